	.target	sm_100a

	.elftype	@"ET_EXEC"


//--------------------- .note.nv.tkinfo           --------------------------
	.section	.note.nv.tkinfo,"",@"SHT_NOTE"
	.sectionflags	@"SHF_NOTE_NV_TKINFO"
	.tkinfo
        /*0018*/ 	.word	0x00000002
        /*0030*/ 	.string	""
        /*0030*/ 	.string	"ptxas"
        /*0030*/ 	.string	"Cuda compilation tools, release 13.0, V13.0.88"
        /*0030*/ 	.string	"Build cuda_13.0.r13.0/compiler.36424714_0"
        /*0030*/ 	.string	"-arch sm_100a -m 64 "



//--------------------- .note.nv.cuinfo           --------------------------
	.section	.note.nv.cuinfo,"",@"SHT_NOTE"
	.sectionflags	@"SHF_NOTE_NV_CUINFO"
        /*0018*/ 	.short	0x0002
        /*001a*/ 	.short	0x0064
        /*001c*/ 	.short	0x0082
	.zero		2


//--------------------- .nv.info                  --------------------------
	.section	.nv.info,"",@"SHT_CUDA_INFO"
	.align	4


	//----- nvinfo : EIATTR_REGCOUNT
	.align		4
        /*0000*/ 	.byte	0x04, 0x2f
        /*0002*/ 	.short	(.L_43 - .L_42)
	.align		4
.L_42:
        /*0004*/ 	.word	index@(_ZN2at6native29vectorized_elementwise_kernelILi8EZZZNS0_15log_kernel_cudaERNS_18TensorIteratorBaseEENKUlvE0_clEvENKUlvE_clEvEUldE_St5arrayIPcLm2EEEEviT0_T1_)
        /*0008*/ 	.word	0x00000020


	//----- nvinfo : EIATTR_FRAME_SIZE
	.align		4
.L_43:
        /*000c*/ 	.byte	0x04, 0x11
        /*000e*/ 	.short	(.L_45 - .L_44)
	.align		4
.L_44:
        /*0010*/ 	.word	index@(_ZN2at6native29vectorized_elementwise_kernelILi8EZZZNS0_15log_kernel_cudaERNS_18TensorIteratorBaseEENKUlvE0_clEvENKUlvE_clEvEUldE_St5arrayIPcLm2EEEEviT0_T1_)
        /*0014*/ 	.word	0x00000000


	//----- nvinfo : EIATTR_REGCOUNT
	.align		4
.L_45:
        /*0018*/ 	.byte	0x04, 0x2f
        /*001a*/ 	.short	(.L_47 - .L_46)
	.align		4
.L_46:
        /*001c*/ 	.word	index@(_ZN2at6native29vectorized_elementwise_kernelILi4EZZZNS0_15log_kernel_cudaERNS_18TensorIteratorBaseEENKUlvE0_clEvENKUlvE_clEvEUldE_St5arrayIPcLm2EEEEviT0_T1_)
        /*0020*/ 	.word	0x00000020


	//----- nvinfo : EIATTR_FRAME_SIZE
	.align		4
.L_47:
        /*0024*/ 	.byte	0x04, 0x11
        /*0026*/ 	.short	(.L_49 - .L_48)
	.align		4
.L_48:
        /*0028*/ 	.word	index@(_ZN2at6native29vectorized_elementwise_kernelILi4EZZZNS0_15log_kernel_cudaERNS_18TensorIteratorBaseEENKUlvE0_clEvENKUlvE_clEvEUldE_St5arrayIPcLm2EEEEviT0_T1_)
        /*002c*/ 	.word	0x00000000


	//----- nvinfo : EIATTR_REGCOUNT
	.align		4
.L_49:
        /*0030*/ 	.byte	0x04, 0x2f
        /*0032*/ 	.short	(.L_51 - .L_50)
	.align		4
.L_50:
        /*0034*/ 	.word	index@(_ZN2at6native29vectorized_elementwise_kernelILi2EZZZNS0_15log_kernel_cudaERNS_18TensorIteratorBaseEENKUlvE0_clEvENKUlvE_clEvEUldE_St5arrayIPcLm2EEEEviT0_T1_)
        /*0038*/ 	.word	0x00000020


	//----- nvinfo : EIATTR_FRAME_SIZE
	.align		4
.L_51:
        /*003c*/ 	.byte	0x04, 0x11
        /*003e*/ 	.short	(.L_53 - .L_52)
	.align		4
.L_52:
        /*0040*/ 	.word	index@(_ZN2at6native29vectorized_elementwise_kernelILi2EZZZNS0_15log_kernel_cudaERNS_18TensorIteratorBaseEENKUlvE0_clEvENKUlvE_clEvEUldE_St5arrayIPcLm2EEEEviT0_T1_)
        /*0044*/ 	.word	0x00000000


	//----- nvinfo : EIATTR_REGCOUNT
	.align		4
.L_53:
        /*0048*/ 	.byte	0x04, 0x2f
        /*004a*/ 	.short	(.L_55 - .L_54)
	.align		4
.L_54:
        /*004c*/ 	.word	index@(_ZN2at6native27unrolled_elementwise_kernelIZZZNS0_15log_kernel_cudaERNS_18TensorIteratorBaseEENKUlvE0_clEvENKUlvE_clEvEUldE_St5arrayIPcLm2EELi4E23TrivialOffsetCalculatorILi1EjESB_NS0_6memory15LoadWithoutCastENSC_16StoreWithoutCastEEEviT_T0_T2_T3_T4_T5_)
        /*0050*/ 	.word	0x0000001a


	//----- nvinfo : EIATTR_FRAME_SIZE
	.align		4
.L_55:
        /*0054*/ 	.byte	0x04, 0x11
        /*0056*/ 	.short	(.L_57 - .L_56)
	.align		4
.L_56:
        /*0058*/ 	.word	index@(_ZN2at6native27unrolled_elementwise_kernelIZZZNS0_15log_kernel_cudaERNS_18TensorIteratorBaseEENKUlvE0_clEvENKUlvE_clEvEUldE_St5arrayIPcLm2EELi4E23TrivialOffsetCalculatorILi1EjESB_NS0_6memory15LoadWithoutCastENSC_16StoreWithoutCastEEEviT_T0_T2_T3_T4_T5_)
        /*005c*/ 	.word	0x00000000


	//----- nvinfo : EIATTR_REGCOUNT
	.align		4
.L_57:
        /*0060*/ 	.byte	0x04, 0x2f
        /*0062*/ 	.short	(.L_59 - .L_58)
	.align		4
.L_58:
        /*0064*/ 	.word	index@(_ZN2at6native18elementwise_kernelILi128ELi2EZNS0_22gpu_kernel_impl_nocastIZZZNS0_15log_kernel_cudaERNS_18TensorIteratorBaseEENKUlvE0_clEvENKUlvE_clEvEUldE_EEvS4_RKT_EUliE_EEviT1_)
        /*0068*/ 	.word	0x00000018


	//----- nvinfo : EIATTR_FRAME_SIZE
	.align		4
.L_59:
        /*006c*/ 	.byte	0x04, 0x11
        /*006e*/ 	.short	(.L_61 - .L_60)
	.align		4
.L_60:
        /*0070*/ 	.word	index@(_ZN2at6native18elementwise_kernelILi128ELi2EZNS0_22gpu_kernel_impl_nocastIZZZNS0_15log_kernel_cudaERNS_18TensorIteratorBaseEENKUlvE0_clEvENKUlvE_clEvEUldE_EEvS4_RKT_EUliE_EEviT1_)
        /*0074*/ 	.word	0x00000000


	//----- nvinfo : EIATTR_REGCOUNT
	.align		4
.L_61:
        /*0078*/ 	.byte	0x04, 0x2f
        /*007a*/ 	.short	(.L_63 - .L_62)
	.align		4
.L_62:
        /*007c*/ 	.word	index@(_ZN2at6native27unrolled_elementwise_kernelIZZZNS0_15log_kernel_cudaERNS_18TensorIteratorBaseEENKUlvE0_clEvENKUlvE_clEvEUldE_St5arrayIPcLm2EELi4E23TrivialOffsetCalculatorILi1EjESB_NS0_6memory12LoadWithCastILi1EEENSC_13StoreWithCastILi1EEEEEviT_T0_T2_T3_T4_T5_)
        /*0080*/ 	.word	0x00000022


	//----- nvinfo : EIATTR_FRAME_SIZE
	.align		4
.L_63:
        /*0084*/ 	.byte	0x04, 0x11
        /*0086*/ 	.short	(.L_65 - .L_64)
	.align		4
.L_64:
        /*0088*/ 	.word	index@(_ZN2at6native27unrolled_elementwise_kernelIZZZNS0_15log_kernel_cudaERNS_18TensorIteratorBaseEENKUlvE0_clEvENKUlvE_clEvEUldE_St5arrayIPcLm2EELi4E23TrivialOffsetCalculatorILi1EjESB_NS0_6memory12LoadWithCastILi1EEENSC_13StoreWithCastILi1EEEEEviT_T0_T2_T3_T4_T5_)
        /*008c*/ 	.word	0x00000000


	//----- nvinfo : EIATTR_REGCOUNT
	.align		4
.L_65:
        /*0090*/ 	.byte	0x04, 0x2f
        /*0092*/ 	.short	(.L_67 - .L_66)
	.align		4
.L_66:
        /*0094*/ 	.word	index@(_ZN2at6native18elementwise_kernelILi128ELi4EZNS0_15gpu_kernel_implIZZZNS0_15log_kernel_cudaERNS_18TensorIteratorBaseEENKUlvE0_clEvENKUlvE_clEvEUldE_EEvS4_RKT_EUliE_EEviT1_)
        /*0098*/ 	.word	0x00000018


	//----- nvinfo : EIATTR_FRAME_SIZE
	.align		4
.L_67:
        /*009c*/ 	.byte	0x04, 0x11
        /*009e*/ 	.short	(.L_69 - .L_68)
	.align		4
.L_68:
        /*00a0*/ 	.word	index@(_ZN2at6native18elementwise_kernelILi128ELi4EZNS0_15gpu_kernel_implIZZZNS0_15log_kernel_cudaERNS_18TensorIteratorBaseEENKUlvE0_clEvENKUlvE_clEvEUldE_EEvS4_RKT_EUliE_EEviT1_)
        /*00a4*/ 	.word	0x00000000


	//----- nvinfo : EIATTR_REGCOUNT
	.align		4
.L_69:
        /*00a8*/ 	.byte	0x04, 0x2f
        /*00aa*/ 	.short	(.L_71 - .L_70)
	.align		4
.L_70:
        /*00ac*/ 	.word	index@(_ZN2at6native29vectorized_elementwise_kernelILi8EZZZNS0_15log_kernel_cudaERNS_18TensorIteratorBaseEENKUlvE0_clEvENKUlvE0_clEvEUlfE_St5arrayIPcLm2EEEEviT0_T1_)
        /*00b0*/ 	.word	0x00000020


	//----- nvinfo : EIATTR_FRAME_SIZE
	.align		4
.L_71:
        /*00b4*/ 	.byte	0x04, 0x11
        /*00b6*/ 	.short	(.L_73 - .L_72)
	.align		4
.L_72:
        /*00b8*/ 	.word	index@(_ZN2at6native29vectorized_elementwise_kernelILi8EZZZNS0_15log_kernel_cudaERNS_18TensorIteratorBaseEENKUlvE0_clEvENKUlvE0_clEvEUlfE_St5arrayIPcLm2EEEEviT0_T1_)
        /*00bc*/ 	.word	0x00000000


	//----- nvinfo : EIATTR_REGCOUNT
	.align		4
.L_73:
        /*00c0*/ 	.byte	0x04, 0x2f
        /*00c2*/ 	.short	(.L_75 - .L_74)
	.align		4
.L_74:
        /*00c4*/ 	.word	index@(_ZN2at6native29vectorized_elementwise_kernelILi4EZZZNS0_15log_kernel_cudaERNS_18TensorIteratorBaseEENKUlvE0_clEvENKUlvE0_clEvEUlfE_St5arrayIPcLm2EEEEviT0_T1_)
        /*00c8*/ 	.word	0x00000020


	//----- nvinfo : EIATTR_FRAME_SIZE
	.align		4
.L_75:
        /*00cc*/ 	.byte	0x04, 0x11
        /*00ce*/ 	.short	(.L_77 - .L_76)
	.align		4
.L_76:
        /*00d0*/ 	.word	index@(_ZN2at6native29vectorized_elementwise_kernelILi4EZZZNS0_15log_kernel_cudaERNS_18TensorIteratorBaseEENKUlvE0_clEvENKUlvE0_clEvEUlfE_St5arrayIPcLm2EEEEviT0_T1_)
        /*00d4*/ 	.word	0x00000000


	//----- nvinfo : EIATTR_REGCOUNT
	.align		4
.L_77:
        /*00d8*/ 	.byte	0x04, 0x2f
        /*00da*/ 	.short	(.L_79 - .L_78)
	.align		4
.L_78:
        /*00dc*/ 	.word	index@(_ZN2at6native29vectorized_elementwise_kernelILi2EZZZNS0_15log_kernel_cudaERNS_18TensorIteratorBaseEENKUlvE0_clEvENKUlvE0_clEvEUlfE_St5arrayIPcLm2EEEEviT0_T1_)
        /*00e0*/ 	.word	0x00000020


	//----- nvinfo : EIATTR_FRAME_SIZE
	.align		4
.L_79:
        /*00e4*/ 	.byte	0x04, 0x11
        /*00e6*/ 	.short	(.L_81 - .L_80)
	.align		4
.L_80:
        /*00e8*/ 	.word	index@(_ZN2at6native29vectorized_elementwise_kernelILi2EZZZNS0_15log_kernel_cudaERNS_18TensorIteratorBaseEENKUlvE0_clEvENKUlvE0_clEvEUlfE_St5arrayIPcLm2EEEEviT0_T1_)
        /*00ec*/ 	.word	0x00000000


	//----- nvinfo : EIATTR_REGCOUNT
	.align		4
.L_81:
        /*00f0*/ 	.byte	0x04, 0x2f
        /*00f2*/ 	.short	(.L_83 - .L_82)
	.align		4
.L_82:
        /*00f4*/ 	.word	index@(_ZN2at6native27unrolled_elementwise_kernelIZZZNS0_15log_kernel_cudaERNS_18TensorIteratorBaseEENKUlvE0_clEvENKUlvE0_clEvEUlfE_St5arrayIPcLm2EELi4E23TrivialOffsetCalculatorILi1EjESB_NS0_6memory15LoadWithoutCastENSC_16StoreWithoutCastEEEviT_T0_T2_T3_T4_T5_)
        /*00f8*/ 	.word	0x00000016


	//----- nvinfo : EIATTR_FRAME_SIZE
	.align		4
.L_83:
        /*00fc*/ 	.byte	0x04, 0x11
        /*00fe*/ 	.short	(.L_85 - .L_84)
	.align		4
.L_84:
        /*0100*/ 	.word	index@(_ZN2at6native27unrolled_elementwise_kernelIZZZNS0_15log_kernel_cudaERNS_18TensorIteratorBaseEENKUlvE0_clEvENKUlvE0_clEvEUlfE_St5arrayIPcLm2EELi4E23TrivialOffsetCalculatorILi1EjESB_NS0_6memory15LoadWithoutCastENSC_16StoreWithoutCastEEEviT_T0_T2_T3_T4_T5_)
        /*0104*/ 	.word	0x00000000


	//----- nvinfo : EIATTR_REGCOUNT
	.align		4
.L_85:
        /*0108*/ 	.byte	0x04, 0x2f
        /*010a*/ 	.short	(.L_87 - .L_86)
	.align		4
.L_86:
        /*010c*/ 	.word	index@(_ZN2at6native18elementwise_kernelILi128ELi2EZNS0_22gpu_kernel_impl_nocastIZZZNS0_15log_kernel_cudaERNS_18TensorIteratorBaseEENKUlvE0_clEvENKUlvE0_clEvEUlfE_EEvS4_RKT_EUliE_EEviT1_)
        /*0110*/ 	.word	0x00000014


	//----- nvinfo : EIATTR_FRAME_SIZE
	.align		4
.L_87:
        /*0114*/ 	.byte	0x04, 0x11
        /*0116*/ 	.short	(.L_89 - .L_88)
	.align		4
.L_88:
        /*0118*/ 	.word	index@(_ZN2at6native18elementwise_kernelILi128ELi2EZNS0_22gpu_kernel_impl_nocastIZZZNS0_15log_kernel_cudaERNS_18TensorIteratorBaseEENKUlvE0_clEvENKUlvE0_clEvEUlfE_EEvS4_RKT_EUliE_EEviT1_)
        /*011c*/ 	.word	0x00000000


	//----- nvinfo : EIATTR_REGCOUNT
	.align		4
.L_89:
        /*0120*/ 	.byte	0x04, 0x2f
        /*0122*/ 	.short	(.L_91 - .L_90)
	.align		4
.L_90:
        /*0124*/ 	.word	index@(_ZN2at6native27unrolled_elementwise_kernelIZZZNS0_15log_kernel_cudaERNS_18TensorIteratorBaseEENKUlvE0_clEvENKUlvE0_clEvEUlfE_St5arrayIPcLm2EELi4E23TrivialOffsetCalculatorILi1EjESB_NS0_6memory12LoadWithCastILi1EEENSC_13StoreWithCastILi1EEEEEviT_T0_T2_T3_T4_T5_)
        /*0128*/ 	.word	0x00000020


	//----- nvinfo : EIATTR_FRAME_SIZE
	.align		4
.L_91:
        /*012c*/ 	.byte	0x04, 0x11
        /*012e*/ 	.short	(.L_93 - .L_92)
	.align		4
.L_92:
        /*0130*/ 	.word	index@(_ZN2at6native27unrolled_elementwise_kernelIZZZNS0_15log_kernel_cudaERNS_18TensorIteratorBaseEENKUlvE0_clEvENKUlvE0_clEvEUlfE_St5arrayIPcLm2EELi4E23TrivialOffsetCalculatorILi1EjESB_NS0_6memory12LoadWithCastILi1EEENSC_13StoreWithCastILi1EEEEEviT_T0_T2_T3_T4_T5_)
        /*0134*/ 	.word	0x00000000


	//----- nvinfo : EIATTR_REGCOUNT
	.align		4
.L_93:
        /*0138*/ 	.byte	0x04, 0x2f
        /*013a*/ 	.short	(.L_95 - .L_94)
	.align		4
.L_94:
        /*013c*/ 	.word	index@(_ZN2at6native18elementwise_kernelILi128ELi4EZNS0_15gpu_kernel_implIZZZNS0_15log_kernel_cudaERNS_18TensorIteratorBaseEENKUlvE0_clEvENKUlvE0_clEvEUlfE_EEvS4_RKT_EUliE_EEviT1_)
        /*0140*/ 	.word	0x00000018


	//----- nvinfo : EIATTR_FRAME_SIZE
	.align		4
.L_95:
        /*0144*/ 	.byte	0x04, 0x11
        /*0146*/ 	.short	(.L_97 - .L_96)
	.align		4
.L_96:
        /*0148*/ 	.word	index@(_ZN2at6native18elementwise_kernelILi128ELi4EZNS0_15gpu_kernel_implIZZZNS0_15log_kernel_cudaERNS_18TensorIteratorBaseEENKUlvE0_clEvENKUlvE0_clEvEUlfE_EEvS4_RKT_EUliE_EEviT1_)
        /*014c*/ 	.word	0x00000000


	//----- nvinfo : EIATTR_REGCOUNT
	.align		4
.L_97:
        /*0150*/ 	.byte	0x04, 0x2f
        /*0152*/ 	.short	(.L_99 - .L_98)
	.align		4
.L_98:
        /*0154*/ 	.word	index@(_ZN2at6native29vectorized_elementwise_kernelILi8EZZZNS0_15log_kernel_cudaERNS_18TensorIteratorBaseEENKUlvE0_clEvENKUlvE1_clEvEUlN3c104HalfEE_St5arrayIPcLm2EEEEviT0_T1_)
        /*0158*/ 	.word	0x00000020


	//----- nvinfo : EIATTR_FRAME_SIZE
	.align		4
.L_99:
        /*015c*/ 	.byte	0x04, 0x11
        /*015e*/ 	.short	(.L_101 - .L_100)
	.align		4
.L_100:
        /*0160*/ 	.word	index@(_ZN2at6native29vectorized_elementwise_kernelILi8EZZZNS0_15log_kernel_cudaERNS_18TensorIteratorBaseEENKUlvE0_clEvENKUlvE1_clEvEUlN3c104HalfEE_St5arrayIPcLm2EEEEviT0_T1_)
        /*0164*/ 	.word	0x00000000


	//----- nvinfo : EIATTR_REGCOUNT
	.align		4
.L_101:
        /*0168*/ 	.byte	0x04, 0x2f
        /*016a*/ 	.short	(.L_103 - .L_102)
	.align		4
.L_102:
        /*016c*/ 	.word	index@(_ZN2at6native29vectorized_elementwise_kernelILi4EZZZNS0_15log_kernel_cudaERNS_18TensorIteratorBaseEENKUlvE0_clEvENKUlvE1_clEvEUlN3c104HalfEE_St5arrayIPcLm2EEEEviT0_T1_)
        /*0170*/ 	.word	0x00000020


	//----- nvinfo : EIATTR_FRAME_SIZE
	.align		4
.L_103:
        /*0174*/ 	.byte	0x04, 0x11
        /*0176*/ 	.short	(.L_105 - .L_104)
	.align		4
.L_104:
        /*0178*/ 	.word	index@(_ZN2at6native29vectorized_elementwise_kernelILi4EZZZNS0_15log_kernel_cudaERNS_18TensorIteratorBaseEENKUlvE0_clEvENKUlvE1_clEvEUlN3c104HalfEE_St5arrayIPcLm2EEEEviT0_T1_)
        /*017c*/ 	.word	0x00000000


	//----- nvinfo : EIATTR_REGCOUNT
	.align		4
.L_105:
        /*0180*/ 	.byte	0x04, 0x2f
        /*0182*/ 	.short	(.L_107 - .L_106)
	.align		4
.L_106:
        /*0184*/ 	.word	index@(_ZN2at6native29vectorized_elementwise_kernelILi2EZZZNS0_15log_kernel_cudaERNS_18TensorIteratorBaseEENKUlvE0_clEvENKUlvE1_clEvEUlN3c104HalfEE_St5arrayIPcLm2EEEEviT0_T1_)
        /*0188*/ 	.word	0x00000020


	//----- nvinfo : EIATTR_FRAME_SIZE
	.align		4
.L_107:
        /*018c*/ 	.byte	0x04, 0x11
        /*018e*/ 	.short	(.L_109 - .L_108)
	.align		4
.L_108:
        /*0190*/ 	.word	index@(_ZN2at6native29vectorized_elementwise_kernelILi2EZZZNS0_15log_kernel_cudaERNS_18TensorIteratorBaseEENKUlvE0_clEvENKUlvE1_clEvEUlN3c104HalfEE_St5arrayIPcLm2EEEEviT0_T1_)
        /*0194*/ 	.word	0x00000000


	//----- nvinfo : EIATTR_REGCOUNT
	.align		4
.L_109:
        /*0198*/ 	.byte	0x04, 0x2f
        /*019a*/ 	.short	(.L_111 - .L_110)
	.align		4
.L_110:
        /*019c*/ 	.word	index@(_ZN2at6native27unrolled_elementwise_kernelIZZZNS0_15log_kernel_cudaERNS_18TensorIteratorBaseEENKUlvE0_clEvENKUlvE1_clEvEUlN3c104HalfEE_St5arrayIPcLm2EELi4E23TrivialOffsetCalculatorILi1EjESD_NS0_6memory15LoadWithoutCastENSE_16StoreWithoutCastEEEviT_T0_T2_T3_T4_T5_)
        /*01a0*/ 	.word	0x00000016


	//----- nvinfo : EIATTR_FRAME_SIZE
	.align		4
.L_111:
        /*01a4*/ 	.byte	0x04, 0x11
        /*01a6*/ 	.short	(.L_113 - .L_112)
	.align		4
.L_112:
        /*01a8*/ 	.word	index@(_ZN2at6native27unrolled_elementwise_kernelIZZZNS0_15log_kernel_cudaERNS_18TensorIteratorBaseEENKUlvE0_clEvENKUlvE1_clEvEUlN3c104HalfEE_St5arrayIPcLm2EELi4E23TrivialOffsetCalculatorILi1EjESD_NS0_6memory15LoadWithoutCastENSE_16StoreWithoutCastEEEviT_T0_T2_T3_T4_T5_)
        /*01ac*/ 	.word	0x00000000


	//----- nvinfo : EIATTR_REGCOUNT
	.align		4
.L_113:
        /*01b0*/ 	.byte	0x04, 0x2f
        /*01b2*/ 	.short	(.L_115 - .L_114)
	.align		4
.L_114:
        /*01b4*/ 	.word	index@(_ZN2at6native18elementwise_kernelILi128ELi4EZNS0_22gpu_kernel_impl_nocastIZZZNS0_15log_kernel_cudaERNS_18TensorIteratorBaseEENKUlvE0_clEvENKUlvE1_clEvEUlN3c104HalfEE_EEvS4_RKT_EUliE_EEviT1_)
        /*01b8*/ 	.word	0x00000014


	//----- nvinfo : EIATTR_FRAME_SIZE
	.align		4
.L_115:
        /*01bc*/ 	.byte	0x04, 0x11
        /*01be*/ 	.short	(.L_117 - .L_116)
	.align		4
.L_116:
        /*01c0*/ 	.word	index@(_ZN2at6native18elementwise_kernelILi128ELi4EZNS0_22gpu_kernel_impl_nocastIZZZNS0_15log_kernel_cudaERNS_18TensorIteratorBaseEENKUlvE0_clEvENKUlvE1_clEvEUlN3c104HalfEE_EEvS4_RKT_EUliE_EEviT1_)
        /*01c4*/ 	.word	0x00000000


	//----- nvinfo : EIATTR_REGCOUNT
	.align		4
.L_117:
        /*01c8*/ 	.byte	0x04, 0x2f
        /*01ca*/ 	.short	(.L_119 - .L_118)
	.align		4
.L_118:
        /*01cc*/ 	.word	index@(_ZN2at6native27unrolled_elementwise_kernelIZZZNS0_15log_kernel_cudaERNS_18TensorIteratorBaseEENKUlvE0_clEvENKUlvE1_clEvEUlN3c104HalfEE_St5arrayIPcLm2EELi4E23TrivialOffsetCalculatorILi1EjESD_NS0_6memory12LoadWithCastILi1EEENSE_13StoreWithCastILi1EEEEEviT_T0_T2_T3_T4_T5_)
        /*01d0*/ 	.word	0x0000001c


	//----- nvinfo : EIATTR_FRAME_SIZE
	.align		4
.L_119:
        /*01d4*/ 	.byte	0x04, 0x11
        /*01d6*/ 	.short	(.L_121 - .L_120)
	.align		4
.L_120:
        /*01d8*/ 	.word	index@(_ZN2at6native27unrolled_elementwise_kernelIZZZNS0_15log_kernel_cudaERNS_18TensorIteratorBaseEENKUlvE0_clEvENKUlvE1_clEvEUlN3c104HalfEE_St5arrayIPcLm2EELi4E23TrivialOffsetCalculatorILi1EjESD_NS0_6memory12LoadWithCastILi1EEENSE_13StoreWithCastILi1EEEEEviT_T0_T2_T3_T4_T5_)
        /*01dc*/ 	.word	0x00000000


	//----- nvinfo : EIATTR_REGCOUNT
	.align		4
.L_121:
        /*01e0*/ 	.byte	0x04, 0x2f
        /*01e2*/ 	.short	(.L_123 - .L_122)
	.align		4
.L_122:
        /*01e4*/ 	.word	index@(_ZN2at6native18elementwise_kernelILi128ELi4EZNS0_15gpu_kernel_implIZZZNS0_15log_kernel_cudaERNS_18TensorIteratorBaseEENKUlvE0_clEvENKUlvE1_clEvEUlN3c104HalfEE_EEvS4_RKT_EUliE_EEviT1_)
        /*01e8*/ 	.word	0x00000018


	//----- nvinfo : EIATTR_FRAME_SIZE
	.align		4
.L_123:
        /*01ec*/ 	.byte	0x04, 0x11
        /*01ee*/ 	.short	(.L_125 - .L_124)
	.align		4
.L_124:
        /*01f0*/ 	.word	index@(_ZN2at6native18elementwise_kernelILi128ELi4EZNS0_15gpu_kernel_implIZZZNS0_15log_kernel_cudaERNS_18TensorIteratorBaseEENKUlvE0_clEvENKUlvE1_clEvEUlN3c104HalfEE_EEvS4_RKT_EUliE_EEviT1_)
        /*01f4*/ 	.word	0x00000000


	//----- nvinfo : EIATTR_REGCOUNT
	.align		4
.L_125:
        /*01f8*/ 	.byte	0x04, 0x2f
        /*01fa*/ 	.short	(.L_127 - .L_126)
	.align		4
.L_126:
        /*01fc*/ 	.word	index@(_ZN2at6native29vectorized_elementwise_kernelILi8EZZZNS0_15log_kernel_cudaERNS_18TensorIteratorBaseEENKUlvE0_clEvENKUlvE2_clEvEUlN3c108BFloat16EE_St5arrayIPcLm2EEEEviT0_T1_)
        /*0200*/ 	.word	0x00000020


	//----- nvinfo : EIATTR_FRAME_SIZE
	.align		4
.L_127:
        /*0204*/ 	.byte	0x04, 0x11
        /*0206*/ 	.short	(.L_129 - .L_128)
	.align		4
.L_128:
        /*0208*/ 	.word	index@(_ZN2at6native29vectorized_elementwise_kernelILi8EZZZNS0_15log_kernel_cudaERNS_18TensorIteratorBaseEENKUlvE0_clEvENKUlvE2_clEvEUlN3c108BFloat16EE_St5arrayIPcLm2EEEEviT0_T1_)
        /*020c*/ 	.word	0x00000000


	//----- nvinfo : EIATTR_REGCOUNT
	.align		4
.L_129:
        /*0210*/ 	.byte	0x04, 0x2f
        /*0212*/ 	.short	(.L_131 - .L_130)
	.align		4
.L_130:
        /*0214*/ 	.word	index@(_ZN2at6native29vectorized_elementwise_kernelILi4EZZZNS0_15log_kernel_cudaERNS_18TensorIteratorBaseEENKUlvE0_clEvENKUlvE2_clEvEUlN3c108BFloat16EE_St5arrayIPcLm2EEEEviT0_T1_)
        /*0218*/ 	.word	0x00000020


	//----- nvinfo : EIATTR_FRAME_SIZE
	.align		4
.L_131:
        /*021c*/ 	.byte	0x04, 0x11
        /*021e*/ 	.short	(.L_133 - .L_132)
	.align		4
.L_132:
        /*0220*/ 	.word	index@(_ZN2at6native29vectorized_elementwise_kernelILi4EZZZNS0_15log_kernel_cudaERNS_18TensorIteratorBaseEENKUlvE0_clEvENKUlvE2_clEvEUlN3c108BFloat16EE_St5arrayIPcLm2EEEEviT0_T1_)
        /*0224*/ 	.word	0x00000000


	//----- nvinfo : EIATTR_REGCOUNT
	.align		4
.L_133:
        /*0228*/ 	.byte	0x04, 0x2f
        /*022a*/ 	.short	(.L_135 - .L_134)
	.align		4
.L_134:
        /*022c*/ 	.word	index@(_ZN2at6native29vectorized_elementwise_kernelILi2EZZZNS0_15log_kernel_cudaERNS_18TensorIteratorBaseEENKUlvE0_clEvENKUlvE2_clEvEUlN3c108BFloat16EE_St5arrayIPcLm2EEEEviT0_T1_)
        /*0230*/ 	.word	0x00000020


	//----- nvinfo : EIATTR_FRAME_SIZE
	.align		4
.L_135:
        /*0234*/ 	.byte	0x04, 0x11
        /*0236*/ 	.short	(.L_137 - .L_136)
	.align		4
.L_136:
        /*0238*/ 	.word	index@(_ZN2at6native29vectorized_elementwise_kernelILi2EZZZNS0_15log_kernel_cudaERNS_18TensorIteratorBaseEENKUlvE0_clEvENKUlvE2_clEvEUlN3c108BFloat16EE_St5arrayIPcLm2EEEEviT0_T1_)
        /*023c*/ 	.word	0x00000000


	//----- nvinfo : EIATTR_REGCOUNT
	.align		4
.L_137:
        /*0240*/ 	.byte	0x04, 0x2f
        /*0242*/ 	.short	(.L_139 - .L_138)
	.align		4
.L_138:
        /*0244*/ 	.word	index@(_ZN2at6native27unrolled_elementwise_kernelIZZZNS0_15log_kernel_cudaERNS_18TensorIteratorBaseEENKUlvE0_clEvENKUlvE2_clEvEUlN3c108BFloat16EE_St5arrayIPcLm2EELi4E23TrivialOffsetCalculatorILi1EjESD_NS0_6memory15LoadWithoutCastENSE_16StoreWithoutCastEEEviT_T0_T2_T3_T4_T5_)
        /*0248*/ 	.word	0x00000016


	//----- nvinfo : EIATTR_FRAME_SIZE
	.align		4
.L_139:
        /*024c*/ 	.byte	0x04, 0x11
        /*024e*/ 	.short	(.L_141 - .L_140)
	.align		4
.L_140:
        /*0250*/ 	.word	index@(_ZN2at6native27unrolled_elementwise_kernelIZZZNS0_15log_kernel_cudaERNS_18TensorIteratorBaseEENKUlvE0_clEvENKUlvE2_clEvEUlN3c108BFloat16EE_St5arrayIPcLm2EELi4E23TrivialOffsetCalculatorILi1EjESD_NS0_6memory15LoadWithoutCastENSE_16StoreWithoutCastEEEviT_T0_T2_T3_T4_T5_)
        /*0254*/ 	.word	0x00000000


	//----- nvinfo : EIATTR_REGCOUNT
	.align		4
.L_141:
        /*0258*/ 	.byte	0x04, 0x2f
        /*025a*/ 	.short	(.L_143 - .L_142)
	.align		4
.L_142:
        /*025c*/ 	.word	index@(_ZN2at6native18elementwise_kernelILi128ELi4EZNS0_22gpu_kernel_impl_nocastIZZZNS0_15log_kernel_cudaERNS_18TensorIteratorBaseEENKUlvE0_clEvENKUlvE2_clEvEUlN3c108BFloat16EE_EEvS4_RKT_EUliE_EEviT1_)
        /*0260*/ 	.word	0x00000014


	//----- nvinfo : EIATTR_FRAME_SIZE
	.align		4
.L_143:
        /*0264*/ 	.byte	0x04, 0x11
        /*0266*/ 	.short	(.L_145 - .L_144)
	.align		4
.L_144:
        /*0268*/ 	.word	index@(_ZN2at6native18elementwise_kernelILi128ELi4EZNS0_22gpu_kernel_impl_nocastIZZZNS0_15log_kernel_cudaERNS_18TensorIteratorBaseEENKUlvE0_clEvENKUlvE2_clEvEUlN3c108BFloat16EE_EEvS4_RKT_EUliE_EEviT1_)
        /*026c*/ 	.word	0x00000000


	//----- nvinfo : EIATTR_REGCOUNT
	.align		4
.L_145:
        /*0270*/ 	.byte	0x04, 0x2f
        /*0272*/ 	.short	(.L_147 - .L_146)
	.align		4
.L_146:
        /*0274*/ 	.word	index@(_ZN2at6native27unrolled_elementwise_kernelIZZZNS0_15log_kernel_cudaERNS_18TensorIteratorBaseEENKUlvE0_clEvENKUlvE2_clEvEUlN3c108BFloat16EE_St5arrayIPcLm2EELi4E23TrivialOffsetCalculatorILi1EjESD_NS0_6memory12LoadWithCastILi1EEENSE_13StoreWithCastILi1EEEEEviT_T0_T2_T3_T4_T5_)
        /*0278*/ 	.word	0x0000001c


	//----- nvinfo : EIATTR_FRAME_SIZE
	.align		4
.L_147:
        /*027c*/ 	.byte	0x04, 0x11
        /*027e*/ 	.short	(.L_149 - .L_148)
	.align		4
.L_148:
        /*0280*/ 	.word	index@(_ZN2at6native27unrolled_elementwise_kernelIZZZNS0_15log_kernel_cudaERNS_18TensorIteratorBaseEENKUlvE0_clEvENKUlvE2_clEvEUlN3c108BFloat16EE_St5arrayIPcLm2EELi4E23TrivialOffsetCalculatorILi1EjESD_NS0_6memory12LoadWithCastILi1EEENSE_13StoreWithCastILi1EEEEEviT_T0_T2_T3_T4_T5_)
        /*0284*/ 	.word	0x00000000


	//----- nvinfo : EIATTR_REGCOUNT
	.align		4
.L_149:
        /*0288*/ 	.byte	0x04, 0x2f
        /*028a*/ 	.short	(.L_151 - .L_150)
	.align		4
.L_150:
        /*028c*/ 	.word	index@(_ZN2at6native18elementwise_kernelILi128ELi4EZNS0_15gpu_kernel_implIZZZNS0_15log_kernel_cudaERNS_18TensorIteratorBaseEENKUlvE0_clEvENKUlvE2_clEvEUlN3c108BFloat16EE_EEvS4_RKT_EUliE_EEviT1_)
        /*0290*/ 	.word	0x00000018


	//----- nvinfo : EIATTR_FRAME_SIZE
	.align		4
.L_151:
        /*0294*/ 	.byte	0x04, 0x11
        /*0296*/ 	.short	(.L_153 - .L_152)
	.align		4
.L_152:
        /*0298*/ 	.word	index@(_ZN2at6native18elementwise_kernelILi128ELi4EZNS0_15gpu_kernel_implIZZZNS0_15log_kernel_cudaERNS_18TensorIteratorBaseEENKUlvE0_clEvENKUlvE2_clEvEUlN3c108BFloat16EE_EEvS4_RKT_EUliE_EEviT1_)
        /*029c*/ 	.word	0x00000000


	//----- nvinfo : EIATTR_REGCOUNT
	.align		4
.L_153:
        /*02a0*/ 	.byte	0x04, 0x2f
        /*02a2*/ 	.short	(.L_155 - .L_154)
	.align		4
.L_154:
        /*02a4*/ 	.word	index@(_ZN2at6native29vectorized_elementwise_kernelILi8EZZZNS0_17log10_kernel_cudaERNS_18TensorIteratorBaseEENKUlvE0_clEvENKUlvE_clEvEUldE_St5arrayIPcLm2EEEEviT0_T1_)
        /*02a8*/ 	.word	0x00000020


	//----- nvinfo : EIATTR_FRAME_SIZE
	.align		4
.L_155:
        /*02ac*/ 	.byte	0x04, 0x11
        /*02ae*/ 	.short	(.L_157 - .L_156)
	.align		4
.L_156:
        /*02b0*/ 	.word	index@(_ZN2at6native29vectorized_elementwise_kernelILi8EZZZNS0_17log10_kernel_cudaERNS_18TensorIteratorBaseEENKUlvE0_clEvENKUlvE_clEvEUldE_St5arrayIPcLm2EEEEviT0_T1_)
        /*02b4*/ 	.word	0x00000000


	//----- nvinfo : EIATTR_REGCOUNT
	.align		4
.L_157:
        /*02b8*/ 	.byte	0x04, 0x2f
        /*02ba*/ 	.short	(.L_159 - .L_158)
	.align		4
.L_158:
        /*02bc*/ 	.word	index@(_ZN2at6native29vectorized_elementwise_kernelILi4EZZZNS0_17log10_kernel_cudaERNS_18TensorIteratorBaseEENKUlvE0_clEvENKUlvE_clEvEUldE_St5arrayIPcLm2EEEEviT0_T1_)
        /*02c0*/ 	.word	0x00000020


	//----- nvinfo : EIATTR_FRAME_SIZE
	.align		4
.L_159:
        /*02c4*/ 	.byte	0x04, 0x11
        /*02c6*/ 	.short	(.L_161 - .L_160)
	.align		4
.L_160:
        /*02c8*/ 	.word	index@(_ZN2at6native29vectorized_elementwise_kernelILi4EZZZNS0_17log10_kernel_cudaERNS_18TensorIteratorBaseEENKUlvE0_clEvENKUlvE_clEvEUldE_St5arrayIPcLm2EEEEviT0_T1_)
        /*02cc*/ 	.word	0x00000000


	//----- nvinfo : EIATTR_REGCOUNT
	.align		4
.L_161:
        /*02d0*/ 	.byte	0x04, 0x2f
        /*02d2*/ 	.short	(.L_163 - .L_162)
	.align		4
.L_162:
        /*02d4*/ 	.word	index@(_ZN2at6native29vectorized_elementwise_kernelILi2EZZZNS0_17log10_kernel_cudaERNS_18TensorIteratorBaseEENKUlvE0_clEvENKUlvE_clEvEUldE_St5arrayIPcLm2EEEEviT0_T1_)
        /*02d8*/ 	.word	0x00000020


	//----- nvinfo : EIATTR_FRAME_SIZE
	.align		4
.L_163:
        /*02dc*/ 	.byte	0x04, 0x11
        /*02de*/ 	.short	(.L_165 - .L_164)
	.align		4
.L_164:
        /*02e0*/ 	.word	index@(_ZN2at6native29vectorized_elementwise_kernelILi2EZZZNS0_17log10_kernel_cudaERNS_18TensorIteratorBaseEENKUlvE0_clEvENKUlvE_clEvEUldE_St5arrayIPcLm2EEEEviT0_T1_)
        /*02e4*/ 	.word	0x00000000


	//----- nvinfo : EIATTR_REGCOUNT
	.align		4
.L_165:
        /*02e8*/ 	.byte	0x04, 0x2f
        /*02ea*/ 	.short	(.L_167 - .L_166)
	.align		4
.L_166:
        /*02ec*/ 	.word	index@(_ZN2at6native27unrolled_elementwise_kernelIZZZNS0_17log10_kernel_cudaERNS_18TensorIteratorBaseEENKUlvE0_clEvENKUlvE_clEvEUldE_St5arrayIPcLm2EELi4E23TrivialOffsetCalculatorILi1EjESB_NS0_6memory15LoadWithoutCastENSC_16StoreWithoutCastEEEviT_T0_T2_T3_T4_T5_)
        /*02f0*/ 	.word	0x0000001c


	//----- nvinfo : EIATTR_FRAME_SIZE
	.align		4
.L_167:
        /*02f4*/ 	.byte	0x04, 0x11
        /*02f6*/ 	.short	(.L_169 - .L_168)
	.align		4
.L_168:
        /*02f8*/ 	.word	index@(_ZN2at6native27unrolled_elementwise_kernelIZZZNS0_17log10_kernel_cudaERNS_18TensorIteratorBaseEENKUlvE0_clEvENKUlvE_clEvEUldE_St5arrayIPcLm2EELi4E23TrivialOffsetCalculatorILi1EjESB_NS0_6memory15LoadWithoutCastENSC_16StoreWithoutCastEEEviT_T0_T2_T3_T4_T5_)
        /*02fc*/ 	.word	0x00000000


	//----- nvinfo : EIATTR_REGCOUNT
	.align		4
.L_169:
        /*0300*/ 	.byte	0x04, 0x2f
        /*0302*/ 	.short	(.L_171 - .L_170)
	.align		4
.L_170:
        /*0304*/ 	.word	index@(_ZN2at6native18elementwise_kernelILi128ELi2EZNS0_22gpu_kernel_impl_nocastIZZZNS0_17log10_kernel_cudaERNS_18TensorIteratorBaseEENKUlvE0_clEvENKUlvE_clEvEUldE_EEvS4_RKT_EUliE_EEviT1_)
        /*0308*/ 	.word	0x00000018


	//----- nvinfo : EIATTR_FRAME_SIZE
	.align		4
.L_171:
        /*030c*/ 	.byte	0x04, 0x11
        /*030e*/ 	.short	(.L_173 - .L_172)
	.align		4
.L_172:
        /*0310*/ 	.word	index@(_ZN2at6native18elementwise_kernelILi128ELi2EZNS0_22gpu_kernel_impl_nocastIZZZNS0_17log10_kernel_cudaERNS_18TensorIteratorBaseEENKUlvE0_clEvENKUlvE_clEvEUldE_EEvS4_RKT_EUliE_EEviT1_)
        /*0314*/ 	.word	0x00000000


	//----- nvinfo : EIATTR_REGCOUNT
	.align		4
.L_173:
        /*0318*/ 	.byte	0x04, 0x2f
        /*031a*/ 	.short	(.L_175 - .L_174)
	.align		4
.L_174:
        /*031c*/ 	.word	index@(_ZN2at6native27unrolled_elementwise_kernelIZZZNS0_17log10_kernel_cudaERNS_18TensorIteratorBaseEENKUlvE0_clEvENKUlvE_clEvEUldE_St5arrayIPcLm2EELi4E23TrivialOffsetCalculatorILi1EjESB_NS0_6memory12LoadWithCastILi1EEENSC_13StoreWithCastILi1EEEEEviT_T0_T2_T3_T4_T5_)
        /*0320*/ 	.word	0x00000022


	//----- nvinfo : EIATTR_FRAME_SIZE
	.align		4
.L_175:
        /*0324*/ 	.byte	0x04, 0x11
        /*0326*/ 	.short	(.L_177 - .L_176)
	.align		4
.L_176:
        /*0328*/ 	.word	index@(_ZN2at6native27unrolled_elementwise_kernelIZZZNS0_17log10_kernel_cudaERNS_18TensorIteratorBaseEENKUlvE0_clEvENKUlvE_clEvEUldE_St5arrayIPcLm2EELi4E23TrivialOffsetCalculatorILi1EjESB_NS0_6memory12LoadWithCastILi1EEENSC_13StoreWithCastILi1EEEEEviT_T0_T2_T3_T4_T5_)
        /*032c*/ 	.word	0x00000000


	//----- nvinfo : EIATTR_REGCOUNT
	.align		4
.L_177:
        /*0330*/ 	.byte	0x04, 0x2f
        /*0332*/ 	.short	(.L_179 - .L_178)
	.align		4
.L_178:
        /*0334*/ 	.word	index@(_ZN2at6native18elementwise_kernelILi128ELi4EZNS0_15gpu_kernel_implIZZZNS0_17log10_kernel_cudaERNS_18TensorIteratorBaseEENKUlvE0_clEvENKUlvE_clEvEUldE_EEvS4_RKT_EUliE_EEviT1_)
        /*0338*/ 	.word	0x00000018


	//----- nvinfo : EIATTR_FRAME_SIZE
	.align		4
.L_179:
        /*033c*/ 	.byte	0x04, 0x11
        /*033e*/ 	.short	(.L_181 - .L_180)
	.align		4
.L_180:
        /*0340*/ 	.word	index@(_ZN2at6native18elementwise_kernelILi128ELi4EZNS0_15gpu_kernel_implIZZZNS0_17log10_kernel_cudaERNS_18TensorIteratorBaseEENKUlvE0_clEvENKUlvE_clEvEUldE_EEvS4_RKT_EUliE_EEviT1_)
        /*0344*/ 	.word	0x00000000


	//----- nvinfo : EIATTR_REGCOUNT
	.align		4
.L_181:
        /*0348*/ 	.byte	0x04, 0x2f
        /*034a*/ 	.short	(.L_183 - .L_182)
	.align		4
.L_182:
        /*034c*/ 	.word	index@(_ZN2at6native29vectorized_elementwise_kernelILi8EZZZNS0_17log10_kernel_cudaERNS_18TensorIteratorBaseEENKUlvE0_clEvENKUlvE0_clEvEUlfE_St5arrayIPcLm2EEEEviT0_T1_)
        /*0350*/ 	.word	0x00000020


	//----- nvinfo : EIATTR_FRAME_SIZE
	.align		4
.L_183:
        /*0354*/ 	.byte	0x04, 0x11
        /*0356*/ 	.short	(.L_185 - .L_184)
	.align		4
.L_184:
        /*0358*/ 	.word	index@(_ZN2at6native29vectorized_elementwise_kernelILi8EZZZNS0_17log10_kernel_cudaERNS_18TensorIteratorBaseEENKUlvE0_clEvENKUlvE0_clEvEUlfE_St5arrayIPcLm2EEEEviT0_T1_)
        /*035c*/ 	.word	0x00000000


	//----- nvinfo : EIATTR_REGCOUNT
	.align		4
.L_185:
        /*0360*/ 	.byte	0x04, 0x2f
        /*0362*/ 	.short	(.L_187 - .L_186)
	.align		4
.L_186:
        /*0364*/ 	.word	index@(_ZN2at6native29vectorized_elementwise_kernelILi4EZZZNS0_17log10_kernel_cudaERNS_18TensorIteratorBaseEENKUlvE0_clEvENKUlvE0_clEvEUlfE_St5arrayIPcLm2EEEEviT0_T1_)
        /*0368*/ 	.word	0x00000020


	//----- nvinfo : EIATTR_FRAME_SIZE
	.align		4
.L_187:
        /*036c*/ 	.byte	0x04, 0x11
        /*036e*/ 	.short	(.L_189 - .L_188)
	.align		4
.L_188:
        /*0370*/ 	.word	index@(_ZN2at6native29vectorized_elementwise_kernelILi4EZZZNS0_17log10_kernel_cudaERNS_18TensorIteratorBaseEENKUlvE0_clEvENKUlvE0_clEvEUlfE_St5arrayIPcLm2EEEEviT0_T1_)
        /*0374*/ 	.word	0x00000000


	//----- nvinfo : EIATTR_REGCOUNT
	.align		4
.L_189:
        /*0378*/ 	.byte	0x04, 0x2f
        /*037a*/ 	.short	(.L_191 - .L_190)
	.align		4
.L_190:
        /*037c*/ 	.word	index@(_ZN2at6native29vectorized_elementwise_kernelILi2EZZZNS0_17log10_kernel_cudaERNS_18TensorIteratorBaseEENKUlvE0_clEvENKUlvE0_clEvEUlfE_St5arrayIPcLm2EEEEviT0_T1_)
        /*0380*/ 	.word	0x00000020


	//----- nvinfo : EIATTR_FRAME_SIZE
	.align		4
.L_191:
        /*0384*/ 	.byte	0x04, 0x11
        /*0386*/ 	.short	(.L_193 - .L_192)
	.align		4
.L_192:
        /*0388*/ 	.word	index@(_ZN2at6native29vectorized_elementwise_kernelILi2EZZZNS0_17log10_kernel_cudaERNS_18TensorIteratorBaseEENKUlvE0_clEvENKUlvE0_clEvEUlfE_St5arrayIPcLm2EEEEviT0_T1_)
        /*038c*/ 	.word	0x00000000


	//----- nvinfo : EIATTR_REGCOUNT
	.align		4
.L_193:
        /*0390*/ 	.byte	0x04, 0x2f
        /*0392*/ 	.short	(.L_195 - .L_194)
	.align		4
.L_194:
        /*0394*/ 	.word	index@(_ZN2at6native27unrolled_elementwise_kernelIZZZNS0_17log10_kernel_cudaERNS_18TensorIteratorBaseEENKUlvE0_clEvENKUlvE0_clEvEUlfE_St5arrayIPcLm2EELi4E23TrivialOffsetCalculatorILi1EjESB_NS0_6memory15LoadWithoutCastENSC_16StoreWithoutCastEEEviT_T0_T2_T3_T4_T5_)
        /*0398*/ 	.word	0x00000016


	//----- nvinfo : EIATTR_FRAME_SIZE
	.align		4
.L_195:
        /*039c*/ 	.byte	0x04, 0x11
        /*039e*/ 	.short	(.L_197 - .L_196)
	.align		4
.L_196:
        /*03a0*/ 	.word	index@(_ZN2at6native27unrolled_elementwise_kernelIZZZNS0_17log10_kernel_cudaERNS_18TensorIteratorBaseEENKUlvE0_clEvENKUlvE0_clEvEUlfE_St5arrayIPcLm2EELi4E23TrivialOffsetCalculatorILi1EjESB_NS0_6memory15LoadWithoutCastENSC_16StoreWithoutCastEEEviT_T0_T2_T3_T4_T5_)
        /*03a4*/ 	.word	0x00000000


	//----- nvinfo : EIATTR_REGCOUNT
	.align		4
.L_197:
        /*03a8*/ 	.byte	0x04, 0x2f
        /*03aa*/ 	.short	(.L_199 - .L_198)
	.align		4
.L_198:
        /*03ac*/ 	.word	index@(_ZN2at6native18elementwise_kernelILi128ELi2EZNS0_22gpu_kernel_impl_nocastIZZZNS0_17log10_kernel_cudaERNS_18TensorIteratorBaseEENKUlvE0_clEvENKUlvE0_clEvEUlfE_EEvS4_RKT_EUliE_EEviT1_)
        /*03b0*/ 	.word	0x00000014


	//----- nvinfo : EIATTR_FRAME_SIZE
	.align		4
.L_199:
        /*03b4*/ 	.byte	0x04, 0x11
        /*03b6*/ 	.short	(.L_201 - .L_200)
	.align		4
.L_200:
        /*03b8*/ 	.word	index@(_ZN2at6native18elementwise_kernelILi128ELi2EZNS0_22gpu_kernel_impl_nocastIZZZNS0_17log10_kernel_cudaERNS_18TensorIteratorBaseEENKUlvE0_clEvENKUlvE0_clEvEUlfE_EEvS4_RKT_EUliE_EEviT1_)
        /*03bc*/ 	.word	0x00000000


	//----- nvinfo : EIATTR_REGCOUNT
	.align		4
.L_201:
        /*03c0*/ 	.byte	0x04, 0x2f
        /*03c2*/ 	.short	(.L_203 - .L_202)
	.align		4
.L_202:
        /*03c4*/ 	.word	index@(_ZN2at6native27unrolled_elementwise_kernelIZZZNS0_17log10_kernel_cudaERNS_18TensorIteratorBaseEENKUlvE0_clEvENKUlvE0_clEvEUlfE_St5arrayIPcLm2EELi4E23TrivialOffsetCalculatorILi1EjESB_NS0_6memory12LoadWithCastILi1EEENSC_13StoreWithCastILi1EEEEEviT_T0_T2_T3_T4_T5_)
        /*03c8*/ 	.word	0x00000020


	//----- nvinfo : EIATTR_FRAME_SIZE
	.align		4
.L_203:
        /*03cc*/ 	.byte	0x04, 0x11
        /*03ce*/ 	.short	(.L_205 - .L_204)
	.align		4
.L_204:
        /*03d0*/ 	.word	index@(_ZN2at6native27unrolled_elementwise_kernelIZZZNS0_17log10_kernel_cudaERNS_18TensorIteratorBaseEENKUlvE0_clEvENKUlvE0_clEvEUlfE_St5arrayIPcLm2EELi4E23TrivialOffsetCalculatorILi1EjESB_NS0_6memory12LoadWithCastILi1EEENSC_13StoreWithCastILi1EEEEEviT_T0_T2_T3_T4_T5_)
        /*03d4*/ 	.word	0x00000000


	//----- nvinfo : EIATTR_REGCOUNT
	.align		4
.L_205:
        /*03d8*/ 	.byte	0x04, 0x2f
        /*03da*/ 	.short	(.L_207 - .L_206)
	.align		4
.L_206:
        /*03dc*/ 	.word	index@(_ZN2at6native18elementwise_kernelILi128ELi4EZNS0_15gpu_kernel_implIZZZNS0_17log10_kernel_cudaERNS_18TensorIteratorBaseEENKUlvE0_clEvENKUlvE0_clEvEUlfE_EEvS4_RKT_EUliE_EEviT1_)
        /*03e0*/ 	.word	0x00000018


	//----- nvinfo : EIATTR_FRAME_SIZE
	.align		4
.L_207:
        /*03e4*/ 	.byte	0x04, 0x11
        /*03e6*/ 	.short	(.L_209 - .L_208)
	.align		4
.L_208:
        /*03e8*/ 	.word	index@(_ZN2at6native18elementwise_kernelILi128ELi4EZNS0_15gpu_kernel_implIZZZNS0_17log10_kernel_cudaERNS_18TensorIteratorBaseEENKUlvE0_clEvENKUlvE0_clEvEUlfE_EEvS4_RKT_EUliE_EEviT1_)
        /*03ec*/ 	.word	0x00000000


	//----- nvinfo : EIATTR_REGCOUNT
	.align		4
.L_209:
        /*03f0*/ 	.byte	0x04, 0x2f
        /*03f2*/ 	.short	(.L_211 - .L_210)
	.align		4
.L_210:
        /*03f4*/ 	.word	index@(_ZN2at6native29vectorized_elementwise_kernelILi8EZZZNS0_17log10_kernel_cudaERNS_18TensorIteratorBaseEENKUlvE0_clEvENKUlvE1_clEvEUlN3c104HalfEE_St5arrayIPcLm2EEEEviT0_T1_)
        /*03f8*/ 	.word	0x00000020


	//----- nvinfo : EIATTR_FRAME_SIZE
	.align		4
.L_211:
        /*03fc*/ 	.byte	0x04, 0x11
        /*03fe*/ 	.short	(.L_213 - .L_212)
	.align		4
.L_212:
        /*0400*/ 	.word	index@(_ZN2at6native29vectorized_elementwise_kernelILi8EZZZNS0_17log10_kernel_cudaERNS_18TensorIteratorBaseEENKUlvE0_clEvENKUlvE1_clEvEUlN3c104HalfEE_St5arrayIPcLm2EEEEviT0_T1_)
        /*0404*/ 	.word	0x00000000


	//----- nvinfo : EIATTR_REGCOUNT
	.align		4
.L_213:
        /*0408*/ 	.byte	0x04, 0x2f
        /*040a*/ 	.short	(.L_215 - .L_214)
	.align		4
.L_214:
        /*040c*/ 	.word	index@(_ZN2at6native29vectorized_elementwise_kernelILi4EZZZNS0_17log10_kernel_cudaERNS_18TensorIteratorBaseEENKUlvE0_clEvENKUlvE1_clEvEUlN3c104HalfEE_St5arrayIPcLm2EEEEviT0_T1_)
        /*0410*/ 	.word	0x00000020


	//----- nvinfo : EIATTR_FRAME_SIZE
	.align		4
.L_215:
        /*0414*/ 	.byte	0x04, 0x11
        /*0416*/ 	.short	(.L_217 - .L_216)
	.align		4
.L_216:
        /*0418*/ 	.word	index@(_ZN2at6native29vectorized_elementwise_kernelILi4EZZZNS0_17log10_kernel_cudaERNS_18TensorIteratorBaseEENKUlvE0_clEvENKUlvE1_clEvEUlN3c104HalfEE_St5arrayIPcLm2EEEEviT0_T1_)
        /*041c*/ 	.word	0x00000000


	//----- nvinfo : EIATTR_REGCOUNT
	.align		4
.L_217:
        /*0420*/ 	.byte	0x04, 0x2f
        /*0422*/ 	.short	(.L_219 - .L_218)
	.align		4
.L_218:
        /*0424*/ 	.word	index@(_ZN2at6native29vectorized_elementwise_kernelILi2EZZZNS0_17log10_kernel_cudaERNS_18TensorIteratorBaseEENKUlvE0_clEvENKUlvE1_clEvEUlN3c104HalfEE_St5arrayIPcLm2EEEEviT0_T1_)
        /*0428*/ 	.word	0x00000020


	//----- nvinfo : EIATTR_FRAME_SIZE
	.align		4
.L_219:
        /*042c*/ 	.byte	0x04, 0x11
        /*042e*/ 	.short	(.L_221 - .L_220)
	.align		4
.L_220:
        /*0430*/ 	.word	index@(_ZN2at6native29vectorized_elementwise_kernelILi2EZZZNS0_17log10_kernel_cudaERNS_18TensorIteratorBaseEENKUlvE0_clEvENKUlvE1_clEvEUlN3c104HalfEE_St5arrayIPcLm2EEEEviT0_T1_)
        /*0434*/ 	.word	0x00000000


	//----- nvinfo : EIATTR_REGCOUNT
	.align		4
.L_221:
        /*0438*/ 	.byte	0x04, 0x2f
        /*043a*/ 	.short	(.L_223 - .L_222)
	.align		4
.L_222:
        /*043c*/ 	.word	index@(_ZN2at6native27unrolled_elementwise_kernelIZZZNS0_17log10_kernel_cudaERNS_18TensorIteratorBaseEENKUlvE0_clEvENKUlvE1_clEvEUlN3c104HalfEE_St5arrayIPcLm2EELi4E23TrivialOffsetCalculatorILi1EjESD_NS0_6memory15LoadWithoutCastENSE_16StoreWithoutCastEEEviT_T0_T2_T3_T4_T5_)
        /*0440*/ 	.word	0x00000016


	//----- nvinfo : EIATTR_FRAME_SIZE
	.align		4
.L_223:
        /*0444*/ 	.byte	0x04, 0x11
        /*0446*/ 	.short	(.L_225 - .L_224)
	.align		4
.L_224:
        /*0448*/ 	.word	index@(_ZN2at6native27unrolled_elementwise_kernelIZZZNS0_17log10_kernel_cudaERNS_18TensorIteratorBaseEENKUlvE0_clEvENKUlvE1_clEvEUlN3c104HalfEE_St5arrayIPcLm2EELi4E23TrivialOffsetCalculatorILi1EjESD_NS0_6memory15LoadWithoutCastENSE_16StoreWithoutCastEEEviT_T0_T2_T3_T4_T5_)
        /*044c*/ 	.word	0x00000000


	//----- nvinfo : EIATTR_REGCOUNT
	.align		4
.L_225:
        /*0450*/ 	.byte	0x04, 0x2f
        /*0452*/ 	.short	(.L_227 - .L_226)
	.align		4
.L_226:
        /*0454*/ 	.word	index@(_ZN2at6native18elementwise_kernelILi128ELi4EZNS0_22gpu_kernel_impl_nocastIZZZNS0_17log10_kernel_cudaERNS_18TensorIteratorBaseEENKUlvE0_clEvENKUlvE1_clEvEUlN3c104HalfEE_EEvS4_RKT_EUliE_EEviT1_)
        /*0458*/ 	.word	0x00000014


	//----- nvinfo : EIATTR_FRAME_SIZE
	.align		4
.L_227:
        /*045c*/ 	.byte	0x04, 0x11
        /*045e*/ 	.short	(.L_229 - .L_228)
	.align		4
.L_228:
        /*0460*/ 	.word	index@(_ZN2at6native18elementwise_kernelILi128ELi4EZNS0_22gpu_kernel_impl_nocastIZZZNS0_17log10_kernel_cudaERNS_18TensorIteratorBaseEENKUlvE0_clEvENKUlvE1_clEvEUlN3c104HalfEE_EEvS4_RKT_EUliE_EEviT1_)
        /*0464*/ 	.word	0x00000000


	//----- nvinfo : EIATTR_REGCOUNT
	.align		4
.L_229:
        /*0468*/ 	.byte	0x04, 0x2f
        /*046a*/ 	.short	(.L_231 - .L_230)
	.align		4
.L_230:
        /*046c*/ 	.word	index@(_ZN2at6native27unrolled_elementwise_kernelIZZZNS0_17log10_kernel_cudaERNS_18TensorIteratorBaseEENKUlvE0_clEvENKUlvE1_clEvEUlN3c104HalfEE_St5arrayIPcLm2EELi4E23TrivialOffsetCalculatorILi1EjESD_NS0_6memory12LoadWithCastILi1EEENSE_13StoreWithCastILi1EEEEEviT_T0_T2_T3_T4_T5_)
        /*0470*/ 	.word	0x0000001c


	//----- nvinfo : EIATTR_FRAME_SIZE
	.align		4
.L_231:
        /*0474*/ 	.byte	0x04, 0x11
        /*0476*/ 	.short	(.L_233 - .L_232)
	.align		4
.L_232:
        /*0478*/ 	.word	index@(_ZN2at6native27unrolled_elementwise_kernelIZZZNS0_17log10_kernel_cudaERNS_18TensorIteratorBaseEENKUlvE0_clEvENKUlvE1_clEvEUlN3c104HalfEE_St5arrayIPcLm2EELi4E23TrivialOffsetCalculatorILi1EjESD_NS0_6memory12LoadWithCastILi1EEENSE_13StoreWithCastILi1EEEEEviT_T0_T2_T3_T4_T5_)
        /*047c*/ 	.word	0x00000000


	//----- nvinfo : EIATTR_REGCOUNT
	.align		4
.L_233:
        /*0480*/ 	.byte	0x04, 0x2f
        /*0482*/ 	.short	(.L_235 - .L_234)
	.align		4
.L_234:
        /*0484*/ 	.word	index@(_ZN2at6native18elementwise_kernelILi128ELi4EZNS0_15gpu_kernel_implIZZZNS0_17log10_kernel_cudaERNS_18TensorIteratorBaseEENKUlvE0_clEvENKUlvE1_clEvEUlN3c104HalfEE_EEvS4_RKT_EUliE_EEviT1_)
        /*0488*/ 	.word	0x00000018


	//----- nvinfo : EIATTR_FRAME_SIZE
	.align		4
.L_235:
        /*048c*/ 	.byte	0x04, 0x11
        /*048e*/ 	.short	(.L_237 - .L_236)
	.align		4
.L_236:
        /*0490*/ 	.word	index@(_ZN2at6native18elementwise_kernelILi128ELi4EZNS0_15gpu_kernel_implIZZZNS0_17log10_kernel_cudaERNS_18TensorIteratorBaseEENKUlvE0_clEvENKUlvE1_clEvEUlN3c104HalfEE_EEvS4_RKT_EUliE_EEviT1_)
        /*0494*/ 	.word	0x00000000


	//----- nvinfo : EIATTR_REGCOUNT
	.align		4
.L_237:
        /*0498*/ 	.byte	0x04, 0x2f
        /*049a*/ 	.short	(.L_239 - .L_238)
	.align		4
.L_238:
        /*049c*/ 	.word	index@(_ZN2at6native29vectorized_elementwise_kernelILi8EZZZNS0_17log10_kernel_cudaERNS_18TensorIteratorBaseEENKUlvE0_clEvENKUlvE2_clEvEUlN3c108BFloat16EE_St5arrayIPcLm2EEEEviT0_T1_)
        /*04a0*/ 	.word	0x00000020


	//----- nvinfo : EIATTR_FRAME_SIZE
	.align		4
.L_239:
        /*04a4*/ 	.byte	0x04, 0x11
        /*04a6*/ 	.short	(.L_241 - .L_240)
	.align		4
.L_240:
        /*04a8*/ 	.word	index@(_ZN2at6native29vectorized_elementwise_kernelILi8EZZZNS0_17log10_kernel_cudaERNS_18TensorIteratorBaseEENKUlvE0_clEvENKUlvE2_clEvEUlN3c108BFloat16EE_St5arrayIPcLm2EEEEviT0_T1_)
        /*04ac*/ 	.word	0x00000000


	//----- nvinfo : EIATTR_REGCOUNT
	.align		4
.L_241:
        /*04b0*/ 	.byte	0x04, 0x2f
        /*04b2*/ 	.short	(.L_243 - .L_242)
	.align		4
.L_242:
        /*04b4*/ 	.word	index@(_ZN2at6native29vectorized_elementwise_kernelILi4EZZZNS0_17log10_kernel_cudaERNS_18TensorIteratorBaseEENKUlvE0_clEvENKUlvE2_clEvEUlN3c108BFloat16EE_St5arrayIPcLm2EEEEviT0_T1_)
        /*04b8*/ 	.word	0x00000020


	//----- nvinfo : EIATTR_FRAME_SIZE
	.align		4
.L_243:
        /*04bc*/ 	.byte	0x04, 0x11
        /*04be*/ 	.short	(.L_245 - .L_244)
	.align		4
.L_244:
        /*04c0*/ 	.word	index@(_ZN2at6native29vectorized_elementwise_kernelILi4EZZZNS0_17log10_kernel_cudaERNS_18TensorIteratorBaseEENKUlvE0_clEvENKUlvE2_clEvEUlN3c108BFloat16EE_St5arrayIPcLm2EEEEviT0_T1_)
        /*04c4*/ 	.word	0x00000000


	//----- nvinfo : EIATTR_REGCOUNT
	.align		4
.L_245:
        /*04c8*/ 	.byte	0x04, 0x2f
        /*04ca*/ 	.short	(.L_247 - .L_246)
	.align		4
.L_246:
        /*04cc*/ 	.word	index@(_ZN2at6native29vectorized_elementwise_kernelILi2EZZZNS0_17log10_kernel_cudaERNS_18TensorIteratorBaseEENKUlvE0_clEvENKUlvE2_clEvEUlN3c108BFloat16EE_St5arrayIPcLm2EEEEviT0_T1_)
        /*04d0*/ 	.word	0x00000020


	//----- nvinfo : EIATTR_FRAME_SIZE
	.align		4
.L_247:
        /*04d4*/ 	.byte	0x04, 0x11
        /*04d6*/ 	.short	(.L_249 - .L_248)
	.align		4
.L_248:
        /*04d8*/ 	.word	index@(_ZN2at6native29vectorized_elementwise_kernelILi2EZZZNS0_17log10_kernel_cudaERNS_18TensorIteratorBaseEENKUlvE0_clEvENKUlvE2_clEvEUlN3c108BFloat16EE_St5arrayIPcLm2EEEEviT0_T1_)
        /*04dc*/ 	.word	0x00000000


	//----- nvinfo : EIATTR_REGCOUNT
	.align		4
.L_249:
        /*04e0*/ 	.byte	0x04, 0x2f
        /*04e2*/ 	.short	(.L_251 - .L_250)
	.align		4
.L_250:
        /*04e4*/ 	.word	index@(_ZN2at6native27unrolled_elementwise_kernelIZZZNS0_17log10_kernel_cudaERNS_18TensorIteratorBaseEENKUlvE0_clEvENKUlvE2_clEvEUlN3c108BFloat16EE_St5arrayIPcLm2EELi4E23TrivialOffsetCalculatorILi1EjESD_NS0_6memory15LoadWithoutCastENSE_16StoreWithoutCastEEEviT_T0_T2_T3_T4_T5_)
        /*04e8*/ 	.word	0x00000016


	//----- nvinfo : EIATTR_FRAME_SIZE
	.align		4
.L_251:
        /*04ec*/ 	.byte	0x04, 0x11
        /*04ee*/ 	.short	(.L_253 - .L_252)
	.align		4
.L_252:
        /*04f0*/ 	.word	index@(_ZN2at6native27unrolled_elementwise_kernelIZZZNS0_17log10_kernel_cudaERNS_18TensorIteratorBaseEENKUlvE0_clEvENKUlvE2_clEvEUlN3c108BFloat16EE_St5arrayIPcLm2EELi4E23TrivialOffsetCalculatorILi1EjESD_NS0_6memory15LoadWithoutCastENSE_16StoreWithoutCastEEEviT_T0_T2_T3_T4_T5_)
        /*04f4*/ 	.word	0x00000000


	//----- nvinfo : EIATTR_REGCOUNT
	.align		4
.L_253:
        /*04f8*/ 	.byte	0x04, 0x2f
        /*04fa*/ 	.short	(.L_255 - .L_254)
	.align		4
.L_254:
        /*04fc*/ 	.word	index@(_ZN2at6native18elementwise_kernelILi128ELi4EZNS0_22gpu_kernel_impl_nocastIZZZNS0_17log10_kernel_cudaERNS_18TensorIteratorBaseEENKUlvE0_clEvENKUlvE2_clEvEUlN3c108BFloat16EE_EEvS4_RKT_EUliE_EEviT1_)
        /*0500*/ 	.word	0x00000014


	//----- nvinfo : EIATTR_FRAME_SIZE
	.align		4
.L_255:
        /*0504*/ 	.byte	0x04, 0x11
        /*0506*/ 	.short	(.L_257 - .L_256)
	.align		4
.L_256:
        /*0508*/ 	.word	index@(_ZN2at6native18elementwise_kernelILi128ELi4EZNS0_22gpu_kernel_impl_nocastIZZZNS0_17log10_kernel_cudaERNS_18TensorIteratorBaseEENKUlvE0_clEvENKUlvE2_clEvEUlN3c108BFloat16EE_EEvS4_RKT_EUliE_EEviT1_)
        /*050c*/ 	.word	0x00000000


	//----- nvinfo : EIATTR_REGCOUNT
	.align		4
.L_257:
        /*0510*/ 	.byte	0x04, 0x2f
        /*0512*/ 	.short	(.L_259 - .L_258)
	.align		4
.L_258:
        /*0514*/ 	.word	index@(_ZN2at6native27unrolled_elementwise_kernelIZZZNS0_17log10_kernel_cudaERNS_18TensorIteratorBaseEENKUlvE0_clEvENKUlvE2_clEvEUlN3c108BFloat16EE_St5arrayIPcLm2EELi4E23TrivialOffsetCalculatorILi1EjESD_NS0_6memory12LoadWithCastILi1EEENSE_13StoreWithCastILi1EEEEEviT_T0_T2_T3_T4_T5_)
        /*0518*/ 	.word	0x0000001c


	//----- nvinfo : EIATTR_FRAME_SIZE
	.align		4
.L_259:
        /*051c*/ 	.byte	0x04, 0x11
        /*051e*/ 	.short	(.L_261 - .L_260)
	.align		4
.L_260:
        /*0520*/ 	.word	index@(_ZN2at6native27unrolled_elementwise_kernelIZZZNS0_17log10_kernel_cudaERNS_18TensorIteratorBaseEENKUlvE0_clEvENKUlvE2_clEvEUlN3c108BFloat16EE_St5arrayIPcLm2EELi4E23TrivialOffsetCalculatorILi1EjESD_NS0_6memory12LoadWithCastILi1EEENSE_13StoreWithCastILi1EEEEEviT_T0_T2_T3_T4_T5_)
        /*0524*/ 	.word	0x00000000


	//----- nvinfo : EIATTR_REGCOUNT
	.align		4
.L_261:
        /*0528*/ 	.byte	0x04, 0x2f
        /*052a*/ 	.short	(.L_263 - .L_262)
	.align		4
.L_262:
        /*052c*/ 	.word	index@(_ZN2at6native18elementwise_kernelILi128ELi4EZNS0_15gpu_kernel_implIZZZNS0_17log10_kernel_cudaERNS_18TensorIteratorBaseEENKUlvE0_clEvENKUlvE2_clEvEUlN3c108BFloat16EE_EEvS4_RKT_EUliE_EEviT1_)
        /*0530*/ 	.word	0x00000018


	//----- nvinfo : EIATTR_FRAME_SIZE
	.align		4
.L_263:
        /*0534*/ 	.byte	0x04, 0x11
        /*0536*/ 	.short	(.L_265 - .L_264)
	.align		4
.L_264:
        /*0538*/ 	.word	index@(_ZN2at6native18elementwise_kernelILi128ELi4EZNS0_15gpu_kernel_implIZZZNS0_17log10_kernel_cudaERNS_18TensorIteratorBaseEENKUlvE0_clEvENKUlvE2_clEvEUlN3c108BFloat16EE_EEvS4_RKT_EUliE_EEviT1_)
        /*053c*/ 	.word	0x00000000


	//----- nvinfo : EIATTR_REGCOUNT
	.align		4
.L_265:
        /*0540*/ 	.byte	0x04, 0x2f
        /*0542*/ 	.short	(.L_267 - .L_266)
	.align		4
.L_266:
        /*0544*/ 	.word	index@(_ZN2at6native29vectorized_elementwise_kernelILi8EZZZNS0_17log1p_kernel_cudaERNS_18TensorIteratorBaseEENKUlvE_clEvENKUlvE_clEvEUldE_St5arrayIPcLm2EEEEviT0_T1_)
        /*0548*/ 	.word	0x0000002c


	//----- nvinfo : EIATTR_FRAME_SIZE
	.align		4
.L_267:
        /*054c*/ 	.byte	0x04, 0x11
        /*054e*/ 	.short	(.L_269 - .L_268)
	.align		4
.L_268:
        /*0550*/ 	.word	index@($__internal_20_$__cuda_sm20_div_rn_f64_full)
        /*0554*/ 	.word	0x00000000


	//----- nvinfo : EIATTR_FRAME_SIZE
	.align		4
.L_269:
        /*0558*/ 	.byte	0x04, 0x11
        /*055a*/ 	.short	(.L_271 - .L_270)
	.align		4
.L_270:
        /*055c*/ 	.word	index@(_ZN2at6native29vectorized_elementwise_kernelILi8EZZZNS0_17log1p_kernel_cudaERNS_18TensorIteratorBaseEENKUlvE_clEvENKUlvE_clEvEUldE_St5arrayIPcLm2EEEEviT0_T1_)
        /*0560*/ 	.word	0x00000000


	//----- nvinfo : EIATTR_REGCOUNT
	.align		4
.L_271:
        /*0564*/ 	.byte	0x04, 0x2f
        /*0566*/ 	.short	(.L_273 - .L_272)
	.align		4
.L_272:
        /*0568*/ 	.word	index@(_ZN2at6native29vectorized_elementwise_kernelILi4EZZZNS0_17log1p_kernel_cudaERNS_18TensorIteratorBaseEENKUlvE_clEvENKUlvE_clEvEUldE_St5arrayIPcLm2EEEEviT0_T1_)
        /*056c*/ 	.word	0x0000002c


	//----- nvinfo : EIATTR_FRAME_SIZE
	.align		4
.L_273:
        /*0570*/ 	.byte	0x04, 0x11
        /*0572*/ 	.short	(.L_275 - .L_274)
	.align		4
.L_274:
        /*0574*/ 	.word	index@($__internal_19_$__cuda_sm20_div_rn_f64_full)
        /*0578*/ 	.word	0x00000000


	//----- nvinfo : EIATTR_FRAME_SIZE
	.align		4
.L_275:
        /*057c*/ 	.byte	0x04, 0x11
        /*057e*/ 	.short	(.L_277 - .L_276)
	.align		4
.L_276:
        /*0580*/ 	.word	index@(_ZN2at6native29vectorized_elementwise_kernelILi4EZZZNS0_17log1p_kernel_cudaERNS_18TensorIteratorBaseEENKUlvE_clEvENKUlvE_clEvEUldE_St5arrayIPcLm2EEEEviT0_T1_)
        /*0584*/ 	.word	0x00000000


	//----- nvinfo : EIATTR_REGCOUNT
	.align		4
.L_277:
        /*0588*/ 	.byte	0x04, 0x2f
        /*058a*/ 	.short	(.L_279 - .L_278)
	.align		4
.L_278:
        /*058c*/ 	.word	index@(_ZN2at6native29vectorized_elementwise_kernelILi2EZZZNS0_17log1p_kernel_cudaERNS_18TensorIteratorBaseEENKUlvE_clEvENKUlvE_clEvEUldE_St5arrayIPcLm2EEEEviT0_T1_)
        /*0590*/ 	.word	0x0000002c


	//----- nvinfo : EIATTR_FRAME_SIZE
	.align		4
.L_279:
        /*0594*/ 	.byte	0x04, 0x11
        /*0596*/ 	.short	(.L_281 - .L_280)
	.align		4
.L_280:
        /*0598*/ 	.word	index@($__internal_18_$__cuda_sm20_div_rn_f64_full)
        /*059c*/ 	.word	0x00000000


	//----- nvinfo : EIATTR_FRAME_SIZE
	.align		4
.L_281:
        /*05a0*/ 	.byte	0x04, 0x11
        /*05a2*/ 	.short	(.L_283 - .L_282)
	.align		4
.L_282:
        /*05a4*/ 	.word	index@(_ZN2at6native29vectorized_elementwise_kernelILi2EZZZNS0_17log1p_kernel_cudaERNS_18TensorIteratorBaseEENKUlvE_clEvENKUlvE_clEvEUldE_St5arrayIPcLm2EEEEviT0_T1_)
        /*05a8*/ 	.word	0x00000000


	//----- nvinfo : EIATTR_REGCOUNT
	.align		4
.L_283:
        /*05ac*/ 	.byte	0x04, 0x2f
        /*05ae*/ 	.short	(.L_285 - .L_284)
	.align		4
.L_284:
        /*05b0*/ 	.word	index@(_ZN2at6native27unrolled_elementwise_kernelIZZZNS0_17log1p_kernel_cudaERNS_18TensorIteratorBaseEENKUlvE_clEvENKUlvE_clEvEUldE_St5arrayIPcLm2EELi4E23TrivialOffsetCalculatorILi1EjESB_NS0_6memory15LoadWithoutCastENSC_16StoreWithoutCastEEEviT_T0_T2_T3_T4_T5_)
        /*05b4*/ 	.word	0x00000021


	//----- nvinfo : EIATTR_FRAME_SIZE
	.align		4
.L_285:
        /*05b8*/ 	.byte	0x04, 0x11
        /*05ba*/ 	.short	(.L_287 - .L_286)
	.align		4
.L_286:
        /*05bc*/ 	.word	index@($__internal_17_$__cuda_sm20_div_rn_f64_full)
        /*05c0*/ 	.word	0x00000000


	//----- nvinfo : EIATTR_FRAME_SIZE
	.align		4
.L_287:
        /*05c4*/ 	.byte	0x04, 0x11
        /*05c6*/ 	.short	(.L_289 - .L_288)
	.align		4
.L_288:
        /*05c8*/ 	.word	index@(_ZN2at6native27unrolled_elementwise_kernelIZZZNS0_17log1p_kernel_cudaERNS_18TensorIteratorBaseEENKUlvE_clEvENKUlvE_clEvEUldE_St5arrayIPcLm2EELi4E23TrivialOffsetCalculatorILi1EjESB_NS0_6memory15LoadWithoutCastENSC_16StoreWithoutCastEEEviT_T0_T2_T3_T4_T5_)
        /*05cc*/ 	.word	0x00000000


	//----- nvinfo : EIATTR_REGCOUNT
	.align		4
.L_289:
        /*05d0*/ 	.byte	0x04, 0x2f
        /*05d2*/ 	.short	(.L_291 - .L_290)
	.align		4
.L_290:
        /*05d4*/ 	.word	index@(_ZN2at6native18elementwise_kernelILi128ELi2EZNS0_22gpu_kernel_impl_nocastIZZZNS0_17log1p_kernel_cudaERNS_18TensorIteratorBaseEENKUlvE_clEvENKUlvE_clEvEUldE_EEvS4_RKT_EUliE_EEviT1_)
        /*05d8*/ 	.word	0x0000001e


	//----- nvinfo : EIATTR_FRAME_SIZE
	.align		4
.L_291:
        /*05dc*/ 	.byte	0x04, 0x11
        /*05de*/ 	.short	(.L_293 - .L_292)
	.align		4
.L_292:
        /*05e0*/ 	.word	index@($__internal_16_$__cuda_sm20_div_rn_f64_full)
        /*05e4*/ 	.word	0x00000000


	//----- nvinfo : EIATTR_FRAME_SIZE
	.align		4
.L_293:
        /*05e8*/ 	.byte	0x04, 0x11
        /*05ea*/ 	.short	(.L_295 - .L_294)
	.align		4
.L_294:
        /*05ec*/ 	.word	index@(_ZN2at6native18elementwise_kernelILi128ELi2EZNS0_22gpu_kernel_impl_nocastIZZZNS0_17log1p_kernel_cudaERNS_18TensorIteratorBaseEENKUlvE_clEvENKUlvE_clEvEUldE_EEvS4_RKT_EUliE_EEviT1_)
        /*05f0*/ 	.word	0x00000000


	//----- nvinfo : EIATTR_REGCOUNT
	.align		4
.L_295:
        /*05f4*/ 	.byte	0x04, 0x2f
        /*05f6*/ 	.short	(.L_297 - .L_296)
	.align		4
.L_296:
        /*05f8*/ 	.word	index@(_ZN2at6native27unrolled_elementwise_kernelIZZZNS0_17log1p_kernel_cudaERNS_18TensorIteratorBaseEENKUlvE_clEvENKUlvE_clEvEUldE_St5arrayIPcLm2EELi4E23TrivialOffsetCalculatorILi1EjESB_NS0_6memory12LoadWithCastILi1EEENSC_13StoreWithCastILi1EEEEEviT_T0_T2_T3_T4_T5_)
        /*05fc*/ 	.word	0x00000023


	//----- nvinfo : EIATTR_FRAME_SIZE
	.align		4
.L_297:
        /*0600*/ 	.byte	0x04, 0x11
        /*0602*/ 	.short	(.L_299 - .L_298)
	.align		4
.L_298:
        /*0604*/ 	.word	index@($__internal_15_$__cuda_sm20_div_rn_f64_full)
        /*0608*/ 	.word	0x00000000


	//----- nvinfo : EIATTR_FRAME_SIZE
	.align		4
.L_299:
        /*060c*/ 	.byte	0x04, 0x11
        /*060e*/ 	.short	(.L_301 - .L_300)
	.align		4
.L_300:
        /*0610*/ 	.word	index@(_ZN2at6native27unrolled_elementwise_kernelIZZZNS0_17log1p_kernel_cudaERNS_18TensorIteratorBaseEENKUlvE_clEvENKUlvE_clEvEUldE_St5arrayIPcLm2EELi4E23TrivialOffsetCalculatorILi1EjESB_NS0_6memory12LoadWithCastILi1EEENSC_13StoreWithCastILi1EEEEEviT_T0_T2_T3_T4_T5_)
        /*0614*/ 	.word	0x00000000


	//----- nvinfo : EIATTR_REGCOUNT
	.align		4
.L_301:
        /*0618*/ 	.byte	0x04, 0x2f
        /*061a*/ 	.short	(.L_303 - .L_302)
	.align		4
.L_302:
        /*061c*/ 	.word	index@(_ZN2at6native18elementwise_kernelILi128ELi4EZNS0_15gpu_kernel_implIZZZNS0_17log1p_kernel_cudaERNS_18TensorIteratorBaseEENKUlvE_clEvENKUlvE_clEvEUldE_EEvS4_RKT_EUliE_EEviT1_)
        /*0620*/ 	.word	0x0000001d


	//----- nvinfo : EIATTR_FRAME_SIZE
	.align		4
.L_303:
        /*0624*/ 	.byte	0x04, 0x11
        /*0626*/ 	.short	(.L_305 - .L_304)
	.align		4
.L_304:
        /*0628*/ 	.word	index@($__internal_14_$__cuda_sm20_div_rn_f64_full)
        /*062c*/ 	.word	0x00000000


	//----- nvinfo : EIATTR_FRAME_SIZE
	.align		4
.L_305:
        /*0630*/ 	.byte	0x04, 0x11
        /*0632*/ 	.short	(.L_307 - .L_306)
	.align		4
.L_306:
        /*0634*/ 	.word	index@(_ZN2at6native18elementwise_kernelILi128ELi4EZNS0_15gpu_kernel_implIZZZNS0_17log1p_kernel_cudaERNS_18TensorIteratorBaseEENKUlvE_clEvENKUlvE_clEvEUldE_EEvS4_RKT_EUliE_EEviT1_)
        /*0638*/ 	.word	0x00000000


	//----- nvinfo : EIATTR_REGCOUNT
	.align		4
.L_307:
        /*063c*/ 	.byte	0x04, 0x2f
        /*063e*/ 	.short	(.L_309 - .L_308)
	.align		4
.L_308:
        /*0640*/ 	.word	index@(_ZN2at6native29vectorized_elementwise_kernelILi8EZZZNS0_17log1p_kernel_cudaERNS_18TensorIteratorBaseEENKUlvE_clEvENKUlvE0_clEvEUlfE_St5arrayIPcLm2EEEEviT0_T1_)
        /*0644*/ 	.word	0x0000001f


	//----- nvinfo : EIATTR_FRAME_SIZE
	.align		4
.L_309:
        /*0648*/ 	.byte	0x04, 0x11
        /*064a*/ 	.short	(.L_311 - .L_310)
	.align		4
.L_310:
        /*064c*/ 	.word	index@(_ZN2at6native29vectorized_elementwise_kernelILi8EZZZNS0_17log1p_kernel_cudaERNS_18TensorIteratorBaseEENKUlvE_clEvENKUlvE0_clEvEUlfE_St5arrayIPcLm2EEEEviT0_T1_)
        /*0650*/ 	.word	0x00000000


	//----- nvinfo : EIATTR_REGCOUNT
	.align		4
.L_311:
        /*0654*/ 	.byte	0x04, 0x2f
        /*0656*/ 	.short	(.L_313 - .L_312)
	.align		4
.L_312:
        /*0658*/ 	.word	index@(_ZN2at6native29vectorized_elementwise_kernelILi4EZZZNS0_17log1p_kernel_cudaERNS_18TensorIteratorBaseEENKUlvE_clEvENKUlvE0_clEvEUlfE_St5arrayIPcLm2EEEEviT0_T1_)
        /*065c*/ 	.word	0x0000001e


	//----- nvinfo : EIATTR_FRAME_SIZE
	.align		4
.L_313:
        /*0660*/ 	.byte	0x04, 0x11
        /*0662*/ 	.short	(.L_315 - .L_314)
	.align		4
.L_314:
        /*0664*/ 	.word	index@(_ZN2at6native29vectorized_elementwise_kernelILi4EZZZNS0_17log1p_kernel_cudaERNS_18TensorIteratorBaseEENKUlvE_clEvENKUlvE0_clEvEUlfE_St5arrayIPcLm2EEEEviT0_T1_)
        /*0668*/ 	.word	0x00000000


	//----- nvinfo : EIATTR_REGCOUNT
	.align		4
.L_315:
        /*066c*/ 	.byte	0x04, 0x2f
        /*066e*/ 	.short	(.L_317 - .L_316)
	.align		4
.L_316:
        /*0670*/ 	.word	index@(_ZN2at6native29vectorized_elementwise_kernelILi2EZZZNS0_17log1p_kernel_cudaERNS_18TensorIteratorBaseEENKUlvE_clEvENKUlvE0_clEvEUlfE_St5arrayIPcLm2EEEEviT0_T1_)
        /*0674*/ 	.word	0x0000001e


	//----- nvinfo : EIATTR_FRAME_SIZE
	.align		4
.L_317:
        /*0678*/ 	.byte	0x04, 0x11
        /*067a*/ 	.short	(.L_319 - .L_318)
	.align		4
.L_318:
        /*067c*/ 	.word	index@(_ZN2at6native29vectorized_elementwise_kernelILi2EZZZNS0_17log1p_kernel_cudaERNS_18TensorIteratorBaseEENKUlvE_clEvENKUlvE0_clEvEUlfE_St5arrayIPcLm2EEEEviT0_T1_)
        /*0680*/ 	.word	0x00000000


	//----- nvinfo : EIATTR_REGCOUNT
	.align		4
.L_319:
        /*0684*/ 	.byte	0x04, 0x2f
        /*0686*/ 	.short	(.L_321 - .L_320)
	.align		4
.L_320:
        /*0688*/ 	.word	index@(_ZN2at6native27unrolled_elementwise_kernelIZZZNS0_17log1p_kernel_cudaERNS_18TensorIteratorBaseEENKUlvE_clEvENKUlvE0_clEvEUlfE_St5arrayIPcLm2EELi4E23TrivialOffsetCalculatorILi1EjESB_NS0_6memory15LoadWithoutCastENSC_16StoreWithoutCastEEEviT_T0_T2_T3_T4_T5_)
        /*068c*/ 	.word	0x00000016


	//----- nvinfo : EIATTR_FRAME_SIZE
	.align		4
.L_321:
        /*0690*/ 	.byte	0x04, 0x11
        /*0692*/ 	.short	(.L_323 - .L_322)
	.align		4
.L_322:
        /*0694*/ 	.word	index@(_ZN2at6native27unrolled_elementwise_kernelIZZZNS0_17log1p_kernel_cudaERNS_18TensorIteratorBaseEENKUlvE_clEvENKUlvE0_clEvEUlfE_St5arrayIPcLm2EELi4E23TrivialOffsetCalculatorILi1EjESB_NS0_6memory15LoadWithoutCastENSC_16StoreWithoutCastEEEviT_T0_T2_T3_T4_T5_)
        /*0698*/ 	.word	0x00000000


	//----- nvinfo : EIATTR_REGCOUNT
	.align		4
.L_323:
        /*069c*/ 	.byte	0x04, 0x2f
        /*069e*/ 	.short	(.L_325 - .L_324)
	.align		4
.L_324:
        /*06a0*/ 	.word	index@(_ZN2at6native18elementwise_kernelILi128ELi2EZNS0_22gpu_kernel_impl_nocastIZZZNS0_17log1p_kernel_cudaERNS_18TensorIteratorBaseEENKUlvE_clEvENKUlvE0_clEvEUlfE_EEvS4_RKT_EUliE_EEviT1_)
        /*06a4*/ 	.word	0x00000014


	//----- nvinfo : EIATTR_FRAME_SIZE
	.align		4
.L_325:
        /*06a8*/ 	.byte	0x04, 0x11
        /*06aa*/ 	.short	(.L_327 - .L_326)
	.align		4
.L_326:
        /*06ac*/ 	.word	index@(_ZN2at6native18elementwise_kernelILi128ELi2EZNS0_22gpu_kernel_impl_nocastIZZZNS0_17log1p_kernel_cudaERNS_18TensorIteratorBaseEENKUlvE_clEvENKUlvE0_clEvEUlfE_EEvS4_RKT_EUliE_EEviT1_)
        /*06b0*/ 	.word	0x00000000


	//----- nvinfo : EIATTR_REGCOUNT
	.align		4
.L_327:
        /*06b4*/ 	.byte	0x04, 0x2f
        /*06b6*/ 	.short	(.L_329 - .L_328)
	.align		4
.L_328:
        /*06b8*/ 	.word	index@(_ZN2at6native27unrolled_elementwise_kernelIZZZNS0_17log1p_kernel_cudaERNS_18TensorIteratorBaseEENKUlvE_clEvENKUlvE0_clEvEUlfE_St5arrayIPcLm2EELi4E23TrivialOffsetCalculatorILi1EjESB_NS0_6memory12LoadWithCastILi1EEENSC_13StoreWithCastILi1EEEEEviT_T0_T2_T3_T4_T5_)
        /*06bc*/ 	.word	0x0000001d


	//----- nvinfo : EIATTR_FRAME_SIZE
	.align		4
.L_329:
        /*06c0*/ 	.byte	0x04, 0x11
        /*06c2*/ 	.short	(.L_331 - .L_330)
	.align		4
.L_330:
        /*06c4*/ 	.word	index@(_ZN2at6native27unrolled_elementwise_kernelIZZZNS0_17log1p_kernel_cudaERNS_18TensorIteratorBaseEENKUlvE_clEvENKUlvE0_clEvEUlfE_St5arrayIPcLm2EELi4E23TrivialOffsetCalculatorILi1EjESB_NS0_6memory12LoadWithCastILi1EEENSC_13StoreWithCastILi1EEEEEviT_T0_T2_T3_T4_T5_)
        /*06c8*/ 	.word	0x00000000


	//----- nvinfo : EIATTR_REGCOUNT
	.align		4
.L_331:
        /*06cc*/ 	.byte	0x04, 0x2f
        /*06ce*/ 	.short	(.L_333 - .L_332)
	.align		4
.L_332:
        /*06d0*/ 	.word	index@(_ZN2at6native18elementwise_kernelILi128ELi4EZNS0_15gpu_kernel_implIZZZNS0_17log1p_kernel_cudaERNS_18TensorIteratorBaseEENKUlvE_clEvENKUlvE0_clEvEUlfE_EEvS4_RKT_EUliE_EEviT1_)
        /*06d4*/ 	.word	0x00000018


	//----- nvinfo : EIATTR_FRAME_SIZE
	.align		4
.L_333:
        /*06d8*/ 	.byte	0x04, 0x11
        /*06da*/ 	.short	(.L_335 - .L_334)
	.align		4
.L_334:
        /*06dc*/ 	.word	index@(_ZN2at6native18elementwise_kernelILi128ELi4EZNS0_15gpu_kernel_implIZZZNS0_17log1p_kernel_cudaERNS_18TensorIteratorBaseEENKUlvE_clEvENKUlvE0_clEvEUlfE_EEvS4_RKT_EUliE_EEviT1_)
        /*06e0*/ 	.word	0x00000000


	//----- nvinfo : EIATTR_REGCOUNT
	.align		4
.L_335:
        /*06e4*/ 	.byte	0x04, 0x2f
        /*06e6*/ 	.short	(.L_337 - .L_336)
	.align		4
.L_336:
        /*06e8*/ 	.word	index@(_ZN2at6native29vectorized_elementwise_kernelILi8EZZZNS0_17log1p_kernel_cudaERNS_18TensorIteratorBaseEENKUlvE_clEvENKUlvE1_clEvEUlN3c107complexIdEEE_St5arrayIPcLm2EEEEviT0_T1_)
        /*06ec*/ 	.word	0x00000040


	//----- nvinfo : EIATTR_FRAME_SIZE
	.align		4
.L_337:
        /*06f0*/ 	.byte	0x04, 0x11
        /*06f2*/ 	.short	(.L_339 - .L_338)
	.align		4
.L_338:
        /*06f4*/ 	.word	index@($__internal_13_$__cuda_sm20_div_rn_f64_full)
        /*06f8*/ 	.word	0x00000000


	//----- nvinfo : EIATTR_FRAME_SIZE
	.align		4
.L_339:
        /*06fc*/ 	.byte	0x04, 0x11
        /*06fe*/ 	.short	(.L_341 - .L_340)
	.align		4
.L_340:
        /*0700*/ 	.word	index@(_ZN2at6native29vectorized_elementwise_kernelILi8EZZZNS0_17log1p_kernel_cudaERNS_18TensorIteratorBaseEENKUlvE_clEvENKUlvE1_clEvEUlN3c107complexIdEEE_St5arrayIPcLm2EEEEviT0_T1_)
        /*0704*/ 	.word	0x00000000


	//----- nvinfo : EIATTR_REGCOUNT
	.align		4
.L_341:
        /*0708*/ 	.byte	0x04, 0x2f
        /*070a*/ 	.short	(.L_343 - .L_342)
	.align		4
.L_342:
        /*070c*/ 	.word	index@(_ZN2at6native29vectorized_elementwise_kernelILi4EZZZNS0_17log1p_kernel_cudaERNS_18TensorIteratorBaseEENKUlvE_clEvENKUlvE1_clEvEUlN3c107complexIdEEE_St5arrayIPcLm2EEEEviT0_T1_)
        /*0710*/ 	.word	0x00000040


	//----- nvinfo : EIATTR_FRAME_SIZE
	.align		4
.L_343:
        /*0714*/ 	.byte	0x04, 0x11
        /*0716*/ 	.short	(.L_345 - .L_344)
	.align		4
.L_344:
        /*0718*/ 	.word	index@($__internal_12_$__cuda_sm20_div_rn_f64_full)
        /*071c*/ 	.word	0x00000000


	//----- nvinfo : EIATTR_FRAME_SIZE
	.align		4
.L_345:
        /*0720*/ 	.byte	0x04, 0x11
        /*0722*/ 	.short	(.L_347 - .L_346)
	.align		4
.L_346:
        /*0724*/ 	.word	index@(_ZN2at6native29vectorized_elementwise_kernelILi4EZZZNS0_17log1p_kernel_cudaERNS_18TensorIteratorBaseEENKUlvE_clEvENKUlvE1_clEvEUlN3c107complexIdEEE_St5arrayIPcLm2EEEEviT0_T1_)
        /*0728*/ 	.word	0x00000000


	//----- nvinfo : EIATTR_REGCOUNT
	.align		4
.L_347:
        /*072c*/ 	.byte	0x04, 0x2f
        /*072e*/ 	.short	(.L_349 - .L_348)
	.align		4
.L_348:
        /*0730*/ 	.word	index@(_ZN2at6native29vectorized_elementwise_kernelILi2EZZZNS0_17log1p_kernel_cudaERNS_18TensorIteratorBaseEENKUlvE_clEvENKUlvE1_clEvEUlN3c107complexIdEEE_St5arrayIPcLm2EEEEviT0_T1_)
        /*0734*/ 	.word	0x00000040


	//----- nvinfo : EIATTR_FRAME_SIZE
	.align		4
.L_349:
        /*0738*/ 	.byte	0x04, 0x11
        /*073a*/ 	.short	(.L_351 - .L_350)
	.align		4
.L_350:
        /*073c*/ 	.word	index@($__internal_11_$__cuda_sm20_div_rn_f64_full)
        /*0740*/ 	.word	0x00000000


	//----- nvinfo : EIATTR_FRAME_SIZE
	.align		4
.L_351:
        /*0744*/ 	.byte	0x04, 0x11
        /*0746*/ 	.short	(.L_353 - .L_352)
	.align		4
.L_352:
        /*0748*/ 	.word	index@(_ZN2at6native29vectorized_elementwise_kernelILi2EZZZNS0_17log1p_kernel_cudaERNS_18TensorIteratorBaseEENKUlvE_clEvENKUlvE1_clEvEUlN3c107complexIdEEE_St5arrayIPcLm2EEEEviT0_T1_)
        /*074c*/ 	.word	0x00000000


	//----- nvinfo : EIATTR_REGCOUNT
	.align		4
.L_353:
        /*0750*/ 	.byte	0x04, 0x2f
        /*0752*/ 	.short	(.L_355 - .L_354)
	.align		4
.L_354:
        /*0754*/ 	.word	index@(_ZN2at6native27unrolled_elementwise_kernelIZZZNS0_17log1p_kernel_cudaERNS_18TensorIteratorBaseEENKUlvE_clEvENKUlvE1_clEvEUlN3c107complexIdEEE_St5arrayIPcLm2EELi4E23TrivialOffsetCalculatorILi1EjESE_NS0_6memory15LoadWithoutCastENSF_16StoreWithoutCastEEEviT_T0_T2_T3_T4_T5_)
        /*0758*/ 	.word	0x00000030


	//----- nvinfo : EIATTR_FRAME_SIZE
	.align		4
.L_355:
        /*075c*/ 	.byte	0x04, 0x11
        /*075e*/ 	.short	(.L_357 - .L_356)
	.align		4
.L_356:
        /*0760*/ 	.word	index@($__internal_10_$__cuda_sm20_div_rn_f64_full)
        /*0764*/ 	.word	0x00000000


	//----- nvinfo : EIATTR_FRAME_SIZE
	.align		4
.L_357:
        /*0768*/ 	.byte	0x04, 0x11
        /*076a*/ 	.short	(.L_359 - .L_358)
	.align		4
.L_358:
        /*076c*/ 	.word	index@(_ZN2at6native27unrolled_elementwise_kernelIZZZNS0_17log1p_kernel_cudaERNS_18TensorIteratorBaseEENKUlvE_clEvENKUlvE1_clEvEUlN3c107complexIdEEE_St5arrayIPcLm2EELi4E23TrivialOffsetCalculatorILi1EjESE_NS0_6memory15LoadWithoutCastENSF_16StoreWithoutCastEEEviT_T0_T2_T3_T4_T5_)
        /*0770*/ 	.word	0x00000000


	//----- nvinfo : EIATTR_REGCOUNT
	.align		4
.L_359:
        /*0774*/ 	.byte	0x04, 0x2f
        /*0776*/ 	.short	(.L_361 - .L_360)
	.align		4
.L_360:
        /*0778*/ 	.word	index@(_ZN2at6native18elementwise_kernelILi128ELi2EZNS0_22gpu_kernel_impl_nocastIZZZNS0_17log1p_kernel_cudaERNS_18TensorIteratorBaseEENKUlvE_clEvENKUlvE1_clEvEUlN3c107complexIdEEE_EEvS4_RKT_EUliE_EEviT1_)
        /*077c*/ 	.word	0x00000028


	//----- nvinfo : EIATTR_FRAME_SIZE
	.align		4
.L_361:
        /*0780*/ 	.byte	0x04, 0x11
        /*0782*/ 	.short	(.L_363 - .L_362)
	.align		4
.L_362:
        /*0784*/ 	.word	index@($__internal_9_$__cuda_sm20_div_rn_f64_full)
        /*0788*/ 	.word	0x00000000


	//----- nvinfo : EIATTR_FRAME_SIZE
	.align		4
.L_363:
        /*078c*/ 	.byte	0x04, 0x11
        /*078e*/ 	.short	(.L_365 - .L_364)
	.align		4
.L_364:
        /*0790*/ 	.word	index@(_ZN2at6native18elementwise_kernelILi128ELi2EZNS0_22gpu_kernel_impl_nocastIZZZNS0_17log1p_kernel_cudaERNS_18TensorIteratorBaseEENKUlvE_clEvENKUlvE1_clEvEUlN3c107complexIdEEE_EEvS4_RKT_EUliE_EEviT1_)
        /*0794*/ 	.word	0x00000000


	//----- nvinfo : EIATTR_REGCOUNT
	.align		4
.L_365:
        /*0798*/ 	.byte	0x04, 0x2f
        /*079a*/ 	.short	(.L_367 - .L_366)
	.align		4
.L_366:
        /*079c*/ 	.word	index@(_ZN2at6native27unrolled_elementwise_kernelIZZZNS0_17log1p_kernel_cudaERNS_18TensorIteratorBaseEENKUlvE_clEvENKUlvE1_clEvEUlN3c107complexIdEEE_St5arrayIPcLm2EELi4E23TrivialOffsetCalculatorILi1EjESE_NS0_6memory12LoadWithCastILi1EEENSF_13StoreWithCastILi1EEEEEviT_T0_T2_T3_T4_T5_)
        /*07a0*/ 	.word	0x00000030


	//----- nvinfo : EIATTR_FRAME_SIZE
	.align		4
.L_367:
        /*07a4*/ 	.byte	0x04, 0x11
        /*07a6*/ 	.short	(.L_369 - .L_368)
	.align		4
.L_368:
        /*07a8*/ 	.word	index@($__internal_8_$__cuda_sm20_div_rn_f64_full)
        /*07ac*/ 	.word	0x00000000


	//----- nvinfo : EIATTR_FRAME_SIZE
	.align		4
.L_369:
        /*07b0*/ 	.byte	0x04, 0x11
        /*07b2*/ 	.short	(.L_371 - .L_370)
	.align		4
.L_370:
        /*07b4*/ 	.word	index@(_ZN2at6native27unrolled_elementwise_kernelIZZZNS0_17log1p_kernel_cudaERNS_18TensorIteratorBaseEENKUlvE_clEvENKUlvE1_clEvEUlN3c107complexIdEEE_St5arrayIPcLm2EELi4E23TrivialOffsetCalculatorILi1EjESE_NS0_6memory12LoadWithCastILi1EEENSF_13StoreWithCastILi1EEEEEviT_T0_T2_T3_T4_T5_)
        /*07b8*/ 	.word	0x00000000


	//----- nvinfo : EIATTR_REGCOUNT
	.align		4
.L_371:
        /*07bc*/ 	.byte	0x04, 0x2f
        /*07be*/ 	.short	(.L_373 - .L_372)
	.align		4
.L_372:
        /*07c0*/ 	.word	index@(_ZN2at6native18elementwise_kernelILi128ELi4EZNS0_15gpu_kernel_implIZZZNS0_17log1p_kernel_cudaERNS_18TensorIteratorBaseEENKUlvE_clEvENKUlvE1_clEvEUlN3c107complexIdEEE_EEvS4_RKT_EUliE_EEviT1_)
        /*07c4*/ 	.word	0x00000029


	//----- nvinfo : EIATTR_FRAME_SIZE
	.align		4
.L_373:
        /*07c8*/ 	.byte	0x04, 0x11
        /*07ca*/ 	.short	(.L_375 - .L_374)
	.align		4
.L_374:
        /*07cc*/ 	.word	index@($__internal_7_$__cuda_sm20_div_rn_f64_full)
        /*07d0*/ 	.word	0x00000000


	//----- nvinfo : EIATTR_FRAME_SIZE
	.align		4
.L_375:
        /*07d4*/ 	.byte	0x04, 0x11
        /*07d6*/ 	.short	(.L_377 - .L_376)
	.align		4
.L_376:
        /*07d8*/ 	.word	index@(_ZN2at6native18elementwise_kernelILi128ELi4EZNS0_15gpu_kernel_implIZZZNS0_17log1p_kernel_cudaERNS_18TensorIteratorBaseEENKUlvE_clEvENKUlvE1_clEvEUlN3c107complexIdEEE_EEvS4_RKT_EUliE_EEviT1_)
        /*07dc*/ 	.word	0x00000000


	//----- nvinfo : EIATTR_REGCOUNT
	.align		4
.L_377:
        /*07e0*/ 	.byte	0x04, 0x2f
        /*07e2*/ 	.short	(.L_379 - .L_378)
	.align		4
.L_378:
        /*07e4*/ 	.word	index@(_ZN2at6native29vectorized_elementwise_kernelILi8EZZZNS0_17log1p_kernel_cudaERNS_18TensorIteratorBaseEENKUlvE_clEvENKUlvE2_clEvEUlN3c107complexIfEEE_St5arrayIPcLm2EEEEviT0_T1_)
        /*07e8*/ 	.word	0x00000028


	//----- nvinfo : EIATTR_FRAME_SIZE
	.align		4
.L_379:
        /*07ec*/ 	.byte	0x04, 0x11
        /*07ee*/ 	.short	(.L_381 - .L_380)
	.align		4
.L_380:
        /*07f0*/ 	.word	index@($__internal_6_$__cuda_sm3x_div_rn_ftz_f32_slowpath)
        /*07f4*/ 	.word	0x00000000


	//----- nvinfo : EIATTR_FRAME_SIZE
	.align		4
.L_381:
        /*07f8*/ 	.byte	0x04, 0x11
        /*07fa*/ 	.short	(.L_383 - .L_382)
	.align		4
.L_382:
        /*07fc*/ 	.word	index@(_ZN2at6native29vectorized_elementwise_kernelILi8EZZZNS0_17log1p_kernel_cudaERNS_18TensorIteratorBaseEENKUlvE_clEvENKUlvE2_clEvEUlN3c107complexIfEEE_St5arrayIPcLm2EEEEviT0_T1_)
        /*0800*/ 	.word	0x00000000


	//----- nvinfo : EIATTR_REGCOUNT
	.align		4
.L_383:
        /*0804*/ 	.byte	0x04, 0x2f
        /*0806*/ 	.short	(.L_385 - .L_384)
	.align		4
.L_384:
        /*0808*/ 	.word	index@(_ZN2at6native29vectorized_elementwise_kernelILi4EZZZNS0_17log1p_kernel_cudaERNS_18TensorIteratorBaseEENKUlvE_clEvENKUlvE2_clEvEUlN3c107complexIfEEE_St5arrayIPcLm2EEEEviT0_T1_)
        /*080c*/ 	.word	0x00000028


	//----- nvinfo : EIATTR_FRAME_SIZE
	.align		4
.L_385:
        /*0810*/ 	.byte	0x04, 0x11
        /*0812*/ 	.short	(.L_387 - .L_386)
	.align		4
.L_386:
        /*0814*/ 	.word	index@($__internal_5_$__cuda_sm3x_div_rn_ftz_f32_slowpath)
        /*0818*/ 	.word	0x00000000


	//----- nvinfo : EIATTR_FRAME_SIZE
	.align		4
.L_387:
        /*081c*/ 	.byte	0x04, 0x11
        /*081e*/ 	.short	(.L_389 - .L_388)
	.align		4
.L_388:
        /*0820*/ 	.word	index@(_ZN2at6native29vectorized_elementwise_kernelILi4EZZZNS0_17log1p_kernel_cudaERNS_18TensorIteratorBaseEENKUlvE_clEvENKUlvE2_clEvEUlN3c107complexIfEEE_St5arrayIPcLm2EEEEviT0_T1_)
        /*0824*/ 	.word	0x00000000


	//----- nvinfo : EIATTR_REGCOUNT
	.align		4
.L_389:
        /*0828*/ 	.byte	0x04, 0x2f
        /*082a*/ 	.short	(.L_391 - .L_390)
	.align		4
.L_390:
        /*082c*/ 	.word	index@(_ZN2at6native29vectorized_elementwise_kernelILi2EZZZNS0_17log1p_kernel_cudaERNS_18TensorIteratorBaseEENKUlvE_clEvENKUlvE2_clEvEUlN3c107complexIfEEE_St5arrayIPcLm2EEEEviT0_T1_)
        /*0830*/ 	.word	0x00000028


	//----- nvinfo : EIATTR_FRAME_SIZE
	.align		4
.L_391:
        /*0834*/ 	.byte	0x04, 0x11
        /*0836*/ 	.short	(.L_393 - .L_392)
	.align		4
.L_392:
        /*0838*/ 	.word	index@($__internal_4_$__cuda_sm3x_div_rn_ftz_f32_slowpath)
        /*083c*/ 	.word	0x00000000


	//----- nvinfo : EIATTR_FRAME_SIZE
	.align		4
.L_393:
        /*0840*/ 	.byte	0x04, 0x11
        /*0842*/ 	.short	(.L_395 - .L_394)
	.align		4
.L_394:
        /*0844*/ 	.word	index@(_ZN2at6native29vectorized_elementwise_kernelILi2EZZZNS0_17log1p_kernel_cudaERNS_18TensorIteratorBaseEENKUlvE_clEvENKUlvE2_clEvEUlN3c107complexIfEEE_St5arrayIPcLm2EEEEviT0_T1_)
        /*0848*/ 	.word	0x00000000


	//----- nvinfo : EIATTR_REGCOUNT
	.align		4
.L_395:
        /*084c*/ 	.byte	0x04, 0x2f
        /*084e*/ 	.short	(.L_397 - .L_396)
	.align		4
.L_396:
        /*0850*/ 	.word	index@(_ZN2at6native27unrolled_elementwise_kernelIZZZNS0_17log1p_kernel_cudaERNS_18TensorIteratorBaseEENKUlvE_clEvENKUlvE2_clEvEUlN3c107complexIfEEE_St5arrayIPcLm2EELi4E23TrivialOffsetCalculatorILi1EjESE_NS0_6memory15LoadWithoutCastENSF_16StoreWithoutCastEEEviT_T0_T2_T3_T4_T5_)
        /*0854*/ 	.word	0x0000001f


	//----- nvinfo : EIATTR_FRAME_SIZE
	.align		4
.L_397:
        /*0858*/ 	.byte	0x04, 0x11
        /*085a*/ 	.short	(.L_399 - .L_398)
	.align		4
.L_398:
        /*085c*/ 	.word	index@($__internal_3_$__cuda_sm3x_div_rn_ftz_f32_slowpath)
        /*0860*/ 	.word	0x00000000


	//----- nvinfo : EIATTR_FRAME_SIZE
	.align		4
.L_399:
        /*0864*/ 	.byte	0x04, 0x11
        /*0866*/ 	.short	(.L_401 - .L_400)
	.align		4
.L_400:
        /*0868*/ 	.word	index@(_ZN2at6native27unrolled_elementwise_kernelIZZZNS0_17log1p_kernel_cudaERNS_18TensorIteratorBaseEENKUlvE_clEvENKUlvE2_clEvEUlN3c107complexIfEEE_St5arrayIPcLm2EELi4E23TrivialOffsetCalculatorILi1EjESE_NS0_6memory15LoadWithoutCastENSF_16StoreWithoutCastEEEviT_T0_T2_T3_T4_T5_)
        /*086c*/ 	.word	0x00000000


	//----- nvinfo : EIATTR_REGCOUNT
	.align		4
.L_401:
        /*0870*/ 	.byte	0x04, 0x2f
        /*0872*/ 	.short	(.L_403 - .L_402)
	.align		4
.L_402:
        /*0874*/ 	.word	index@(_ZN2at6native18elementwise_kernelILi128ELi2EZNS0_22gpu_kernel_impl_nocastIZZZNS0_17log1p_kernel_cudaERNS_18TensorIteratorBaseEENKUlvE_clEvENKUlvE2_clEvEUlN3c107complexIfEEE_EEvS4_RKT_EUliE_EEviT1_)
        /*0878*/ 	.word	0x00000017


	//----- nvinfo : EIATTR_FRAME_SIZE
	.align		4
.L_403:
        /*087c*/ 	.byte	0x04, 0x11
        /*087e*/ 	.short	(.L_405 - .L_404)
	.align		4
.L_404:
        /*0880*/ 	.word	index@($__internal_2_$__cuda_sm3x_div_rn_ftz_f32_slowpath)
        /*0884*/ 	.word	0x00000000


	//----- nvinfo : EIATTR_FRAME_SIZE
	.align		4
.L_405:
        /*0888*/ 	.byte	0x04, 0x11
        /*088a*/ 	.short	(.L_407 - .L_406)
	.align		4
.L_406:
        /*088c*/ 	.word	index@(_ZN2at6native18elementwise_kernelILi128ELi2EZNS0_22gpu_kernel_impl_nocastIZZZNS0_17log1p_kernel_cudaERNS_18TensorIteratorBaseEENKUlvE_clEvENKUlvE2_clEvEUlN3c107complexIfEEE_EEvS4_RKT_EUliE_EEviT1_)
        /*0890*/ 	.word	0x00000000


	//----- nvinfo : EIATTR_REGCOUNT
	.align		4
.L_407:
        /*0894*/ 	.byte	0x04, 0x2f
        /*0896*/ 	.short	(.L_409 - .L_408)
	.align		4
.L_408:
        /*0898*/ 	.word	index@(_ZN2at6native27unrolled_elementwise_kernelIZZZNS0_17log1p_kernel_cudaERNS_18TensorIteratorBaseEENKUlvE_clEvENKUlvE2_clEvEUlN3c107complexIfEEE_St5arrayIPcLm2EELi4E23TrivialOffsetCalculatorILi1EjESE_NS0_6memory12LoadWithCastILi1EEENSF_13StoreWithCastILi1EEEEEviT_T0_T2_T3_T4_T5_)
        /*089c*/ 	.word	0x00000020


	//----- nvinfo : EIATTR_FRAME_SIZE
	.align		4
.L_409:
        /*08a0*/ 	.byte	0x04, 0x11
        /*08a2*/ 	.short	(.L_411 - .L_410)
	.align		4
.L_410:
        /*08a4*/ 	.word	index@($__internal_1_$__cuda_sm3x_div_rn_ftz_f32_slowpath)
        /*08a8*/ 	.word	0x00000000


	//----- nvinfo : EIATTR_FRAME_SIZE
	.align		4
.L_411:
        /*08ac*/ 	.byte	0x04, 0x11
        /*08ae*/ 	.short	(.L_413 - .L_412)
	.align		4
.L_412:
        /*08b0*/ 	.word	index@(_ZN2at6native27unrolled_elementwise_kernelIZZZNS0_17log1p_kernel_cudaERNS_18TensorIteratorBaseEENKUlvE_clEvENKUlvE2_clEvEUlN3c107complexIfEEE_St5arrayIPcLm2EELi4E23TrivialOffsetCalculatorILi1EjESE_NS0_6memory12LoadWithCastILi1EEENSF_13StoreWithCastILi1EEEEEviT_T0_T2_T3_T4_T5_)
        /*08b4*/ 	.word	0x00000000


	//----- nvinfo : EIATTR_REGCOUNT
	.align		4
.L_413:
        /*08b8*/ 	.byte	0x04, 0x2f
        /*08ba*/ 	.short	(.L_415 - .L_414)
	.align		4
.L_414:
        /*08bc*/ 	.word	index@(_ZN2at6native18elementwise_kernelILi128ELi4EZNS0_15gpu_kernel_implIZZZNS0_17log1p_kernel_cudaERNS_18TensorIteratorBaseEENKUlvE_clEvENKUlvE2_clEvEUlN3c107complexIfEEE_EEvS4_RKT_EUliE_EEviT1_)
        /*08c0*/ 	.word	0x00000018


	//----- nvinfo : EIATTR_FRAME_SIZE
	.align		4
.L_415:
        /*08c4*/ 	.byte	0x04, 0x11
        /*08c6*/ 	.short	(.L_417 - .L_416)
	.align		4
.L_416:
        /*08c8*/ 	.word	index@($__internal_0_$__cuda_sm3x_div_rn_ftz_f32_slowpath)
        /*08cc*/ 	.word	0x00000000


	//----- nvinfo : EIATTR_FRAME_SIZE
	.align		4
.L_417:
        /*08d0*/ 	.byte	0x04, 0x11
        /*08d2*/ 	.short	(.L_419 - .L_418)
	.align		4
.L_418:
        /*08d4*/ 	.word	index@(_ZN2at6native18elementwise_kernelILi128ELi4EZNS0_15gpu_kernel_implIZZZNS0_17log1p_kernel_cudaERNS_18TensorIteratorBaseEENKUlvE_clEvENKUlvE2_clEvEUlN3c107complexIfEEE_EEvS4_RKT_EUliE_EEviT1_)
        /*08d8*/ 	.word	0x00000000


	//----- nvinfo : EIATTR_REGCOUNT
	.align		4
.L_419:
        /*08dc*/ 	.byte	0x04, 0x2f
        /*08de*/ 	.short	(.L_421 - .L_420)
	.align		4
.L_420:
        /*08e0*/ 	.word	index@(_ZN2at6native29vectorized_elementwise_kernelILi8EZZZNS0_17log1p_kernel_cudaERNS_18TensorIteratorBaseEENKUlvE_clEvENKUlvE3_clEvEUlN3c104HalfEE_St5arrayIPcLm2EEEEviT0_T1_)
        /*08e4*/ 	.word	0x00000020


	//----- nvinfo : EIATTR_FRAME_SIZE
	.align		4
.L_421:
        /*08e8*/ 	.byte	0x04, 0x11
        /*08ea*/ 	.short	(.L_423 - .L_422)
	.align		4
.L_422:
        /*08ec*/ 	.word	index@(_ZN2at6native29vectorized_elementwise_kernelILi8EZZZNS0_17log1p_kernel_cudaERNS_18TensorIteratorBaseEENKUlvE_clEvENKUlvE3_clEvEUlN3c104HalfEE_St5arrayIPcLm2EEEEviT0_T1_)
        /*08f0*/ 	.word	0x00000000


	//----- nvinfo : EIATTR_REGCOUNT
	.align		4
.L_423:
        /*08f4*/ 	.byte	0x04, 0x2f
        /*08f6*/ 	.short	(.L_425 - .L_424)
	.align		4
.L_424:
        /*08f8*/ 	.word	index@(_ZN2at6native29vectorized_elementwise_kernelILi4EZZZNS0_17log1p_kernel_cudaERNS_18TensorIteratorBaseEENKUlvE_clEvENKUlvE3_clEvEUlN3c104HalfEE_St5arrayIPcLm2EEEEviT0_T1_)
        /*08fc*/ 	.word	0x00000020


	//----- nvinfo : EIATTR_FRAME_SIZE
	.align		4
.L_425:
        /*0900*/ 	.byte	0x04, 0x11
        /*0902*/ 	.short	(.L_427 - .L_426)
	.align		4
.L_426:
        /*0904*/ 	.word	index@(_ZN2at6native29vectorized_elementwise_kernelILi4EZZZNS0_17log1p_kernel_cudaERNS_18TensorIteratorBaseEENKUlvE_clEvENKUlvE3_clEvEUlN3c104HalfEE_St5arrayIPcLm2EEEEviT0_T1_)
        /*0908*/ 	.word	0x00000000


	//----- nvinfo : EIATTR_REGCOUNT
	.align		4
.L_427:
        /*090c*/ 	.byte	0x04, 0x2f
        /*090e*/ 	.short	(.L_429 - .L_428)
	.align		4
.L_428:
        /*0910*/ 	.word	index@(_ZN2at6native29vectorized_elementwise_kernelILi2EZZZNS0_17log1p_kernel_cudaERNS_18TensorIteratorBaseEENKUlvE_clEvENKUlvE3_clEvEUlN3c104HalfEE_St5arrayIPcLm2EEEEviT0_T1_)
        /*0914*/ 	.word	0x00000020


	//----- nvinfo : EIATTR_FRAME_SIZE
	.align		4
.L_429:
        /*0918*/ 	.byte	0x04, 0x11
        /*091a*/ 	.short	(.L_431 - .L_430)
	.align		4
.L_430:
        /*091c*/ 	.word	index@(_ZN2at6native29vectorized_elementwise_kernelILi2EZZZNS0_17log1p_kernel_cudaERNS_18TensorIteratorBaseEENKUlvE_clEvENKUlvE3_clEvEUlN3c104HalfEE_St5arrayIPcLm2EEEEviT0_T1_)
        /*0920*/ 	.word	0x00000000


	//----- nvinfo : EIATTR_REGCOUNT
	.align		4
.L_431:
        /*0924*/ 	.byte	0x04, 0x2f
        /*0926*/ 	.short	(.L_433 - .L_432)
	.align		4
.L_432:
        /*0928*/ 	.word	index@(_ZN2at6native27unrolled_elementwise_kernelIZZZNS0_17log1p_kernel_cudaERNS_18TensorIteratorBaseEENKUlvE_clEvENKUlvE3_clEvEUlN3c104HalfEE_St5arrayIPcLm2EELi4E23TrivialOffsetCalculatorILi1EjESD_NS0_6memory15LoadWithoutCastENSE_16StoreWithoutCastEEEviT_T0_T2_T3_T4_T5_)
        /*092c*/ 	.word	0x00000016


	//----- nvinfo : EIATTR_FRAME_SIZE
	.align		4
.L_433:
        /*0930*/ 	.byte	0x04, 0x11
        /*0932*/ 	.short	(.L_435 - .L_434)
	.align		4
.L_434:
        /*0934*/ 	.word	index@(_ZN2at6native27unrolled_elementwise_kernelIZZZNS0_17log1p_kernel_cudaERNS_18TensorIteratorBaseEENKUlvE_clEvENKUlvE3_clEvEUlN3c104HalfEE_St5arrayIPcLm2EELi4E23TrivialOffsetCalculatorILi1EjESD_NS0_6memory15LoadWithoutCastENSE_16StoreWithoutCastEEEviT_T0_T2_T3_T4_T5_)
        /*0938*/ 	.word	0x00000000


	//----- nvinfo : EIATTR_REGCOUNT
	.align		4
.L_435:
        /*093c*/ 	.byte	0x04, 0x2f
        /*093e*/ 	.short	(.L_437 - .L_436)
	.align		4
.L_436:
        /*0940*/ 	.word	index@(_ZN2at6native18elementwise_kernelILi128ELi4EZNS0_22gpu_kernel_impl_nocastIZZZNS0_17log1p_kernel_cudaERNS_18TensorIteratorBaseEENKUlvE_clEvENKUlvE3_clEvEUlN3c104HalfEE_EEvS4_RKT_EUliE_EEviT1_)
        /*0944*/ 	.word	0x00000014


	//----- nvinfo : EIATTR_FRAME_SIZE
	.align		4
.L_437:
        /*0948*/ 	.byte	0x04, 0x11
        /*094a*/ 	.short	(.L_439 - .L_438)
	.align		4
.L_438:
        /*094c*/ 	.word	index@(_ZN2at6native18elementwise_kernelILi128ELi4EZNS0_22gpu_kernel_impl_nocastIZZZNS0_17log1p_kernel_cudaERNS_18TensorIteratorBaseEENKUlvE_clEvENKUlvE3_clEvEUlN3c104HalfEE_EEvS4_RKT_EUliE_EEviT1_)
        /*0950*/ 	.word	0x00000000


	//----- nvinfo : EIATTR_REGCOUNT
	.align		4
.L_439:
        /*0954*/ 	.byte	0x04, 0x2f
        /*0956*/ 	.short	(.L_441 - .L_440)
	.align		4
.L_440:
        /*0958*/ 	.word	index@(_ZN2at6native27unrolled_elementwise_kernelIZZZNS0_17log1p_kernel_cudaERNS_18TensorIteratorBaseEENKUlvE_clEvENKUlvE3_clEvEUlN3c104HalfEE_St5arrayIPcLm2EELi4E23TrivialOffsetCalculatorILi1EjESD_NS0_6memory12LoadWithCastILi1EEENSE_13StoreWithCastILi1EEEEEviT_T0_T2_T3_T4_T5_)
        /*095c*/ 	.word	0x0000001e


	//----- nvinfo : EIATTR_FRAME_SIZE
	.align		4
.L_441:
        /*0960*/ 	.byte	0x04, 0x11
        /*0962*/ 	.short	(.L_443 - .L_442)
	.align		4
.L_442:
        /*0964*/ 	.word	index@(_ZN2at6native27unrolled_elementwise_kernelIZZZNS0_17log1p_kernel_cudaERNS_18TensorIteratorBaseEENKUlvE_clEvENKUlvE3_clEvEUlN3c104HalfEE_St5arrayIPcLm2EELi4E23TrivialOffsetCalculatorILi1EjESD_NS0_6memory12LoadWithCastILi1EEENSE_13StoreWithCastILi1EEEEEviT_T0_T2_T3_T4_T5_)
        /*0968*/ 	.word	0x00000000


	//----- nvinfo : EIATTR_REGCOUNT
	.align		4
.L_443:
        /*096c*/ 	.byte	0x04, 0x2f
        /*096e*/ 	.short	(.L_445 - .L_444)
	.align		4
.L_444:
        /*0970*/ 	.word	index@(_ZN2at6native18elementwise_kernelILi128ELi4EZNS0_15gpu_kernel_implIZZZNS0_17log1p_kernel_cudaERNS_18TensorIteratorBaseEENKUlvE_clEvENKUlvE3_clEvEUlN3c104HalfEE_EEvS4_RKT_EUliE_EEviT1_)
        /*0974*/ 	.word	0x00000018


	//----- nvinfo : EIATTR_FRAME_SIZE
	.align		4
.L_445:
        /*0978*/ 	.byte	0x04, 0x11
        /*097a*/ 	.short	(.L_447 - .L_446)
	.align		4
.L_446:
        /*097c*/ 	.word	index@(_ZN2at6native18elementwise_kernelILi128ELi4EZNS0_15gpu_kernel_implIZZZNS0_17log1p_kernel_cudaERNS_18TensorIteratorBaseEENKUlvE_clEvENKUlvE3_clEvEUlN3c104HalfEE_EEvS4_RKT_EUliE_EEviT1_)
        /*0980*/ 	.word	0x00000000


	//----- nvinfo : EIATTR_REGCOUNT
	.align		4
.L_447:
        /*0984*/ 	.byte	0x04, 0x2f
        /*0986*/ 	.short	(.L_449 - .L_448)
	.align		4
.L_448:
        /*0988*/ 	.word	index@(_ZN2at6native29vectorized_elementwise_kernelILi8EZZZNS0_17log1p_kernel_cudaERNS_18TensorIteratorBaseEENKUlvE_clEvENKUlvE4_clEvEUlN3c108BFloat16EE_St5arrayIPcLm2EEEEviT0_T1_)
        /*098c*/ 	.word	0x00000020


	//----- nvinfo : EIATTR_FRAME_SIZE
	.align		4
.L_449:
        /*0990*/ 	.byte	0x04, 0x11
        /*0992*/ 	.short	(.L_451 - .L_450)
	.align		4
.L_450:
        /*0994*/ 	.word	index@(_ZN2at6native29vectorized_elementwise_kernelILi8EZZZNS0_17log1p_kernel_cudaERNS_18TensorIteratorBaseEENKUlvE_clEvENKUlvE4_clEvEUlN3c108BFloat16EE_St5arrayIPcLm2EEEEviT0_T1_)
        /*0998*/ 	.word	0x00000000


	//----- nvinfo : EIATTR_REGCOUNT
	.align		4
.L_451:
        /*099c*/ 	.byte	0x04, 0x2f
        /*099e*/ 	.short	(.L_453 - .L_452)
	.align		4
.L_452:
        /*09a0*/ 	.word	index@(_ZN2at6native29vectorized_elementwise_kernelILi4EZZZNS0_17log1p_kernel_cudaERNS_18TensorIteratorBaseEENKUlvE_clEvENKUlvE4_clEvEUlN3c108BFloat16EE_St5arrayIPcLm2EEEEviT0_T1_)
        /*09a4*/ 	.word	0x00000020


	//----- nvinfo : EIATTR_FRAME_SIZE
	.align		4
.L_453:
        /*09a8*/ 	.byte	0x04, 0x11
        /*09aa*/ 	.short	(.L_455 - .L_454)
	.align		4
.L_454:
        /*09ac*/ 	.word	index@(_ZN2at6native29vectorized_elementwise_kernelILi4EZZZNS0_17log1p_kernel_cudaERNS_18TensorIteratorBaseEENKUlvE_clEvENKUlvE4_clEvEUlN3c108BFloat16EE_St5arrayIPcLm2EEEEviT0_T1_)
        /*09b0*/ 	.word	0x00000000


	//----- nvinfo : EIATTR_REGCOUNT
	.align		4
.L_455:
        /*09b4*/ 	.byte	0x04, 0x2f
        /*09b6*/ 	.short	(.L_457 - .L_456)
	.align		4
.L_456:
        /*09b8*/ 	.word	index@(_ZN2at6native29vectorized_elementwise_kernelILi2EZZZNS0_17log1p_kernel_cudaERNS_18TensorIteratorBaseEENKUlvE_clEvENKUlvE4_clEvEUlN3c108BFloat16EE_St5arrayIPcLm2EEEEviT0_T1_)
        /*09bc*/ 	.word	0x00000020


	//----- nvinfo : EIATTR_FRAME_SIZE
	.align		4
.L_457:
        /*09c0*/ 	.byte	0x04, 0x11
        /*09c2*/ 	.short	(.L_459 - .L_458)
	.align		4
.L_458:
        /*09c4*/ 	.word	index@(_ZN2at6native29vectorized_elementwise_kernelILi2EZZZNS0_17log1p_kernel_cudaERNS_18TensorIteratorBaseEENKUlvE_clEvENKUlvE4_clEvEUlN3c108BFloat16EE_St5arrayIPcLm2EEEEviT0_T1_)
        /*09c8*/ 	.word	0x00000000


	//----- nvinfo : EIATTR_REGCOUNT
	.align		4
.L_459:
        /*09cc*/ 	.byte	0x04, 0x2f
        /*09ce*/ 	.short	(.L_461 - .L_460)
	.align		4
.L_460:
        /*09d0*/ 	.word	index@(_ZN2at6native27unrolled_elementwise_kernelIZZZNS0_17log1p_kernel_cudaERNS_18TensorIteratorBaseEENKUlvE_clEvENKUlvE4_clEvEUlN3c108BFloat16EE_St5arrayIPcLm2EELi4E23TrivialOffsetCalculatorILi1EjESD_NS0_6memory15LoadWithoutCastENSE_16StoreWithoutCastEEEviT_T0_T2_T3_T4_T5_)
        /*09d4*/ 	.word	0x00000016


	//----- nvinfo : EIATTR_FRAME_SIZE
	.align		4
.L_461:
        /*09d8*/ 	.byte	0x04, 0x11
        /*09da*/ 	.short	(.L_463 - .L_462)
	.align		4
.L_462:
        /*09dc*/ 	.word	index@(_ZN2at6native27unrolled_elementwise_kernelIZZZNS0_17log1p_kernel_cudaERNS_18TensorIteratorBaseEENKUlvE_clEvENKUlvE4_clEvEUlN3c108BFloat16EE_St5arrayIPcLm2EELi4E23TrivialOffsetCalculatorILi1EjESD_NS0_6memory15LoadWithoutCastENSE_16StoreWithoutCastEEEviT_T0_T2_T3_T4_T5_)
        /*09e0*/ 	.word	0x00000000


	//----- nvinfo : EIATTR_REGCOUNT
	.align		4
.L_463:
        /*09e4*/ 	.byte	0x04, 0x2f
        /*09e6*/ 	.short	(.L_465 - .L_464)
	.align		4
.L_464:
        /*09e8*/ 	.word	index@(_ZN2at6native18elementwise_kernelILi128ELi4EZNS0_22gpu_kernel_impl_nocastIZZZNS0_17log1p_kernel_cudaERNS_18TensorIteratorBaseEENKUlvE_clEvENKUlvE4_clEvEUlN3c108BFloat16EE_EEvS4_RKT_EUliE_EEviT1_)
        /*09ec*/ 	.word	0x00000014


	//----- nvinfo : EIATTR_FRAME_SIZE
	.align		4
.L_465:
        /*09f0*/ 	.byte	0x04, 0x11
        /*09f2*/ 	.short	(.L_467 - .L_466)
	.align		4
.L_466:
        /*09f4*/ 	.word	index@(_ZN2at6native18elementwise_kernelILi128ELi4EZNS0_22gpu_kernel_impl_nocastIZZZNS0_17log1p_kernel_cudaERNS_18TensorIteratorBaseEENKUlvE_clEvENKUlvE4_clEvEUlN3c108BFloat16EE_EEvS4_RKT_EUliE_EEviT1_)
        /*09f8*/ 	.word	0x00000000


	//----- nvinfo : EIATTR_REGCOUNT
	.align		4
.L_467:
        /*09fc*/ 	.byte	0x04, 0x2f
        /*09fe*/ 	.short	(.L_469 - .L_468)
	.align		4
.L_468:
        /*0a00*/ 	.word	index@(_ZN2at6native27unrolled_elementwise_kernelIZZZNS0_17log1p_kernel_cudaERNS_18TensorIteratorBaseEENKUlvE_clEvENKUlvE4_clEvEUlN3c108BFloat16EE_St5arrayIPcLm2EELi4E23TrivialOffsetCalculatorILi1EjESD_NS0_6memory12LoadWithCastILi1EEENSE_13StoreWithCastILi1EEEEEviT_T0_T2_T3_T4_T5_)
        /*0a04*/ 	.word	0x0000001c


	//----- nvinfo : EIATTR_FRAME_SIZE
	.align		4
.L_469:
        /*0a08*/ 	.byte	0x04, 0x11
        /*0a0a*/ 	.short	(.L_471 - .L_470)
	.align		4
.L_470:
        /*0a0c*/ 	.word	index@(_ZN2at6native27unrolled_elementwise_kernelIZZZNS0_17log1p_kernel_cudaERNS_18TensorIteratorBaseEENKUlvE_clEvENKUlvE4_clEvEUlN3c108BFloat16EE_St5arrayIPcLm2EELi4E23TrivialOffsetCalculatorILi1EjESD_NS0_6memory12LoadWithCastILi1EEENSE_13StoreWithCastILi1EEEEEviT_T0_T2_T3_T4_T5_)
        /*0a10*/ 	.word	0x00000000


	//----- nvinfo : EIATTR_REGCOUNT
	.align		4
.L_471:
        /*0a14*/ 	.byte	0x04, 0x2f
        /*0a16*/ 	.short	(.L_473 - .L_472)
	.align		4
.L_472:
        /*0a18*/ 	.word	index@(_ZN2at6native18elementwise_kernelILi128ELi4EZNS0_15gpu_kernel_implIZZZNS0_17log1p_kernel_cudaERNS_18TensorIteratorBaseEENKUlvE_clEvENKUlvE4_clEvEUlN3c108BFloat16EE_EEvS4_RKT_EUliE_EEviT1_)
        /*0a1c*/ 	.word	0x00000018


	//----- nvinfo : EIATTR_FRAME_SIZE
	.align		4
.L_473:
        /*0a20*/ 	.byte	0x04, 0x11
        /*0a22*/ 	.short	(.L_475 - .L_474)
	.align		4
.L_474:
        /*0a24*/ 	.word	index@(_ZN2at6native18elementwise_kernelILi128ELi4EZNS0_15gpu_kernel_implIZZZNS0_17log1p_kernel_cudaERNS_18TensorIteratorBaseEENKUlvE_clEvENKUlvE4_clEvEUlN3c108BFloat16EE_EEvS4_RKT_EUliE_EEviT1_)
        /*0a28*/ 	.word	0x00000000


	//----- nvinfo : EIATTR_REGCOUNT
	.align		4
.L_475:
        /*0a2c*/ 	.byte	0x04, 0x2f
        /*0a2e*/ 	.short	(.L_477 - .L_476)
	.align		4
.L_476:
        /*0a30*/ 	.word	index@(_ZN2at6native29vectorized_elementwise_kernelILi8EZZZNS0_16log2_kernel_cudaERNS_18TensorIteratorBaseEENKUlvE0_clEvENKUlvE_clEvEUldE_St5arrayIPcLm2EEEEviT0_T1_)
        /*0a34*/ 	.word	0x00000020


	//----- nvinfo : EIATTR_FRAME_SIZE
	.align		4
.L_477:
        /*0a38*/ 	.byte	0x04, 0x11
        /*0a3a*/ 	.short	(.L_479 - .L_478)
	.align		4
.L_478:
        /*0a3c*/ 	.word	index@(_ZN2at6native29vectorized_elementwise_kernelILi8EZZZNS0_16log2_kernel_cudaERNS_18TensorIteratorBaseEENKUlvE0_clEvENKUlvE_clEvEUldE_St5arrayIPcLm2EEEEviT0_T1_)
        /*0a40*/ 	.word	0x00000000


	//----- nvinfo : EIATTR_REGCOUNT
	.align		4
.L_479:
        /*0a44*/ 	.byte	0x04, 0x2f
        /*0a46*/ 	.short	(.L_481 - .L_480)
	.align		4
.L_480:
        /*0a48*/ 	.word	index@(_ZN2at6native29vectorized_elementwise_kernelILi4EZZZNS0_16log2_kernel_cudaERNS_18TensorIteratorBaseEENKUlvE0_clEvENKUlvE_clEvEUldE_St5arrayIPcLm2EEEEviT0_T1_)
        /*0a4c*/ 	.word	0x00000020


	//----- nvinfo : EIATTR_FRAME_SIZE
	.align		4
.L_481:
        /*0a50*/ 	.byte	0x04, 0x11
        /*0a52*/ 	.short	(.L_483 - .L_482)
	.align		4
.L_482:
        /*0a54*/ 	.word	index@(_ZN2at6native29vectorized_elementwise_kernelILi4EZZZNS0_16log2_kernel_cudaERNS_18TensorIteratorBaseEENKUlvE0_clEvENKUlvE_clEvEUldE_St5arrayIPcLm2EEEEviT0_T1_)
        /*0a58*/ 	.word	0x00000000


	//----- nvinfo : EIATTR_REGCOUNT
	.align		4
.L_483:
        /*0a5c*/ 	.byte	0x04, 0x2f
        /*0a5e*/ 	.short	(.L_485 - .L_484)
	.align		4
.L_484:
        /*0a60*/ 	.word	index@(_ZN2at6native29vectorized_elementwise_kernelILi2EZZZNS0_16log2_kernel_cudaERNS_18TensorIteratorBaseEENKUlvE0_clEvENKUlvE_clEvEUldE_St5arrayIPcLm2EEEEviT0_T1_)
        /*0a64*/ 	.word	0x00000020


	//----- nvinfo : EIATTR_FRAME_SIZE
	.align		4
.L_485:
        /*0a68*/ 	.byte	0x04, 0x11
        /*0a6a*/ 	.short	(.L_487 - .L_486)
	.align		4
.L_486:
        /*0a6c*/ 	.word	index@(_ZN2at6native29vectorized_elementwise_kernelILi2EZZZNS0_16log2_kernel_cudaERNS_18TensorIteratorBaseEENKUlvE0_clEvENKUlvE_clEvEUldE_St5arrayIPcLm2EEEEviT0_T1_)
        /*0a70*/ 	.word	0x00000000


	//----- nvinfo : EIATTR_REGCOUNT
	.align		4
.L_487:
        /*0a74*/ 	.byte	0x04, 0x2f
        /*0a76*/ 	.short	(.L_489 - .L_488)
	.align		4
.L_488:
        /*0a78*/ 	.word	index@(_ZN2at6native27unrolled_elementwise_kernelIZZZNS0_16log2_kernel_cudaERNS_18TensorIteratorBaseEENKUlvE0_clEvENKUlvE_clEvEUldE_St5arrayIPcLm2EELi4E23TrivialOffsetCalculatorILi1EjESB_NS0_6memory15LoadWithoutCastENSC_16StoreWithoutCastEEEviT_T0_T2_T3_T4_T5_)
        /*0a7c*/ 	.word	0x0000001c


	//----- nvinfo : EIATTR_FRAME_SIZE
	.align		4
.L_489:
        /*0a80*/ 	.byte	0x04, 0x11
        /*0a82*/ 	.short	(.L_491 - .L_490)
	.align		4
.L_490:
        /*0a84*/ 	.word	index@(_ZN2at6native27unrolled_elementwise_kernelIZZZNS0_16log2_kernel_cudaERNS_18TensorIteratorBaseEENKUlvE0_clEvENKUlvE_clEvEUldE_St5arrayIPcLm2EELi4E23TrivialOffsetCalculatorILi1EjESB_NS0_6memory15LoadWithoutCastENSC_16StoreWithoutCastEEEviT_T0_T2_T3_T4_T5_)
        /*0a88*/ 	.word	0x00000000


	//----- nvinfo : EIATTR_REGCOUNT
	.align		4
.L_491:
        /*0a8c*/ 	.byte	0x04, 0x2f
        /*0a8e*/ 	.short	(.L_493 - .L_492)
	.align		4
.L_492:
        /*0a90*/ 	.word	index@(_ZN2at6native18elementwise_kernelILi128ELi2EZNS0_22gpu_kernel_impl_nocastIZZZNS0_16log2_kernel_cudaERNS_18TensorIteratorBaseEENKUlvE0_clEvENKUlvE_clEvEUldE_EEvS4_RKT_EUliE_EEviT1_)
        /*0a94*/ 	.word	0x00000018


	//----- nvinfo : EIATTR_FRAME_SIZE
	.align		4
.L_493:
        /*0a98*/ 	.byte	0x04, 0x11
        /*0a9a*/ 	.short	(.L_495 - .L_494)
	.align		4
.L_494:
        /*0a9c*/ 	.word	index@(_ZN2at6native18elementwise_kernelILi128ELi2EZNS0_22gpu_kernel_impl_nocastIZZZNS0_16log2_kernel_cudaERNS_18TensorIteratorBaseEENKUlvE0_clEvENKUlvE_clEvEUldE_EEvS4_RKT_EUliE_EEviT1_)
        /*0aa0*/ 	.word	0x00000000


	//----- nvinfo : EIATTR_REGCOUNT
	.align		4
.L_495:
        /*0aa4*/ 	.byte	0x04, 0x2f
        /*0aa6*/ 	.short	(.L_497 - .L_496)
	.align		4
.L_496:
        /*0aa8*/ 	.word	index@(_ZN2at6native27unrolled_elementwise_kernelIZZZNS0_16log2_kernel_cudaERNS_18TensorIteratorBaseEENKUlvE0_clEvENKUlvE_clEvEUldE_St5arrayIPcLm2EELi4E23TrivialOffsetCalculatorILi1EjESB_NS0_6memory12LoadWithCastILi1EEENSC_13StoreWithCastILi1EEEEEviT_T0_T2_T3_T4_T5_)
        /*0aac*/ 	.word	0x00000022


	//----- nvinfo : EIATTR_FRAME_SIZE
	.align		4
.L_497:
        /*0ab0*/ 	.byte	0x04, 0x11
        /*0ab2*/ 	.short	(.L_499 - .L_498)
	.align		4
.L_498:
        /*0ab4*/ 	.word	index@(_ZN2at6native27unrolled_elementwise_kernelIZZZNS0_16log2_kernel_cudaERNS_18TensorIteratorBaseEENKUlvE0_clEvENKUlvE_clEvEUldE_St5arrayIPcLm2EELi4E23TrivialOffsetCalculatorILi1EjESB_NS0_6memory12LoadWithCastILi1EEENSC_13StoreWithCastILi1EEEEEviT_T0_T2_T3_T4_T5_)
        /*0ab8*/ 	.word	0x00000000


	//----- nvinfo : EIATTR_REGCOUNT
	.align		4
.L_499:
        /*0abc*/ 	.byte	0x04, 0x2f
        /*0abe*/ 	.short	(.L_501 - .L_500)
	.align		4
.L_500:
        /*0ac0*/ 	.word	index@(_ZN2at6native18elementwise_kernelILi128ELi4EZNS0_15gpu_kernel_implIZZZNS0_16log2_kernel_cudaERNS_18TensorIteratorBaseEENKUlvE0_clEvENKUlvE_clEvEUldE_EEvS4_RKT_EUliE_EEviT1_)
        /*0ac4*/ 	.word	0x00000018


	//----- nvinfo : EIATTR_FRAME_SIZE
	.align		4
.L_501:
        /*0ac8*/ 	.byte	0x04, 0x11
        /*0aca*/ 	.short	(.L_503 - .L_502)
	.align		4
.L_502:
        /*0acc*/ 	.word	index@(_ZN2at6native18elementwise_kernelILi128ELi4EZNS0_15gpu_kernel_implIZZZNS0_16log2_kernel_cudaERNS_18TensorIteratorBaseEENKUlvE0_clEvENKUlvE_clEvEUldE_EEvS4_RKT_EUliE_EEviT1_)
        /*0ad0*/ 	.word	0x00000000


	//----- nvinfo : EIATTR_REGCOUNT
	.align		4
.L_503:
        /*0ad4*/ 	.byte	0x04, 0x2f
        /*0ad6*/ 	.short	(.L_505 - .L_504)
	.align		4
.L_504:
        /*0ad8*/ 	.word	index@(_ZN2at6native29vectorized_elementwise_kernelILi8EZZZNS0_16log2_kernel_cudaERNS_18TensorIteratorBaseEENKUlvE0_clEvENKUlvE0_clEvEUlfE_St5arrayIPcLm2EEEEviT0_T1_)
        /*0adc*/ 	.word	0x00000020


	//----- nvinfo : EIATTR_FRAME_SIZE
	.align		4
.L_505:
        /*0ae0*/ 	.byte	0x04, 0x11
        /*0ae2*/ 	.short	(.L_507 - .L_506)
	.align		4
.L_506:
        /*0ae4*/ 	.word	index@(_ZN2at6native29vectorized_elementwise_kernelILi8EZZZNS0_16log2_kernel_cudaERNS_18TensorIteratorBaseEENKUlvE0_clEvENKUlvE0_clEvEUlfE_St5arrayIPcLm2EEEEviT0_T1_)
        /*0ae8*/ 	.word	0x00000000


	//----- nvinfo : EIATTR_REGCOUNT
	.align		4
.L_507:
        /*0aec*/ 	.byte	0x04, 0x2f
        /*0aee*/ 	.short	(.L_509 - .L_508)
	.align		4
.L_508:
        /*0af0*/ 	.word	index@(_ZN2at6native29vectorized_elementwise_kernelILi4EZZZNS0_16log2_kernel_cudaERNS_18TensorIteratorBaseEENKUlvE0_clEvENKUlvE0_clEvEUlfE_St5arrayIPcLm2EEEEviT0_T1_)
        /*0af4*/ 	.word	0x00000020


	//----- nvinfo : EIATTR_FRAME_SIZE
	.align		4
.L_509:
        /*0af8*/ 	.byte	0x04, 0x11
        /*0afa*/ 	.short	(.L_511 - .L_510)
	.align		4
.L_510:
        /*0afc*/ 	.word	index@(_ZN2at6native29vectorized_elementwise_kernelILi4EZZZNS0_16log2_kernel_cudaERNS_18TensorIteratorBaseEENKUlvE0_clEvENKUlvE0_clEvEUlfE_St5arrayIPcLm2EEEEviT0_T1_)
        /*0b00*/ 	.word	0x00000000


	//----- nvinfo : EIATTR_REGCOUNT
	.align		4
.L_511:
        /*0b04*/ 	.byte	0x04, 0x2f
        /*0b06*/ 	.short	(.L_513 - .L_512)
	.align		4
.L_512:
        /*0b08*/ 	.word	index@(_ZN2at6native29vectorized_elementwise_kernelILi2EZZZNS0_16log2_kernel_cudaERNS_18TensorIteratorBaseEENKUlvE0_clEvENKUlvE0_clEvEUlfE_St5arrayIPcLm2EEEEviT0_T1_)
        /*0b0c*/ 	.word	0x00000020


	//----- nvinfo : EIATTR_FRAME_SIZE
	.align		4
.L_513:
        /*0b10*/ 	.byte	0x04, 0x11
        /*0b12*/ 	.short	(.L_515 - .L_514)
	.align		4
.L_514:
        /*0b14*/ 	.word	index@(_ZN2at6native29vectorized_elementwise_kernelILi2EZZZNS0_16log2_kernel_cudaERNS_18TensorIteratorBaseEENKUlvE0_clEvENKUlvE0_clEvEUlfE_St5arrayIPcLm2EEEEviT0_T1_)
        /*0b18*/ 	.word	0x00000000


	//----- nvinfo : EIATTR_REGCOUNT
	.align		4
.L_515:
        /*0b1c*/ 	.byte	0x04, 0x2f
        /*0b1e*/ 	.short	(.L_517 - .L_516)
	.align		4
.L_516:
        /*0b20*/ 	.word	index@(_ZN2at6native27unrolled_elementwise_kernelIZZZNS0_16log2_kernel_cudaERNS_18TensorIteratorBaseEENKUlvE0_clEvENKUlvE0_clEvEUlfE_St5arrayIPcLm2EELi4E23TrivialOffsetCalculatorILi1EjESB_NS0_6memory15LoadWithoutCastENSC_16StoreWithoutCastEEEviT_T0_T2_T3_T4_T5_)
        /*0b24*/ 	.word	0x00000017


	//----- nvinfo : EIATTR_FRAME_SIZE
	.align		4
.L_517:
        /*0b28*/ 	.byte	0x04, 0x11
        /*0b2a*/ 	.short	(.L_519 - .L_518)
	.align		4
.L_518:
        /*0b2c*/ 	.word	index@(_ZN2at6native27unrolled_elementwise_kernelIZZZNS0_16log2_kernel_cudaERNS_18TensorIteratorBaseEENKUlvE0_clEvENKUlvE0_clEvEUlfE_St5arrayIPcLm2EELi4E23TrivialOffsetCalculatorILi1EjESB_NS0_6memory15LoadWithoutCastENSC_16StoreWithoutCastEEEviT_T0_T2_T3_T4_T5_)
        /*0b30*/ 	.word	0x00000000


	//----- nvinfo : EIATTR_REGCOUNT
	.align		4
.L_519:
        /*0b34*/ 	.byte	0x04, 0x2f
        /*0b36*/ 	.short	(.L_521 - .L_520)
	.align		4
.L_520:
        /*0b38*/ 	.word	index@(_ZN2at6native18elementwise_kernelILi128ELi2EZNS0_22gpu_kernel_impl_nocastIZZZNS0_16log2_kernel_cudaERNS_18TensorIteratorBaseEENKUlvE0_clEvENKUlvE0_clEvEUlfE_EEvS4_RKT_EUliE_EEviT1_)
        /*0b3c*/ 	.word	0x00000014


	//----- nvinfo : EIATTR_FRAME_SIZE
	.align		4
.L_521:
        /*0b40*/ 	.byte	0x04, 0x11
        /*0b42*/ 	.short	(.L_523 - .L_522)
	.align		4
.L_522:
        /*0b44*/ 	.word	index@(_ZN2at6native18elementwise_kernelILi128ELi2EZNS0_22gpu_kernel_impl_nocastIZZZNS0_16log2_kernel_cudaERNS_18TensorIteratorBaseEENKUlvE0_clEvENKUlvE0_clEvEUlfE_EEvS4_RKT_EUliE_EEviT1_)
        /*0b48*/ 	.word	0x00000000


	//----- nvinfo : EIATTR_REGCOUNT
	.align		4
.L_523:
        /*0b4c*/ 	.byte	0x04, 0x2f
        /*0b4e*/ 	.short	(.L_525 - .L_524)
	.align		4
.L_524:
        /*0b50*/ 	.word	index@(_ZN2at6native27unrolled_elementwise_kernelIZZZNS0_16log2_kernel_cudaERNS_18TensorIteratorBaseEENKUlvE0_clEvENKUlvE0_clEvEUlfE_St5arrayIPcLm2EELi4E23TrivialOffsetCalculatorILi1EjESB_NS0_6memory12LoadWithCastILi1EEENSC_13StoreWithCastILi1EEEEEviT_T0_T2_T3_T4_T5_)
        /*0b54*/ 	.word	0x0000001d


	//----- nvinfo : EIATTR_FRAME_SIZE
	.align		4
.L_525:
        /*0b58*/ 	.byte	0x04, 0x11
        /*0b5a*/ 	.short	(.L_527 - .L_526)
	.align		4
.L_526:
        /*0b5c*/ 	.word	index@(_ZN2at6native27unrolled_elementwise_kernelIZZZNS0_16log2_kernel_cudaERNS_18TensorIteratorBaseEENKUlvE0_clEvENKUlvE0_clEvEUlfE_St5arrayIPcLm2EELi4E23TrivialOffsetCalculatorILi1EjESB_NS0_6memory12LoadWithCastILi1EEENSC_13StoreWithCastILi1EEEEEviT_T0_T2_T3_T4_T5_)
        /*0b60*/ 	.word	0x00000000


	//----- nvinfo : EIATTR_REGCOUNT
	.align		4
.L_527:
        /*0b64*/ 	.byte	0x04, 0x2f
        /*0b66*/ 	.short	(.L_529 - .L_528)
	.align		4
.L_528:
        /*0b68*/ 	.word	index@(_ZN2at6native18elementwise_kernelILi128ELi4EZNS0_15gpu_kernel_implIZZZNS0_16log2_kernel_cudaERNS_18TensorIteratorBaseEENKUlvE0_clEvENKUlvE0_clEvEUlfE_EEvS4_RKT_EUliE_EEviT1_)
        /*0b6c*/ 	.word	0x00000018


	//----- nvinfo : EIATTR_FRAME_SIZE
	.align		4
.L_529:
        /*0b70*/ 	.byte	0x04, 0x11
        /*0b72*/ 	.short	(.L_531 - .L_530)
	.align		4
.L_530:
        /*0b74*/ 	.word	index@(_ZN2at6native18elementwise_kernelILi128ELi4EZNS0_15gpu_kernel_implIZZZNS0_16log2_kernel_cudaERNS_18TensorIteratorBaseEENKUlvE0_clEvENKUlvE0_clEvEUlfE_EEvS4_RKT_EUliE_EEviT1_)
        /*0b78*/ 	.word	0x00000000


	//----- nvinfo : EIATTR_REGCOUNT
	.align		4
.L_531:
        /*0b7c*/ 	.byte	0x04, 0x2f
        /*0b7e*/ 	.short	(.L_533 - .L_532)
	.align		4
.L_532:
        /*0b80*/ 	.word	index@(_ZN2at6native29vectorized_elementwise_kernelILi8EZZZNS0_16log2_kernel_cudaERNS_18TensorIteratorBaseEENKUlvE0_clEvENKUlvE1_clEvEUlN3c104HalfEE_St5arrayIPcLm2EEEEviT0_T1_)
        /*0b84*/ 	.word	0x00000020


	//----- nvinfo : EIATTR_FRAME_SIZE
	.align		4
.L_533:
        /*0b88*/ 	.byte	0x04, 0x11
        /*0b8a*/ 	.short	(.L_535 - .L_534)
	.align		4
.L_534:
        /*0b8c*/ 	.word	index@(_ZN2at6native29vectorized_elementwise_kernelILi8EZZZNS0_16log2_kernel_cudaERNS_18TensorIteratorBaseEENKUlvE0_clEvENKUlvE1_clEvEUlN3c104HalfEE_St5arrayIPcLm2EEEEviT0_T1_)
        /*0b90*/ 	.word	0x00000000


	//----- nvinfo : EIATTR_REGCOUNT
	.align		4
.L_535:
        /*0b94*/ 	.byte	0x04, 0x2f
        /*0b96*/ 	.short	(.L_537 - .L_536)
	.align		4
.L_536:
        /*0b98*/ 	.word	index@(_ZN2at6native29vectorized_elementwise_kernelILi4EZZZNS0_16log2_kernel_cudaERNS_18TensorIteratorBaseEENKUlvE0_clEvENKUlvE1_clEvEUlN3c104HalfEE_St5arrayIPcLm2EEEEviT0_T1_)
        /*0b9c*/ 	.word	0x00000020


	//----- nvinfo : EIATTR_FRAME_SIZE
	.align		4
.L_537:
        /*0ba0*/ 	.byte	0x04, 0x11
        /*0ba2*/ 	.short	(.L_539 - .L_538)
	.align		4
.L_538:
        /*0ba4*/ 	.word	index@(_ZN2at6native29vectorized_elementwise_kernelILi4EZZZNS0_16log2_kernel_cudaERNS_18TensorIteratorBaseEENKUlvE0_clEvENKUlvE1_clEvEUlN3c104HalfEE_St5arrayIPcLm2EEEEviT0_T1_)
        /*0ba8*/ 	.word	0x00000000


	//----- nvinfo : EIATTR_REGCOUNT
	.align		4
.L_539:
        /*0bac*/ 	.byte	0x04, 0x2f
        /*0bae*/ 	.short	(.L_541 - .L_540)
	.align		4
.L_540:
        /*0bb0*/ 	.word	index@(_ZN2at6native29vectorized_elementwise_kernelILi2EZZZNS0_16log2_kernel_cudaERNS_18TensorIteratorBaseEENKUlvE0_clEvENKUlvE1_clEvEUlN3c104HalfEE_St5arrayIPcLm2EEEEviT0_T1_)
        /*0bb4*/ 	.word	0x00000020


	//----- nvinfo : EIATTR_FRAME_SIZE
	.align		4
.L_541:
        /*0bb8*/ 	.byte	0x04, 0x11
        /*0bba*/ 	.short	(.L_543 - .L_542)
	.align		4
.L_542:
        /*0bbc*/ 	.word	index@(_ZN2at6native29vectorized_elementwise_kernelILi2EZZZNS0_16log2_kernel_cudaERNS_18TensorIteratorBaseEENKUlvE0_clEvENKUlvE1_clEvEUlN3c104HalfEE_St5arrayIPcLm2EEEEviT0_T1_)
        /*0bc0*/ 	.word	0x00000000


	//----- nvinfo : EIATTR_REGCOUNT
	.align		4
.L_543:
        /*0bc4*/ 	.byte	0x04, 0x2f
        /*0bc6*/ 	.short	(.L_545 - .L_544)
	.align		4
.L_544:
        /*0bc8*/ 	.word	index@(_ZN2at6native27unrolled_elementwise_kernelIZZZNS0_16log2_kernel_cudaERNS_18TensorIteratorBaseEENKUlvE0_clEvENKUlvE1_clEvEUlN3c104HalfEE_St5arrayIPcLm2EELi4E23TrivialOffsetCalculatorILi1EjESD_NS0_6memory15LoadWithoutCastENSE_16StoreWithoutCastEEEviT_T0_T2_T3_T4_T5_)
        /*0bcc*/ 	.word	0x00000017


	//----- nvinfo : EIATTR_FRAME_SIZE
	.align		4
.L_545:
        /*0bd0*/ 	.byte	0x04, 0x11
        /*0bd2*/ 	.short	(.L_547 - .L_546)
	.align		4
.L_546:
        /*0bd4*/ 	.word	index@(_ZN2at6native27unrolled_elementwise_kernelIZZZNS0_16log2_kernel_cudaERNS_18TensorIteratorBaseEENKUlvE0_clEvENKUlvE1_clEvEUlN3c104HalfEE_St5arrayIPcLm2EELi4E23TrivialOffsetCalculatorILi1EjESD_NS0_6memory15LoadWithoutCastENSE_16StoreWithoutCastEEEviT_T0_T2_T3_T4_T5_)
        /*0bd8*/ 	.word	0x00000000


	//----- nvinfo : EIATTR_REGCOUNT
	.align		4
.L_547:
        /*0bdc*/ 	.byte	0x04, 0x2f
        /*0bde*/ 	.short	(.L_549 - .L_548)
	.align		4
.L_548:
        /*0be0*/ 	.word	index@(_ZN2at6native18elementwise_kernelILi128ELi4EZNS0_22gpu_kernel_impl_nocastIZZZNS0_16log2_kernel_cudaERNS_18TensorIteratorBaseEENKUlvE0_clEvENKUlvE1_clEvEUlN3c104HalfEE_EEvS4_RKT_EUliE_EEviT1_)
        /*0be4*/ 	.word	0x00000014


	//----- nvinfo : EIATTR_FRAME_SIZE
	.align		4
.L_549:
        /*0be8*/ 	.byte	0x04, 0x11
        /*0bea*/ 	.short	(.L_551 - .L_550)
	.align		4
.L_550:
        /*0bec*/ 	.word	index@(_ZN2at6native18elementwise_kernelILi128ELi4EZNS0_22gpu_kernel_impl_nocastIZZZNS0_16log2_kernel_cudaERNS_18TensorIteratorBaseEENKUlvE0_clEvENKUlvE1_clEvEUlN3c104HalfEE_EEvS4_RKT_EUliE_EEviT1_)
        /*0bf0*/ 	.word	0x00000000


	//----- nvinfo : EIATTR_REGCOUNT
	.align		4
.L_551:
        /*0bf4*/ 	.byte	0x04, 0x2f
        /*0bf6*/ 	.short	(.L_553 - .L_552)
	.align		4
.L_552:
        /*0bf8*/ 	.word	index@(_ZN2at6native27unrolled_elementwise_kernelIZZZNS0_16log2_kernel_cudaERNS_18TensorIteratorBaseEENKUlvE0_clEvENKUlvE1_clEvEUlN3c104HalfEE_St5arrayIPcLm2EELi4E23TrivialOffsetCalculatorILi1EjESD_NS0_6memory12LoadWithCastILi1EEENSE_13StoreWithCastILi1EEEEEviT_T0_T2_T3_T4_T5_)
        /*0bfc*/ 	.word	0x0000001c


	//----- nvinfo : EIATTR_FRAME_SIZE
	.align		4
.L_553:
        /*0c00*/ 	.byte	0x04, 0x11
        /*0c02*/ 	.short	(.L_555 - .L_554)
	.align		4
.L_554:
        /*0c04*/ 	.word	index@(_ZN2at6native27unrolled_elementwise_kernelIZZZNS0_16log2_kernel_cudaERNS_18TensorIteratorBaseEENKUlvE0_clEvENKUlvE1_clEvEUlN3c104HalfEE_St5arrayIPcLm2EELi4E23TrivialOffsetCalculatorILi1EjESD_NS0_6memory12LoadWithCastILi1EEENSE_13StoreWithCastILi1EEEEEviT_T0_T2_T3_T4_T5_)
        /*0c08*/ 	.word	0x00000000


	//----- nvinfo : EIATTR_REGCOUNT
	.align		4
.L_555:
        /*0c0c*/ 	.byte	0x04, 0x2f
        /*0c0e*/ 	.short	(.L_557 - .L_556)
	.align		4
.L_556:
        /*0c10*/ 	.word	index@(_ZN2at6native18elementwise_kernelILi128ELi4EZNS0_15gpu_kernel_implIZZZNS0_16log2_kernel_cudaERNS_18TensorIteratorBaseEENKUlvE0_clEvENKUlvE1_clEvEUlN3c104HalfEE_EEvS4_RKT_EUliE_EEviT1_)
        /*0c14*/ 	.word	0x00000018


	//----- nvinfo : EIATTR_FRAME_SIZE
	.align		4
.L_557:
        /*0c18*/ 	.byte	0x04, 0x11
        /*0c1a*/ 	.short	(.L_559 - .L_558)
	.align		4
.L_558:
        /*0c1c*/ 	.word	index@(_ZN2at6native18elementwise_kernelILi128ELi4EZNS0_15gpu_kernel_implIZZZNS0_16log2_kernel_cudaERNS_18TensorIteratorBaseEENKUlvE0_clEvENKUlvE1_clEvEUlN3c104HalfEE_EEvS4_RKT_EUliE_EEviT1_)
        /*0c20*/ 	.word	0x00000000


	//----- nvinfo : EIATTR_REGCOUNT
	.align		4
.L_559:
        /*0c24*/ 	.byte	0x04, 0x2f
        /*0c26*/ 	.short	(.L_561 - .L_560)
	.align		4
.L_560:
        /*0c28*/ 	.word	index@(_ZN2at6native29vectorized_elementwise_kernelILi8EZZZNS0_16log2_kernel_cudaERNS_18TensorIteratorBaseEENKUlvE0_clEvENKUlvE2_clEvEUlN3c108BFloat16EE_St5arrayIPcLm2EEEEviT0_T1_)
        /*0c2c*/ 	.word	0x00000020


	//----- nvinfo : EIATTR_FRAME_SIZE
	.align		4
.L_561:
        /*0c30*/ 	.byte	0x04, 0x11
        /*0c32*/ 	.short	(.L_563 - .L_562)
	.align		4
.L_562:
        /*0c34*/ 	.word	index@(_ZN2at6native29vectorized_elementwise_kernelILi8EZZZNS0_16log2_kernel_cudaERNS_18TensorIteratorBaseEENKUlvE0_clEvENKUlvE2_clEvEUlN3c108BFloat16EE_St5arrayIPcLm2EEEEviT0_T1_)
        /*0c38*/ 	.word	0x00000000


	//----- nvinfo : EIATTR_REGCOUNT
	.align		4
.L_563:
        /*0c3c*/ 	.byte	0x04, 0x2f
        /*0c3e*/ 	.short	(.L_565 - .L_564)
	.align		4
.L_564:
        /*0c40*/ 	.word	index@(_ZN2at6native29vectorized_elementwise_kernelILi4EZZZNS0_16log2_kernel_cudaERNS_18TensorIteratorBaseEENKUlvE0_clEvENKUlvE2_clEvEUlN3c108BFloat16EE_St5arrayIPcLm2EEEEviT0_T1_)
        /*0c44*/ 	.word	0x00000020


	//----- nvinfo : EIATTR_FRAME_SIZE
	.align		4
.L_565:
        /*0c48*/ 	.byte	0x04, 0x11
        /*0c4a*/ 	.short	(.L_567 - .L_566)
	.align		4
.L_566:
        /*0c4c*/ 	.word	index@(_ZN2at6native29vectorized_elementwise_kernelILi4EZZZNS0_16log2_kernel_cudaERNS_18TensorIteratorBaseEENKUlvE0_clEvENKUlvE2_clEvEUlN3c108BFloat16EE_St5arrayIPcLm2EEEEviT0_T1_)
        /*0c50*/ 	.word	0x00000000


	//----- nvinfo : EIATTR_REGCOUNT
	.align		4
.L_567:
        /*0c54*/ 	.byte	0x04, 0x2f
        /*0c56*/ 	.short	(.L_569 - .L_568)
	.align		4
.L_568:
        /*0c58*/ 	.word	index@(_ZN2at6native29vectorized_elementwise_kernelILi2EZZZNS0_16log2_kernel_cudaERNS_18TensorIteratorBaseEENKUlvE0_clEvENKUlvE2_clEvEUlN3c108BFloat16EE_St5arrayIPcLm2EEEEviT0_T1_)
        /*0c5c*/ 	.word	0x00000020


	//----- nvinfo : EIATTR_FRAME_SIZE
	.align		4
.L_569:
        /*0c60*/ 	.byte	0x04, 0x11
        /*0c62*/ 	.short	(.L_571 - .L_570)
	.align		4
.L_570:
        /*0c64*/ 	.word	index@(_ZN2at6native29vectorized_elementwise_kernelILi2EZZZNS0_16log2_kernel_cudaERNS_18TensorIteratorBaseEENKUlvE0_clEvENKUlvE2_clEvEUlN3c108BFloat16EE_St5arrayIPcLm2EEEEviT0_T1_)
        /*0c68*/ 	.word	0x00000000


	//----- nvinfo : EIATTR_REGCOUNT
	.align		4
.L_571:
        /*0c6c*/ 	.byte	0x04, 0x2f
        /*0c6e*/ 	.short	(.L_573 - .L_572)
	.align		4
.L_572:
        /*0c70*/ 	.word	index@(_ZN2at6native27unrolled_elementwise_kernelIZZZNS0_16log2_kernel_cudaERNS_18TensorIteratorBaseEENKUlvE0_clEvENKUlvE2_clEvEUlN3c108BFloat16EE_St5arrayIPcLm2EELi4E23TrivialOffsetCalculatorILi1EjESD_NS0_6memory15LoadWithoutCastENSE_16StoreWithoutCastEEEviT_T0_T2_T3_T4_T5_)
        /*0c74*/ 	.word	0x00000017


	//----- nvinfo : EIATTR_FRAME_SIZE
	.align		4
.L_573:
        /*0c78*/ 	.byte	0x04, 0x11
        /*0c7a*/ 	.short	(.L_575 - .L_574)
	.align		4
.L_574:
        /*0c7c*/ 	.word	index@(_ZN2at6native27unrolled_elementwise_kernelIZZZNS0_16log2_kernel_cudaERNS_18TensorIteratorBaseEENKUlvE0_clEvENKUlvE2_clEvEUlN3c108BFloat16EE_St5arrayIPcLm2EELi4E23TrivialOffsetCalculatorILi1EjESD_NS0_6memory15LoadWithoutCastENSE_16StoreWithoutCastEEEviT_T0_T2_T3_T4_T5_)
        /*0c80*/ 	.word	0x00000000


	//----- nvinfo : EIATTR_REGCOUNT
	.align		4
.L_575:
        /*0c84*/ 	.byte	0x04, 0x2f
        /*0c86*/ 	.short	(.L_577 - .L_576)
	.align		4
.L_576:
        /*0c88*/ 	.word	index@(_ZN2at6native18elementwise_kernelILi128ELi4EZNS0_22gpu_kernel_impl_nocastIZZZNS0_16log2_kernel_cudaERNS_18TensorIteratorBaseEENKUlvE0_clEvENKUlvE2_clEvEUlN3c108BFloat16EE_EEvS4_RKT_EUliE_EEviT1_)
        /*0c8c*/ 	.word	0x00000014


	//----- nvinfo : EIATTR_FRAME_SIZE
	.align		4
.L_577:
        /*0c90*/ 	.byte	0x04, 0x11
        /*0c92*/ 	.short	(.L_579 - .L_578)
	.align		4
.L_578:
        /*0c94*/ 	.word	index@(_ZN2at6native18elementwise_kernelILi128ELi4EZNS0_22gpu_kernel_impl_nocastIZZZNS0_16log2_kernel_cudaERNS_18TensorIteratorBaseEENKUlvE0_clEvENKUlvE2_clEvEUlN3c108BFloat16EE_EEvS4_RKT_EUliE_EEviT1_)
        /*0c98*/ 	.word	0x00000000


	//----- nvinfo : EIATTR_REGCOUNT
	.align		4
.L_579:
        /*0c9c*/ 	.byte	0x04, 0x2f
        /*0c9e*/ 	.short	(.L_581 - .L_580)
	.align		4
.L_580:
        /*0ca0*/ 	.word	index@(_ZN2at6native27unrolled_elementwise_kernelIZZZNS0_16log2_kernel_cudaERNS_18TensorIteratorBaseEENKUlvE0_clEvENKUlvE2_clEvEUlN3c108BFloat16EE_St5arrayIPcLm2EELi4E23TrivialOffsetCalculatorILi1EjESD_NS0_6memory12LoadWithCastILi1EEENSE_13StoreWithCastILi1EEEEEviT_T0_T2_T3_T4_T5_)
        /*0ca4*/ 	.word	0x0000001c


	//----- nvinfo : EIATTR_FRAME_SIZE
	.align		4
.L_581:
        /*0ca8*/ 	.byte	0x04, 0x11
        /*0caa*/ 	.short	(.L_583 - .L_582)
	.align		4
.L_582:
        /*0cac*/ 	.word	index@(_ZN2at6native27unrolled_elementwise_kernelIZZZNS0_16log2_kernel_cudaERNS_18TensorIteratorBaseEENKUlvE0_clEvENKUlvE2_clEvEUlN3c108BFloat16EE_St5arrayIPcLm2EELi4E23TrivialOffsetCalculatorILi1EjESD_NS0_6memory12LoadWithCastILi1EEENSE_13StoreWithCastILi1EEEEEviT_T0_T2_T3_T4_T5_)
        /*0cb0*/ 	.word	0x00000000


	//----- nvinfo : EIATTR_REGCOUNT
	.align		4
.L_583:
        /*0cb4*/ 	.byte	0x04, 0x2f
        /*0cb6*/ 	.short	(.L_585 - .L_584)
	.align		4
.L_584:
        /*0cb8*/ 	.word	index@(_ZN2at6native18elementwise_kernelILi128ELi4EZNS0_15gpu_kernel_implIZZZNS0_16log2_kernel_cudaERNS_18TensorIteratorBaseEENKUlvE0_clEvENKUlvE2_clEvEUlN3c108BFloat16EE_EEvS4_RKT_EUliE_EEviT1_)
        /*0cbc*/ 	.word	0x00000018


	//----- nvinfo : EIATTR_FRAME_SIZE
	.align		4
.L_585:
        /*0cc0*/ 	.byte	0x04, 0x11
        /*0cc2*/ 	.short	(.L_587 - .L_586)
	.align		4
.L_586:
        /*0cc4*/ 	.word	index@(_ZN2at6native18elementwise_kernelILi128ELi4EZNS0_15gpu_kernel_implIZZZNS0_16log2_kernel_cudaERNS_18TensorIteratorBaseEENKUlvE0_clEvENKUlvE2_clEvEUlN3c108BFloat16EE_EEvS4_RKT_EUliE_EEviT1_)
        /*0cc8*/ 	.word	0x00000000


	//----- nvinfo : EIATTR_MIN_STACK_SIZE
	.align		4
.L_587:
        /*0ccc*/ 	.byte	0x04, 0x12
        /*0cce*/ 	.short	(.L_589 - .L_588)
	.align		4
.L_588:
        /*0cd0*/ 	.word	index@(_ZN2at6native18elementwise_kernelILi128ELi4EZNS0_15gpu_kernel_implIZZZNS0_16log2_kernel_cudaERNS_18TensorIteratorBaseEENKUlvE0_clEvENKUlvE2_clEvEUlN3c108BFloat16EE_EEvS4_RKT_EUliE_EEviT1_)
        /*0cd4*/ 	.word	0x00000000


	//----- nvinfo : EIATTR_MIN_STACK_SIZE
	.align		4
.L_589:
        /*0cd8*/ 	.byte	0x04, 0x12
        /*0cda*/ 	.short	(.L_591 - .L_590)
	.align		4
.L_590:
        /*0cdc*/ 	.word	index@(_ZN2at6native27unrolled_elementwise_kernelIZZZNS0_16log2_kernel_cudaERNS_18TensorIteratorBaseEENKUlvE0_clEvENKUlvE2_clEvEUlN3c108BFloat16EE_St5arrayIPcLm2EELi4E23TrivialOffsetCalculatorILi1EjESD_NS0_6memory12LoadWithCastILi1EEENSE_13StoreWithCastILi1EEEEEviT_T0_T2_T3_T4_T5_)
        /*0ce0*/ 	.word	0x00000000


	//----- nvinfo : EIATTR_MIN_STACK_SIZE
	.align		4
.L_591:
        /*0ce4*/ 	.byte	0x04, 0x12
        /*0ce6*/ 	.short	(.L_593 - .L_592)
	.align		4
.L_592:
        /*0ce8*/ 	.word	index@(_ZN2at6native18elementwise_kernelILi128ELi4EZNS0_22gpu_kernel_impl_nocastIZZZNS0_16log2_kernel_cudaERNS_18TensorIteratorBaseEENKUlvE0_clEvENKUlvE2_clEvEUlN3c108BFloat16EE_EEvS4_RKT_EUliE_EEviT1_)
        /*0cec*/ 	.word	0x00000000


	//----- nvinfo : EIATTR_MIN_STACK_SIZE
	.align		4
.L_593:
        /*0cf0*/ 	.byte	0x04, 0x12
        /*0cf2*/ 	.short	(.L_595 - .L_594)
	.align		4
.L_594:
        /*0cf4*/ 	.word	index@(_ZN2at6native27unrolled_elementwise_kernelIZZZNS0_16log2_kernel_cudaERNS_18TensorIteratorBaseEENKUlvE0_clEvENKUlvE2_clEvEUlN3c108BFloat16EE_St5arrayIPcLm2EELi4E23TrivialOffsetCalculatorILi1EjESD_NS0_6memory15LoadWithoutCastENSE_16StoreWithoutCastEEEviT_T0_T2_T3_T4_T5_)
        /*0cf8*/ 	.word	0x00000000


	//----- nvinfo : EIATTR_MIN_STACK_SIZE
	.align		4
.L_595:
        /*0cfc*/ 	.byte	0x04, 0x12
        /*0cfe*/ 	.short	(.L_597 - .L_596)
	.align		4
.L_596:
        /*0d00*/ 	.word	index@(_ZN2at6native29vectorized_elementwise_kernelILi2EZZZNS0_16log2_kernel_cudaERNS_18TensorIteratorBaseEENKUlvE0_clEvENKUlvE2_clEvEUlN3c108BFloat16EE_St5arrayIPcLm2EEEEviT0_T1_)
        /*0d04*/ 	.word	0x00000000


	//----- nvinfo : EIATTR_MIN_STACK_SIZE
	.align		4
.L_597:
        /*0d08*/ 	.byte	0x04, 0x12
        /*0d0a*/ 	.short	(.L_599 - .L_598)
	.align		4
.L_598:
        /*0d0c*/ 	.word	index@(_ZN2at6native29vectorized_elementwise_kernelILi4EZZZNS0_16log2_kernel_cudaERNS_18TensorIteratorBaseEENKUlvE0_clEvENKUlvE2_clEvEUlN3c108BFloat16EE_St5arrayIPcLm2EEEEviT0_T1_)
        /*0d10*/ 	.word	0x00000000


	//----- nvinfo : EIATTR_MIN_STACK_SIZE
	.align		4
.L_599:
        /*0d14*/ 	.byte	0x04, 0x12
        /*0d16*/ 	.short	(.L_601 - .L_600)
	.align		4
.L_600:
        /*0d18*/ 	.word	index@(_ZN2at6native29vectorized_elementwise_kernelILi8EZZZNS0_16log2_kernel_cudaERNS_18TensorIteratorBaseEENKUlvE0_clEvENKUlvE2_clEvEUlN3c108BFloat16EE_St5arrayIPcLm2EEEEviT0_T1_)
        /*0d1c*/ 	.word	0x00000000


	//----- nvinfo : EIATTR_MIN_STACK_SIZE
	.align		4
.L_601:
        /*0d20*/ 	.byte	0x04, 0x12
        /*0d22*/ 	.short	(.L_603 - .L_602)
	.align		4
.L_602:
        /*0d24*/ 	.word	index@(_ZN2at6native18elementwise_kernelILi128ELi4EZNS0_15gpu_kernel_implIZZZNS0_16log2_kernel_cudaERNS_18TensorIteratorBaseEENKUlvE0_clEvENKUlvE1_clEvEUlN3c104HalfEE_EEvS4_RKT_EUliE_EEviT1_)
        /*0d28*/ 	.word	0x00000000


	//----- nvinfo : EIATTR_MIN_STACK_SIZE
	.align		4
.L_603:
        /*0d2c*/ 	.byte	0x04, 0x12
        /*0d2e*/ 	.short	(.L_605 - .L_604)
	.align		4
.L_604:
        /*0d30*/ 	.word	index@(_ZN2at6native27unrolled_elementwise_kernelIZZZNS0_16log2_kernel_cudaERNS_18TensorIteratorBaseEENKUlvE0_clEvENKUlvE1_clEvEUlN3c104HalfEE_St5arrayIPcLm2EELi4E23TrivialOffsetCalculatorILi1EjESD_NS0_6memory12LoadWithCastILi1EEENSE_13StoreWithCastILi1EEEEEviT_T0_T2_T3_T4_T5_)
        /*0d34*/ 	.word	0x00000000


	//----- nvinfo : EIATTR_MIN_STACK_SIZE
	.align		4
.L_605:
        /*0d38*/ 	.byte	0x04, 0x12
        /*0d3a*/ 	.short	(.L_607 - .L_606)
	.align		4
.L_606:
        /*0d3c*/ 	.word	index@(_ZN2at6native18elementwise_kernelILi128ELi4EZNS0_22gpu_kernel_impl_nocastIZZZNS0_16log2_kernel_cudaERNS_18TensorIteratorBaseEENKUlvE0_clEvENKUlvE1_clEvEUlN3c104HalfEE_EEvS4_RKT_EUliE_EEviT1_)
        /*0d40*/ 	.word	0x00000000


	//----- nvinfo : EIATTR_MIN_STACK_SIZE
	.align		4
.L_607:
        /*0d44*/ 	.byte	0x04, 0x12
        /*0d46*/ 	.short	(.L_609 - .L_608)
	.align		4
.L_608:
        /*0d48*/ 	.word	index@(_ZN2at6native27unrolled_elementwise_kernelIZZZNS0_16log2_kernel_cudaERNS_18TensorIteratorBaseEENKUlvE0_clEvENKUlvE1_clEvEUlN3c104HalfEE_St5arrayIPcLm2EELi4E23TrivialOffsetCalculatorILi1EjESD_NS0_6memory15LoadWithoutCastENSE_16StoreWithoutCastEEEviT_T0_T2_T3_T4_T5_)
        /*0d4c*/ 	.word	0x00000000


	//----- nvinfo : EIATTR_MIN_STACK_SIZE
	.align		4
.L_609:
        /*0d50*/ 	.byte	0x04, 0x12
        /*0d52*/ 	.short	(.L_611 - .L_610)
	.align		4
.L_610:
        /*0d54*/ 	.word	index@(_ZN2at6native29vectorized_elementwise_kernelILi2EZZZNS0_16log2_kernel_cudaERNS_18TensorIteratorBaseEENKUlvE0_clEvENKUlvE1_clEvEUlN3c104HalfEE_St5arrayIPcLm2EEEEviT0_T1_)
        /*0d58*/ 	.word	0x00000000


	//----- nvinfo : EIATTR_MIN_STACK_SIZE
	.align		4
.L_611:
        /*0d5c*/ 	.byte	0x04, 0x12
        /*0d5e*/ 	.short	(.L_613 - .L_612)
	.align		4
.L_612:
        /*0d60*/ 	.word	index@(_ZN2at6native29vectorized_elementwise_kernelILi4EZZZNS0_16log2_kernel_cudaERNS_18TensorIteratorBaseEENKUlvE0_clEvENKUlvE1_clEvEUlN3c104HalfEE_St5arrayIPcLm2EEEEviT0_T1_)
        /*0d64*/ 	.word	0x00000000


	//----- nvinfo : EIATTR_MIN_STACK_SIZE
	.align		4
.L_613:
        /*0d68*/ 	.byte	0x04, 0x12
        /*0d6a*/ 	.short	(.L_615 - .L_614)
	.align		4
.L_614:
        /*0d6c*/ 	.word	index@(_ZN2at6native29vectorized_elementwise_kernelILi8EZZZNS0_16log2_kernel_cudaERNS_18TensorIteratorBaseEENKUlvE0_clEvENKUlvE1_clEvEUlN3c104HalfEE_St5arrayIPcLm2EEEEviT0_T1_)
        /*0d70*/ 	.word	0x00000000


	//----- nvinfo : EIATTR_MIN_STACK_SIZE
	.align		4
.L_615:
        /*0d74*/ 	.byte	0x04, 0x12
        /*0d76*/ 	.short	(.L_617 - .L_616)
	.align		4
.L_616:
        /*0d78*/ 	.word	index@(_ZN2at6native18elementwise_kernelILi128ELi4EZNS0_15gpu_kernel_implIZZZNS0_16log2_kernel_cudaERNS_18TensorIteratorBaseEENKUlvE0_clEvENKUlvE0_clEvEUlfE_EEvS4_RKT_EUliE_EEviT1_)
        /*0d7c*/ 	.word	0x00000000


	//----- nvinfo : EIATTR_MIN_STACK_SIZE
	.align		4
.L_617:
        /*0d80*/ 	.byte	0x04, 0x12
        /*0d82*/ 	.short	(.L_619 - .L_618)
	.align		4
.L_618:
        /*0d84*/ 	.word	index@(_ZN2at6native27unrolled_elementwise_kernelIZZZNS0_16log2_kernel_cudaERNS_18TensorIteratorBaseEENKUlvE0_clEvENKUlvE0_clEvEUlfE_St5arrayIPcLm2EELi4E23TrivialOffsetCalculatorILi1EjESB_NS0_6memory12LoadWithCastILi1EEENSC_13StoreWithCastILi1EEEEEviT_T0_T2_T3_T4_T5_)
        /*0d88*/ 	.word	0x00000000


	//----- nvinfo : EIATTR_MIN_STACK_SIZE
	.align		4
.L_619:
        /*0d8c*/ 	.byte	0x04, 0x12
        /*0d8e*/ 	.short	(.L_621 - .L_620)
	.align		4
.L_620:
        /*0d90*/ 	.word	index@(_ZN2at6native18elementwise_kernelILi128ELi2EZNS0_22gpu_kernel_impl_nocastIZZZNS0_16log2_kernel_cudaERNS_18TensorIteratorBaseEENKUlvE0_clEvENKUlvE0_clEvEUlfE_EEvS4_RKT_EUliE_EEviT1_)
        /*0d94*/ 	.word	0x00000000


	//----- nvinfo : EIATTR_MIN_STACK_SIZE
	.align		4
.L_621:
        /*0d98*/ 	.byte	0x04, 0x12
        /*0d9a*/ 	.short	(.L_623 - .L_622)
	.align		4
.L_622:
        /*0d9c*/ 	.word	index@(_ZN2at6native27unrolled_elementwise_kernelIZZZNS0_16log2_kernel_cudaERNS_18TensorIteratorBaseEENKUlvE0_clEvENKUlvE0_clEvEUlfE_St5arrayIPcLm2EELi4E23TrivialOffsetCalculatorILi1EjESB_NS0_6memory15LoadWithoutCastENSC_16StoreWithoutCastEEEviT_T0_T2_T3_T4_T5_)
        /*0da0*/ 	.word	0x00000000


	//----- nvinfo : EIATTR_MIN_STACK_SIZE
	.align		4
.L_623:
        /*0da4*/ 	.byte	0x04, 0x12
        /*0da6*/ 	.short	(.L_625 - .L_624)
	.align		4
.L_624:
        /*0da8*/ 	.word	index@(_ZN2at6native29vectorized_elementwise_kernelILi2EZZZNS0_16log2_kernel_cudaERNS_18TensorIteratorBaseEENKUlvE0_clEvENKUlvE0_clEvEUlfE_St5arrayIPcLm2EEEEviT0_T1_)
        /*0dac*/ 	.word	0x00000000


	//----- nvinfo : EIATTR_MIN_STACK_SIZE
	.align		4
.L_625:
        /*0db0*/ 	.byte	0x04, 0x12
        /*0db2*/ 	.short	(.L_627 - .L_626)
	.align		4
.L_626:
        /*0db4*/ 	.word	index@(_ZN2at6native29vectorized_elementwise_kernelILi4EZZZNS0_16log2_kernel_cudaERNS_18TensorIteratorBaseEENKUlvE0_clEvENKUlvE0_clEvEUlfE_St5arrayIPcLm2EEEEviT0_T1_)
        /*0db8*/ 	.word	0x00000000


	//----- nvinfo : EIATTR_MIN_STACK_SIZE
	.align		4
.L_627:
        /*0dbc*/ 	.byte	0x04, 0x12
        /*0dbe*/ 	.short	(.L_629 - .L_628)
	.align		4
.L_628:
        /*0dc0*/ 	.word	index@(_ZN2at6native29vectorized_elementwise_kernelILi8EZZZNS0_16log2_kernel_cudaERNS_18TensorIteratorBaseEENKUlvE0_clEvENKUlvE0_clEvEUlfE_St5arrayIPcLm2EEEEviT0_T1_)
        /*0dc4*/ 	.word	0x00000000


	//----- nvinfo : EIATTR_MIN_STACK_SIZE
	.align		4
.L_629:
        /*0dc8*/ 	.byte	0x04, 0x12
        /*0dca*/ 	.short	(.L_631 - .L_630)
	.align		4
.L_630:
        /*0dcc*/ 	.word	index@(_ZN2at6native18elementwise_kernelILi128ELi4EZNS0_15gpu_kernel_implIZZZNS0_16log2_kernel_cudaERNS_18TensorIteratorBaseEENKUlvE0_clEvENKUlvE_clEvEUldE_EEvS4_RKT_EUliE_EEviT1_)
        /*0dd0*/ 	.word	0x00000000


	//----- nvinfo : EIATTR_MIN_STACK_SIZE
	.align		4
.L_631:
        /*0dd4*/ 	.byte	0x04, 0x12
        /*0dd6*/ 	.short	(.L_633 - .L_632)
	.align		4
.L_632:
        /*0dd8*/ 	.word	index@(_ZN2at6native27unrolled_elementwise_kernelIZZZNS0_16log2_kernel_cudaERNS_18TensorIteratorBaseEENKUlvE0_clEvENKUlvE_clEvEUldE_St5arrayIPcLm2EELi4E23TrivialOffsetCalculatorILi1EjESB_NS0_6memory12LoadWithCastILi1EEENSC_13StoreWithCastILi1EEEEEviT_T0_T2_T3_T4_T5_)
        /*0ddc*/ 	.word	0x00000000


	//----- nvinfo : EIATTR_MIN_STACK_SIZE
	.align		4
.L_633:
        /*0de0*/ 	.byte	0x04, 0x12
        /*0de2*/ 	.short	(.L_635 - .L_634)
	.align		4
.L_634:
        /*0de4*/ 	.word	index@(_ZN2at6native18elementwise_kernelILi128ELi2EZNS0_22gpu_kernel_impl_nocastIZZZNS0_16log2_kernel_cudaERNS_18TensorIteratorBaseEENKUlvE0_clEvENKUlvE_clEvEUldE_EEvS4_RKT_EUliE_EEviT1_)
        /*0de8*/ 	.word	0x00000000


	//----- nvinfo : EIATTR_MIN_STACK_SIZE
	.align		4
.L_635:
        /*0dec*/ 	.byte	0x04, 0x12
        /*0dee*/ 	.short	(.L_637 - .L_636)
	.align		4
.L_636:
        /*0df0*/ 	.word	index@(_ZN2at6native27unrolled_elementwise_kernelIZZZNS0_16log2_kernel_cudaERNS_18TensorIteratorBaseEENKUlvE0_clEvENKUlvE_clEvEUldE_St5arrayIPcLm2EELi4E23TrivialOffsetCalculatorILi1EjESB_NS0_6memory15LoadWithoutCastENSC_16StoreWithoutCastEEEviT_T0_T2_T3_T4_T5_)
        /*0df4*/ 	.word	0x00000000


	//----- nvinfo : EIATTR_MIN_STACK_SIZE
	.align		4
.L_637:
        /*0df8*/ 	.byte	0x04, 0x12
        /*0dfa*/ 	.short	(.L_639 - .L_638)
	.align		4
.L_638:
        /*0dfc*/ 	.word	index@(_ZN2at6native29vectorized_elementwise_kernelILi2EZZZNS0_16log2_kernel_cudaERNS_18TensorIteratorBaseEENKUlvE0_clEvENKUlvE_clEvEUldE_St5arrayIPcLm2EEEEviT0_T1_)
        /*0e00*/ 	.word	0x00000000


	//----- nvinfo : EIATTR_MIN_STACK_SIZE
	.align		4
.L_639:
        /*0e04*/ 	.byte	0x04, 0x12
        /*0e06*/ 	.short	(.L_641 - .L_640)
	.align		4
.L_640:
        /*0e08*/ 	.word	index@(_ZN2at6native29vectorized_elementwise_kernelILi4EZZZNS0_16log2_kernel_cudaERNS_18TensorIteratorBaseEENKUlvE0_clEvENKUlvE_clEvEUldE_St5arrayIPcLm2EEEEviT0_T1_)
        /*0e0c*/ 	.word	0x00000000


	//----- nvinfo : EIATTR_MIN_STACK_SIZE
	.align		4
.L_641:
        /*0e10*/ 	.byte	0x04, 0x12
        /*0e12*/ 	.short	(.L_643 - .L_642)
	.align		4
.L_642:
        /*0e14*/ 	.word	index@(_ZN2at6native29vectorized_elementwise_kernelILi8EZZZNS0_16log2_kernel_cudaERNS_18TensorIteratorBaseEENKUlvE0_clEvENKUlvE_clEvEUldE_St5arrayIPcLm2EEEEviT0_T1_)
        /*0e18*/ 	.word	0x00000000


	//----- nvinfo : EIATTR_MIN_STACK_SIZE
	.align		4
.L_643:
        /*0e1c*/ 	.byte	0x04, 0x12
        /*0e1e*/ 	.short	(.L_645 - .L_644)
	.align		4
.L_644:
        /*0e20*/ 	.word	index@(_ZN2at6native18elementwise_kernelILi128ELi4EZNS0_15gpu_kernel_implIZZZNS0_17log1p_kernel_cudaERNS_18TensorIteratorBaseEENKUlvE_clEvENKUlvE4_clEvEUlN3c108BFloat16EE_EEvS4_RKT_EUliE_EEviT1_)
        /*0e24*/ 	.word	0x00000000


	//----- nvinfo : EIATTR_MIN_STACK_SIZE
	.align		4
.L_645:
        /*0e28*/ 	.byte	0x04, 0x12
        /*0e2a*/ 	.short	(.L_647 - .L_646)
	.align		4
.L_646:
        /*0e2c*/ 	.word	index@(_ZN2at6native27unrolled_elementwise_kernelIZZZNS0_17log1p_kernel_cudaERNS_18TensorIteratorBaseEENKUlvE_clEvENKUlvE4_clEvEUlN3c108BFloat16EE_St5arrayIPcLm2EELi4E23TrivialOffsetCalculatorILi1EjESD_NS0_6memory12LoadWithCastILi1EEENSE_13StoreWithCastILi1EEEEEviT_T0_T2_T3_T4_T5_)
        /*0e30*/ 	.word	0x00000000


	//----- nvinfo : EIATTR_MIN_STACK_SIZE
	.align		4
.L_647:
        /*0e34*/ 	.byte	0x04, 0x12
        /*0e36*/ 	.short	(.L_649 - .L_648)
	.align		4
.L_648:
        /*0e38*/ 	.word	index@(_ZN2at6native18elementwise_kernelILi128ELi4EZNS0_22gpu_kernel_impl_nocastIZZZNS0_17log1p_kernel_cudaERNS_18TensorIteratorBaseEENKUlvE_clEvENKUlvE4_clEvEUlN3c108BFloat16EE_EEvS4_RKT_EUliE_EEviT1_)
        /*0e3c*/ 	.word	0x00000000


	//----- nvinfo : EIATTR_MIN_STACK_SIZE
	.align		4
.L_649:
        /*0e40*/ 	.byte	0x04, 0x12
        /*0e42*/ 	.short	(.L_651 - .L_650)
	.align		4
.L_650:
        /*0e44*/ 	.word	index@(_ZN2at6native27unrolled_elementwise_kernelIZZZNS0_17log1p_kernel_cudaERNS_18TensorIteratorBaseEENKUlvE_clEvENKUlvE4_clEvEUlN3c108BFloat16EE_St5arrayIPcLm2EELi4E23TrivialOffsetCalculatorILi1EjESD_NS0_6memory15LoadWithoutCastENSE_16StoreWithoutCastEEEviT_T0_T2_T3_T4_T5_)
        /*0e48*/ 	.word	0x00000000


	//----- nvinfo : EIATTR_MIN_STACK_SIZE
	.align		4
.L_651:
        /*0e4c*/ 	.byte	0x04, 0x12
        /*0e4e*/ 	.short	(.L_653 - .L_652)
	.align		4
.L_652:
        /*0e50*/ 	.word	index@(_ZN2at6native29vectorized_elementwise_kernelILi2EZZZNS0_17log1p_kernel_cudaERNS_18TensorIteratorBaseEENKUlvE_clEvENKUlvE4_clEvEUlN3c108BFloat16EE_St5arrayIPcLm2EEEEviT0_T1_)
        /*0e54*/ 	.word	0x00000000


	//----- nvinfo : EIATTR_MIN_STACK_SIZE
	.align		4
.L_653:
        /*0e58*/ 	.byte	0x04, 0x12
        /*0e5a*/ 	.short	(.L_655 - .L_654)
	.align		4
.L_654:
        /*0e5c*/ 	.word	index@(_ZN2at6native29vectorized_elementwise_kernelILi4EZZZNS0_17log1p_kernel_cudaERNS_18TensorIteratorBaseEENKUlvE_clEvENKUlvE4_clEvEUlN3c108BFloat16EE_St5arrayIPcLm2EEEEviT0_T1_)
        /*0e60*/ 	.word	0x00000000


	//----- nvinfo : EIATTR_MIN_STACK_SIZE
	.align		4
.L_655:
        /*0e64*/ 	.byte	0x04, 0x12
        /*0e66*/ 	.short	(.L_657 - .L_656)
	.align		4
.L_656:
        /*0e68*/ 	.word	index@(_ZN2at6native29vectorized_elementwise_kernelILi8EZZZNS0_17log1p_kernel_cudaERNS_18TensorIteratorBaseEENKUlvE_clEvENKUlvE4_clEvEUlN3c108BFloat16EE_St5arrayIPcLm2EEEEviT0_T1_)
        /*0e6c*/ 	.word	0x00000000


	//----- nvinfo : EIATTR_MIN_STACK_SIZE
	.align		4
.L_657:
        /*0e70*/ 	.byte	0x04, 0x12
        /*0e72*/ 	.short	(.L_659 - .L_658)
	.align		4
.L_658:
        /*0e74*/ 	.word	index@(_ZN2at6native18elementwise_kernelILi128ELi4EZNS0_15gpu_kernel_implIZZZNS0_17log1p_kernel_cudaERNS_18TensorIteratorBaseEENKUlvE_clEvENKUlvE3_clEvEUlN3c104HalfEE_EEvS4_RKT_EUliE_EEviT1_)
        /*0e78*/ 	.word	0x00000000


	//----- nvinfo : EIATTR_MIN_STACK_SIZE
	.align		4
.L_659:
        /*0e7c*/ 	.byte	0x04, 0x12
        /*0e7e*/ 	.short	(.L_661 - .L_660)
	.align		4
.L_660:
        /*0e80*/ 	.word	index@(_ZN2at6native27unrolled_elementwise_kernelIZZZNS0_17log1p_kernel_cudaERNS_18TensorIteratorBaseEENKUlvE_clEvENKUlvE3_clEvEUlN3c104HalfEE_St5arrayIPcLm2EELi4E23TrivialOffsetCalculatorILi1EjESD_NS0_6memory12LoadWithCastILi1EEENSE_13StoreWithCastILi1EEEEEviT_T0_T2_T3_T4_T5_)
        /*0e84*/ 	.word	0x00000000


	//----- nvinfo : EIATTR_MIN_STACK_SIZE
	.align		4
.L_661:
        /*0e88*/ 	.byte	0x04, 0x12
        /*0e8a*/ 	.short	(.L_663 - .L_662)
	.align		4
.L_662:
        /*0e8c*/ 	.word	index@(_ZN2at6native18elementwise_kernelILi128ELi4EZNS0_22gpu_kernel_impl_nocastIZZZNS0_17log1p_kernel_cudaERNS_18TensorIteratorBaseEENKUlvE_clEvENKUlvE3_clEvEUlN3c104HalfEE_EEvS4_RKT_EUliE_EEviT1_)
        /*0e90*/ 	.word	0x00000000


	//----- nvinfo : EIATTR_MIN_STACK_SIZE
	.align		4
.L_663:
        /*0e94*/ 	.byte	0x04, 0x12
        /*0e96*/ 	.short	(.L_665 - .L_664)
	.align		4
.L_664:
        /*0e98*/ 	.word	index@(_ZN2at6native27unrolled_elementwise_kernelIZZZNS0_17log1p_kernel_cudaERNS_18TensorIteratorBaseEENKUlvE_clEvENKUlvE3_clEvEUlN3c104HalfEE_St5arrayIPcLm2EELi4E23TrivialOffsetCalculatorILi1EjESD_NS0_6memory15LoadWithoutCastENSE_16StoreWithoutCastEEEviT_T0_T2_T3_T4_T5_)
        /*0e9c*/ 	.word	0x00000000


	//----- nvinfo : EIATTR_MIN_STACK_SIZE
	.align		4
.L_665:
        /*0ea0*/ 	.byte	0x04, 0x12
        /*0ea2*/ 	.short	(.L_667 - .L_666)
	.align		4
.L_666:
        /*0ea4*/ 	.word	index@(_ZN2at6native29vectorized_elementwise_kernelILi2EZZZNS0_17log1p_kernel_cudaERNS_18TensorIteratorBaseEENKUlvE_clEvENKUlvE3_clEvEUlN3c104HalfEE_St5arrayIPcLm2EEEEviT0_T1_)
        /*0ea8*/ 	.word	0x00000000


	//----- nvinfo : EIATTR_MIN_STACK_SIZE
	.align		4
.L_667:
        /*0eac*/ 	.byte	0x04, 0x12
        /*0eae*/ 	.short	(.L_669 - .L_668)
	.align		4
.L_668:
        /*0eb0*/ 	.word	index@(_ZN2at6native29vectorized_elementwise_kernelILi4EZZZNS0_17log1p_kernel_cudaERNS_18TensorIteratorBaseEENKUlvE_clEvENKUlvE3_clEvEUlN3c104HalfEE_St5arrayIPcLm2EEEEviT0_T1_)
        /*0eb4*/ 	.word	0x00000000


	//----- nvinfo : EIATTR_MIN_STACK_SIZE
	.align		4
.L_669:
        /*0eb8*/ 	.byte	0x04, 0x12
        /*0eba*/ 	.short	(.L_671 - .L_670)
	.align		4
.L_670:
        /*0ebc*/ 	.word	index@(_ZN2at6native29vectorized_elementwise_kernelILi8EZZZNS0_17log1p_kernel_cudaERNS_18TensorIteratorBaseEENKUlvE_clEvENKUlvE3_clEvEUlN3c104HalfEE_St5arrayIPcLm2EEEEviT0_T1_)
        /*0ec0*/ 	.word	0x00000000


	//----- nvinfo : EIATTR_MIN_STACK_SIZE
	.align		4
.L_671:
        /*0ec4*/ 	.byte	0x04, 0x12
        /*0ec6*/ 	.short	(.L_673 - .L_672)
	.align		4
.L_672:
        /*0ec8*/ 	.word	index@(_ZN2at6native18elementwise_kernelILi128ELi4EZNS0_15gpu_kernel_implIZZZNS0_17log1p_kernel_cudaERNS_18TensorIteratorBaseEENKUlvE_clEvENKUlvE2_clEvEUlN3c107complexIfEEE_EEvS4_RKT_EUliE_EEviT1_)
        /*0ecc*/ 	.word	0x00000000


	//----- nvinfo : EIATTR_MIN_STACK_SIZE
	.align		4
.L_673:
        /*0ed0*/ 	.byte	0x04, 0x12
        /*0ed2*/ 	.short	(.L_675 - .L_674)
	.align		4
.L_674:
        /*0ed4*/ 	.word	index@(_ZN2at6native27unrolled_elementwise_kernelIZZZNS0_17log1p_kernel_cudaERNS_18TensorIteratorBaseEENKUlvE_clEvENKUlvE2_clEvEUlN3c107complexIfEEE_St5arrayIPcLm2EELi4E23TrivialOffsetCalculatorILi1EjESE_NS0_6memory12LoadWithCastILi1EEENSF_13StoreWithCastILi1EEEEEviT_T0_T2_T3_T4_T5_)
        /*0ed8*/ 	.word	0x00000000


	//----- nvinfo : EIATTR_MIN_STACK_SIZE
	.align		4
.L_675:
        /*0edc*/ 	.byte	0x04, 0x12
        /*0ede*/ 	.short	(.L_677 - .L_676)
	.align		4
.L_676:
        /*0ee0*/ 	.word	index@(_ZN2at6native18elementwise_kernelILi128ELi2EZNS0_22gpu_kernel_impl_nocastIZZZNS0_17log1p_kernel_cudaERNS_18TensorIteratorBaseEENKUlvE_clEvENKUlvE2_clEvEUlN3c107complexIfEEE_EEvS4_RKT_EUliE_EEviT1_)
        /*0ee4*/ 	.word	0x00000000


	//----- nvinfo : EIATTR_MIN_STACK_SIZE
	.align		4
.L_677:
        /*0ee8*/ 	.byte	0x04, 0x12
        /*0eea*/ 	.short	(.L_679 - .L_678)
	.align		4
.L_678:
        /*0eec*/ 	.word	index@(_ZN2at6native27unrolled_elementwise_kernelIZZZNS0_17log1p_kernel_cudaERNS_18TensorIteratorBaseEENKUlvE_clEvENKUlvE2_clEvEUlN3c107complexIfEEE_St5arrayIPcLm2EELi4E23TrivialOffsetCalculatorILi1EjESE_NS0_6memory15LoadWithoutCastENSF_16StoreWithoutCastEEEviT_T0_T2_T3_T4_T5_)
        /*0ef0*/ 	.word	0x00000000


	//----- nvinfo : EIATTR_MIN_STACK_SIZE
	.align		4
.L_679:
        /*0ef4*/ 	.byte	0x04, 0x12
        /*0ef6*/ 	.short	(.L_681 - .L_680)
	.align		4
.L_680:
        /*0ef8*/ 	.word	index@(_ZN2at6native29vectorized_elementwise_kernelILi2EZZZNS0_17log1p_kernel_cudaERNS_18TensorIteratorBaseEENKUlvE_clEvENKUlvE2_clEvEUlN3c107complexIfEEE_St5arrayIPcLm2EEEEviT0_T1_)
        /*0efc*/ 	.word	0x00000000


	//----- nvinfo : EIATTR_MIN_STACK_SIZE
	.align		4
.L_681:
        /*0f00*/ 	.byte	0x04, 0x12
        /*0f02*/ 	.short	(.L_683 - .L_682)
	.align		4
.L_682:
        /*0f04*/ 	.word	index@(_ZN2at6native29vectorized_elementwise_kernelILi4EZZZNS0_17log1p_kernel_cudaERNS_18TensorIteratorBaseEENKUlvE_clEvENKUlvE2_clEvEUlN3c107complexIfEEE_St5arrayIPcLm2EEEEviT0_T1_)
        /*0f08*/ 	.word	0x00000000


	//----- nvinfo : EIATTR_MIN_STACK_SIZE
	.align		4
.L_683:
        /*0f0c*/ 	.byte	0x04, 0x12
        /*0f0e*/ 	.short	(.L_685 - .L_684)
	.align		4
.L_684:
        /*0f10*/ 	.word	index@(_ZN2at6native29vectorized_elementwise_kernelILi8EZZZNS0_17log1p_kernel_cudaERNS_18TensorIteratorBaseEENKUlvE_clEvENKUlvE2_clEvEUlN3c107complexIfEEE_St5arrayIPcLm2EEEEviT0_T1_)
        /*0f14*/ 	.word	0x00000000


	//----- nvinfo : EIATTR_MIN_STACK_SIZE
	.align		4
.L_685:
        /*0f18*/ 	.byte	0x04, 0x12
        /*0f1a*/ 	.short	(.L_687 - .L_686)
	.align		4
.L_686:
        /*0f1c*/ 	.word	index@(_ZN2at6native18elementwise_kernelILi128ELi4EZNS0_15gpu_kernel_implIZZZNS0_17log1p_kernel_cudaERNS_18TensorIteratorBaseEENKUlvE_clEvENKUlvE1_clEvEUlN3c107complexIdEEE_EEvS4_RKT_EUliE_EEviT1_)
        /*0f20*/ 	.word	0x00000000


	//----- nvinfo : EIATTR_MIN_STACK_SIZE
	.align		4
.L_687:
        /*0f24*/ 	.byte	0x04, 0x12
        /*0f26*/ 	.short	(.L_689 - .L_688)
	.align		4
.L_688:
        /*0f28*/ 	.word	index@(_ZN2at6native27unrolled_elementwise_kernelIZZZNS0_17log1p_kernel_cudaERNS_18TensorIteratorBaseEENKUlvE_clEvENKUlvE1_clEvEUlN3c107complexIdEEE_St5arrayIPcLm2EELi4E23TrivialOffsetCalculatorILi1EjESE_NS0_6memory12LoadWithCastILi1EEENSF_13StoreWithCastILi1EEEEEviT_T0_T2_T3_T4_T5_)
        /*0f2c*/ 	.word	0x00000000


	//----- nvinfo : EIATTR_MIN_STACK_SIZE
	.align		4
.L_689:
        /*0f30*/ 	.byte	0x04, 0x12
        /*0f32*/ 	.short	(.L_691 - .L_690)
	.align		4
.L_690:
        /*0f34*/ 	.word	index@(_ZN2at6native18elementwise_kernelILi128ELi2EZNS0_22gpu_kernel_impl_nocastIZZZNS0_17log1p_kernel_cudaERNS_18TensorIteratorBaseEENKUlvE_clEvENKUlvE1_clEvEUlN3c107complexIdEEE_EEvS4_RKT_EUliE_EEviT1_)
        /*0f38*/ 	.word	0x00000000


	//----- nvinfo : EIATTR_MIN_STACK_SIZE
	.align		4
.L_691:
        /*0f3c*/ 	.byte	0x04, 0x12
        /*0f3e*/ 	.short	(.L_693 - .L_692)
	.align		4
.L_692:
        /*0f40*/ 	.word	index@(_ZN2at6native27unrolled_elementwise_kernelIZZZNS0_17log1p_kernel_cudaERNS_18TensorIteratorBaseEENKUlvE_clEvENKUlvE1_clEvEUlN3c107complexIdEEE_St5arrayIPcLm2EELi4E23TrivialOffsetCalculatorILi1EjESE_NS0_6memory15LoadWithoutCastENSF_16StoreWithoutCastEEEviT_T0_T2_T3_T4_T5_)
        /*0f44*/ 	.word	0x00000000


	//----- nvinfo : EIATTR_MIN_STACK_SIZE
	.align		4
.L_693:
        /*0f48*/ 	.byte	0x04, 0x12
        /*0f4a*/ 	.short	(.L_695 - .L_694)
	.align		4
.L_694:
        /*0f4c*/ 	.word	index@(_ZN2at6native29vectorized_elementwise_kernelILi2EZZZNS0_17log1p_kernel_cudaERNS_18TensorIteratorBaseEENKUlvE_clEvENKUlvE1_clEvEUlN3c107complexIdEEE_St5arrayIPcLm2EEEEviT0_T1_)
        /*0f50*/ 	.word	0x00000000


	//----- nvinfo : EIATTR_MIN_STACK_SIZE
	.align		4
.L_695:
        /*0f54*/ 	.byte	0x04, 0x12
        /*0f56*/ 	.short	(.L_697 - .L_696)
	.align		4
.L_696:
        /*0f58*/ 	.word	index@(_ZN2at6native29vectorized_elementwise_kernelILi4EZZZNS0_17log1p_kernel_cudaERNS_18TensorIteratorBaseEENKUlvE_clEvENKUlvE1_clEvEUlN3c107complexIdEEE_St5arrayIPcLm2EEEEviT0_T1_)
        /*0f5c*/ 	.word	0x00000000


	//----- nvinfo : EIATTR_MIN_STACK_SIZE
	.align		4
.L_697:
        /*0f60*/ 	.byte	0x04, 0x12
        /*0f62*/ 	.short	(.L_699 - .L_698)
	.align		4
.L_698:
        /*0f64*/ 	.word	index@(_ZN2at6native29vectorized_elementwise_kernelILi8EZZZNS0_17log1p_kernel_cudaERNS_18TensorIteratorBaseEENKUlvE_clEvENKUlvE1_clEvEUlN3c107complexIdEEE_St5arrayIPcLm2EEEEviT0_T1_)
        /*0f68*/ 	.word	0x00000000


	//----- nvinfo : EIATTR_MIN_STACK_SIZE
	.align		4
.L_699:
        /*0f6c*/ 	.byte	0x04, 0x12
        /*0f6e*/ 	.short	(.L_701 - .L_700)
	.align		4
.L_700:
        /*0f70*/ 	.word	index@(_ZN2at6native18elementwise_kernelILi128ELi4EZNS0_15gpu_kernel_implIZZZNS0_17log1p_kernel_cudaERNS_18TensorIteratorBaseEENKUlvE_clEvENKUlvE0_clEvEUlfE_EEvS4_RKT_EUliE_EEviT1_)
        /*0f74*/ 	.word	0x00000000


	//----- nvinfo : EIATTR_MIN_STACK_SIZE
	.align		4
.L_701:
        /*0f78*/ 	.byte	0x04, 0x12
        /*0f7a*/ 	.short	(.L_703 - .L_702)
	.align		4
.L_702:
        /*0f7c*/ 	.word	index@(_ZN2at6native27unrolled_elementwise_kernelIZZZNS0_17log1p_kernel_cudaERNS_18TensorIteratorBaseEENKUlvE_clEvENKUlvE0_clEvEUlfE_St5arrayIPcLm2EELi4E23TrivialOffsetCalculatorILi1EjESB_NS0_6memory12LoadWithCastILi1EEENSC_13StoreWithCastILi1EEEEEviT_T0_T2_T3_T4_T5_)
        /*0f80*/ 	.word	0x00000000


	//----- nvinfo : EIATTR_MIN_STACK_SIZE
	.align		4
.L_703:
        /*0f84*/ 	.byte	0x04, 0x12
        /*0f86*/ 	.short	(.L_705 - .L_704)
	.align		4
.L_704:
        /*0f88*/ 	.word	index@(_ZN2at6native18elementwise_kernelILi128ELi2EZNS0_22gpu_kernel_impl_nocastIZZZNS0_17log1p_kernel_cudaERNS_18TensorIteratorBaseEENKUlvE_clEvENKUlvE0_clEvEUlfE_EEvS4_RKT_EUliE_EEviT1_)
        /*0f8c*/ 	.word	0x00000000


	//----- nvinfo : EIATTR_MIN_STACK_SIZE
	.align		4
.L_705:
        /*0f90*/ 	.byte	0x04, 0x12
        /*0f92*/ 	.short	(.L_707 - .L_706)
	.align		4
.L_706:
        /*0f94*/ 	.word	index@(_ZN2at6native27unrolled_elementwise_kernelIZZZNS0_17log1p_kernel_cudaERNS_18TensorIteratorBaseEENKUlvE_clEvENKUlvE0_clEvEUlfE_St5arrayIPcLm2EELi4E23TrivialOffsetCalculatorILi1EjESB_NS0_6memory15LoadWithoutCastENSC_16StoreWithoutCastEEEviT_T0_T2_T3_T4_T5_)
        /*0f98*/ 	.word	0x00000000


	//----- nvinfo : EIATTR_MIN_STACK_SIZE
	.align		4
.L_707:
        /*0f9c*/ 	.byte	0x04, 0x12
        /*0f9e*/ 	.short	(.L_709 - .L_708)
	.align		4
.L_708:
        /*0fa0*/ 	.word	index@(_ZN2at6native29vectorized_elementwise_kernelILi2EZZZNS0_17log1p_kernel_cudaERNS_18TensorIteratorBaseEENKUlvE_clEvENKUlvE0_clEvEUlfE_St5arrayIPcLm2EEEEviT0_T1_)
        /*0fa4*/ 	.word	0x00000000


	//----- nvinfo : EIATTR_MIN_STACK_SIZE
	.align		4
.L_709:
        /*0fa8*/ 	.byte	0x04, 0x12
        /*0faa*/ 	.short	(.L_711 - .L_710)
	.align		4
.L_710:
        /*0fac*/ 	.word	index@(_ZN2at6native29vectorized_elementwise_kernelILi4EZZZNS0_17log1p_kernel_cudaERNS_18TensorIteratorBaseEENKUlvE_clEvENKUlvE0_clEvEUlfE_St5arrayIPcLm2EEEEviT0_T1_)
        /*0fb0*/ 	.word	0x00000000


	//----- nvinfo : EIATTR_MIN_STACK_SIZE
	.align		4
.L_711:
        /*0fb4*/ 	.byte	0x04, 0x12
        /*0fb6*/ 	.short	(.L_713 - .L_712)
	.align		4
.L_712:
        /*0fb8*/ 	.word	index@(_ZN2at6native29vectorized_elementwise_kernelILi8EZZZNS0_17log1p_kernel_cudaERNS_18TensorIteratorBaseEENKUlvE_clEvENKUlvE0_clEvEUlfE_St5arrayIPcLm2EEEEviT0_T1_)
        /*0fbc*/ 	.word	0x00000000


	//----- nvinfo : EIATTR_MIN_STACK_SIZE
	.align		4
.L_713:
        /*0fc0*/ 	.byte	0x04, 0x12
        /*0fc2*/ 	.short	(.L_715 - .L_714)
	.align		4
.L_714:
        /*0fc4*/ 	.word	index@(_ZN2at6native18elementwise_kernelILi128ELi4EZNS0_15gpu_kernel_implIZZZNS0_17log1p_kernel_cudaERNS_18TensorIteratorBaseEENKUlvE_clEvENKUlvE_clEvEUldE_EEvS4_RKT_EUliE_EEviT1_)
        /*0fc8*/ 	.word	0x00000000


	//----- nvinfo : EIATTR_MIN_STACK_SIZE
	.align		4
.L_715:
        /*0fcc*/ 	.byte	0x04, 0x12
        /*0fce*/ 	.short	(.L_717 - .L_716)
	.align		4
.L_716:
        /*0fd0*/ 	.word	index@(_ZN2at6native27unrolled_elementwise_kernelIZZZNS0_17log1p_kernel_cudaERNS_18TensorIteratorBaseEENKUlvE_clEvENKUlvE_clEvEUldE_St5arrayIPcLm2EELi4E23TrivialOffsetCalculatorILi1EjESB_NS0_6memory12LoadWithCastILi1EEENSC_13StoreWithCastILi1EEEEEviT_T0_T2_T3_T4_T5_)
        /*0fd4*/ 	.word	0x00000000


	//----- nvinfo : EIATTR_MIN_STACK_SIZE
	.align		4
.L_717:
        /*0fd8*/ 	.byte	0x04, 0x12
        /*0fda*/ 	.short	(.L_719 - .L_718)
	.align		4
.L_718:
        /*0fdc*/ 	.word	index@(_ZN2at6native18elementwise_kernelILi128ELi2EZNS0_22gpu_kernel_impl_nocastIZZZNS0_17log1p_kernel_cudaERNS_18TensorIteratorBaseEENKUlvE_clEvENKUlvE_clEvEUldE_EEvS4_RKT_EUliE_EEviT1_)
        /*0fe0*/ 	.word	0x00000000


	//----- nvinfo : EIATTR_MIN_STACK_SIZE
	.align		4
.L_719:
        /*0fe4*/ 	.byte	0x04, 0x12
        /*0fe6*/ 	.short	(.L_721 - .L_720)
	.align		4
.L_720:
        /*0fe8*/ 	.word	index@(_ZN2at6native27unrolled_elementwise_kernelIZZZNS0_17log1p_kernel_cudaERNS_18TensorIteratorBaseEENKUlvE_clEvENKUlvE_clEvEUldE_St5arrayIPcLm2EELi4E23TrivialOffsetCalculatorILi1EjESB_NS0_6memory15LoadWithoutCastENSC_16StoreWithoutCastEEEviT_T0_T2_T3_T4_T5_)
        /*0fec*/ 	.word	0x00000000


	//----- nvinfo : EIATTR_MIN_STACK_SIZE
	.align		4
.L_721:
        /*0ff0*/ 	.byte	0x04, 0x12
        /*0ff2*/ 	.short	(.L_723 - .L_722)
	.align		4
.L_722:
        /*0ff4*/ 	.word	index@(_ZN2at6native29vectorized_elementwise_kernelILi2EZZZNS0_17log1p_kernel_cudaERNS_18TensorIteratorBaseEENKUlvE_clEvENKUlvE_clEvEUldE_St5arrayIPcLm2EEEEviT0_T1_)
        /*0ff8*/ 	.word	0x00000000


	//----- nvinfo : EIATTR_MIN_STACK_SIZE
	.align		4
.L_723:
        /*0ffc*/ 	.byte	0x04, 0x12
        /*0ffe*/ 	.short	(.L_725 - .L_724)
	.align		4
.L_724:
        /*1000*/ 	.word	index@(_ZN2at6native29vectorized_elementwise_kernelILi4EZZZNS0_17log1p_kernel_cudaERNS_18TensorIteratorBaseEENKUlvE_clEvENKUlvE_clEvEUldE_St5arrayIPcLm2EEEEviT0_T1_)
        /*1004*/ 	.word	0x00000000


	//----- nvinfo : EIATTR_MIN_STACK_SIZE
	.align		4
.L_725:
        /*1008*/ 	.byte	0x04, 0x12
        /*100a*/ 	.short	(.L_727 - .L_726)
	.align		4
.L_726:
        /*100c*/ 	.word	index@(_ZN2at6native29vectorized_elementwise_kernelILi8EZZZNS0_17log1p_kernel_cudaERNS_18TensorIteratorBaseEENKUlvE_clEvENKUlvE_clEvEUldE_St5arrayIPcLm2EEEEviT0_T1_)
        /*1010*/ 	.word	0x00000000


	//----- nvinfo : EIATTR_MIN_STACK_SIZE
	.align		4
.L_727:
        /*1014*/ 	.byte	0x04, 0x12
        /*1016*/ 	.short	(.L_729 - .L_728)
	.align		4
.L_728:
        /*1018*/ 	.word	index@(_ZN2at6native18elementwise_kernelILi128ELi4EZNS0_15gpu_kernel_implIZZZNS0_17log10_kernel_cudaERNS_18TensorIteratorBaseEENKUlvE0_clEvENKUlvE2_clEvEUlN3c108BFloat16EE_EEvS4_RKT_EUliE_EEviT1_)
        /*101c*/ 	.word	0x00000000


	//----- nvinfo : EIATTR_MIN_STACK_SIZE
	.align		4
.L_729:
        /*1020*/ 	.byte	0x04, 0x12
        /*1022*/ 	.short	(.L_731 - .L_730)
	.align		4
.L_730:
        /*1024*/ 	.word	index@(_ZN2at6native27unrolled_elementwise_kernelIZZZNS0_17log10_kernel_cudaERNS_18TensorIteratorBaseEENKUlvE0_clEvENKUlvE2_clEvEUlN3c108BFloat16EE_St5arrayIPcLm2EELi4E23TrivialOffsetCalculatorILi1EjESD_NS0_6memory12LoadWithCastILi1EEENSE_13StoreWithCastILi1EEEEEviT_T0_T2_T3_T4_T5_)
        /*1028*/ 	.word	0x00000000


	//----- nvinfo : EIATTR_MIN_STACK_SIZE
	.align		4
.L_731:
        /*102c*/ 	.byte	0x04, 0x12
        /*102e*/ 	.short	(.L_733 - .L_732)
	.align		4
.L_732:
        /*1030*/ 	.word	index@(_ZN2at6native18elementwise_kernelILi128ELi4EZNS0_22gpu_kernel_impl_nocastIZZZNS0_17log10_kernel_cudaERNS_18TensorIteratorBaseEENKUlvE0_clEvENKUlvE2_clEvEUlN3c108BFloat16EE_EEvS4_RKT_EUliE_EEviT1_)
        /*1034*/ 	.word	0x00000000


	//----- nvinfo : EIATTR_MIN_STACK_SIZE
	.align		4
.L_733:
        /*1038*/ 	.byte	0x04, 0x12
        /*103a*/ 	.short	(.L_735 - .L_734)
	.align		4
.L_734:
        /*103c*/ 	.word	index@(_ZN2at6native27unrolled_elementwise_kernelIZZZNS0_17log10_kernel_cudaERNS_18TensorIteratorBaseEENKUlvE0_clEvENKUlvE2_clEvEUlN3c108BFloat16EE_St5arrayIPcLm2EELi4E23TrivialOffsetCalculatorILi1EjESD_NS0_6memory15LoadWithoutCastENSE_16StoreWithoutCastEEEviT_T0_T2_T3_T4_T5_)
        /*1040*/ 	.word	0x00000000


	//----- nvinfo : EIATTR_MIN_STACK_SIZE
	.align		4
.L_735:
        /*1044*/ 	.byte	0x04, 0x12
        /*1046*/ 	.short	(.L_737 - .L_736)
	.align		4
.L_736:
        /*1048*/ 	.word	index@(_ZN2at6native29vectorized_elementwise_kernelILi2EZZZNS0_17log10_kernel_cudaERNS_18TensorIteratorBaseEENKUlvE0_clEvENKUlvE2_clEvEUlN3c108BFloat16EE_St5arrayIPcLm2EEEEviT0_T1_)
        /*104c*/ 	.word	0x00000000


	//----- nvinfo : EIATTR_MIN_STACK_SIZE
	.align		4
.L_737:
        /*1050*/ 	.byte	0x04, 0x12
        /*1052*/ 	.short	(.L_739 - .L_738)
	.align		4
.L_738:
        /*1054*/ 	.word	index@(_ZN2at6native29vectorized_elementwise_kernelILi4EZZZNS0_17log10_kernel_cudaERNS_18TensorIteratorBaseEENKUlvE0_clEvENKUlvE2_clEvEUlN3c108BFloat16EE_St5arrayIPcLm2EEEEviT0_T1_)
        /*1058*/ 	.word	0x00000000


	//----- nvinfo : EIATTR_MIN_STACK_SIZE
	.align		4
.L_739:
        /*105c*/ 	.byte	0x04, 0x12
        /*105e*/ 	.short	(.L_741 - .L_740)
	.align		4
.L_740:
        /*1060*/ 	.word	index@(_ZN2at6native29vectorized_elementwise_kernelILi8EZZZNS0_17log10_kernel_cudaERNS_18TensorIteratorBaseEENKUlvE0_clEvENKUlvE2_clEvEUlN3c108BFloat16EE_St5arrayIPcLm2EEEEviT0_T1_)
        /*1064*/ 	.word	0x00000000


	//----- nvinfo : EIATTR_MIN_STACK_SIZE
	.align		4
.L_741:
        /*1068*/ 	.byte	0x04, 0x12
        /*106a*/ 	.short	(.L_743 - .L_742)
	.align		4
.L_742:
        /*106c*/ 	.word	index@(_ZN2at6native18elementwise_kernelILi128ELi4EZNS0_15gpu_kernel_implIZZZNS0_17log10_kernel_cudaERNS_18TensorIteratorBaseEENKUlvE0_clEvENKUlvE1_clEvEUlN3c104HalfEE_EEvS4_RKT_EUliE_EEviT1_)
        /*1070*/ 	.word	0x00000000


	//----- nvinfo : EIATTR_MIN_STACK_SIZE
	.align		4
.L_743:
        /*1074*/ 	.byte	0x04, 0x12
        /*1076*/ 	.short	(.L_745 - .L_744)
	.align		4
.L_744:
        /*1078*/ 	.word	index@(_ZN2at6native27unrolled_elementwise_kernelIZZZNS0_17log10_kernel_cudaERNS_18TensorIteratorBaseEENKUlvE0_clEvENKUlvE1_clEvEUlN3c104HalfEE_St5arrayIPcLm2EELi4E23TrivialOffsetCalculatorILi1EjESD_NS0_6memory12LoadWithCastILi1EEENSE_13StoreWithCastILi1EEEEEviT_T0_T2_T3_T4_T5_)
        /*107c*/ 	.word	0x00000000


	//----- nvinfo : EIATTR_MIN_STACK_SIZE
	.align		4
.L_745:
        /*1080*/ 	.byte	0x04, 0x12
        /*1082*/ 	.short	(.L_747 - .L_746)
	.align		4
.L_746:
        /*1084*/ 	.word	index@(_ZN2at6native18elementwise_kernelILi128ELi4EZNS0_22gpu_kernel_impl_nocastIZZZNS0_17log10_kernel_cudaERNS_18TensorIteratorBaseEENKUlvE0_clEvENKUlvE1_clEvEUlN3c104HalfEE_EEvS4_RKT_EUliE_EEviT1_)
        /*1088*/ 	.word	0x00000000


	//----- nvinfo : EIATTR_MIN_STACK_SIZE
	.align		4
.L_747:
        /*108c*/ 	.byte	0x04, 0x12
        /*108e*/ 	.short	(.L_749 - .L_748)
	.align		4
.L_748:
        /*1090*/ 	.word	index@(_ZN2at6native27unrolled_elementwise_kernelIZZZNS0_17log10_kernel_cudaERNS_18TensorIteratorBaseEENKUlvE0_clEvENKUlvE1_clEvEUlN3c104HalfEE_St5arrayIPcLm2EELi4E23TrivialOffsetCalculatorILi1EjESD_NS0_6memory15LoadWithoutCastENSE_16StoreWithoutCastEEEviT_T0_T2_T3_T4_T5_)
        /*1094*/ 	.word	0x00000000


	//----- nvinfo : EIATTR_MIN_STACK_SIZE
	.align		4
.L_749:
        /*1098*/ 	.byte	0x04, 0x12
        /*109a*/ 	.short	(.L_751 - .L_750)
	.align		4
.L_750:
        /*109c*/ 	.word	index@(_ZN2at6native29vectorized_elementwise_kernelILi2EZZZNS0_17log10_kernel_cudaERNS_18TensorIteratorBaseEENKUlvE0_clEvENKUlvE1_clEvEUlN3c104HalfEE_St5arrayIPcLm2EEEEviT0_T1_)
        /*10a0*/ 	.word	0x00000000


	//----- nvinfo : EIATTR_MIN_STACK_SIZE
	.align		4
.L_751:
        /*10a4*/ 	.byte	0x04, 0x12
        /*10a6*/ 	.short	(.L_753 - .L_752)
	.align		4
.L_752:
        /*10a8*/ 	.word	index@(_ZN2at6native29vectorized_elementwise_kernelILi4EZZZNS0_17log10_kernel_cudaERNS_18TensorIteratorBaseEENKUlvE0_clEvENKUlvE1_clEvEUlN3c104HalfEE_St5arrayIPcLm2EEEEviT0_T1_)
        /*10ac*/ 	.word	0x00000000


	//----- nvinfo : EIATTR_MIN_STACK_SIZE
	.align		4
.L_753:
        /*10b0*/ 	.byte	0x04, 0x12
        /*10b2*/ 	.short	(.L_755 - .L_754)
	.align		4
.L_754:
        /*10b4*/ 	.word	index@(_ZN2at6native29vectorized_elementwise_kernelILi8EZZZNS0_17log10_kernel_cudaERNS_18TensorIteratorBaseEENKUlvE0_clEvENKUlvE1_clEvEUlN3c104HalfEE_St5arrayIPcLm2EEEEviT0_T1_)
        /*10b8*/ 	.word	0x00000000


	//----- nvinfo : EIATTR_MIN_STACK_SIZE
	.align		4
.L_755:
        /*10bc*/ 	.byte	0x04, 0x12
        /*10be*/ 	.short	(.L_757 - .L_756)
	.align		4
.L_756:
        /*10c0*/ 	.word	index@(_ZN2at6native18elementwise_kernelILi128ELi4EZNS0_15gpu_kernel_implIZZZNS0_17log10_kernel_cudaERNS_18TensorIteratorBaseEENKUlvE0_clEvENKUlvE0_clEvEUlfE_EEvS4_RKT_EUliE_EEviT1_)
        /*10c4*/ 	.word	0x00000000


	//----- nvinfo : EIATTR_MIN_STACK_SIZE
	.align		4
.L_757:
        /*10c8*/ 	.byte	0x04, 0x12
        /*10ca*/ 	.short	(.L_759 - .L_758)
	.align		4
.L_758:
        /*10cc*/ 	.word	index@(_ZN2at6native27unrolled_elementwise_kernelIZZZNS0_17log10_kernel_cudaERNS_18TensorIteratorBaseEENKUlvE0_clEvENKUlvE0_clEvEUlfE_St5arrayIPcLm2EELi4E23TrivialOffsetCalculatorILi1EjESB_NS0_6memory12LoadWithCastILi1EEENSC_13StoreWithCastILi1EEEEEviT_T0_T2_T3_T4_T5_)
        /*10d0*/ 	.word	0x00000000


	//----- nvinfo : EIATTR_MIN_STACK_SIZE
	.align		4
.L_759:
        /*10d4*/ 	.byte	0x04, 0x12
        /*10d6*/ 	.short	(.L_761 - .L_760)
	.align		4
.L_760:
        /*10d8*/ 	.word	index@(_ZN2at6native18elementwise_kernelILi128ELi2EZNS0_22gpu_kernel_impl_nocastIZZZNS0_17log10_kernel_cudaERNS_18TensorIteratorBaseEENKUlvE0_clEvENKUlvE0_clEvEUlfE_EEvS4_RKT_EUliE_EEviT1_)
        /*10dc*/ 	.word	0x00000000


	//----- nvinfo : EIATTR_MIN_STACK_SIZE
	.align		4
.L_761:
        /*10e0*/ 	.byte	0x04, 0x12
        /*10e2*/ 	.short	(.L_763 - .L_762)
	.align		4
.L_762:
        /*10e4*/ 	.word	index@(_ZN2at6native27unrolled_elementwise_kernelIZZZNS0_17log10_kernel_cudaERNS_18TensorIteratorBaseEENKUlvE0_clEvENKUlvE0_clEvEUlfE_St5arrayIPcLm2EELi4E23TrivialOffsetCalculatorILi1EjESB_NS0_6memory15LoadWithoutCastENSC_16StoreWithoutCastEEEviT_T0_T2_T3_T4_T5_)
        /*10e8*/ 	.word	0x00000000


	//----- nvinfo : EIATTR_MIN_STACK_SIZE
	.align		4
.L_763:
        /*10ec*/ 	.byte	0x04, 0x12
        /*10ee*/ 	.short	(.L_765 - .L_764)
	.align		4
.L_764:
        /*10f0*/ 	.word	index@(_ZN2at6native29vectorized_elementwise_kernelILi2EZZZNS0_17log10_kernel_cudaERNS_18TensorIteratorBaseEENKUlvE0_clEvENKUlvE0_clEvEUlfE_St5arrayIPcLm2EEEEviT0_T1_)
        /*10f4*/ 	.word	0x00000000


	//----- nvinfo : EIATTR_MIN_STACK_SIZE
	.align		4
.L_765:
        /*10f8*/ 	.byte	0x04, 0x12
        /*10fa*/ 	.short	(.L_767 - .L_766)
	.align		4
.L_766:
        /*10fc*/ 	.word	index@(_ZN2at6native29vectorized_elementwise_kernelILi4EZZZNS0_17log10_kernel_cudaERNS_18TensorIteratorBaseEENKUlvE0_clEvENKUlvE0_clEvEUlfE_St5arrayIPcLm2EEEEviT0_T1_)
        /*1100*/ 	.word	0x00000000


	//----- nvinfo : EIATTR_MIN_STACK_SIZE
	.align		4
.L_767:
        /*1104*/ 	.byte	0x04, 0x12
        /*1106*/ 	.short	(.L_769 - .L_768)
	.align		4
.L_768:
        /*1108*/ 	.word	index@(_ZN2at6native29vectorized_elementwise_kernelILi8EZZZNS0_17log10_kernel_cudaERNS_18TensorIteratorBaseEENKUlvE0_clEvENKUlvE0_clEvEUlfE_St5arrayIPcLm2EEEEviT0_T1_)
        /*110c*/ 	.word	0x00000000


	//----- nvinfo : EIATTR_MIN_STACK_SIZE
	.align		4
.L_769:
        /*1110*/ 	.byte	0x04, 0x12
        /*1112*/ 	.short	(.L_771 - .L_770)
	.align		4
.L_770:
        /*1114*/ 	.word	index@(_ZN2at6native18elementwise_kernelILi128ELi4EZNS0_15gpu_kernel_implIZZZNS0_17log10_kernel_cudaERNS_18TensorIteratorBaseEENKUlvE0_clEvENKUlvE_clEvEUldE_EEvS4_RKT_EUliE_EEviT1_)
        /*1118*/ 	.word	0x00000000


	//----- nvinfo : EIATTR_MIN_STACK_SIZE
	.align		4
.L_771:
        /*111c*/ 	.byte	0x04, 0x12
        /*111e*/ 	.short	(.L_773 - .L_772)
	.align		4
.L_772:
        /*1120*/ 	.word	index@(_ZN2at6native27unrolled_elementwise_kernelIZZZNS0_17log10_kernel_cudaERNS_18TensorIteratorBaseEENKUlvE0_clEvENKUlvE_clEvEUldE_St5arrayIPcLm2EELi4E23TrivialOffsetCalculatorILi1EjESB_NS0_6memory12LoadWithCastILi1EEENSC_13StoreWithCastILi1EEEEEviT_T0_T2_T3_T4_T5_)
        /*1124*/ 	.word	0x00000000


	//----- nvinfo : EIATTR_MIN_STACK_SIZE
	.align		4
.L_773:
        /*1128*/ 	.byte	0x04, 0x12
        /*112a*/ 	.short	(.L_775 - .L_774)
	.align		4
.L_774:
        /*112c*/ 	.word	index@(_ZN2at6native18elementwise_kernelILi128ELi2EZNS0_22gpu_kernel_impl_nocastIZZZNS0_17log10_kernel_cudaERNS_18TensorIteratorBaseEENKUlvE0_clEvENKUlvE_clEvEUldE_EEvS4_RKT_EUliE_EEviT1_)
        /*1130*/ 	.word	0x00000000


	//----- nvinfo : EIATTR_MIN_STACK_SIZE
	.align		4
.L_775:
        /*1134*/ 	.byte	0x04, 0x12
        /*1136*/ 	.short	(.L_777 - .L_776)
	.align		4
.L_776:
        /*1138*/ 	.word	index@(_ZN2at6native27unrolled_elementwise_kernelIZZZNS0_17log10_kernel_cudaERNS_18TensorIteratorBaseEENKUlvE0_clEvENKUlvE_clEvEUldE_St5arrayIPcLm2EELi4E23TrivialOffsetCalculatorILi1EjESB_NS0_6memory15LoadWithoutCastENSC_16StoreWithoutCastEEEviT_T0_T2_T3_T4_T5_)
        /*113c*/ 	.word	0x00000000


	//----- nvinfo : EIATTR_MIN_STACK_SIZE
	.align		4
.L_777:
        /*1140*/ 	.byte	0x04, 0x12
        /*1142*/ 	.short	(.L_779 - .L_778)
	.align		4
.L_778:
        /*1144*/ 	.word	index@(_ZN2at6native29vectorized_elementwise_kernelILi2EZZZNS0_17log10_kernel_cudaERNS_18TensorIteratorBaseEENKUlvE0_clEvENKUlvE_clEvEUldE_St5arrayIPcLm2EEEEviT0_T1_)
        /*1148*/ 	.word	0x00000000


	//----- nvinfo : EIATTR_MIN_STACK_SIZE
	.align		4
.L_779:
        /*114c*/ 	.byte	0x04, 0x12
        /*114e*/ 	.short	(.L_781 - .L_780)
	.align		4
.L_780:
        /*1150*/ 	.word	index@(_ZN2at6native29vectorized_elementwise_kernelILi4EZZZNS0_17log10_kernel_cudaERNS_18TensorIteratorBaseEENKUlvE0_clEvENKUlvE_clEvEUldE_St5arrayIPcLm2EEEEviT0_T1_)
        /*1154*/ 	.word	0x00000000


	//----- nvinfo : EIATTR_MIN_STACK_SIZE
	.align		4
.L_781:
        /*1158*/ 	.byte	0x04, 0x12
        /*115a*/ 	.short	(.L_783 - .L_782)
	.align		4
.L_782:
        /*115c*/ 	.word	index@(_ZN2at6native29vectorized_elementwise_kernelILi8EZZZNS0_17log10_kernel_cudaERNS_18TensorIteratorBaseEENKUlvE0_clEvENKUlvE_clEvEUldE_St5arrayIPcLm2EEEEviT0_T1_)
        /*1160*/ 	.word	0x00000000


	//----- nvinfo : EIATTR_MIN_STACK_SIZE
	.align		4
.L_783:
        /*1164*/ 	.byte	0x04, 0x12
        /*1166*/ 	.short	(.L_785 - .L_784)
	.align		4
.L_784:
        /*1168*/ 	.word	index@(_ZN2at6native18elementwise_kernelILi128ELi4EZNS0_15gpu_kernel_implIZZZNS0_15log_kernel_cudaERNS_18TensorIteratorBaseEENKUlvE0_clEvENKUlvE2_clEvEUlN3c108BFloat16EE_EEvS4_RKT_EUliE_EEviT1_)
        /*116c*/ 	.word	0x00000000


	//----- nvinfo : EIATTR_MIN_STACK_SIZE
	.align		4
.L_785:
        /*1170*/ 	.byte	0x04, 0x12
        /*1172*/ 	.short	(.L_787 - .L_786)
	.align		4
.L_786:
        /*1174*/ 	.word	index@(_ZN2at6native27unrolled_elementwise_kernelIZZZNS0_15log_kernel_cudaERNS_18TensorIteratorBaseEENKUlvE0_clEvENKUlvE2_clEvEUlN3c108BFloat16EE_St5arrayIPcLm2EELi4E23TrivialOffsetCalculatorILi1EjESD_NS0_6memory12LoadWithCastILi1EEENSE_13StoreWithCastILi1EEEEEviT_T0_T2_T3_T4_T5_)
        /*1178*/ 	.word	0x00000000


	//----- nvinfo : EIATTR_MIN_STACK_SIZE
	.align		4
.L_787:
        /*117c*/ 	.byte	0x04, 0x12
        /*117e*/ 	.short	(.L_789 - .L_788)
	.align		4
.L_788:
        /*1180*/ 	.word	index@(_ZN2at6native18elementwise_kernelILi128ELi4EZNS0_22gpu_kernel_impl_nocastIZZZNS0_15log_kernel_cudaERNS_18TensorIteratorBaseEENKUlvE0_clEvENKUlvE2_clEvEUlN3c108BFloat16EE_EEvS4_RKT_EUliE_EEviT1_)
        /*1184*/ 	.word	0x00000000


	//----- nvinfo : EIATTR_MIN_STACK_SIZE
	.align		4
.L_789:
        /*1188*/ 	.byte	0x04, 0x12
        /*118a*/ 	.short	(.L_791 - .L_790)
	.align		4
.L_790:
        /*118c*/ 	.word	index@(_ZN2at6native27unrolled_elementwise_kernelIZZZNS0_15log_kernel_cudaERNS_18TensorIteratorBaseEENKUlvE0_clEvENKUlvE2_clEvEUlN3c108BFloat16EE_St5arrayIPcLm2EELi4E23TrivialOffsetCalculatorILi1EjESD_NS0_6memory15LoadWithoutCastENSE_16StoreWithoutCastEEEviT_T0_T2_T3_T4_T5_)
        /*1190*/ 	.word	0x00000000


	//----- nvinfo : EIATTR_MIN_STACK_SIZE
	.align		4
.L_791:
        /*1194*/ 	.byte	0x04, 0x12
        /*1196*/ 	.short	(.L_793 - .L_792)
	.align		4
.L_792:
        /*1198*/ 	.word	index@(_ZN2at6native29vectorized_elementwise_kernelILi2EZZZNS0_15log_kernel_cudaERNS_18TensorIteratorBaseEENKUlvE0_clEvENKUlvE2_clEvEUlN3c108BFloat16EE_St5arrayIPcLm2EEEEviT0_T1_)
        /*119c*/ 	.word	0x00000000


	//----- nvinfo : EIATTR_MIN_STACK_SIZE
	.align		4
.L_793:
        /*11a0*/ 	.byte	0x04, 0x12
        /*11a2*/ 	.short	(.L_795 - .L_794)
	.align		4
.L_794:
        /*11a4*/ 	.word	index@(_ZN2at6native29vectorized_elementwise_kernelILi4EZZZNS0_15log_kernel_cudaERNS_18TensorIteratorBaseEENKUlvE0_clEvENKUlvE2_clEvEUlN3c108BFloat16EE_St5arrayIPcLm2EEEEviT0_T1_)
        /*11a8*/ 	.word	0x00000000


	//----- nvinfo : EIATTR_MIN_STACK_SIZE
	.align		4
.L_795:
        /*11ac*/ 	.byte	0x04, 0x12
        /*11ae*/ 	.short	(.L_797 - .L_796)
	.align		4
.L_796:
        /*11b0*/ 	.word	index@(_ZN2at6native29vectorized_elementwise_kernelILi8EZZZNS0_15log_kernel_cudaERNS_18TensorIteratorBaseEENKUlvE0_clEvENKUlvE2_clEvEUlN3c108BFloat16EE_St5arrayIPcLm2EEEEviT0_T1_)
        /*11b4*/ 	.word	0x00000000


	//----- nvinfo : EIATTR_MIN_STACK_SIZE
	.align		4
.L_797:
        /*11b8*/ 	.byte	0x04, 0x12
        /*11ba*/ 	.short	(.L_799 - .L_798)
	.align		4
.L_798:
        /*11bc*/ 	.word	index@(_ZN2at6native18elementwise_kernelILi128ELi4EZNS0_15gpu_kernel_implIZZZNS0_15log_kernel_cudaERNS_18TensorIteratorBaseEENKUlvE0_clEvENKUlvE1_clEvEUlN3c104HalfEE_EEvS4_RKT_EUliE_EEviT1_)
        /*11c0*/ 	.word	0x00000000


	//----- nvinfo : EIATTR_MIN_STACK_SIZE
	.align		4
.L_799:
        /*11c4*/ 	.byte	0x04, 0x12
        /*11c6*/ 	.short	(.L_801 - .L_800)
	.align		4
.L_800:
        /*11c8*/ 	.word	index@(_ZN2at6native27unrolled_elementwise_kernelIZZZNS0_15log_kernel_cudaERNS_18TensorIteratorBaseEENKUlvE0_clEvENKUlvE1_clEvEUlN3c104HalfEE_St5arrayIPcLm2EELi4E23TrivialOffsetCalculatorILi1EjESD_NS0_6memory12LoadWithCastILi1EEENSE_13StoreWithCastILi1EEEEEviT_T0_T2_T3_T4_T5_)
        /*11cc*/ 	.word	0x00000000


	//----- nvinfo : EIATTR_MIN_STACK_SIZE
	.align		4
.L_801:
        /*11d0*/ 	.byte	0x04, 0x12
        /*11d2*/ 	.short	(.L_803 - .L_802)
	.align		4
.L_802:
        /*11d4*/ 	.word	index@(_ZN2at6native18elementwise_kernelILi128ELi4EZNS0_22gpu_kernel_impl_nocastIZZZNS0_15log_kernel_cudaERNS_18TensorIteratorBaseEENKUlvE0_clEvENKUlvE1_clEvEUlN3c104HalfEE_EEvS4_RKT_EUliE_EEviT1_)
        /*11d8*/ 	.word	0x00000000


	//----- nvinfo : EIATTR_MIN_STACK_SIZE
	.align		4
.L_803:
        /*11dc*/ 	.byte	0x04, 0x12
        /*11de*/ 	.short	(.L_805 - .L_804)
	.align		4
.L_804:
        /*11e0*/ 	.word	index@(_ZN2at6native27unrolled_elementwise_kernelIZZZNS0_15log_kernel_cudaERNS_18TensorIteratorBaseEENKUlvE0_clEvENKUlvE1_clEvEUlN3c104HalfEE_St5arrayIPcLm2EELi4E23TrivialOffsetCalculatorILi1EjESD_NS0_6memory15LoadWithoutCastENSE_16StoreWithoutCastEEEviT_T0_T2_T3_T4_T5_)
        /*11e4*/ 	.word	0x00000000


	//----- nvinfo : EIATTR_MIN_STACK_SIZE
	.align		4
.L_805:
        /*11e8*/ 	.byte	0x04, 0x12
        /*11ea*/ 	.short	(.L_807 - .L_806)
	.align		4
.L_806:
        /*11ec*/ 	.word	index@(_ZN2at6native29vectorized_elementwise_kernelILi2EZZZNS0_15log_kernel_cudaERNS_18TensorIteratorBaseEENKUlvE0_clEvENKUlvE1_clEvEUlN3c104HalfEE_St5arrayIPcLm2EEEEviT0_T1_)
        /*11f0*/ 	.word	0x00000000


	//----- nvinfo : EIATTR_MIN_STACK_SIZE
	.align		4
.L_807:
        /*11f4*/ 	.byte	0x04, 0x12
        /*11f6*/ 	.short	(.L_809 - .L_808)
	.align		4
.L_808:
        /*11f8*/ 	.word	index@(_ZN2at6native29vectorized_elementwise_kernelILi4EZZZNS0_15log_kernel_cudaERNS_18TensorIteratorBaseEENKUlvE0_clEvENKUlvE1_clEvEUlN3c104HalfEE_St5arrayIPcLm2EEEEviT0_T1_)
        /*11fc*/ 	.word	0x00000000


	//----- nvinfo : EIATTR_MIN_STACK_SIZE
	.align		4
.L_809:
        /*1200*/ 	.byte	0x04, 0x12
        /*1202*/ 	.short	(.L_811 - .L_810)
	.align		4
.L_810:
        /*1204*/ 	.word	index@(_ZN2at6native29vectorized_elementwise_kernelILi8EZZZNS0_15log_kernel_cudaERNS_18TensorIteratorBaseEENKUlvE0_clEvENKUlvE1_clEvEUlN3c104HalfEE_St5arrayIPcLm2EEEEviT0_T1_)
        /*1208*/ 	.word	0x00000000


	//----- nvinfo : EIATTR_MIN_STACK_SIZE
	.align		4
.L_811:
        /*120c*/ 	.byte	0x04, 0x12
        /*120e*/ 	.short	(.L_813 - .L_812)
	.align		4
.L_812:
        /*1210*/ 	.word	index@(_ZN2at6native18elementwise_kernelILi128ELi4EZNS0_15gpu_kernel_implIZZZNS0_15log_kernel_cudaERNS_18TensorIteratorBaseEENKUlvE0_clEvENKUlvE0_clEvEUlfE_EEvS4_RKT_EUliE_EEviT1_)
        /*1214*/ 	.word	0x00000000


	//----- nvinfo : EIATTR_MIN_STACK_SIZE
	.align		4
.L_813:
        /*1218*/ 	.byte	0x04, 0x12
        /*121a*/ 	.short	(.L_815 - .L_814)
	.align		4
.L_814:
        /*121c*/ 	.word	index@(_ZN2at6native27unrolled_elementwise_kernelIZZZNS0_15log_kernel_cudaERNS_18TensorIteratorBaseEENKUlvE0_clEvENKUlvE0_clEvEUlfE_St5arrayIPcLm2EELi4E23TrivialOffsetCalculatorILi1EjESB_NS0_6memory12LoadWithCastILi1EEENSC_13StoreWithCastILi1EEEEEviT_T0_T2_T3_T4_T5_)
        /*1220*/ 	.word	0x00000000


	//----- nvinfo : EIATTR_MIN_STACK_SIZE
	.align		4
.L_815:
        /*1224*/ 	.byte	0x04, 0x12
        /*1226*/ 	.short	(.L_817 - .L_816)
	.align		4
.L_816:
        /*1228*/ 	.word	index@(_ZN2at6native18elementwise_kernelILi128ELi2EZNS0_22gpu_kernel_impl_nocastIZZZNS0_15log_kernel_cudaERNS_18TensorIteratorBaseEENKUlvE0_clEvENKUlvE0_clEvEUlfE_EEvS4_RKT_EUliE_EEviT1_)
        /*122c*/ 	.word	0x00000000


	//----- nvinfo : EIATTR_MIN_STACK_SIZE
	.align		4
.L_817:
        /*1230*/ 	.byte	0x04, 0x12
        /*1232*/ 	.short	(.L_819 - .L_818)
	.align		4
.L_818:
        /*1234*/ 	.word	index@(_ZN2at6native27unrolled_elementwise_kernelIZZZNS0_15log_kernel_cudaERNS_18TensorIteratorBaseEENKUlvE0_clEvENKUlvE0_clEvEUlfE_St5arrayIPcLm2EELi4E23TrivialOffsetCalculatorILi1EjESB_NS0_6memory15LoadWithoutCastENSC_16StoreWithoutCastEEEviT_T0_T2_T3_T4_T5_)
        /*1238*/ 	.word	0x00000000


	//----- nvinfo : EIATTR_MIN_STACK_SIZE
	.align		4
.L_819:
        /*123c*/ 	.byte	0x04, 0x12
        /*123e*/ 	.short	(.L_821 - .L_820)
	.align		4
.L_820:
        /*1240*/ 	.word	index@(_ZN2at6native29vectorized_elementwise_kernelILi2EZZZNS0_15log_kernel_cudaERNS_18TensorIteratorBaseEENKUlvE0_clEvENKUlvE0_clEvEUlfE_St5arrayIPcLm2EEEEviT0_T1_)
        /*1244*/ 	.word	0x00000000


	//----- nvinfo : EIATTR_MIN_STACK_SIZE
	.align		4
.L_821:
        /*1248*/ 	.byte	0x04, 0x12
        /*124a*/ 	.short	(.L_823 - .L_822)
	.align		4
.L_822:
        /*124c*/ 	.word	index@(_ZN2at6native29vectorized_elementwise_kernelILi4EZZZNS0_15log_kernel_cudaERNS_18TensorIteratorBaseEENKUlvE0_clEvENKUlvE0_clEvEUlfE_St5arrayIPcLm2EEEEviT0_T1_)
        /*1250*/ 	.word	0x00000000


	//----- nvinfo : EIATTR_MIN_STACK_SIZE
	.align		4
.L_823:
        /*1254*/ 	.byte	0x04, 0x12
        /*1256*/ 	.short	(.L_825 - .L_824)
	.align		4
.L_824:
        /*1258*/ 	.word	index@(_ZN2at6native29vectorized_elementwise_kernelILi8EZZZNS0_15log_kernel_cudaERNS_18TensorIteratorBaseEENKUlvE0_clEvENKUlvE0_clEvEUlfE_St5arrayIPcLm2EEEEviT0_T1_)
        /*125c*/ 	.word	0x00000000


	//----- nvinfo : EIATTR_MIN_STACK_SIZE
	.align		4
.L_825:
        /*1260*/ 	.byte	0x04, 0x12
        /*1262*/ 	.short	(.L_827 - .L_826)
	.align		4
.L_826:
        /*1264*/ 	.word	index@(_ZN2at6native18elementwise_kernelILi128ELi4EZNS0_15gpu_kernel_implIZZZNS0_15log_kernel_cudaERNS_18TensorIteratorBaseEENKUlvE0_clEvENKUlvE_clEvEUldE_EEvS4_RKT_EUliE_EEviT1_)
        /*1268*/ 	.word	0x00000000


	//----- nvinfo : EIATTR_MIN_STACK_SIZE
	.align		4
.L_827:
        /*126c*/ 	.byte	0x04, 0x12
        /*126e*/ 	.short	(.L_829 - .L_828)
	.align		4
.L_828:
        /*1270*/ 	.word	index@(_ZN2at6native27unrolled_elementwise_kernelIZZZNS0_15log_kernel_cudaERNS_18TensorIteratorBaseEENKUlvE0_clEvENKUlvE_clEvEUldE_St5arrayIPcLm2EELi4E23TrivialOffsetCalculatorILi1EjESB_NS0_6memory12LoadWithCastILi1EEENSC_13StoreWithCastILi1EEEEEviT_T0_T2_T3_T4_T5_)
        /*1274*/ 	.word	0x00000000


	//----- nvinfo : EIATTR_MIN_STACK_SIZE
	.align		4
.L_829:
        /*1278*/ 	.byte	0x04, 0x12
        /*127a*/ 	.short	(.L_831 - .L_830)
	.align		4
.L_830:
        /*127c*/ 	.word	index@(_ZN2at6native18elementwise_kernelILi128ELi2EZNS0_22gpu_kernel_impl_nocastIZZZNS0_15log_kernel_cudaERNS_18TensorIteratorBaseEENKUlvE0_clEvENKUlvE_clEvEUldE_EEvS4_RKT_EUliE_EEviT1_)
        /*1280*/ 	.word	0x00000000


	//----- nvinfo : EIATTR_MIN_STACK_SIZE
	.align		4
.L_831:
        /*1284*/ 	.byte	0x04, 0x12
        /*1286*/ 	.short	(.L_833 - .L_832)
	.align		4
.L_832:
        /*1288*/ 	.word	index@(_ZN2at6native27unrolled_elementwise_kernelIZZZNS0_15log_kernel_cudaERNS_18TensorIteratorBaseEENKUlvE0_clEvENKUlvE_clEvEUldE_St5arrayIPcLm2EELi4E23TrivialOffsetCalculatorILi1EjESB_NS0_6memory15LoadWithoutCastENSC_16StoreWithoutCastEEEviT_T0_T2_T3_T4_T5_)
        /*128c*/ 	.word	0x00000000


	//----- nvinfo : EIATTR_MIN_STACK_SIZE
	.align		4
.L_833:
        /*1290*/ 	.byte	0x04, 0x12
        /*1292*/ 	.short	(.L_835 - .L_834)
	.align		4
.L_834:
        /*1294*/ 	.word	index@(_ZN2at6native29vectorized_elementwise_kernelILi2EZZZNS0_15log_kernel_cudaERNS_18TensorIteratorBaseEENKUlvE0_clEvENKUlvE_clEvEUldE_St5arrayIPcLm2EEEEviT0_T1_)
        /*1298*/ 	.word	0x00000000


	//----- nvinfo : EIATTR_MIN_STACK_SIZE
	.align		4
.L_835:
        /*129c*/ 	.byte	0x04, 0x12
        /*129e*/ 	.short	(.L_837 - .L_836)
	.align		4
.L_836:
        /*12a0*/ 	.word	index@(_ZN2at6native29vectorized_elementwise_kernelILi4EZZZNS0_15log_kernel_cudaERNS_18TensorIteratorBaseEENKUlvE0_clEvENKUlvE_clEvEUldE_St5arrayIPcLm2EEEEviT0_T1_)
        /*12a4*/ 	.word	0x00000000


	//----- nvinfo : EIATTR_MIN_STACK_SIZE
	.align		4
.L_837:
        /*12a8*/ 	.byte	0x04, 0x12
        /*12aa*/ 	.short	(.L_839 - .L_838)
	.align		4
.L_838:
        /*12ac*/ 	.word	index@(_ZN2at6native29vectorized_elementwise_kernelILi8EZZZNS0_15log_kernel_cudaERNS_18TensorIteratorBaseEENKUlvE0_clEvENKUlvE_clEvEUldE_St5arrayIPcLm2EEEEviT0_T1_)
        /*12b0*/ 	.word	0x00000000
.L_839:


//--------------------- .nv.compat                --------------------------
	.section	.nv.compat,"",@"SHT_CUDA_COMPAT_INFO"
	.align	4
        /*0000*/ 	.byte	0x02, 0x09, 0x01, 0x00, 0x02, 0x02, 0x01, 0x00, 0x02, 0x05, 0x05, 0x00, 0x03, 0x07, 0x01, 0x01
        /*0010*/ 	.byte	0x02, 0x03, 0x00, 0x00, 0x02, 0x06, 0x01, 0x00, 0x04, 0x0b, 0x08, 0x00, 0x01, 0x00, 0x00, 0x00
        /*0020*/ 	.byte	0x00, 0x00, 0x00, 0x00


//--------------------- .nv.info._ZN2at6native18elementwise_kernelILi128ELi4EZNS0_15gpu_kernel_implIZZZNS0_16log2_kernel_cudaERNS_18TensorIteratorBaseEENKUlvE0_clEvENKUlvE2_clEvEUlN3c108BFloat16EE_EEvS4_RKT_EUliE_EEviT1_ --------------------------
	.section	.nv.info._ZN2at6native18elementwise_kernelILi128ELi4EZNS0_15gpu_kernel_implIZZZNS0_16log2_kernel_cudaERNS_18TensorIteratorBaseEENKUlvE0_clEvENKUlvE2_clEvEUlN3c108BFloat16EE_EEvS4_RKT_EUliE_EEviT1_,"",@"SHT_CUDA_INFO"
	.sectionflags	@""
	.align	4


	//----- nvinfo : EIATTR_CUDA_API_VERSION
	.align		4
        /*0000*/ 	.byte	0x04, 0x37
        /*0002*/ 	.short	(.L_841 - .L_840)
.L_840:
        /*0004*/ 	.word	0x00000082


	//----- nvinfo : EIATTR_KPARAM_INFO
	.align		4
.L_841:
        /*0008*/ 	.byte	0x04, 0x17
        /*000a*/ 	.short	(.L_843 - .L_842)
.L_842:
        /*000c*/ 	.word	0x00000000
        /*0010*/ 	.short	0x0001
        /*0012*/ 	.short	0x0008
        /*0014*/ 	.byte	0x00, 0xf0, 0x61, 0x08


	//----- nvinfo : EIATTR_KPARAM_INFO
	.align		4
.L_843:
        /*0018*/ 	.byte	0x04, 0x17
        /*001a*/ 	.short	(.L_845 - .L_844)
.L_844:
        /*001c*/ 	.word	0x00000000
        /*0020*/ 	.short	0x0000
        /*0022*/ 	.short	0x0000
        /*0024*/ 	.byte	0x00, 0xf0, 0x11, 0x00


	//----- nvinfo : EIATTR_SPARSE_MMA_MASK
	.align		4
.L_845:
        /*0028*/ 	.byte	0x03, 0x50
        /*002a*/ 	.short	0x0000


	//----- nvinfo : EIATTR_MAXREG_COUNT
	.align		4
        /*002c*/ 	.byte	0x03, 0x1b
        /*002e*/ 	.short	0x0080


	//----- nvinfo : EIATTR_EXTERNS
	.align		4
        /*0030*/ 	.byte	0x04, 0x0f
        /*0032*/ 	.short	(.L_847 - .L_846)


	//   ....[0]....
	.align		4
.L_846:
        /*0034*/ 	.word	index@(__assertfail)


	//----- nvinfo : EIATTR_MERCURY_ISA_VERSION
	.align		4
.L_847:
        /*0038*/ 	.byte	0x03, 0x5f
        /*003a*/ 	.short	0x0101


	//----- nvinfo : EIATTR_VRC_CTA_INIT_COUNT
	.align		4
        /*003c*/ 	.byte	0x02, 0x4a
	.zero		1
	.zero		1


	//----- nvinfo : EIATTR_SYSCALL_OFFSETS
	.align		4
        /*0040*/ 	.byte	0x04, 0x46
        /*0042*/ 	.short	(.L_849 - .L_848)


	//   ....[0]....
.L_848:
        /*0044*/ 	.word	0x00002210


	//   ....[1]....
        /*0048*/ 	.word	0x00003120


	//   ....[2]....
        /*004c*/ 	.word	0x000054d0


	//   ....[3]....
        /*0050*/ 	.word	0x00006230


	//   ....[4]....
        /*0054*/ 	.word	0x000086d0


	//   ....[5]....
        /*0058*/ 	.word	0x00009430


	//   ....[6]....
        /*005c*/ 	.word	0x0000b8e0


	//   ....[7]....
        /*0060*/ 	.word	0x0000c610


	//----- nvinfo : EIATTR_EXIT_INSTR_OFFSETS
	.align		4
.L_849:
        /*0064*/ 	.byte	0x04, 0x1c
        /*0066*/ 	.short	(.L_851 - .L_850)


	//   ....[0]....
.L_850:
        /*0068*/ 	.word	0x000096f0


	//   ....[1]....
        /*006c*/ 	.word	0x0000ba90


	//   ....[2]....
        /*0070*/ 	.word	0x0000bad0


	//   ....[3]....
        /*0074*/ 	.word	0x0000bb70


	//   ....[4]....
        /*0078*/ 	.word	0x0000bbb0


	//   ....[5]....
        /*007c*/ 	.word	0x0000bbf0


	//   ....[6]....
        /*0080*/ 	.word	0x0000bc80


	//   ....[7]....
        /*0084*/ 	.word	0x0000bcc0


	//   ....[8]....
        /*0088*/ 	.word	0x0000bd60


	//   ....[9]....
        /*008c*/ 	.word	0x0000bdb0


	//   ....[10]....
        /*0090*/ 	.word	0x0000be00


	//   ....[11]....
        /*0094*/ 	.word	0x0000bee0


	//   ....[12]....
        /*0098*/ 	.word	0x0000c050


	//   ....[13]....
        /*009c*/ 	.word	0x0000c1c0


	//   ....[14]....
        /*00a0*/ 	.word	0x0000c320


	//   ....[15]....
        /*00a4*/ 	.word	0x0000c360


	//   ....[16]....
        /*00a8*/ 	.word	0x0000c3a0


	//   ....[17]....
        /*00ac*/ 	.word	0x0000c450


	//   ....[18]....
        /*00b0*/ 	.word	0x0000c4b0


	//   ....[19]....
        /*00b4*/ 	.word	0x0000c620


	//   ....[20]....
        /*00b8*/ 	.word	0x0000c730


	//   ....[21]....
        /*00bc*/ 	.word	0x0000c870


	//   ....[22]....
        /*00c0*/ 	.word	0x0000c890


	//----- nvinfo : EIATTR_MAX_THREADS
	.align		4
.L_851:
        /*00c4*/ 	.byte	0x04, 0x05
        /*00c6*/ 	.short	(.L_853 - .L_852)
.L_852:
        /*00c8*/ 	.word	0x00000080
        /*00cc*/ 	.word	0x00000001
        /*00d0*/ 	.word	0x00000001


	//----- nvinfo : EIATTR_CRS_STACK_SIZE
	.align		4
.L_853:
        /*00d4*/ 	.byte	0x04, 0x1e
        /*00d6*/ 	.short	(.L_855 - .L_854)
.L_854:
        /*00d8*/ 	.word	0x00000000


	//----- nvinfo : EIATTR_CBANK_PARAM_SIZE
	.align		4
.L_855:
        /*00dc*/ 	.byte	0x03, 0x19
        /*00de*/ 	.short	0x0220


	//----- nvinfo : EIATTR_PARAM_CBANK
	.align		4
        /*00e0*/ 	.byte	0x04, 0x0a
        /*00e2*/ 	.short	(.L_857 - .L_856)
	.align		4
.L_856:
        /*00e4*/ 	.word	index@(.nv.constant0._ZN2at6native18elementwise_kernelILi128ELi4EZNS0_15gpu_kernel_implIZZZNS0_16log2_kernel_cudaERNS_18TensorIteratorBaseEENKUlvE0_clEvENKUlvE2_clEvEUlN3c108BFloat16EE_EEvS4_RKT_EUliE_EEviT1_)
        /*00e8*/ 	.short	0x0380
        /*00ea*/ 	.short	0x0220


	//----- nvinfo : EIATTR_SW_WAR
	.align		4
.L_857:
        /*00ec*/ 	.byte	0x04, 0x36
        /*00ee*/ 	.short	(.L_859 - .L_858)
.L_858:
        /*00f0*/ 	.word	0x00000008
.L_859:


//--------------------- .nv.info._ZN2at6native27unrolled_elementwise_kernelIZZZNS0_16log2_kernel_cudaERNS_18TensorIteratorBaseEENKUlvE0_clEvENKUlvE2_clEvEUlN3c108BFloat16EE_St5arrayIPcLm2EELi4E23TrivialOffsetCalculatorILi1EjESD_NS0_6memory12LoadWithCastILi1EEENSE_13StoreWithCastILi1EEEEEviT_T0_T2_T3_T4_T5_ --------------------------
	.section	.nv.info._ZN2at6native27unrolled_elementwise_kernelIZZZNS0_16log2_kernel_cudaERNS_18TensorIteratorBaseEENKUlvE0_clEvENKUlvE2_clEvEUlN3c108BFloat16EE_St5arrayIPcLm2EELi4E23TrivialOffsetCalculatorILi1EjESD_NS0_6memory12LoadWithCastILi1EEENSE_13StoreWithCastILi1EEEEEviT_T0_T2_T3_T4_T5_,"",@"SHT_CUDA_INFO"
	.sectionflags	@""
	.align	4


	//----- nvinfo : EIATTR_CUDA_API_VERSION
	.align		4
        /*0000*/ 	.byte	0x04, 0x37
        /*0002*/ 	.short	(.L_861 - .L_860)
.L_860:
        /*0004*/ 	.word	0x00000082


	//----- nvinfo : EIATTR_KPARAM_INFO
	.align		4
.L_861:
        /*0008*/ 	.byte	0x04, 0x17
        /*000a*/ 	.short	(.L_863 - .L_862)
.L_862:
        /*000c*/ 	.word	0x00000000
        /*0010*/ 	.short	0x0006
        /*0012*/ 	.short	0x0024
        /*0014*/ 	.byte	0x00, 0xf0, 0x21, 0x00


	//----- nvinfo : EIATTR_KPARAM_INFO
	.align		4
.L_863:
        /*0018*/ 	.byte	0x04, 0x17
        /*001a*/ 	.short	(.L_865 - .L_864)
.L_864:
        /*001c*/ 	.word	0x00000000
        /*0020*/ 	.short	0x0005
        /*0022*/ 	.short	0x001c
        /*0024*/ 	.byte	0x00, 0xf0, 0x21, 0x00


	//----- nvinfo : EIATTR_KPARAM_INFO
	.align		4
.L_865:
        /*0028*/ 	.byte	0x04, 0x17
        /*002a*/ 	.short	(.L_867 - .L_866)
.L_866:
        /*002c*/ 	.word	0x00000000
        /*0030*/ 	.short	0x0004
        /*0032*/ 	.short	0x0019
        /*0034*/ 	.byte	0x00, 0xf0, 0x05, 0x00


	//----- nvinfo : EIATTR_KPARAM_INFO
	.align		4
.L_867:
        /*0038*/ 	.byte	0x04, 0x17
        /*003a*/ 	.short	(.L_869 - .L_868)
.L_868:
        /*003c*/ 	.word	0x00000000
        /*0040*/ 	.short	0x0003
        /*0042*/ 	.short	0x0018
        /*0044*/ 	.byte	0x00, 0xf0, 0x05, 0x00


	//----- nvinfo : EIATTR_KPARAM_INFO
	.align		4
.L_869:
        /*0048*/ 	.byte	0x04, 0x17
        /*004a*/ 	.short	(.L_871 - .L_870)
.L_870:
        /*004c*/ 	.word	0x00000000
        /*0050*/ 	.short	0x0002
        /*0052*/ 	.short	0x0008
        /*0054*/ 	.byte	0x00, 0xf0, 0x41, 0x00


	//----- nvinfo : EIATTR_KPARAM_INFO
	.align		4
.L_871:
        /*0058*/ 	.byte	0x04, 0x17
        /*005a*/ 	.short	(.L_873 - .L_872)
.L_872:
        /*005c*/ 	.word	0x00000000
        /*0060*/ 	.short	0x0001
        /*0062*/ 	.short	0x0004
        /*0064*/ 	.byte	0x00, 0xf0, 0x05, 0x00


	//----- nvinfo : EIATTR_KPARAM_INFO
	.align		4
.L_873:
        /*0068*/ 	.byte	0x04, 0x17
        /*006a*/ 	.short	(.L_875 - .L_874)
.L_874:
        /*006c*/ 	.word	0x00000000
        /*0070*/ 	.short	0x0000
        /*0072*/ 	.short	0x0000
        /*0074*/ 	.byte	0x00, 0xf0, 0x11, 0x00


	//----- nvinfo : EIATTR_SPARSE_MMA_MASK
	.align		4
.L_875:
        /*0078*/ 	.byte	0x03, 0x50
        /*007a*/ 	.short	0x0000


	//----- nvinfo : EIATTR_MAXREG_COUNT
	.align		4
        /*007c*/ 	.byte	0x03, 0x1b
        /*007e*/ 	.short	0x00ff


	//----- nvinfo : EIATTR_EXTERNS
	.align		4
        /*0080*/ 	.byte	0x04, 0x0f
        /*0082*/ 	.short	(.L_877 - .L_876)


	//   ....[0]....
	.align		4
.L_876:
        /*0084*/ 	.word	index@(__assertfail)


	//----- nvinfo : EIATTR_MERCURY_ISA_VERSION
	.align		4
.L_877:
        /*0088*/ 	.byte	0x03, 0x5f
        /*008a*/ 	.short	0x0101


	//----- nvinfo : EIATTR_VRC_CTA_INIT_COUNT
	.align		4
        /*008c*/ 	.byte	0x02, 0x4a
	.zero		1
	.zero		1


	//----- nvinfo : EIATTR_SYSCALL_OFFSETS
	.align		4
        /*0090*/ 	.byte	0x04, 0x46
        /*0092*/ 	.short	(.L_879 - .L_878)


	//   ....[0]....
.L_878:
        /*0094*/ 	.word	0x00001000


	//   ....[1]....
        /*0098*/ 	.word	0x000021e0


	//   ....[2]....
        /*009c*/ 	.word	0x00003300


	//   ....[3]....
        /*00a0*/ 	.word	0x00004330


	//   ....[4]....
        /*00a4*/ 	.word	0x00005430


	//   ....[5]....
        /*00a8*/ 	.word	0x00006310


	//   ....[6]....
        /*00ac*/ 	.word	0x00007290


	//   ....[7]....
        /*00b0*/ 	.word	0x00008210


	//----- nvinfo : EIATTR_EXIT_INSTR_OFFSETS
	.align		4
.L_879:
        /*00b4*/ 	.byte	0x04, 0x1c
        /*00b6*/ 	.short	(.L_881 - .L_880)


	//   ....[0]....
.L_880:
        /*00b8*/ 	.word	0x00007540


	//   ....[1]....
        /*00bc*/ 	.word	0x00007690


	//   ....[2]....
        /*00c0*/ 	.word	0x000076d0


	//   ....[3]....
        /*00c4*/ 	.word	0x00007770


	//   ....[4]....
        /*00c8*/ 	.word	0x000077b0


	//   ....[5]....
        /*00cc*/ 	.word	0x000077f0


	//   ....[6]....
        /*00d0*/ 	.word	0x00007880


	//   ....[7]....
        /*00d4*/ 	.word	0x000078c0


	//   ....[8]....
        /*00d8*/ 	.word	0x00007960


	//   ....[9]....
        /*00dc*/ 	.word	0x000079b0


	//   ....[10]....
        /*00e0*/ 	.word	0x00007a00


	//   ....[11]....
        /*00e4*/ 	.word	0x00007ae0


	//   ....[12]....
        /*00e8*/ 	.word	0x00007c50


	//   ....[13]....
        /*00ec*/ 	.word	0x00007dc0


	//   ....[14]....
        /*00f0*/ 	.word	0x00007f20


	//   ....[15]....
        /*00f4*/ 	.word	0x00007f60


	//   ....[16]....
        /*00f8*/ 	.word	0x00007fa0


	//   ....[17]....
        /*00fc*/ 	.word	0x00008050


	//   ....[18]....
        /*0100*/ 	.word	0x000080b0


	//   ....[19]....
        /*0104*/ 	.word	0x00008220


	//   ....[20]....
        /*0108*/ 	.word	0x00008330


	//   ....[21]....
        /*010c*/ 	.word	0x00008470


	//   ....[22]....
        /*0110*/ 	.word	0x00008490


	//----- nvinfo : EIATTR_MAX_THREADS
	.align		4
.L_881:
        /*0114*/ 	.byte	0x04, 0x05
        /*0116*/ 	.short	(.L_883 - .L_882)
.L_882:
        /*0118*/ 	.word	0x00000080
        /*011c*/ 	.word	0x00000001
        /*0120*/ 	.word	0x00000001


	//----- nvinfo : EIATTR_CRS_STACK_SIZE
	.align		4
.L_883:
        /*0124*/ 	.byte	0x04, 0x1e
        /*0126*/ 	.short	(.L_885 - .L_884)
.L_884:
        /*0128*/ 	.word	0x00000000


	//----- nvinfo : EIATTR_CBANK_PARAM_SIZE
	.align		4
.L_885:
        /*012c*/ 	.byte	0x03, 0x19
        /*012e*/ 	.short	0x002c


	//----- nvinfo : EIATTR_PARAM_CBANK
	.align		4
        /*0130*/ 	.byte	0x04, 0x0a
        /*0132*/ 	.short	(.L_887 - .L_886)
	.align		4
.L_886:
        /*0134*/ 	.word	index@(.nv.constant0._ZN2at6native27unrolled_elementwise_kernelIZZZNS0_16log2_kernel_cudaERNS_18TensorIteratorBaseEENKUlvE0_clEvENKUlvE2_clEvEUlN3c108BFloat16EE_St5arrayIPcLm2EELi4E23TrivialOffsetCalculatorILi1EjESD_NS0_6memory12LoadWithCastILi1EEENSE_13StoreWithCastILi1EEEEEviT_T0_T2_T3_T4_T5_)
        /*0138*/ 	.short	0x0380
        /*013a*/ 	.short	0x002c


	//----- nvinfo : EIATTR_SW_WAR
	.align		4
.L_887:
        /*013c*/ 	.byte	0x04, 0x36
        /*013e*/ 	.short	(.L_889 - .L_888)
.L_888:
        /*0140*/ 	.word	0x00000008
.L_889:


//--------------------- .nv.info._ZN2at6native18elementwise_kernelILi128ELi4EZNS0_22gpu_kernel_impl_nocastIZZZNS0_16log2_kernel_cudaERNS_18TensorIteratorBaseEENKUlvE0_clEvENKUlvE2_clEvEUlN3c108BFloat16EE_EEvS4_RKT_EUliE_EEviT1_ --------------------------
	.section	.nv.info._ZN2at6native18elementwise_kernelILi128ELi4EZNS0_22gpu_kernel_impl_nocastIZZZNS0_16log2_kernel_cudaERNS_18TensorIteratorBaseEENKUlvE0_clEvENKUlvE2_clEvEUlN3c108BFloat16EE_EEvS4_RKT_EUliE_EEviT1_,"",@"SHT_CUDA_INFO"
	.sectionflags	@""
	.align	4


	//----- nvinfo : EIATTR_CUDA_API_VERSION
	.align		4
        /*0000*/ 	.byte	0x04, 0x37
        /*0002*/ 	.short	(.L_891 - .L_890)
.L_890:
        /*0004*/ 	.word	0x00000082


	//----- nvinfo : EIATTR_KPARAM_INFO
	.align		4
.L_891:
        /*0008*/ 	.byte	0x04, 0x17
        /*000a*/ 	.short	(.L_893 - .L_892)
.L_892:
        /*000c*/ 	.word	0x00000000
        /*0010*/ 	.short	0x0001
        /*0012*/ 	.short	0x0008
        /*0014*/ 	.byte	0x00, 0xf0, 0x61, 0x08


	//----- nvinfo : EIATTR_KPARAM_INFO
	.align		4
.L_893:
        /*0018*/ 	.byte	0x04, 0x17
        /*001a*/ 	.short	(.L_895 - .L_894)
.L_894:
        /*001c*/ 	.word	0x00000000
        /*0020*/ 	.short	0x0000
        /*0022*/ 	.short	0x0000
        /*0024*/ 	.byte	0x00, 0xf0, 0x11, 0x00


	//----- nvinfo : EIATTR_SPARSE_MMA_MASK
	.align		4
.L_895:
        /*0028*/ 	.byte	0x03, 0x50
        /*002a*/ 	.short	0x0000


	//----- nvinfo : EIATTR_MAXREG_COUNT
	.align		4
        /*002c*/ 	.byte	0x03, 0x1b
        /*002e*/ 	.short	0x0080


	//----- nvinfo : EIATTR_MERCURY_ISA_VERSION
	.align		4
        /*0030*/ 	.byte	0x03, 0x5f
        /*0032*/ 	.short	0x0101


	//----- nvinfo : EIATTR_VRC_CTA_INIT_COUNT
	.align		4
        /*0034*/ 	.byte	0x02, 0x4a
	.zero		1
	.zero		1


	//----- nvinfo : EIATTR_EXIT_INSTR_OFFSETS
	.align		4
        /*0038*/ 	.byte	0x04, 0x1c
        /*003a*/ 	.short	(.L_897 - .L_896)


	//   ....[0]....
.L_896:
        /*003c*/ 	.word	0x00000300


	//   ....[1]....
        /*0040*/ 	.word	0x00000380


	//   ....[2]....
        /*0044*/ 	.word	0x00003ea0


	//   ....[3]....
        /*0048*/ 	.word	0x000051f0


	//----- nvinfo : EIATTR_MAX_THREADS
	.align		4
.L_897:
        /*004c*/ 	.byte	0x04, 0x05
        /*004e*/ 	.short	(.L_899 - .L_898)
.L_898:
        /*0050*/ 	.word	0x00000080
        /*0054*/ 	.word	0x00000001
        /*0058*/ 	.word	0x00000001


	//----- nvinfo : EIATTR_CRS_STACK_SIZE
	.align		4
.L_899:
        /*005c*/ 	.byte	0x04, 0x1e
        /*005e*/ 	.short	(.L_901 - .L_900)
.L_900:
        /*0060*/ 	.word	0x00000000


	//----- nvinfo : EIATTR_CBANK_PARAM_SIZE
	.align		4
.L_901:
        /*0064*/ 	.byte	0x03, 0x19
        /*0066*/ 	.short	0x0220


	//----- nvinfo : EIATTR_PARAM_CBANK
	.align		4
        /*0068*/ 	.byte	0x04, 0x0a
        /*006a*/ 	.short	(.L_903 - .L_902)
	.align		4
.L_902:
        /*006c*/ 	.word	index@(.nv.constant0._ZN2at6native18elementwise_kernelILi128ELi4EZNS0_22gpu_kernel_impl_nocastIZZZNS0_16log2_kernel_cudaERNS_18TensorIteratorBaseEENKUlvE0_clEvENKUlvE2_clEvEUlN3c108BFloat16EE_EEvS4_RKT_EUliE_EEviT1_)
        /*0070*/ 	.short	0x0380
        /*0072*/ 	.short	0x0220


	//----- nvinfo : EIATTR_SW_WAR
	.align		4
.L_903:
        /*0074*/ 	.byte	0x04, 0x36
        /*0076*/ 	.short	(.L_905 - .L_904)
.L_904:
        /*0078*/ 	.word	0x00000008
.L_905:


//--------------------- .nv.info._ZN2at6native27unrolled_elementwise_kernelIZZZNS0_16log2_kernel_cudaERNS_18TensorIteratorBaseEENKUlvE0_clEvENKUlvE2_clEvEUlN3c108BFloat16EE_St5arrayIPcLm2EELi4E23TrivialOffsetCalculatorILi1EjESD_NS0_6memory15LoadWithoutCastENSE_16StoreWithoutCastEEEviT_T0_T2_T3_T4_T5_ --------------------------
	.section	.nv.info._ZN2at6native27unrolled_elementwise_kernelIZZZNS0_16log2_kernel_cudaERNS_18TensorIteratorBaseEENKUlvE0_clEvENKUlvE2_clEvEUlN3c108BFloat16EE_St5arrayIPcLm2EELi4E23TrivialOffsetCalculatorILi1EjESD_NS0_6memory15LoadWithoutCastENSE_16StoreWithoutCastEEEviT_T0_T2_T3_T4_T5_,"",@"SHT_CUDA_INFO"
	.sectionflags	@""
	.align	4


	//----- nvinfo : EIATTR_CUDA_API_VERSION
	.align		4
        /*0000*/ 	.byte	0x04, 0x37
        /*0002*/ 	.short	(.L_907 - .L_906)
.L_906:
        /*0004*/ 	.word	0x00000082


	//----- nvinfo : EIATTR_KPARAM_INFO
	.align		4
.L_907:
        /*0008*/ 	.byte	0x04, 0x17
        /*000a*/ 	.short	(.L_909 - .L_908)
.L_908:
        /*000c*/ 	.word	0x00000000
        /*0010*/ 	.short	0x0006
        /*0012*/ 	.short	0x001b
        /*0014*/ 	.byte	0x00, 0xf0, 0x05, 0x00


	//----- nvinfo : EIATTR_KPARAM_INFO
	.align		4
.L_909:
        /*0018*/ 	.byte	0x04, 0x17
        /*001a*/ 	.short	(.L_911 - .L_910)
.L_910:
        /*001c*/ 	.word	0x00000000
        /*0020*/ 	.short	0x0005
        /*0022*/ 	.short	0x001a
        /*0024*/ 	.byte	0x00, 0xf0, 0x05, 0x00


	//----- nvinfo : EIATTR_KPARAM_INFO
	.align		4
.L_911:
        /*0028*/ 	.byte	0x04, 0x17
        /*002a*/ 	.short	(.L_913 - .L_912)
.L_912:
        /*002c*/ 	.word	0x00000000
        /*0030*/ 	.short	0x0004
        /*0032*/ 	.short	0x0019
        /*0034*/ 	.byte	0x00, 0xf0, 0x05, 0x00


	//----- nvinfo : EIATTR_KPARAM_INFO
	.align		4
.L_913:
        /*0038*/ 	.byte	0x04, 0x17
        /*003a*/ 	.short	(.L_915 - .L_914)
.L_914:
        /*003c*/ 	.word	0x00000000
        /*0040*/ 	.short	0x0003
        /*0042*/ 	.short	0x0018
        /*0044*/ 	.byte	0x00, 0xf0, 0x05, 0x00


	//----- nvinfo : EIATTR_KPARAM_INFO
	.align		4
.L_915:
        /*0048*/ 	.byte	0x04, 0x17
        /*004a*/ 	.short	(.L_917 - .L_916)
.L_916:
        /*004c*/ 	.word	0x00000000
        /*0050*/ 	.short	0x0002
        /*0052*/ 	.short	0x0008
        /*0054*/ 	.byte	0x00, 0xf0, 0x41, 0x00


	//----- nvinfo : EIATTR_KPARAM_INFO
	.align		4
.L_917:
        /*0058*/ 	.byte	0x04, 0x17
        /*005a*/ 	.short	(.L_919 - .L_918)
.L_918:
        /*005c*/ 	.word	0x00000000
        /*0060*/ 	.short	0x0001
        /*0062*/ 	.short	0x0004
        /*0064*/ 	.byte	0x00, 0xf0, 0x05, 0x00


	//----- nvinfo : EIATTR_KPARAM_INFO
	.align		4
.L_919:
        /*0068*/ 	.byte	0x04, 0x17
        /*006a*/ 	.short	(.L_921 - .L_920)
.L_920:
        /*006c*/ 	.word	0x00000000
        /*0070*/ 	.short	0x0000
        /*0072*/ 	.short	0x0000
        /*0074*/ 	.byte	0x00, 0xf0, 0x11, 0x00


	//----- nvinfo : EIATTR_SPARSE_MMA_MASK
	.align		4
.L_921:
        /*0078*/ 	.byte	0x03, 0x50
        /*007a*/ 	.short	0x0000


	//----- nvinfo : EIATTR_MAXREG_COUNT
	.align		4
        /*007c*/ 	.byte	0x03, 0x1b
        /*007e*/ 	.short	0x00ff


	//----- nvinfo : EIATTR_MERCURY_ISA_VERSION
	.align		4
        /*0080*/ 	.byte	0x03, 0x5f
        /*0082*/ 	.short	0x0101


	//----- nvinfo : EIATTR_VRC_CTA_INIT_COUNT
	.align		4
        /*0084*/ 	.byte	0x02, 0x4a
	.zero		1
	.zero		1


	//----- nvinfo : EIATTR_EXIT_INSTR_OFFSETS
	.align		4
        /*0088*/ 	.byte	0x04, 0x1c
        /*008a*/ 	.short	(.L_923 - .L_922)


	//   ....[0]....
.L_922:
        /*008c*/ 	.word	0x00000470


	//   ....[1]....
        /*0090*/ 	.word	0x000004f0


	//----- nvinfo : EIATTR_MAX_THREADS
	.align		4
.L_923:
        /*0094*/ 	.byte	0x04, 0x05
        /*0096*/ 	.short	(.L_925 - .L_924)
.L_924:
        /*0098*/ 	.word	0x00000080
        /*009c*/ 	.word	0x00000001
        /*00a0*/ 	.word	0x00000001


	//----- nvinfo : EIATTR_CRS_STACK_SIZE
	.align		4
.L_925:
        /*00a4*/ 	.byte	0x04, 0x1e
        /*00a6*/ 	.short	(.L_927 - .L_926)
.L_926:
        /*00a8*/ 	.word	0x00000000


	//----- nvinfo : EIATTR_CBANK_PARAM_SIZE
	.align		4
.L_927:
        /*00ac*/ 	.byte	0x03, 0x19
        /*00ae*/ 	.short	0x001c


	//----- nvinfo : EIATTR_PARAM_CBANK
	.align		4
        /*00b0*/ 	.byte	0x04, 0x0a
        /*00b2*/ 	.short	(.L_929 - .L_928)
	.align		4
.L_928:
        /*00b4*/ 	.word	index@(.nv.constant0._ZN2at6native27unrolled_elementwise_kernelIZZZNS0_16log2_kernel_cudaERNS_18TensorIteratorBaseEENKUlvE0_clEvENKUlvE2_clEvEUlN3c108BFloat16EE_St5arrayIPcLm2EELi4E23TrivialOffsetCalculatorILi1EjESD_NS0_6memory15LoadWithoutCastENSE_16StoreWithoutCastEEEviT_T0_T2_T3_T4_T5_)
        /*00b8*/ 	.short	0x0380
        /*00ba*/ 	.short	0x001c


	//----- nvinfo : EIATTR_SW_WAR
	.align		4
.L_929:
        /*00bc*/ 	.byte	0x04, 0x36
        /*00be*/ 	.short	(.L_931 - .L_930)
.L_930:
        /*00c0*/ 	.word	0x00000008
.L_931:


//--------------------- .nv.info._ZN2at6native29vectorized_elementwise_kernelILi2EZZZNS0_16log2_kernel_cudaERNS_18TensorIteratorBaseEENKUlvE0_clEvENKUlvE2_clEvEUlN3c108BFloat16EE_St5arrayIPcLm2EEEEviT0_T1_ --------------------------
	.section	.nv.info._ZN2at6native29vectorized_elementwise_kernelILi2EZZZNS0_16log2_kernel_cudaERNS_18TensorIteratorBaseEENKUlvE0_clEvENKUlvE2_clEvEUlN3c108BFloat16EE_St5arrayIPcLm2EEEEviT0_T1_,"",@"SHT_CUDA_INFO"
	.sectionflags	@""
	.align	4


	//----- nvinfo : EIATTR_CUDA_API_VERSION
	.align		4
        /*0000*/ 	.byte	0x04, 0x37
        /*0002*/ 	.short	(.L_933 - .L_932)
.L_932:
        /*0004*/ 	.word	0x00000082


	//----- nvinfo : EIATTR_KPARAM_INFO
	.align		4
.L_933:
        /*0008*/ 	.byte	0x04, 0x17
        /*000a*/ 	.short	(.L_935 - .L_934)
.L_934:
        /*000c*/ 	.word	0x00000000
        /*0010*/ 	.short	0x0002
        /*0012*/ 	.short	0x0008
        /*0014*/ 	.byte	0x00, 0xf0, 0x41, 0x00


	//----- nvinfo : EIATTR_KPARAM_INFO
	.align		4
.L_935:
        /*0018*/ 	.byte	0x04, 0x17
        /*001a*/ 	.short	(.L_937 - .L_936)
.L_936:
        /*001c*/ 	.word	0x00000000
        /*0020*/ 	.short	0x0001
        /*0022*/ 	.short	0x0004
        /*0024*/ 	.byte	0x00, 0xf0, 0x05, 0x00


	//----- nvinfo : EIATTR_KPARAM_INFO
	.align		4
.L_937:
        /*0028*/ 	.byte	0x04, 0x17
        /*002a*/ 	.short	(.L_939 - .L_938)
.L_938:
        /*002c*/ 	.word	0x00000000
        /*0030*/ 	.short	0x0000
        /*0032*/ 	.short	0x0000
        /*0034*/ 	.byte	0x00, 0xf0, 0x11, 0x00


	//----- nvinfo : EIATTR_SPARSE_MMA_MASK
	.align		4
.L_939:
        /*0038*/ 	.byte	0x03, 0x50
        /*003a*/ 	.short	0x0000


	//----- nvinfo : EIATTR_MAXREG_COUNT
	.align		4
        /*003c*/ 	.byte	0x03, 0x1b
        /*003e*/ 	.short	0x00ff


	//----- nvinfo : EIATTR_MERCURY_ISA_VERSION
	.align		4
        /*0040*/ 	.byte	0x03, 0x5f
        /*0042*/ 	.short	0x0101


	//----- nvinfo : EIATTR_VRC_CTA_INIT_COUNT
	.align		4
        /*0044*/ 	.byte	0x02, 0x4a
	.zero		1
	.zero		1


	//----- nvinfo : EIATTR_EXIT_INSTR_OFFSETS
	.align		4
        /*0048*/ 	.byte	0x04, 0x1c
        /*004a*/ 	.short	(.L_941 - .L_940)


	//   ....[0]....
.L_940:
        /*004c*/ 	.word	0x000009d0


	//   ....[1]....
        /*0050*/ 	.word	0x00000a20


	//   ....[2]....
        /*0054*/ 	.word	0x00000ca0


	//----- nvinfo : EIATTR_MAX_THREADS
	.align		4
.L_941:
        /*0058*/ 	.byte	0x04, 0x05
        /*005a*/ 	.short	(.L_943 - .L_942)
.L_942:
        /*005c*/ 	.word	0x00000080
        /*0060*/ 	.word	0x00000001
        /*0064*/ 	.word	0x00000001


	//----- nvinfo : EIATTR_CRS_STACK_SIZE
	.align		4
.L_943:
        /*0068*/ 	.byte	0x04, 0x1e
        /*006a*/ 	.short	(.L_945 - .L_944)
.L_944:
        /*006c*/ 	.word	0x00000000


	//----- nvinfo : EIATTR_CBANK_PARAM_SIZE
	.align		4
.L_945:
        /*0070*/ 	.byte	0x03, 0x19
        /*0072*/ 	.short	0x0018


	//----- nvinfo : EIATTR_PARAM_CBANK
	.align		4
        /*0074*/ 	.byte	0x04, 0x0a
        /*0076*/ 	.short	(.L_947 - .L_946)
	.align		4
.L_946:
        /*0078*/ 	.word	index@(.nv.constant0._ZN2at6native29vectorized_elementwise_kernelILi2EZZZNS0_16log2_kernel_cudaERNS_18TensorIteratorBaseEENKUlvE0_clEvENKUlvE2_clEvEUlN3c108BFloat16EE_St5arrayIPcLm2EEEEviT0_T1_)
        /*007c*/ 	.short	0x0380
        /*007e*/ 	.short	0x0018


	//----- nvinfo : EIATTR_SW_WAR
	.align		4
.L_947:
        /*0080*/ 	.byte	0x04, 0x36
        /*0082*/ 	.short	(.L_949 - .L_948)
.L_948:
        /*0084*/ 	.word	0x00000008
.L_949:


//--------------------- .nv.info._ZN2at6native29vectorized_elementwise_kernelILi4EZZZNS0_16log2_kernel_cudaERNS_18TensorIteratorBaseEENKUlvE0_clEvENKUlvE2_clEvEUlN3c108BFloat16EE_St5arrayIPcLm2EEEEviT0_T1_ --------------------------
	.section	.nv.info._ZN2at6native29vectorized_elementwise_kernelILi4EZZZNS0_16log2_kernel_cudaERNS_18TensorIteratorBaseEENKUlvE0_clEvENKUlvE2_clEvEUlN3c108BFloat16EE_St5arrayIPcLm2EEEEviT0_T1_,"",@"SHT_CUDA_INFO"
	.sectionflags	@""
	.align	4


	//----- nvinfo : EIATTR_CUDA_API_VERSION
	.align		4
        /*0000*/ 	.byte	0x04, 0x37
        /*0002*/ 	.short	(.L_951 - .L_950)
.L_950:
        /*0004*/ 	.word	0x00000082


	//----- nvinfo : EIATTR_KPARAM_INFO
	.align		4
.L_951:
        /*0008*/ 	.byte	0x04, 0x17
        /*000a*/ 	.short	(.L_953 - .L_952)
.L_952:
        /*000c*/ 	.word	0x00000000
        /*0010*/ 	.short	0x0002
        /*0012*/ 	.short	0x0008
        /*0014*/ 	.byte	0x00, 0xf0, 0x41, 0x00


	//----- nvinfo : EIATTR_KPARAM_INFO
	.align		4
.L_953:
        /*0018*/ 	.byte	0x04, 0x17
        /*001a*/ 	.short	(.L_955 - .L_954)
.L_954:
        /*001c*/ 	.word	0x00000000
        /*0020*/ 	.short	0x0001
        /*0022*/ 	.short	0x0004
        /*0024*/ 	.byte	0x00, 0xf0, 0x05, 0x00


	//----- nvinfo : EIATTR_KPARAM_INFO
	.align		4
.L_955:
        /*0028*/ 	.byte	0x04, 0x17
        /*002a*/ 	.short	(.L_957 - .L_956)
.L_956:
        /*002c*/ 	.word	0x00000000
        /*0030*/ 	.short	0x0000
        /*0032*/ 	.short	0x0000
        /*0034*/ 	.byte	0x00, 0xf0, 0x11, 0x00


	//----- nvinfo : EIATTR_SPARSE_MMA_MASK
	.align		4
.L_957:
        /*0038*/ 	.byte	0x03, 0x50
        /*003a*/ 	.short	0x0000


	//----- nvinfo : EIATTR_MAXREG_COUNT
	.align		4
        /*003c*/ 	.byte	0x03, 0x1b
        /*003e*/ 	.short	0x00ff


	//----- nvinfo : EIATTR_MERCURY_ISA_VERSION
	.align		4
        /*0040*/ 	.byte	0x03, 0x5f
        /*0042*/ 	.short	0x0101


	//----- nvinfo : EIATTR_VRC_CTA_INIT_COUNT
	.align		4
        /*0044*/ 	.byte	0x02, 0x4a
	.zero		1
	.zero		1


	//----- nvinfo : EIATTR_EXIT_INSTR_OFFSETS
	.align		4
        /*0048*/ 	.byte	0x04, 0x1c
        /*004a*/ 	.short	(.L_959 - .L_958)


	//   ....[0]....
.L_958:
        /*004c*/ 	.word	0x000009d0


	//   ....[1]....
        /*0050*/ 	.word	0x00000a20


	//   ....[2]....
        /*0054*/ 	.word	0x00000c60


	//----- nvinfo : EIATTR_MAX_THREADS
	.align		4
.L_959:
        /*0058*/ 	.byte	0x04, 0x05
        /*005a*/ 	.short	(.L_961 - .L_960)
.L_960:
        /*005c*/ 	.word	0x00000080
        /*0060*/ 	.word	0x00000001
        /*0064*/ 	.word	0x00000001


	//----- nvinfo : EIATTR_CRS_STACK_SIZE
	.align		4
.L_961:
        /*0068*/ 	.byte	0x04, 0x1e
        /*006a*/ 	.short	(.L_963 - .L_962)
.L_962:
        /*006c*/ 	.word	0x00000000


	//----- nvinfo : EIATTR_CBANK_PARAM_SIZE
	.align		4
.L_963:
        /*0070*/ 	.byte	0x03, 0x19
        /*0072*/ 	.short	0x0018


	//----- nvinfo : EIATTR_PARAM_CBANK
	.align		4
        /*0074*/ 	.byte	0x04, 0x0a
        /*0076*/ 	.short	(.L_965 - .L_964)
	.align		4
.L_964:
        /*0078*/ 	.word	index@(.nv.constant0._ZN2at6native29vectorized_elementwise_kernelILi4EZZZNS0_16log2_kernel_cudaERNS_18TensorIteratorBaseEENKUlvE0_clEvENKUlvE2_clEvEUlN3c108BFloat16EE_St5arrayIPcLm2EEEEviT0_T1_)
        /*007c*/ 	.short	0x0380
        /*007e*/ 	.short	0x0018


	//----- nvinfo : EIATTR_SW_WAR
	.align		4
.L_965:
        /*0080*/ 	.byte	0x04, 0x36
        /*0082*/ 	.short	(.L_967 - .L_966)
.L_966:
        /*0084*/ 	.word	0x00000008
.L_967:


//--------------------- .nv.info._ZN2at6native29vectorized_elementwise_kernelILi8EZZZNS0_16log2_kernel_cudaERNS_18TensorIteratorBaseEENKUlvE0_clEvENKUlvE2_clEvEUlN3c108BFloat16EE_St5arrayIPcLm2EEEEviT0_T1_ --------------------------
	.section	.nv.info._ZN2at6native29vectorized_elementwise_kernelILi8EZZZNS0_16log2_kernel_cudaERNS_18TensorIteratorBaseEENKUlvE0_clEvENKUlvE2_clEvEUlN3c108BFloat16EE_St5arrayIPcLm2EEEEviT0_T1_,"",@"SHT_CUDA_INFO"
	.sectionflags	@""
	.align	4


	//----- nvinfo : EIATTR_CUDA_API_VERSION
	.align		4
        /*0000*/ 	.byte	0x04, 0x37
        /*0002*/ 	.short	(.L_969 - .L_968)
.L_968:
        /*0004*/ 	.word	0x00000082


	//----- nvinfo : EIATTR_KPARAM_INFO
	.align		4
.L_969:
        /*0008*/ 	.byte	0x04, 0x17
        /*000a*/ 	.short	(.L_971 - .L_970)
.L_970:
        /*000c*/ 	.word	0x00000000
        /*0010*/ 	.short	0x0002
        /*0012*/ 	.short	0x0008
        /*0014*/ 	.byte	0x00, 0xf0, 0x41, 0x00


	//----- nvinfo : EIATTR_KPARAM_INFO
	.align		4
.L_971:
        /*0018*/ 	.byte	0x04, 0x17
        /*001a*/ 	.short	(.L_973 - .L_972)
.L_972:
        /*001c*/ 	.word	0x00000000
        /*0020*/ 	.short	0x0001
        /*0022*/ 	.short	0x0004
        /*0024*/ 	.byte	0x00, 0xf0, 0x05, 0x00


	//----- nvinfo : EIATTR_KPARAM_INFO
	.align		4
.L_973:
        /*0028*/ 	.byte	0x04, 0x17
        /*002a*/ 	.short	(.L_975 - .L_974)
.L_974:
        /*002c*/ 	.word	0x00000000
        /*0030*/ 	.short	0x0000
        /*0032*/ 	.short	0x0000
        /*0034*/ 	.byte	0x00, 0xf0, 0x11, 0x00


	//----- nvinfo : EIATTR_SPARSE_MMA_MASK
	.align		4
.L_975:
        /*0038*/ 	.byte	0x03, 0x50
        /*003a*/ 	.short	0x0000


	//----- nvinfo : EIATTR_MAXREG_COUNT
	.align		4
        /*003c*/ 	.byte	0x03, 0x1b
        /*003e*/ 	.short	0x00ff


	//----- nvinfo : EIATTR_MERCURY_ISA_VERSION
	.align		4
        /*0040*/ 	.byte	0x03, 0x5f
        /*0042*/ 	.short	0x0101


	//----- nvinfo : EIATTR_VRC_CTA_INIT_COUNT
	.align		4
        /*0044*/ 	.byte	0x02, 0x4a
	.zero		1
	.zero		1


	//----- nvinfo : EIATTR_EXIT_INSTR_OFFSETS
	.align		4
        /*0048*/ 	.byte	0x04, 0x1c
        /*004a*/ 	.short	(.L_977 - .L_976)


	//   ....[0]....
.L_976:
        /*004c*/ 	.word	0x000009d0


	//   ....[1]....
        /*0050*/ 	.word	0x00000a20


	//   ....[2]....
        /*0054*/ 	.word	0x00000c40


	//----- nvinfo : EIATTR_MAX_THREADS
	.align		4
.L_977:
        /*0058*/ 	.byte	0x04, 0x05
        /*005a*/ 	.short	(.L_979 - .L_978)
.L_978:
        /*005c*/ 	.word	0x00000080
        /*0060*/ 	.word	0x00000001
        /*0064*/ 	.word	0x00000001


	//----- nvinfo : EIATTR_CRS_STACK_SIZE
	.align		4
.L_979:
        /*0068*/ 	.byte	0x04, 0x1e
        /*006a*/ 	.short	(.L_981 - .L_980)
.L_980:
        /*006c*/ 	.word	0x00000000


	//----- nvinfo : EIATTR_CBANK_PARAM_SIZE
	.align		4
.L_981:
        /*0070*/ 	.byte	0x03, 0x19
        /*0072*/ 	.short	0x0018


	//----- nvinfo : EIATTR_PARAM_CBANK
	.align		4
        /*0074*/ 	.byte	0x04, 0x0a
        /*0076*/ 	.short	(.L_983 - .L_982)
	.align		4
.L_982:
        /*0078*/ 	.word	index@(.nv.constant0._ZN2at6native29vectorized_elementwise_kernelILi8EZZZNS0_16log2_kernel_cudaERNS_18TensorIteratorBaseEENKUlvE0_clEvENKUlvE2_clEvEUlN3c108BFloat16EE_St5arrayIPcLm2EEEEviT0_T1_)
        /*007c*/ 	.short	0x0380
        /*007e*/ 	.short	0x0018


	//----- nvinfo : EIATTR_SW_WAR
	.align		4
.L_983:
        /*0080*/ 	.byte	0x04, 0x36
        /*0082*/ 	.short	(.L_985 - .L_984)
.L_984:
        /*0084*/ 	.word	0x00000008
.L_985:


//--------------------- .nv.info._ZN2at6native18elementwise_kernelILi128ELi4EZNS0_15gpu_kernel_implIZZZNS0_16log2_kernel_cudaERNS_18TensorIteratorBaseEENKUlvE0_clEvENKUlvE1_clEvEUlN3c104HalfEE_EEvS4_RKT_EUliE_EEviT1_ --------------------------
	.section	.nv.info._ZN2at6native18elementwise_kernelILi128ELi4EZNS0_15gpu_kernel_implIZZZNS0_16log2_kernel_cudaERNS_18TensorIteratorBaseEENKUlvE0_clEvENKUlvE1_clEvEUlN3c104HalfEE_EEvS4_RKT_EUliE_EEviT1_,"",@"SHT_CUDA_INFO"
	.sectionflags	@""
	.align	4


	//----- nvinfo : EIATTR_CUDA_API_VERSION
	.align		4
        /*0000*/ 	.byte	0x04, 0x37
        /*0002*/ 	.short	(.L_987 - .L_986)
.L_986:
        /*0004*/ 	.word	0x00000082


	//----- nvinfo : EIATTR_KPARAM_INFO
	.align		4
.L_987:
        /*0008*/ 	.byte	0x04, 0x17
        /*000a*/ 	.short	(.L_989 - .L_988)
.L_988:
        /*000c*/ 	.word	0x00000000
        /*0010*/ 	.short	0x0001
        /*0012*/ 	.short	0x0008
        /*0014*/ 	.byte	0x00, 0xf0, 0x61, 0x08


	//----- nvinfo : EIATTR_KPARAM_INFO
	.align		4
.L_989:
        /*0018*/ 	.byte	0x04, 0x17
        /*001a*/ 	.short	(.L_991 - .L_990)
.L_990:
        /*001c*/ 	.word	0x00000000
        /*0020*/ 	.short	0x0000
        /*0022*/ 	.short	0x0000
        /*0024*/ 	.byte	0x00, 0xf0, 0x11, 0x00


	//----- nvinfo : EIATTR_SPARSE_MMA_MASK
	.align		4
.L_991:
        /*0028*/ 	.byte	0x03, 0x50
        /*002a*/ 	.short	0x0000


	//----- nvinfo : EIATTR_MAXREG_COUNT
	.align		4
        /*002c*/ 	.byte	0x03, 0x1b
        /*002e*/ 	.short	0x0080


	//----- nvinfo : EIATTR_EXTERNS
	.align		4
        /*0030*/ 	.byte	0x04, 0x0f
        /*0032*/ 	.short	(.L_993 - .L_992)


	//   ....[0]....
	.align		4
.L_992:
        /*0034*/ 	.word	index@(__assertfail)


	//----- nvinfo : EIATTR_MERCURY_ISA_VERSION
	.align		4
.L_993:
        /*0038*/ 	.byte	0x03, 0x5f
        /*003a*/ 	.short	0x0101


	//----- nvinfo : EIATTR_VRC_CTA_INIT_COUNT
	.align		4
        /*003c*/ 	.byte	0x02, 0x4a
	.zero		1
	.zero		1


	//----- nvinfo : EIATTR_SYSCALL_OFFSETS
	.align		4
        /*0040*/ 	.byte	0x04, 0x46
        /*0042*/ 	.short	(.L_995 - .L_994)


	//   ....[0]....
.L_994:
        /*0044*/ 	.word	0x000021f0


	//   ....[1]....
        /*0048*/ 	.word	0x00003100


	//   ....[2]....
        /*004c*/ 	.word	0x00005490


	//   ....[3]....
        /*0050*/ 	.word	0x000061d0


	//   ....[4]....
        /*0054*/ 	.word	0x00008670


	//   ....[5]....
        /*0058*/ 	.word	0x000093b0


	//   ....[6]....
        /*005c*/ 	.word	0x0000b860


	//   ....[7]....
        /*0060*/ 	.word	0x0000c570


	//----- nvinfo : EIATTR_EXIT_INSTR_OFFSETS
	.align		4
.L_995:
        /*0064*/ 	.byte	0x04, 0x1c
        /*0066*/ 	.short	(.L_997 - .L_996)


	//   ....[0]....
.L_996:
        /*0068*/ 	.word	0x00009690


	//   ....[1]....
        /*006c*/ 	.word	0x0000ba10


	//   ....[2]....
        /*0070*/ 	.word	0x0000ba50


	//   ....[3]....
        /*0074*/ 	.word	0x0000baf0


	//   ....[4]....
        /*0078*/ 	.word	0x0000bb30


	//   ....[5]....
        /*007c*/ 	.word	0x0000bb70


	//   ....[6]....
        /*0080*/ 	.word	0x0000bc00


	//   ....[7]....
        /*0084*/ 	.word	0x0000bc20


	//   ....[8]....
        /*0088*/ 	.word	0x0000bcc0


	//   ....[9]....
        /*008c*/ 	.word	0x0000bd10


	//   ....[10]....
        /*0090*/ 	.word	0x0000bd60


	//   ....[11]....
        /*0094*/ 	.word	0x0000be40


	//   ....[12]....
        /*0098*/ 	.word	0x0000bfb0


	//   ....[13]....
        /*009c*/ 	.word	0x0000c120


	//   ....[14]....
        /*00a0*/ 	.word	0x0000c280


	//   ....[15]....
        /*00a4*/ 	.word	0x0000c2c0


	//   ....[16]....
        /*00a8*/ 	.word	0x0000c300


	//   ....[17]....
        /*00ac*/ 	.word	0x0000c3b0


	//   ....[18]....
        /*00b0*/ 	.word	0x0000c410


	//   ....[19]....
        /*00b4*/ 	.word	0x0000c580


	//   ....[20]....
        /*00b8*/ 	.word	0x0000c690


	//   ....[21]....
        /*00bc*/ 	.word	0x0000c7d0


	//   ....[22]....
        /*00c0*/ 	.word	0x0000c810


	//----- nvinfo : EIATTR_MAX_THREADS
	.align		4
.L_997:
        /*00c4*/ 	.byte	0x04, 0x05
        /*00c6*/ 	.short	(.L_999 - .L_998)
.L_998:
        /*00c8*/ 	.word	0x00000080
        /*00cc*/ 	.word	0x00000001
        /*00d0*/ 	.word	0x00000001


	//----- nvinfo : EIATTR_CRS_STACK_SIZE
	.align		4
.L_999:
        /*00d4*/ 	.byte	0x04, 0x1e
        /*00d6*/ 	.short	(.L_1001 - .L_1000)
.L_1000:
        /*00d8*/ 	.word	0x00000000


	//----- nvinfo : EIATTR_CBANK_PARAM_SIZE
	.align		4
.L_1001:
        /*00dc*/ 	.byte	0x03, 0x19
        /*00de*/ 	.short	0x0220


	//----- nvinfo : EIATTR_PARAM_CBANK
	.align		4
        /*00e0*/ 	.byte	0x04, 0x0a
        /*00e2*/ 	.short	(.L_1003 - .L_1002)
	.align		4
.L_1002:
        /*00e4*/ 	.word	index@(.nv.constant0._ZN2at6native18elementwise_kernelILi128ELi4EZNS0_15gpu_kernel_implIZZZNS0_16log2_kernel_cudaERNS_18TensorIteratorBaseEENKUlvE0_clEvENKUlvE1_clEvEUlN3c104HalfEE_EEvS4_RKT_EUliE_EEviT1_)
        /*00e8*/ 	.short	0x0380
        /*00ea*/ 	.short	0x0220


	//----- nvinfo : EIATTR_SW_WAR
	.align		4
.L_1003:
        /*00ec*/ 	.byte	0x04, 0x36
        /*00ee*/ 	.short	(.L_1005 - .L_1004)
.L_1004:
        /*00f0*/ 	.word	0x00000008
.L_1005:


//--------------------- .nv.info._ZN2at6native27unrolled_elementwise_kernelIZZZNS0_16log2_kernel_cudaERNS_18TensorIteratorBaseEENKUlvE0_clEvENKUlvE1_clEvEUlN3c104HalfEE_St5arrayIPcLm2EELi4E23TrivialOffsetCalculatorILi1EjESD_NS0_6memory12LoadWithCastILi1EEENSE_13StoreWithCastILi1EEEEEviT_T0_T2_T3_T4_T5_ --------------------------
	.section	.nv.info._ZN2at6native27unrolled_elementwise_kernelIZZZNS0_16log2_kernel_cudaERNS_18TensorIteratorBaseEENKUlvE0_clEvENKUlvE1_clEvEUlN3c104HalfEE_St5arrayIPcLm2EELi4E23TrivialOffsetCalculatorILi1EjESD_NS0_6memory12LoadWithCastILi1EEENSE_13StoreWithCastILi1EEEEEviT_T0_T2_T3_T4_T5_,"",@"SHT_CUDA_INFO"
	.sectionflags	@""
	.align	4


	//----- nvinfo : EIATTR_CUDA_API_VERSION
	.align		4
        /*0000*/ 	.byte	0x04, 0x37
        /*0002*/ 	.short	(.L_1007 - .L_1006)
.L_1006:
        /*0004*/ 	.word	0x00000082


	//----- nvinfo : EIATTR_KPARAM_INFO
	.align		4
.L_1007:
        /*0008*/ 	.byte	0x04, 0x17
        /*000a*/ 	.short	(.L_1009 - .L_1008)
.L_1008:
        /*000c*/ 	.word	0x00000000
        /*0010*/ 	.short	0x0006
        /*0012*/ 	.short	0x0024
        /*0014*/ 	.byte	0x00, 0xf0, 0x21, 0x00


	//----- nvinfo : EIATTR_KPARAM_INFO
	.align		4
.L_1009:
        /*0018*/ 	.byte	0x04, 0x17
        /*001a*/ 	.short	(.L_1011 - .L_1010)
.L_1010:
        /*001c*/ 	.word	0x00000000
        /*0020*/ 	.short	0x0005
        /*0022*/ 	.short	0x001c
        /*0024*/ 	.byte	0x00, 0xf0, 0x21, 0x00


	//----- nvinfo : EIATTR_KPARAM_INFO
	.align		4
.L_1011:
        /*0028*/ 	.byte	0x04, 0x17
        /*002a*/ 	.short	(.L_1013 - .L_1012)
.L_1012:
        /*002c*/ 	.word	0x00000000
        /*0030*/ 	.short	0x0004
        /*0032*/ 	.short	0x0019
        /*0034*/ 	.byte	0x00, 0xf0, 0x05, 0x00


	//----- nvinfo : EIATTR_KPARAM_INFO
	.align		4
.L_1013:
        /*0038*/ 	.byte	0x04, 0x17
        /*003a*/ 	.short	(.L_1015 - .L_1014)
.L_1014:
        /*003c*/ 	.word	0x00000000
        /*0040*/ 	.short	0x0003
        /*0042*/ 	.short	0x0018
        /*0044*/ 	.byte	0x00, 0xf0, 0x05, 0x00


	//----- nvinfo : EIATTR_KPARAM_INFO
	.align		4
.L_1015:
        /*0048*/ 	.byte	0x04, 0x17
        /*004a*/ 	.short	(.L_1017 - .L_1016)
.L_1016:
        /*004c*/ 	.word	0x00000000
        /*0050*/ 	.short	0x0002
        /*0052*/ 	.short	0x0008
        /*0054*/ 	.byte	0x00, 0xf0, 0x41, 0x00


	//----- nvinfo : EIATTR_KPARAM_INFO
	.align		4
.L_1017:
        /*0058*/ 	.byte	0x04, 0x17
        /*005a*/ 	.short	(.L_1019 - .L_1018)
.L_1018:
        /*005c*/ 	.word	0x00000000
        /*0060*/ 	.short	0x0001
        /*0062*/ 	.short	0x0004
        /*0064*/ 	.byte	0x00, 0xf0, 0x05, 0x00


	//----- nvinfo : EIATTR_KPARAM_INFO
	.align		4
.L_1019:
        /*0068*/ 	.byte	0x04, 0x17
        /*006a*/ 	.short	(.L_1021 - .L_1020)
.L_1020:
        /*006c*/ 	.word	0x00000000
        /*0070*/ 	.short	0x0000
        /*0072*/ 	.short	0x0000
        /*0074*/ 	.byte	0x00, 0xf0, 0x11, 0x00


	//----- nvinfo : EIATTR_SPARSE_MMA_MASK
	.align		4
.L_1021:
        /*0078*/ 	.byte	0x03, 0x50
        /*007a*/ 	.short	0x0000


	//----- nvinfo : EIATTR_MAXREG_COUNT
	.align		4
        /*007c*/ 	.byte	0x03, 0x1b
        /*007e*/ 	.short	0x00ff


	//----- nvinfo : EIATTR_EXTERNS
	.align		4
        /*0080*/ 	.byte	0x04, 0x0f
        /*0082*/ 	.short	(.L_1023 - .L_1022)


	//   ....[0]....
	.align		4
.L_1022:
        /*0084*/ 	.word	index@(__assertfail)


	//----- nvinfo : EIATTR_MERCURY_ISA_VERSION
	.align		4
.L_1023:
        /*0088*/ 	.byte	0x03, 0x5f
        /*008a*/ 	.short	0x0101


	//----- nvinfo : EIATTR_VRC_CTA_INIT_COUNT
	.align		4
        /*008c*/ 	.byte	0x02, 0x4a
	.zero		1
	.zero		1


	//----- nvinfo : EIATTR_SYSCALL_OFFSETS
	.align		4
        /*0090*/ 	.byte	0x04, 0x46
        /*0092*/ 	.short	(.L_1025 - .L_1024)


	//   ....[0]....
.L_1024:
        /*0094*/ 	.word	0x00000fc0


	//   ....[1]....
        /*0098*/ 	.word	0x00002160


	//   ....[2]....
        /*009c*/ 	.word	0x00003240


	//   ....[3]....
        /*00a0*/ 	.word	0x00004240


	//   ....[4]....
        /*00a4*/ 	.word	0x00005340


	//   ....[5]....
        /*00a8*/ 	.word	0x00006200


	//   ....[6]....
        /*00ac*/ 	.word	0x00007180


	//   ....[7]....
        /*00b0*/ 	.word	0x00008100


	//----- nvinfo : EIATTR_EXIT_INSTR_OFFSETS
	.align		4
.L_1025:
        /*00b4*/ 	.byte	0x04, 0x1c
        /*00b6*/ 	.short	(.L_1027 - .L_1026)


	//   ....[0]....
.L_1026:
        /*00b8*/ 	.word	0x00007450


	//   ....[1]....
        /*00bc*/ 	.word	0x000075a0


	//   ....[2]....
        /*00c0*/ 	.word	0x000075e0


	//   ....[3]....
        /*00c4*/ 	.word	0x00007680


	//   ....[4]....
        /*00c8*/ 	.word	0x000076c0


	//   ....[5]....
        /*00cc*/ 	.word	0x00007700


	//   ....[6]....
        /*00d0*/ 	.word	0x00007790


	//   ....[7]....
        /*00d4*/ 	.word	0x000077b0


	//   ....[8]....
        /*00d8*/ 	.word	0x00007850


	//   ....[9]....
        /*00dc*/ 	.word	0x000078a0


	//   ....[10]....
        /*00e0*/ 	.word	0x000078f0


	//   ....[11]....
        /*00e4*/ 	.word	0x000079d0


	//   ....[12]....
        /*00e8*/ 	.word	0x00007b40


	//   ....[13]....
        /*00ec*/ 	.word	0x00007cb0


	//   ....[14]....
        /*00f0*/ 	.word	0x00007e10


	//   ....[15]....
        /*00f4*/ 	.word	0x00007e50


	//   ....[16]....
        /*00f8*/ 	.word	0x00007e90


	//   ....[17]....
        /*00fc*/ 	.word	0x00007f40


	//   ....[18]....
        /*0100*/ 	.word	0x00007fa0


	//   ....[19]....
        /*0104*/ 	.word	0x00008110


	//   ....[20]....
        /*0108*/ 	.word	0x00008220


	//   ....[21]....
        /*010c*/ 	.word	0x00008360


	//   ....[22]....
        /*0110*/ 	.word	0x000083a0


	//----- nvinfo : EIATTR_MAX_THREADS
	.align		4
.L_1027:
        /*0114*/ 	.byte	0x04, 0x05
        /*0116*/ 	.short	(.L_1029 - .L_1028)
.L_1028:
        /*0118*/ 	.word	0x00000080
        /*011c*/ 	.word	0x00000001
        /*0120*/ 	.word	0x00000001


	//----- nvinfo : EIATTR_CRS_STACK_SIZE
	.align		4
.L_1029:
        /*0124*/ 	.byte	0x04, 0x1e
        /*0126*/ 	.short	(.L_1031 - .L_1030)
.L_1030:
        /*0128*/ 	.word	0x00000000


	//----- nvinfo : EIATTR_CBANK_PARAM_SIZE
	.align		4
.L_1031:
        /*012c*/ 	.byte	0x03, 0x19
        /*012e*/ 	.short	0x002c


	//----- nvinfo : EIATTR_PARAM_CBANK
	.align		4
        /*0130*/ 	.byte	0x04, 0x0a
        /*0132*/ 	.short	(.L_1033 - .L_1032)
	.align		4
.L_1032:
        /*0134*/ 	.word	index@(.nv.constant0._ZN2at6native27unrolled_elementwise_kernelIZZZNS0_16log2_kernel_cudaERNS_18TensorIteratorBaseEENKUlvE0_clEvENKUlvE1_clEvEUlN3c104HalfEE_St5arrayIPcLm2EELi4E23TrivialOffsetCalculatorILi1EjESD_NS0_6memory12LoadWithCastILi1EEENSE_13StoreWithCastILi1EEEEEviT_T0_T2_T3_T4_T5_)
        /*0138*/ 	.short	0x0380
        /*013a*/ 	.short	0x002c


	//----- nvinfo : EIATTR_SW_WAR
	.align		4
.L_1033:
        /*013c*/ 	.byte	0x04, 0x36
        /*013e*/ 	.short	(.L_1035 - .L_1034)
.L_1034:
        /*0140*/ 	.word	0x00000008
.L_1035:


//--------------------- .nv.info._ZN2at6native18elementwise_kernelILi128ELi4EZNS0_22gpu_kernel_impl_nocastIZZZNS0_16log2_kernel_cudaERNS_18TensorIteratorBaseEENKUlvE0_clEvENKUlvE1_clEvEUlN3c104HalfEE_EEvS4_RKT_EUliE_EEviT1_ --------------------------
	.section	.nv.info._ZN2at6native18elementwise_kernelILi128ELi4EZNS0_22gpu_kernel_impl_nocastIZZZNS0_16log2_kernel_cudaERNS_18TensorIteratorBaseEENKUlvE0_clEvENKUlvE1_clEvEUlN3c104HalfEE_EEvS4_RKT_EUliE_EEviT1_,"",@"SHT_CUDA_INFO"
	.sectionflags	@""
	.align	4


	//----- nvinfo : EIATTR_CUDA_API_VERSION
	.align		4
        /*0000*/ 	.byte	0x04, 0x37
        /*0002*/ 	.short	(.L_1037 - .L_1036)
.L_1036:
        /*0004*/ 	.word	0x00000082


	//----- nvinfo : EIATTR_KPARAM_INFO
	.align		4
.L_1037:
        /*0008*/ 	.byte	0x04, 0x17
        /*000a*/ 	.short	(.L_1039 - .L_1038)
.L_1038:
        /*000c*/ 	.word	0x00000000
        /*0010*/ 	.short	0x0001
        /*0012*/ 	.short	0x0008
        /*0014*/ 	.byte	0x00, 0xf0, 0x61, 0x08


	//----- nvinfo : EIATTR_KPARAM_INFO
	.align		4
.L_1039:
        /*0018*/ 	.byte	0x04, 0x17
        /*001a*/ 	.short	(.L_1041 - .L_1040)
.L_1040:
        /*001c*/ 	.word	0x00000000
        /*0020*/ 	.short	0x0000
        /*0022*/ 	.short	0x0000
        /*0024*/ 	.byte	0x00, 0xf0, 0x11, 0x00


	//----- nvinfo : EIATTR_SPARSE_MMA_MASK
	.align		4
.L_1041:
        /*0028*/ 	.byte	0x03, 0x50
        /*002a*/ 	.short	0x0000


	//----- nvinfo : EIATTR_MAXREG_COUNT
	.align		4
        /*002c*/ 	.byte	0x03, 0x1b
        /*002e*/ 	.short	0x0080


	//----- nvinfo : EIATTR_MERCURY_ISA_VERSION
	.align		4
        /*0030*/ 	.byte	0x03, 0x5f
        /*0032*/ 	.short	0x0101


	//----- nvinfo : EIATTR_VRC_CTA_INIT_COUNT
	.align		4
        /*0034*/ 	.byte	0x02, 0x4a
	.zero		1
	.zero		1


	//----- nvinfo : EIATTR_EXIT_INSTR_OFFSETS
	.align		4
        /*0038*/ 	.byte	0x04, 0x1c
        /*003a*/ 	.short	(.L_1043 - .L_1042)


	//   ....[0]....
.L_1042:
        /*003c*/ 	.word	0x00000300


	//   ....[1]....
        /*0040*/ 	.word	0x00000380


	//   ....[2]....
        /*0044*/ 	.word	0x00003ea0


	//   ....[3]....
        /*0048*/ 	.word	0x000051f0


	//----- nvinfo : EIATTR_MAX_THREADS
	.align		4
.L_1043:
        /*004c*/ 	.byte	0x04, 0x05
        /*004e*/ 	.short	(.L_1045 - .L_1044)
.L_1044:
        /*0050*/ 	.word	0x00000080
        /*0054*/ 	.word	0x00000001
        /*0058*/ 	.word	0x00000001


	//----- nvinfo : EIATTR_CRS_STACK_SIZE
	.align		4
.L_1045:
        /*005c*/ 	.byte	0x04, 0x1e
        /*005e*/ 	.short	(.L_1047 - .L_1046)
.L_1046:
        /*0060*/ 	.word	0x00000000


	//----- nvinfo : EIATTR_CBANK_PARAM_SIZE
	.align		4
.L_1047:
        /*0064*/ 	.byte	0x03, 0x19
        /*0066*/ 	.short	0x0220


	//----- nvinfo : EIATTR_PARAM_CBANK
	.align		4
        /*0068*/ 	.byte	0x04, 0x0a
        /*006a*/ 	.short	(.L_1049 - .L_1048)
	.align		4
.L_1048:
        /*006c*/ 	.word	index@(.nv.constant0._ZN2at6native18elementwise_kernelILi128ELi4EZNS0_22gpu_kernel_impl_nocastIZZZNS0_16log2_kernel_cudaERNS_18TensorIteratorBaseEENKUlvE0_clEvENKUlvE1_clEvEUlN3c104HalfEE_EEvS4_RKT_EUliE_EEviT1_)
        /*0070*/ 	.short	0x0380
        /*0072*/ 	.short	0x0220


	//----- nvinfo : EIATTR_SW_WAR
	.align		4
.L_1049:
        /*0074*/ 	.byte	0x04, 0x36
        /*0076*/ 	.short	(.L_1051 - .L_1050)
.L_1050:
        /*0078*/ 	.word	0x00000008
.L_1051:


//--------------------- .nv.info._ZN2at6native27unrolled_elementwise_kernelIZZZNS0_16log2_kernel_cudaERNS_18TensorIteratorBaseEENKUlvE0_clEvENKUlvE1_clEvEUlN3c104HalfEE_St5arrayIPcLm2EELi4E23TrivialOffsetCalculatorILi1EjESD_NS0_6memory15LoadWithoutCastENSE_16StoreWithoutCastEEEviT_T0_T2_T3_T4_T5_ --------------------------
	.section	.nv.info._ZN2at6native27unrolled_elementwise_kernelIZZZNS0_16log2_kernel_cudaERNS_18TensorIteratorBaseEENKUlvE0_clEvENKUlvE1_clEvEUlN3c104HalfEE_St5arrayIPcLm2EELi4E23TrivialOffsetCalculatorILi1EjESD_NS0_6memory15LoadWithoutCastENSE_16StoreWithoutCastEEEviT_T0_T2_T3_T4_T5_,"",@"SHT_CUDA_INFO"
	.sectionflags	@""
	.align	4


	//----- nvinfo : EIATTR_CUDA_API_VERSION
	.align		4
        /*0000*/ 	.byte	0x04, 0x37
        /*0002*/ 	.short	(.L_1053 - .L_1052)
.L_1052:
        /*0004*/ 	.word	0x00000082


	//----- nvinfo : EIATTR_KPARAM_INFO
	.align		4
.L_1053:
        /*0008*/ 	.byte	0x04, 0x17
        /*000a*/ 	.short	(.L_1055 - .L_1054)
.L_1054:
        /*000c*/ 	.word	0x00000000
        /*0010*/ 	.short	0x0006
        /*0012*/ 	.short	0x001b
        /*0014*/ 	.byte	0x00, 0xf0, 0x05, 0x00


	//----- nvinfo : EIATTR_KPARAM_INFO
	.align		4
.L_1055:
        /*0018*/ 	.byte	0x04, 0x17
        /*001a*/ 	.short	(.L_1057 - .L_1056)
.L_1056:
        /*001c*/ 	.word	0x00000000
        /*0020*/ 	.short	0x0005
        /*0022*/ 	.short	0x001a
        /*0024*/ 	.byte	0x00, 0xf0, 0x05, 0x00


	//----- nvinfo : EIATTR_KPARAM_INFO
	.align		4
.L_1057:
        /*0028*/ 	.byte	0x04, 0x17
        /*002a*/ 	.short	(.L_1059 - .L_1058)
.L_1058:
        /*002c*/ 	.word	0x00000000
        /*0030*/ 	.short	0x0004
        /*0032*/ 	.short	0x0019
        /*0034*/ 	.byte	0x00, 0xf0, 0x05, 0x00


	//----- nvinfo : EIATTR_KPARAM_INFO
	.align		4
.L_1059:
        /*0038*/ 	.byte	0x04, 0x17
        /*003a*/ 	.short	(.L_1061 - .L_1060)
.L_1060:
        /*003c*/ 	.word	0x00000000
        /*0040*/ 	.short	0x0003
        /*0042*/ 	.short	0x0018
        /*0044*/ 	.byte	0x00, 0xf0, 0x05, 0x00


	//----- nvinfo : EIATTR_KPARAM_INFO
	.align		4
.L_1061:
        /*0048*/ 	.byte	0x04, 0x17
        /*004a*/ 	.short	(.L_1063 - .L_1062)
.L_1062:
        /*004c*/ 	.word	0x00000000
        /*0050*/ 	.short	0x0002
        /*0052*/ 	.short	0x0008
        /*0054*/ 	.byte	0x00, 0xf0, 0x41, 0x00


	//----- nvinfo : EIATTR_KPARAM_INFO
	.align		4
.L_1063:
        /*0058*/ 	.byte	0x04, 0x17
        /*005a*/ 	.short	(.L_1065 - .L_1064)
.L_1064:
        /*005c*/ 	.word	0x00000000
        /*0060*/ 	.short	0x0001
        /*0062*/ 	.short	0x0004
        /*0064*/ 	.byte	0x00, 0xf0, 0x05, 0x00


	//----- nvinfo : EIATTR_KPARAM_INFO
	.align		4
.L_1065:
        /*0068*/ 	.byte	0x04, 0x17
        /*006a*/ 	.short	(.L_1067 - .L_1066)
.L_1066:
        /*006c*/ 	.word	0x00000000
        /*0070*/ 	.short	0x0000
        /*0072*/ 	.short	0x0000
        /*0074*/ 	.byte	0x00, 0xf0, 0x11, 0x00


	//----- nvinfo : EIATTR_SPARSE_MMA_MASK
	.align		4
.L_1067:
        /*0078*/ 	.byte	0x03, 0x50
        /*007a*/ 	.short	0x0000


	//----- nvinfo : EIATTR_MAXREG_COUNT
	.align		4
        /*007c*/ 	.byte	0x03, 0x1b
        /*007e*/ 	.short	0x00ff


	//----- nvinfo : EIATTR_MERCURY_ISA_VERSION
	.align		4
        /*0080*/ 	.byte	0x03, 0x5f
        /*0082*/ 	.short	0x0101


	//----- nvinfo : EIATTR_VRC_CTA_INIT_COUNT
	.align		4
        /*0084*/ 	.byte	0x02, 0x4a
	.zero		1
	.zero		1


	//----- nvinfo : EIATTR_EXIT_INSTR_OFFSETS
	.align		4
        /*0088*/ 	.byte	0x04, 0x1c
        /*008a*/ 	.short	(.L_1069 - .L_1068)


	//   ....[0]....
.L_1068:
        /*008c*/ 	.word	0x00000470


	//   ....[1]....
        /*0090*/ 	.word	0x000004f0


	//----- nvinfo : EIATTR_MAX_THREADS
	.align		4
.L_1069:
        /*0094*/ 	.byte	0x04, 0x05
        /*0096*/ 	.short	(.L_1071 - .L_1070)
.L_1070:
        /*0098*/ 	.word	0x00000080
        /*009c*/ 	.word	0x00000001
        /*00a0*/ 	.word	0x00000001


	//----- nvinfo : EIATTR_CRS_STACK_SIZE
	.align		4
.L_1071:
        /*00a4*/ 	.byte	0x04, 0x1e
        /*00a6*/ 	.short	(.L_1073 - .L_1072)
.L_1072:
        /*00a8*/ 	.word	0x00000000


	//----- nvinfo : EIATTR_CBANK_PARAM_SIZE
	.align		4
.L_1073:
        /*00ac*/ 	.byte	0x03, 0x19
        /*00ae*/ 	.short	0x001c


	//----- nvinfo : EIATTR_PARAM_CBANK
	.align		4
        /*00b0*/ 	.byte	0x04, 0x0a
        /*00b2*/ 	.short	(.L_1075 - .L_1074)
	.align		4
.L_1074:
        /*00b4*/ 	.word	index@(.nv.constant0._ZN2at6native27unrolled_elementwise_kernelIZZZNS0_16log2_kernel_cudaERNS_18TensorIteratorBaseEENKUlvE0_clEvENKUlvE1_clEvEUlN3c104HalfEE_St5arrayIPcLm2EELi4E23TrivialOffsetCalculatorILi1EjESD_NS0_6memory15LoadWithoutCastENSE_16StoreWithoutCastEEEviT_T0_T2_T3_T4_T5_)
        /*00b8*/ 	.short	0x0380
        /*00ba*/ 	.short	0x001c


	//----- nvinfo : EIATTR_SW_WAR
	.align		4
.L_1075:
        /*00bc*/ 	.byte	0x04, 0x36
        /*00be*/ 	.short	(.L_1077 - .L_1076)
.L_1076:
        /*00c0*/ 	.word	0x00000008
.L_1077:


//--------------------- .nv.info._ZN2at6native29vectorized_elementwise_kernelILi2EZZZNS0_16log2_kernel_cudaERNS_18TensorIteratorBaseEENKUlvE0_clEvENKUlvE1_clEvEUlN3c104HalfEE_St5arrayIPcLm2EEEEviT0_T1_ --------------------------
	.section	.nv.info._ZN2at6native29vectorized_elementwise_kernelILi2EZZZNS0_16log2_kernel_cudaERNS_18TensorIteratorBaseEENKUlvE0_clEvENKUlvE1_clEvEUlN3c104HalfEE_St5arrayIPcLm2EEEEviT0_T1_,"",@"SHT_CUDA_INFO"
	.sectionflags	@""
	.align	4


	//----- nvinfo : EIATTR_CUDA_API_VERSION
	.align		4
        /*0000*/ 	.byte	0x04, 0x37
        /*0002*/ 	.short	(.L_1079 - .L_1078)
.L_1078:
        /*0004*/ 	.word	0x00000082


	//----- nvinfo : EIATTR_KPARAM_INFO
	.align		4
.L_1079:
        /*0008*/ 	.byte	0x04, 0x17
        /*000a*/ 	.short	(.L_1081 - .L_1080)
.L_1080:
        /*000c*/ 	.word	0x00000000
        /*0010*/ 	.short	0x0002
        /*0012*/ 	.short	0x0008
        /*0014*/ 	.byte	0x00, 0xf0, 0x41, 0x00


	//----- nvinfo : EIATTR_KPARAM_INFO
	.align		4
.L_1081:
        /*0018*/ 	.byte	0x04, 0x17
        /*001a*/ 	.short	(.L_1083 - .L_1082)
.L_1082:
        /*001c*/ 	.word	0x00000000
        /*0020*/ 	.short	0x0001
        /*0022*/ 	.short	0x0004
        /*0024*/ 	.byte	0x00, 0xf0, 0x05, 0x00


	//----- nvinfo : EIATTR_KPARAM_INFO
	.align		4
.L_1083:
        /*0028*/ 	.byte	0x04, 0x17
        /*002a*/ 	.short	(.L_1085 - .L_1084)
.L_1084:
        /*002c*/ 	.word	0x00000000
        /*0030*/ 	.short	0x0000
        /*0032*/ 	.short	0x0000
        /*0034*/ 	.byte	0x00, 0xf0, 0x11, 0x00


	//----- nvinfo : EIATTR_SPARSE_MMA_MASK
	.align		4
.L_1085:
        /*0038*/ 	.byte	0x03, 0x50
        /*003a*/ 	.short	0x0000


	//----- nvinfo : EIATTR_MAXREG_COUNT
	.align		4
        /*003c*/ 	.byte	0x03, 0x1b
        /*003e*/ 	.short	0x00ff


	//----- nvinfo : EIATTR_MERCURY_ISA_VERSION
	.align		4
        /*0040*/ 	.byte	0x03, 0x5f
        /*0042*/ 	.short	0x0101


	//----- nvinfo : EIATTR_VRC_CTA_INIT_COUNT
	.align		4
        /*0044*/ 	.byte	0x02, 0x4a
	.zero		1
	.zero		1


	//----- nvinfo : EIATTR_EXIT_INSTR_OFFSETS
	.align		4
        /*0048*/ 	.byte	0x04, 0x1c
        /*004a*/ 	.short	(.L_1087 - .L_1086)


	//   ....[0]....
.L_1086:
        /*004c*/ 	.word	0x000009d0


	//   ....[1]....
        /*0050*/ 	.word	0x00000a20


	//   ....[2]....
        /*0054*/ 	.word	0x00000c60


	//----- nvinfo : EIATTR_MAX_THREADS
	.align		4
.L_1087:
        /*0058*/ 	.byte	0x04, 0x05
        /*005a*/ 	.short	(.L_1089 - .L_1088)
.L_1088:
        /*005c*/ 	.word	0x00000080
        /*0060*/ 	.word	0x00000001
        /*0064*/ 	.word	0x00000001


	//----- nvinfo : EIATTR_CRS_STACK_SIZE
	.align		4
.L_1089:
        /*0068*/ 	.byte	0x04, 0x1e
        /*006a*/ 	.short	(.L_1091 - .L_1090)
.L_1090:
        /*006c*/ 	.word	0x00000000


	//----- nvinfo : EIATTR_CBANK_PARAM_SIZE
	.align		4
.L_1091:
        /*0070*/ 	.byte	0x03, 0x19
        /*0072*/ 	.short	0x0018


	//----- nvinfo : EIATTR_PARAM_CBANK
	.align		4
        /*0074*/ 	.byte	0x04, 0x0a
        /*0076*/ 	.short	(.L_1093 - .L_1092)
	.align		4
.L_1092:
        /*0078*/ 	.word	index@(.nv.constant0._ZN2at6native29vectorized_elementwise_kernelILi2EZZZNS0_16log2_kernel_cudaERNS_18TensorIteratorBaseEENKUlvE0_clEvENKUlvE1_clEvEUlN3c104HalfEE_St5arrayIPcLm2EEEEviT0_T1_)
        /*007c*/ 	.short	0x0380
        /*007e*/ 	.short	0x0018


	//----- nvinfo : EIATTR_SW_WAR
	.align		4
.L_1093:
        /*0080*/ 	.byte	0x04, 0x36
        /*0082*/ 	.short	(.L_1095 - .L_1094)
.L_1094:
        /*0084*/ 	.word	0x00000008
.L_1095:


//--------------------- .nv.info._ZN2at6native29vectorized_elementwise_kernelILi4EZZZNS0_16log2_kernel_cudaERNS_18TensorIteratorBaseEENKUlvE0_clEvENKUlvE1_clEvEUlN3c104HalfEE_St5arrayIPcLm2EEEEviT0_T1_ --------------------------
	.section	.nv.info._ZN2at6native29vectorized_elementwise_kernelILi4EZZZNS0_16log2_kernel_cudaERNS_18TensorIteratorBaseEENKUlvE0_clEvENKUlvE1_clEvEUlN3c104HalfEE_St5arrayIPcLm2EEEEviT0_T1_,"",@"SHT_CUDA_INFO"
	.sectionflags	@""
	.align	4


	//----- nvinfo : EIATTR_CUDA_API_VERSION
	.align		4
        /*0000*/ 	.byte	0x04, 0x37
        /*0002*/ 	.short	(.L_1097 - .L_1096)
.L_1096:
        /*0004*/ 	.word	0x00000082


	//----- nvinfo : EIATTR_KPARAM_INFO
	.align		4
.L_1097:
        /*0008*/ 	.byte	0x04, 0x17
        /*000a*/ 	.short	(.L_1099 - .L_1098)
.L_1098:
        /*000c*/ 	.word	0x00000000
        /*0010*/ 	.short	0x0002
        /*0012*/ 	.short	0x0008
        /*0014*/ 	.byte	0x00, 0xf0, 0x41, 0x00


	//----- nvinfo : EIATTR_KPARAM_INFO
	.align		4
.L_1099:
        /*0018*/ 	.byte	0x04, 0x17
        /*001a*/ 	.short	(.L_1101 - .L_1100)
.L_1100:
        /*001c*/ 	.word	0x00000000
        /*0020*/ 	.short	0x0001
        /*0022*/ 	.short	0x0004
        /*0024*/ 	.byte	0x00, 0xf0, 0x05, 0x00


	//----- nvinfo : EIATTR_KPARAM_INFO
	.align		4
.L_1101:
        /*0028*/ 	.byte	0x04, 0x17
        /*002a*/ 	.short	(.L_1103 - .L_1102)
.L_1102:
        /*002c*/ 	.word	0x00000000
        /*0030*/ 	.short	0x0000
        /*0032*/ 	.short	0x0000
        /*0034*/ 	.byte	0x00, 0xf0, 0x11, 0x00


	//----- nvinfo : EIATTR_SPARSE_MMA_MASK
	.align		4
.L_1103:
        /*0038*/ 	.byte	0x03, 0x50
        /*003a*/ 	.short	0x0000


	//----- nvinfo : EIATTR_MAXREG_COUNT
	.align		4
        /*003c*/ 	.byte	0x03, 0x1b
        /*003e*/ 	.short	0x00ff


	//----- nvinfo : EIATTR_MERCURY_ISA_VERSION
	.align		4
        /*0040*/ 	.byte	0x03, 0x5f
        /*0042*/ 	.short	0x0101


	//----- nvinfo : EIATTR_VRC_CTA_INIT_COUNT
	.align		4
        /*0044*/ 	.byte	0x02, 0x4a
	.zero		1
	.zero		1


	//----- nvinfo : EIATTR_EXIT_INSTR_OFFSETS
	.align		4
        /*0048*/ 	.byte	0x04, 0x1c
        /*004a*/ 	.short	(.L_1105 - .L_1104)


	//   ....[0]....
.L_1104:
        /*004c*/ 	.word	0x000009d0


	//   ....[1]....
        /*0050*/ 	.word	0x00000a20


	//   ....[2]....
        /*0054*/ 	.word	0x00000c20


	//----- nvinfo : EIATTR_MAX_THREADS
	.align		4
.L_1105:
        /*0058*/ 	.byte	0x04, 0x05
        /*005a*/ 	.short	(.L_1107 - .L_1106)
.L_1106:
        /*005c*/ 	.word	0x00000080
        /*0060*/ 	.word	0x00000001
        /*0064*/ 	.word	0x00000001


	//----- nvinfo : EIATTR_CRS_STACK_SIZE
	.align		4
.L_1107:
        /*0068*/ 	.byte	0x04, 0x1e
        /*006a*/ 	.short	(.L_1109 - .L_1108)
.L_1108:
        /*006c*/ 	.word	0x00000000


	//----- nvinfo : EIATTR_CBANK_PARAM_SIZE
	.align		4
.L_1109:
        /*0070*/ 	.byte	0x03, 0x19
        /*0072*/ 	.short	0x0018


	//----- nvinfo : EIATTR_PARAM_CBANK
	.align		4
        /*0074*/ 	.byte	0x04, 0x0a
        /*0076*/ 	.short	(.L_1111 - .L_1110)
	.align		4
.L_1110:
        /*0078*/ 	.word	index@(.nv.constant0._ZN2at6native29vectorized_elementwise_kernelILi4EZZZNS0_16log2_kernel_cudaERNS_18TensorIteratorBaseEENKUlvE0_clEvENKUlvE1_clEvEUlN3c104HalfEE_St5arrayIPcLm2EEEEviT0_T1_)
        /*007c*/ 	.short	0x0380
        /*007e*/ 	.short	0x0018


	//----- nvinfo : EIATTR_SW_WAR
	.align		4
.L_1111:
        /*0080*/ 	.byte	0x04, 0x36
        /*0082*/ 	.short	(.L_1113 - .L_1112)
.L_1112:
        /*0084*/ 	.word	0x00000008
.L_1113:


//--------------------- .nv.info._ZN2at6native29vectorized_elementwise_kernelILi8EZZZNS0_16log2_kernel_cudaERNS_18TensorIteratorBaseEENKUlvE0_clEvENKUlvE1_clEvEUlN3c104HalfEE_St5arrayIPcLm2EEEEviT0_T1_ --------------------------
	.section	.nv.info._ZN2at6native29vectorized_elementwise_kernelILi8EZZZNS0_16log2_kernel_cudaERNS_18TensorIteratorBaseEENKUlvE0_clEvENKUlvE1_clEvEUlN3c104HalfEE_St5arrayIPcLm2EEEEviT0_T1_,"",@"SHT_CUDA_INFO"
	.sectionflags	@""
	.align	4


	//----- nvinfo : EIATTR_CUDA_API_VERSION
	.align		4
        /*0000*/ 	.byte	0x04, 0x37
        /*0002*/ 	.short	(.L_1115 - .L_1114)
.L_1114:
        /*0004*/ 	.word	0x00000082


	//----- nvinfo : EIATTR_KPARAM_INFO
	.align		4
.L_1115:
        /*0008*/ 	.byte	0x04, 0x17
        /*000a*/ 	.short	(.L_1117 - .L_1116)
.L_1116:
        /*000c*/ 	.word	0x00000000
        /*0010*/ 	.short	0x0002
        /*0012*/ 	.short	0x0008
        /*0014*/ 	.byte	0x00, 0xf0, 0x41, 0x00


	//----- nvinfo : EIATTR_KPARAM_INFO
	.align		4
.L_1117:
        /*0018*/ 	.byte	0x04, 0x17
        /*001a*/ 	.short	(.L_1119 - .L_1118)
.L_1118:
        /*001c*/ 	.word	0x00000000
        /*0020*/ 	.short	0x0001
        /*0022*/ 	.short	0x0004
        /*0024*/ 	.byte	0x00, 0xf0, 0x05, 0x00


	//----- nvinfo : EIATTR_KPARAM_INFO
	.align		4
.L_1119:
        /*0028*/ 	.byte	0x04, 0x17
        /*002a*/ 	.short	(.L_1121 - .L_1120)
.L_1120:
        /*002c*/ 	.word	0x00000000
        /*0030*/ 	.short	0x0000
        /*0032*/ 	.short	0x0000
        /*0034*/ 	.byte	0x00, 0xf0, 0x11, 0x00


	//----- nvinfo : EIATTR_SPARSE_MMA_MASK
	.align		4
.L_1121:
        /*0038*/ 	.byte	0x03, 0x50
        /*003a*/ 	.short	0x0000


	//----- nvinfo : EIATTR_MAXREG_COUNT
	.align		4
        /*003c*/ 	.byte	0x03, 0x1b
        /*003e*/ 	.short	0x00ff


	//----- nvinfo : EIATTR_MERCURY_ISA_VERSION
	.align		4
        /*0040*/ 	.byte	0x03, 0x5f
        /*0042*/ 	.short	0x0101


	//----- nvinfo : EIATTR_VRC_CTA_INIT_COUNT
	.align		4
        /*0044*/ 	.byte	0x02, 0x4a
	.zero		1
	.zero		1


	//----- nvinfo : EIATTR_EXIT_INSTR_OFFSETS
	.align		4
        /*0048*/ 	.byte	0x04, 0x1c
        /*004a*/ 	.short	(.L_1123 - .L_1122)


	//   ....[0]....
.L_1122:
        /*004c*/ 	.word	0x000009d0


	//   ....[1]....
        /*0050*/ 	.word	0x00000a20


	//   ....[2]....
        /*0054*/ 	.word	0x00000c00


	//----- nvinfo : EIATTR_MAX_THREADS
	.align		4
.L_1123:
        /*0058*/ 	.byte	0x04, 0x05
        /*005a*/ 	.short	(.L_1125 - .L_1124)
.L_1124:
        /*005c*/ 	.word	0x00000080
        /*0060*/ 	.word	0x00000001
        /*0064*/ 	.word	0x00000001


	//----- nvinfo : EIATTR_CRS_STACK_SIZE
	.align		4
.L_1125:
        /*0068*/ 	.byte	0x04, 0x1e
        /*006a*/ 	.short	(.L_1127 - .L_1126)
.L_1126:
        /*006c*/ 	.word	0x00000000


	//----- nvinfo : EIATTR_CBANK_PARAM_SIZE
	.align		4
.L_1127:
        /*0070*/ 	.byte	0x03, 0x19
        /*0072*/ 	.short	0x0018


	//----- nvinfo : EIATTR_PARAM_CBANK
	.align		4
        /*0074*/ 	.byte	0x04, 0x0a
        /*0076*/ 	.short	(.L_1129 - .L_1128)
	.align		4
.L_1128:
        /*0078*/ 	.word	index@(.nv.constant0._ZN2at6native29vectorized_elementwise_kernelILi8EZZZNS0_16log2_kernel_cudaERNS_18TensorIteratorBaseEENKUlvE0_clEvENKUlvE1_clEvEUlN3c104HalfEE_St5arrayIPcLm2EEEEviT0_T1_)
        /*007c*/ 	.short	0x0380
        /*007e*/ 	.short	0x0018


	//----- nvinfo : EIATTR_SW_WAR
	.align		4
.L_1129:
        /*0080*/ 	.byte	0x04, 0x36
        /*0082*/ 	.short	(.L_1131 - .L_1130)
.L_1130:
        /*0084*/ 	.word	0x00000008
.L_1131:


//--------------------- .nv.info._ZN2at6native18elementwise_kernelILi128ELi4EZNS0_15gpu_kernel_implIZZZNS0_16log2_kernel_cudaERNS_18TensorIteratorBaseEENKUlvE0_clEvENKUlvE0_clEvEUlfE_EEvS4_RKT_EUliE_EEviT1_ --------------------------
	.section	.nv.info._ZN2at6native18elementwise_kernelILi128ELi4EZNS0_15gpu_kernel_implIZZZNS0_16log2_kernel_cudaERNS_18TensorIteratorBaseEENKUlvE0_clEvENKUlvE0_clEvEUlfE_EEvS4_RKT_EUliE_EEviT1_,"",@"SHT_CUDA_INFO"
	.sectionflags	@""
	.align	4


	//----- nvinfo : EIATTR_CUDA_API_VERSION
	.align		4
        /*0000*/ 	.byte	0x04, 0x37
        /*0002*/ 	.short	(.L_1133 - .L_1132)
.L_1132:
        /*0004*/ 	.word	0x00000082


	//----- nvinfo : EIATTR_KPARAM_INFO
	.align		4
.L_1133:
        /*0008*/ 	.byte	0x04, 0x17
        /*000a*/ 	.short	(.L_1135 - .L_1134)
.L_1134:
        /*000c*/ 	.word	0x00000000
        /*0010*/ 	.short	0x0001
        /*0012*/ 	.short	0x0008
        /*0014*/ 	.byte	0x00, 0xf0, 0x61, 0x08


	//----- nvinfo : EIATTR_KPARAM_INFO
	.align		4
.L_1135:
        /*0018*/ 	.byte	0x04, 0x17
        /*001a*/ 	.short	(.L_1137 - .L_1136)
.L_1136:
        /*001c*/ 	.word	0x00000000
        /*0020*/ 	.short	0x0000
        /*0022*/ 	.short	0x0000
        /*0024*/ 	.byte	0x00, 0xf0, 0x11, 0x00


	//----- nvinfo : EIATTR_SPARSE_MMA_MASK
	.align		4
.L_1137:
        /*0028*/ 	.byte	0x03, 0x50
        /*002a*/ 	.short	0x0000


	//----- nvinfo : EIATTR_MAXREG_COUNT
	.align		4
        /*002c*/ 	.byte	0x03, 0x1b
        /*002e*/ 	.short	0x0080


	//----- nvinfo : EIATTR_EXTERNS
	.align		4
        /*0030*/ 	.byte	0x04, 0x0f
        /*0032*/ 	.short	(.L_1139 - .L_1138)


	//   ....[0]....
	.align		4
.L_1138:
        /*0034*/ 	.word	index@(__assertfail)


	//----- nvinfo : EIATTR_MERCURY_ISA_VERSION
	.align		4
.L_1139:
        /*0038*/ 	.byte	0x03, 0x5f
        /*003a*/ 	.short	0x0101


	//----- nvinfo : EIATTR_VRC_CTA_INIT_COUNT
	.align		4
        /*003c*/ 	.byte	0x02, 0x4a
	.zero		1
	.zero		1


	//----- nvinfo : EIATTR_SYSCALL_OFFSETS
	.align		4
        /*0040*/ 	.byte	0x04, 0x46
        /*0042*/ 	.short	(.L_1141 - .L_1140)


	//   ....[0]....
.L_1140:
        /*0044*/ 	.word	0x000020d0


	//   ....[1]....
        /*0048*/ 	.word	0x00002e90


	//   ....[2]....
        /*004c*/ 	.word	0x000050a0


	//   ....[3]....
        /*0050*/ 	.word	0x00005cc0


	//   ....[4]....
        /*0054*/ 	.word	0x00007fe0


	//   ....[5]....
        /*0058*/ 	.word	0x00008c00


	//   ....[6]....
        /*005c*/ 	.word	0x0000af30


	//   ....[7]....
        /*0060*/ 	.word	0x0000bb20


	//----- nvinfo : EIATTR_EXIT_INSTR_OFFSETS
	.align		4
.L_1141:
        /*0064*/ 	.byte	0x04, 0x1c
        /*0066*/ 	.short	(.L_1143 - .L_1142)


	//   ....[0]....
.L_1142:
        /*0068*/ 	.word	0x00008eb0


	//   ....[1]....
        /*006c*/ 	.word	0x0000b0a0


	//   ....[2]....
        /*0070*/ 	.word	0x0000b0e0


	//   ....[3]....
        /*0074*/ 	.word	0x0000b170


	//   ....[4]....
        /*0078*/ 	.word	0x0000b1a0


	//   ....[5]....
        /*007c*/ 	.word	0x0000b1d0


	//   ....[6]....
        /*0080*/ 	.word	0x0000b250


	//   ....[7]....
        /*0084*/ 	.word	0x0000b280


	//   ....[8]....
        /*0088*/ 	.word	0x0000b310


	//   ....[9]....
        /*008c*/ 	.word	0x0000b350


	//   ....[10]....
        /*0090*/ 	.word	0x0000b390


	//   ....[11]....
        /*0094*/ 	.word	0x0000b460


	//   ....[12]....
        /*0098*/ 	.word	0x0000b5c0


	//   ....[13]....
        /*009c*/ 	.word	0x0000b720


	//   ....[14]....
        /*00a0*/ 	.word	0x0000b870


	//   ....[15]....
        /*00a4*/ 	.word	0x0000b8a0


	//   ....[16]....
        /*00a8*/ 	.word	0x0000b8d0


	//   ....[17]....
        /*00ac*/ 	.word	0x0000b970


	//   ....[18]....
        /*00b0*/ 	.word	0x0000b9c0


	//   ....[19]....
        /*00b4*/ 	.word	0x0000bb30


	//   ....[20]....
        /*00b8*/ 	.word	0x0000bc30


	//   ....[21]....
        /*00bc*/ 	.word	0x0000bd60


	//   ....[22]....
        /*00c0*/ 	.word	0x0000bd90


	//----- nvinfo : EIATTR_MAX_THREADS
	.align		4
.L_1143:
        /*00c4*/ 	.byte	0x04, 0x05
        /*00c6*/ 	.short	(.L_1145 - .L_1144)
.L_1144:
        /*00c8*/ 	.word	0x00000080
        /*00cc*/ 	.word	0x00000001
        /*00d0*/ 	.word	0x00000001


	//----- nvinfo : EIATTR_CRS_STACK_SIZE
	.align		4
.L_1145:
        /*00d4*/ 	.byte	0x04, 0x1e
        /*00d6*/ 	.short	(.L_1147 - .L_1146)
.L_1146:
        /*00d8*/ 	.word	0x00000000


	//----- nvinfo : EIATTR_CBANK_PARAM_SIZE
	.align		4
.L_1147:
        /*00dc*/ 	.byte	0x03, 0x19
        /*00de*/ 	.short	0x0220


	//----- nvinfo : EIATTR_PARAM_CBANK
	.align		4
        /*00e0*/ 	.byte	0x04, 0x0a
        /*00e2*/ 	.short	(.L_1149 - .L_1148)
	.align		4
.L_1148:
        /*00e4*/ 	.word	index@(.nv.constant0._ZN2at6native18elementwise_kernelILi128ELi4EZNS0_15gpu_kernel_implIZZZNS0_16log2_kernel_cudaERNS_18TensorIteratorBaseEENKUlvE0_clEvENKUlvE0_clEvEUlfE_EEvS4_RKT_EUliE_EEviT1_)
        /*00e8*/ 	.short	0x0380
        /*00ea*/ 	.short	0x0220


	//----- nvinfo : EIATTR_SW_WAR
	.align		4
.L_1149:
        /*00ec*/ 	.byte	0x04, 0x36
        /*00ee*/ 	.short	(.L_1151 - .L_1150)
.L_1150:
        /*00f0*/ 	.word	0x00000008
.L_1151:


//--------------------- .nv.info._ZN2at6native27unrolled_elementwise_kernelIZZZNS0_16log2_kernel_cudaERNS_18TensorIteratorBaseEENKUlvE0_clEvENKUlvE0_clEvEUlfE_St5arrayIPcLm2EELi4E23TrivialOffsetCalculatorILi1EjESB_NS0_6memory12LoadWithCastILi1EEENSC_13StoreWithCastILi1EEEEEviT_T0_T2_T3_T4_T5_ --------------------------
	.section	.nv.info._ZN2at6native27unrolled_elementwise_kernelIZZZNS0_16log2_kernel_cudaERNS_18TensorIteratorBaseEENKUlvE0_clEvENKUlvE0_clEvEUlfE_St5arrayIPcLm2EELi4E23TrivialOffsetCalculatorILi1EjESB_NS0_6memory12LoadWithCastILi1EEENSC_13StoreWithCastILi1EEEEEviT_T0_T2_T3_T4_T5_,"",@"SHT_CUDA_INFO"
	.sectionflags	@""
	.align	4


	//----- nvinfo : EIATTR_CUDA_API_VERSION
	.align		4
        /*0000*/ 	.byte	0x04, 0x37
        /*0002*/ 	.short	(.L_1153 - .L_1152)
.L_1152:
        /*0004*/ 	.word	0x00000082


	//----- nvinfo : EIATTR_KPARAM_INFO
	.align		4
.L_1153:
        /*0008*/ 	.byte	0x04, 0x17
        /*000a*/ 	.short	(.L_1155 - .L_1154)
.L_1154:
        /*000c*/ 	.word	0x00000000
        /*0010*/ 	.short	0x0006
        /*0012*/ 	.short	0x0024
        /*0014*/ 	.byte	0x00, 0xf0, 0x21, 0x00


	//----- nvinfo : EIATTR_KPARAM_INFO
	.align		4
.L_1155:
        /*0018*/ 	.byte	0x04, 0x17
        /*001a*/ 	.short	(.L_1157 - .L_1156)
.L_1156:
        /*001c*/ 	.word	0x00000000
        /*0020*/ 	.short	0x0005
        /*0022*/ 	.short	0x001c
        /*0024*/ 	.byte	0x00, 0xf0, 0x21, 0x00


	//----- nvinfo : EIATTR_KPARAM_INFO
	.align		4
.L_1157:
        /*0028*/ 	.byte	0x04, 0x17
        /*002a*/ 	.short	(.L_1159 - .L_1158)
.L_1158:
        /*002c*/ 	.word	0x00000000
        /*0030*/ 	.short	0x0004
        /*0032*/ 	.short	0x0019
        /*0034*/ 	.byte	0x00, 0xf0, 0x05, 0x00


	//----- nvinfo : EIATTR_KPARAM_INFO
	.align		4
.L_1159:
        /*0038*/ 	.byte	0x04, 0x17
        /*003a*/ 	.short	(.L_1161 - .L_1160)
.L_1160:
        /*003c*/ 	.word	0x00000000
        /*0040*/ 	.short	0x0003
        /*0042*/ 	.short	0x0018
        /*0044*/ 	.byte	0x00, 0xf0, 0x05, 0x00


	//----- nvinfo : EIATTR_KPARAM_INFO
	.align		4
.L_1161:
        /*0048*/ 	.byte	0x04, 0x17
        /*004a*/ 	.short	(.L_1163 - .L_1162)
.L_1162:
        /*004c*/ 	.word	0x00000000
        /*0050*/ 	.short	0x0002
        /*0052*/ 	.short	0x0008
        /*0054*/ 	.byte	0x00, 0xf0, 0x41, 0x00


	//----- nvinfo : EIATTR_KPARAM_INFO
	.align		4
.L_1163:
        /*0058*/ 	.byte	0x04, 0x17
        /*005a*/ 	.short	(.L_1165 - .L_1164)
.L_1164:
        /*005c*/ 	.word	0x00000000
        /*0060*/ 	.short	0x0001
        /*0062*/ 	.short	0x0004
        /*0064*/ 	.byte	0x00, 0xf0, 0x05, 0x00


	//----- nvinfo : EIATTR_KPARAM_INFO
	.align		4
.L_1165:
        /*0068*/ 	.byte	0x04, 0x17
        /*006a*/ 	.short	(.L_1167 - .L_1166)
.L_1166:
        /*006c*/ 	.word	0x00000000
        /*0070*/ 	.short	0x0000
        /*0072*/ 	.short	0x0000
        /*0074*/ 	.byte	0x00, 0xf0, 0x11, 0x00


	//----- nvinfo : EIATTR_SPARSE_MMA_MASK
	.align		4
.L_1167:
        /*0078*/ 	.byte	0x03, 0x50
        /*007a*/ 	.short	0x0000


	//----- nvinfo : EIATTR_MAXREG_COUNT
	.align		4
        /*007c*/ 	.byte	0x03, 0x1b
        /*007e*/ 	.short	0x00ff


	//----- nvinfo : EIATTR_EXTERNS
	.align		4
        /*0080*/ 	.byte	0x04, 0x0f
        /*0082*/ 	.short	(.L_1169 - .L_1168)


	//   ....[0]....
	.align		4
.L_1168:
        /*0084*/ 	.word	index@(__assertfail)


	//----- nvinfo : EIATTR_MERCURY_ISA_VERSION
	.align		4
.L_1169:
        /*0088*/ 	.byte	0x03, 0x5f
        /*008a*/ 	.short	0x0101


	//----- nvinfo : EIATTR_VRC_CTA_INIT_COUNT
	.align		4
        /*008c*/ 	.byte	0x02, 0x4a
	.zero		1
	.zero		1


	//----- nvinfo : EIATTR_SYSCALL_OFFSETS
	.align		4
        /*0090*/ 	.byte	0x04, 0x46
        /*0092*/ 	.short	(.L_1171 - .L_1170)


	//   ....[0]....
.L_1170:
        /*0094*/ 	.word	0x00000dd0


	//   ....[1]....
        /*0098*/ 	.word	0x00001ce0


	//   ....[2]....
        /*009c*/ 	.word	0x00002b70


	//   ....[3]....
        /*00a0*/ 	.word	0x000039c0


	//   ....[4]....
        /*00a4*/ 	.word	0x00004920


	//   ....[5]....
        /*00a8*/ 	.word	0x000056c0


	//   ....[6]....
        /*00ac*/ 	.word	0x00006520


	//   ....[7]....
        /*00b0*/ 	.word	0x00007380


	//----- nvinfo : EIATTR_EXIT_INSTR_OFFSETS
	.align		4
.L_1171:
        /*00b4*/ 	.byte	0x04, 0x1c
        /*00b6*/ 	.short	(.L_1173 - .L_1172)


	//   ....[0]....
.L_1172:
        /*00b8*/ 	.word	0x000067c0


	//   ....[1]....
        /*00bc*/ 	.word	0x00006900


	//   ....[2]....
        /*00c0*/ 	.word	0x00006940


	//   ....[3]....
        /*00c4*/ 	.word	0x000069d0


	//   ....[4]....
        /*00c8*/ 	.word	0x00006a00


	//   ....[5]....
        /*00cc*/ 	.word	0x00006a30


	//   ....[6]....
        /*00d0*/ 	.word	0x00006ab0


	//   ....[7]....
        /*00d4*/ 	.word	0x00006ae0


	//   ....[8]....
        /*00d8*/ 	.word	0x00006b70


	//   ....[9]....
        /*00dc*/ 	.word	0x00006bb0


	//   ....[10]....
        /*00e0*/ 	.word	0x00006bf0


	//   ....[11]....
        /*00e4*/ 	.word	0x00006cc0


	//   ....[12]....
        /*00e8*/ 	.word	0x00006e20


	//   ....[13]....
        /*00ec*/ 	.word	0x00006f80


	//   ....[14]....
        /*00f0*/ 	.word	0x000070d0


	//   ....[15]....
        /*00f4*/ 	.word	0x00007100


	//   ....[16]....
        /*00f8*/ 	.word	0x00007130


	//   ....[17]....
        /*00fc*/ 	.word	0x000071d0


	//   ....[18]....
        /*0100*/ 	.word	0x00007220


	//   ....[19]....
        /*0104*/ 	.word	0x00007390


	//   ....[20]....
        /*0108*/ 	.word	0x00007490


	//   ....[21]....
        /*010c*/ 	.word	0x000075c0


	//   ....[22]....
        /*0110*/ 	.word	0x000075f0


	//----- nvinfo : EIATTR_MAX_THREADS
	.align		4
.L_1173:
        /*0114*/ 	.byte	0x04, 0x05
        /*0116*/ 	.short	(.L_1175 - .L_1174)
.L_1174:
        /*0118*/ 	.word	0x00000080
        /*011c*/ 	.word	0x00000001
        /*0120*/ 	.word	0x00000001


	//----- nvinfo : EIATTR_CRS_STACK_SIZE
	.align		4
.L_1175:
        /*0124*/ 	.byte	0x04, 0x1e
        /*0126*/ 	.short	(.L_1177 - .L_1176)
.L_1176:
        /*0128*/ 	.word	0x00000000


	//----- nvinfo : EIATTR_CBANK_PARAM_SIZE
	.align		4
.L_1177:
        /*012c*/ 	.byte	0x03, 0x19
        /*012e*/ 	.short	0x002c


	//----- nvinfo : EIATTR_PARAM_CBANK
	.align		4
        /*0130*/ 	.byte	0x04, 0x0a
        /*0132*/ 	.short	(.L_1179 - .L_1178)
	.align		4
.L_1178:
        /*0134*/ 	.word	index@(.nv.constant0._ZN2at6native27unrolled_elementwise_kernelIZZZNS0_16log2_kernel_cudaERNS_18TensorIteratorBaseEENKUlvE0_clEvENKUlvE0_clEvEUlfE_St5arrayIPcLm2EELi4E23TrivialOffsetCalculatorILi1EjESB_NS0_6memory12LoadWithCastILi1EEENSC_13StoreWithCastILi1EEEEEviT_T0_T2_T3_T4_T5_)
        /*0138*/ 	.short	0x0380
        /*013a*/ 	.short	0x002c


	//----- nvinfo : EIATTR_SW_WAR
	.align		4
.L_1179:
        /*013c*/ 	.byte	0x04, 0x36
        /*013e*/ 	.short	(.L_1181 - .L_1180)
.L_1180:
        /*0140*/ 	.word	0x00000008
.L_1181:


//--------------------- .nv.info._ZN2at6native18elementwise_kernelILi128ELi2EZNS0_22gpu_kernel_impl_nocastIZZZNS0_16log2_kernel_cudaERNS_18TensorIteratorBaseEENKUlvE0_clEvENKUlvE0_clEvEUlfE_EEvS4_RKT_EUliE_EEviT1_ --------------------------
	.section	.nv.info._ZN2at6native18elementwise_kernelILi128ELi2EZNS0_22gpu_kernel_impl_nocastIZZZNS0_16log2_kernel_cudaERNS_18TensorIteratorBaseEENKUlvE0_clEvENKUlvE0_clEvEUlfE_EEvS4_RKT_EUliE_EEviT1_,"",@"SHT_CUDA_INFO"
	.sectionflags	@""
	.align	4


	//----- nvinfo : EIATTR_CUDA_API_VERSION
	.align		4
        /*0000*/ 	.byte	0x04, 0x37
        /*0002*/ 	.short	(.L_1183 - .L_1182)
.L_1182:
        /*0004*/ 	.word	0x00000082


	//----- nvinfo : EIATTR_KPARAM_INFO
	.align		4
.L_1183:
        /*0008*/ 	.byte	0x04, 0x17
        /*000a*/ 	.short	(.L_1185 - .L_1184)
.L_1184:
        /*000c*/ 	.word	0x00000000
        /*0010*/ 	.short	0x0001
        /*0012*/ 	.short	0x0008
        /*0014*/ 	.byte	0x00, 0xf0, 0x61, 0x08


	//----- nvinfo : EIATTR_KPARAM_INFO
	.align		4
.L_1185:
        /*0018*/ 	.byte	0x04, 0x17
        /*001a*/ 	.short	(.L_1187 - .L_1186)
.L_1186:
        /*001c*/ 	.word	0x00000000
        /*0020*/ 	.short	0x0000
        /*0022*/ 	.short	0x0000
        /*0024*/ 	.byte	0x00, 0xf0, 0x11, 0x00


	//----- nvinfo : EIATTR_SPARSE_MMA_MASK
	.align		4
.L_1187:
        /*0028*/ 	.byte	0x03, 0x50
        /*002a*/ 	.short	0x0000


	//----- nvinfo : EIATTR_MAXREG_COUNT
	.align		4
        /*002c*/ 	.byte	0x03, 0x1b
        /*002e*/ 	.short	0x0080


	//----- nvinfo : EIATTR_MERCURY_ISA_VERSION
	.align		4
        /*0030*/ 	.byte	0x03, 0x5f
        /*0032*/ 	.short	0x0101


	//----- nvinfo : EIATTR_VRC_CTA_INIT_COUNT
	.align		4
        /*0034*/ 	.byte	0x02, 0x4a
	.zero		1
	.zero		1


	//----- nvinfo : EIATTR_EXIT_INSTR_OFFSETS
	.align		4
        /*0038*/ 	.byte	0x04, 0x1c
        /*003a*/ 	.short	(.L_1189 - .L_1188)


	//   ....[0]....
.L_1188:
        /*003c*/ 	.word	0x00000150


	//   ....[1]....
        /*0040*/ 	.word	0x000001b0


	//   ....[2]....
        /*0044*/ 	.word	0x00001580


	//   ....[3]....
        /*0048*/ 	.word	0x000028b0


	//----- nvinfo : EIATTR_MAX_THREADS
	.align		4
.L_1189:
        /*004c*/ 	.byte	0x04, 0x05
        /*004e*/ 	.short	(.L_1191 - .L_1190)
.L_1190:
        /*0050*/ 	.word	0x00000080
        /*0054*/ 	.word	0x00000001
        /*0058*/ 	.word	0x00000001


	//----- nvinfo : EIATTR_CRS_STACK_SIZE
	.align		4
.L_1191:
        /*005c*/ 	.byte	0x04, 0x1e
        /*005e*/ 	.short	(.L_1193 - .L_1192)
.L_1192:
        /*0060*/ 	.word	0x00000000


	//----- nvinfo : EIATTR_CBANK_PARAM_SIZE
	.align		4
.L_1193:
        /*0064*/ 	.byte	0x03, 0x19
        /*0066*/ 	.short	0x0220


	//----- nvinfo : EIATTR_PARAM_CBANK
	.align		4
        /*0068*/ 	.byte	0x04, 0x0a
        /*006a*/ 	.short	(.L_1195 - .L_1194)
	.align		4
.L_1194:
        /*006c*/ 	.word	index@(.nv.constant0._ZN2at6native18elementwise_kernelILi128ELi2EZNS0_22gpu_kernel_impl_nocastIZZZNS0_16log2_kernel_cudaERNS_18TensorIteratorBaseEENKUlvE0_clEvENKUlvE0_clEvEUlfE_EEvS4_RKT_EUliE_EEviT1_)
        /*0070*/ 	.short	0x0380
        /*0072*/ 	.short	0x0220


	//----- nvinfo : EIATTR_SW_WAR
	.align		4
.L_1195:
        /*0074*/ 	.byte	0x04, 0x36
        /*0076*/ 	.short	(.L_1197 - .L_1196)
.L_1196:
        /*0078*/ 	.word	0x00000008
.L_1197:


//--------------------- .nv.info._ZN2at6native27unrolled_elementwise_kernelIZZZNS0_16log2_kernel_cudaERNS_18TensorIteratorBaseEENKUlvE0_clEvENKUlvE0_clEvEUlfE_St5arrayIPcLm2EELi4E23TrivialOffsetCalculatorILi1EjESB_NS0_6memory15LoadWithoutCastENSC_16StoreWithoutCastEEEviT_T0_T2_T3_T4_T5_ --------------------------
	.section	.nv.info._ZN2at6native27unrolled_elementwise_kernelIZZZNS0_16log2_kernel_cudaERNS_18TensorIteratorBaseEENKUlvE0_clEvENKUlvE0_clEvEUlfE_St5arrayIPcLm2EELi4E23TrivialOffsetCalculatorILi1EjESB_NS0_6memory15LoadWithoutCastENSC_16StoreWithoutCastEEEviT_T0_T2_T3_T4_T5_,"",@"SHT_CUDA_INFO"
	.sectionflags	@""
	.align	4


	//----- nvinfo : EIATTR_CUDA_API_VERSION
	.align		4
        /*0000*/ 	.byte	0x04, 0x37
        /*0002*/ 	.short	(.L_1199 - .L_1198)
.L_1198:
        /*0004*/ 	.word	0x00000082


	//----- nvinfo : EIATTR_KPARAM_INFO
	.align		4
.L_1199:
        /*0008*/ 	.byte	0x04, 0x17
        /*000a*/ 	.short	(.L_1201 - .L_1200)
.L_1200:
        /*000c*/ 	.word	0x00000000
        /*0010*/ 	.short	0x0006
        /*0012*/ 	.short	0x001b
        /*0014*/ 	.byte	0x00, 0xf0, 0x05, 0x00


	//----- nvinfo : EIATTR_KPARAM_INFO
	.align		4
.L_1201:
        /*0018*/ 	.byte	0x04, 0x17
        /*001a*/ 	.short	(.L_1203 - .L_1202)
.L_1202:
        /*001c*/ 	.word	0x00000000
        /*0020*/ 	.short	0x0005
        /*0022*/ 	.short	0x001a
        /*0024*/ 	.byte	0x00, 0xf0, 0x05, 0x00


	//----- nvinfo : EIATTR_KPARAM_INFO
	.align		4
.L_1203:
        /*0028*/ 	.byte	0x04, 0x17
        /*002a*/ 	.short	(.L_1205 - .L_1204)
.L_1204:
        /*002c*/ 	.word	0x00000000
        /*0030*/ 	.short	0x0004
        /*0032*/ 	.short	0x0019
        /*0034*/ 	.byte	0x00, 0xf0, 0x05, 0x00


	//----- nvinfo : EIATTR_KPARAM_INFO
	.align		4
.L_1205:
        /*0038*/ 	.byte	0x04, 0x17
        /*003a*/ 	.short	(.L_1207 - .L_1206)
.L_1206:
        /*003c*/ 	.word	0x00000000
        /*0040*/ 	.short	0x0003
        /*0042*/ 	.short	0x0018
        /*0044*/ 	.byte	0x00, 0xf0, 0x05, 0x00


	//----- nvinfo : EIATTR_KPARAM_INFO
	.align		4
.L_1207:
        /*0048*/ 	.byte	0x04, 0x17
        /*004a*/ 	.short	(.L_1209 - .L_1208)
.L_1208:
        /*004c*/ 	.word	0x00000000
        /*0050*/ 	.short	0x0002
        /*0052*/ 	.short	0x0008
        /*0054*/ 	.byte	0x00, 0xf0, 0x41, 0x00


	//----- nvinfo : EIATTR_KPARAM_INFO
	.align		4
.L_1209:
        /*0058*/ 	.byte	0x04, 0x17
        /*005a*/ 	.short	(.L_1211 - .L_1210)
.L_1210:
        /*005c*/ 	.word	0x00000000
        /*0060*/ 	.short	0x0001
        /*0062*/ 	.short	0x0004
        /*0064*/ 	.byte	0x00, 0xf0, 0x05, 0x00


	//----- nvinfo : EIATTR_KPARAM_INFO
	.align		4
.L_1211:
        /*0068*/ 	.byte	0x04, 0x17
        /*006a*/ 	.short	(.L_1213 - .L_1212)
.L_1212:
        /*006c*/ 	.word	0x00000000
        /*0070*/ 	.short	0x0000
        /*0072*/ 	.short	0x0000
        /*0074*/ 	.byte	0x00, 0xf0, 0x11, 0x00


	//----- nvinfo : EIATTR_SPARSE_MMA_MASK
	.align		4
.L_1213:
        /*0078*/ 	.byte	0x03, 0x50
        /*007a*/ 	.short	0x0000


	//----- nvinfo : EIATTR_MAXREG_COUNT
	.align		4
        /*007c*/ 	.byte	0x03, 0x1b
        /*007e*/ 	.short	0x00ff


	//----- nvinfo : EIATTR_MERCURY_ISA_VERSION
	.align		4
        /*0080*/ 	.byte	0x03, 0x5f
        /*0082*/ 	.short	0x0101


	//----- nvinfo : EIATTR_VRC_CTA_INIT_COUNT
	.align		4
        /*0084*/ 	.byte	0x02, 0x4a
	.zero		1
	.zero		1


	//----- nvinfo : EIATTR_EXIT_INSTR_OFFSETS
	.align		4
        /*0088*/ 	.byte	0x04, 0x1c
        /*008a*/ 	.short	(.L_1215 - .L_1214)


	//   ....[0]....
.L_1214:
        /*008c*/ 	.word	0x00000400


	//   ....[1]....
        /*0090*/ 	.word	0x00000460


	//----- nvinfo : EIATTR_MAX_THREADS
	.align		4
.L_1215:
        /*0094*/ 	.byte	0x04, 0x05
        /*0096*/ 	.short	(.L_1217 - .L_1216)
.L_1216:
        /*0098*/ 	.word	0x00000080
        /*009c*/ 	.word	0x00000001
        /*00a0*/ 	.word	0x00000001


	//----- nvinfo : EIATTR_CRS_STACK_SIZE
	.align		4
.L_1217:
        /*00a4*/ 	.byte	0x04, 0x1e
        /*00a6*/ 	.short	(.L_1219 - .L_1218)
.L_1218:
        /*00a8*/ 	.word	0x00000000


	//----- nvinfo : EIATTR_CBANK_PARAM_SIZE
	.align		4
.L_1219:
        /*00ac*/ 	.byte	0x03, 0x19
        /*00ae*/ 	.short	0x001c


	//----- nvinfo : EIATTR_PARAM_CBANK
	.align		4
        /*00b0*/ 	.byte	0x04, 0x0a
        /*00b2*/ 	.short	(.L_1221 - .L_1220)
	.align		4
.L_1220:
        /*00b4*/ 	.word	index@(.nv.constant0._ZN2at6native27unrolled_elementwise_kernelIZZZNS0_16log2_kernel_cudaERNS_18TensorIteratorBaseEENKUlvE0_clEvENKUlvE0_clEvEUlfE_St5arrayIPcLm2EELi4E23TrivialOffsetCalculatorILi1EjESB_NS0_6memory15LoadWithoutCastENSC_16StoreWithoutCastEEEviT_T0_T2_T3_T4_T5_)
        /*00b8*/ 	.short	0x0380
        /*00ba*/ 	.short	0x001c


	//----- nvinfo : EIATTR_SW_WAR
	.align		4
.L_1221:
        /*00bc*/ 	.byte	0x04, 0x36
        /*00be*/ 	.short	(.L_1223 - .L_1222)
.L_1222:
        /*00c0*/ 	.word	0x00000008
.L_1223:


//--------------------- .nv.info._ZN2at6native29vectorized_elementwise_kernelILi2EZZZNS0_16log2_kernel_cudaERNS_18TensorIteratorBaseEENKUlvE0_clEvENKUlvE0_clEvEUlfE_St5arrayIPcLm2EEEEviT0_T1_ --------------------------
	.section	.nv.info._ZN2at6native29vectorized_elementwise_kernelILi2EZZZNS0_16log2_kernel_cudaERNS_18TensorIteratorBaseEENKUlvE0_clEvENKUlvE0_clEvEUlfE_St5arrayIPcLm2EEEEviT0_T1_,"",@"SHT_CUDA_INFO"
	.sectionflags	@""
	.align	4


	//----- nvinfo : EIATTR_CUDA_API_VERSION
	.align		4
        /*0000*/ 	.byte	0x04, 0x37
        /*0002*/ 	.short	(.L_1225 - .L_1224)
.L_1224:
        /*0004*/ 	.word	0x00000082


	//----- nvinfo : EIATTR_KPARAM_INFO
	.align		4
.L_1225:
        /*0008*/ 	.byte	0x04, 0x17
        /*000a*/ 	.short	(.L_1227 - .L_1226)
.L_1226:
        /*000c*/ 	.word	0x00000000
        /*0010*/ 	.short	0x0002
        /*0012*/ 	.short	0x0008
        /*0014*/ 	.byte	0x00, 0xf0, 0x41, 0x00


	//----- nvinfo : EIATTR_KPARAM_INFO
	.align		4
.L_1227:
        /*0018*/ 	.byte	0x04, 0x17
        /*001a*/ 	.short	(.L_1229 - .L_1228)
.L_1228:
        /*001c*/ 	.word	0x00000000
        /*0020*/ 	.short	0x0001
        /*0022*/ 	.short	0x0004
        /*0024*/ 	.byte	0x00, 0xf0, 0x05, 0x00


	//----- nvinfo : EIATTR_KPARAM_INFO
	.align		4
.L_1229:
        /*0028*/ 	.byte	0x04, 0x17
        /*002a*/ 	.short	(.L_1231 - .L_1230)
.L_1230:
        /*002c*/ 	.word	0x00000000
        /*0030*/ 	.short	0x0000
        /*0032*/ 	.short	0x0000
        /*0034*/ 	.byte	0x00, 0xf0, 0x11, 0x00


	//----- nvinfo : EIATTR_SPARSE_MMA_MASK
	.align		4
.L_1231:
        /*0038*/ 	.byte	0x03, 0x50
        /*003a*/ 	.short	0x0000


	//----- nvinfo : EIATTR_MAXREG_COUNT
	.align		4
        /*003c*/ 	.byte	0x03, 0x1b
        /*003e*/ 	.short	0x00ff


	//----- nvinfo : EIATTR_MERCURY_ISA_VERSION
	.align		4
        /*0040*/ 	.byte	0x03, 0x5f
        /*0042*/ 	.short	0x0101


	//----- nvinfo : EIATTR_VRC_CTA_INIT_COUNT
	.align		4
        /*0044*/ 	.byte	0x02, 0x4a
	.zero		1
	.zero		1


	//----- nvinfo : EIATTR_EXIT_INSTR_OFFSETS
	.align		4
        /*0048*/ 	.byte	0x04, 0x1c
        /*004a*/ 	.short	(.L_1233 - .L_1232)


	//   ....[0]....
.L_1232:
        /*004c*/ 	.word	0x000008d0


	//   ....[1]....
        /*0050*/ 	.word	0x00000920


	//   ....[2]....
        /*0054*/ 	.word	0x00000aa0


	//----- nvinfo : EIATTR_MAX_THREADS
	.align		4
.L_1233:
        /*0058*/ 	.byte	0x04, 0x05
        /*005a*/ 	.short	(.L_1235 - .L_1234)
.L_1234:
        /*005c*/ 	.word	0x00000080
        /*0060*/ 	.word	0x00000001
        /*0064*/ 	.word	0x00000001


	//----- nvinfo : EIATTR_CRS_STACK_SIZE
	.align		4
.L_1235:
        /*0068*/ 	.byte	0x04, 0x1e
        /*006a*/ 	.short	(.L_1237 - .L_1236)
.L_1236:
        /*006c*/ 	.word	0x00000000


	//----- nvinfo : EIATTR_CBANK_PARAM_SIZE
	.align		4
.L_1237:
        /*0070*/ 	.byte	0x03, 0x19
        /*0072*/ 	.short	0x0018


	//----- nvinfo : EIATTR_PARAM_CBANK
	.align		4
        /*0074*/ 	.byte	0x04, 0x0a
        /*0076*/ 	.short	(.L_1239 - .L_1238)
	.align		4
.L_1238:
        /*0078*/ 	.word	index@(.nv.constant0._ZN2at6native29vectorized_elementwise_kernelILi2EZZZNS0_16log2_kernel_cudaERNS_18TensorIteratorBaseEENKUlvE0_clEvENKUlvE0_clEvEUlfE_St5arrayIPcLm2EEEEviT0_T1_)
        /*007c*/ 	.short	0x0380
        /*007e*/ 	.short	0x0018


	//----- nvinfo : EIATTR_SW_WAR
	.align		4
.L_1239:
        /*0080*/ 	.byte	0x04, 0x36
        /*0082*/ 	.short	(.L_1241 - .L_1240)
.L_1240:
        /*0084*/ 	.word	0x00000008
.L_1241:


//--------------------- .nv.info._ZN2at6native29vectorized_elementwise_kernelILi4EZZZNS0_16log2_kernel_cudaERNS_18TensorIteratorBaseEENKUlvE0_clEvENKUlvE0_clEvEUlfE_St5arrayIPcLm2EEEEviT0_T1_ --------------------------
	.section	.nv.info._ZN2at6native29vectorized_elementwise_kernelILi4EZZZNS0_16log2_kernel_cudaERNS_18TensorIteratorBaseEENKUlvE0_clEvENKUlvE0_clEvEUlfE_St5arrayIPcLm2EEEEviT0_T1_,"",@"SHT_CUDA_INFO"
	.sectionflags	@""
	.align	4


	//----- nvinfo : EIATTR_CUDA_API_VERSION
	.align		4
        /*0000*/ 	.byte	0x04, 0x37
        /*0002*/ 	.short	(.L_1243 - .L_1242)
.L_1242:
        /*0004*/ 	.word	0x00000082


	//----- nvinfo : EIATTR_KPARAM_INFO
	.align		4
.L_1243:
        /*0008*/ 	.byte	0x04, 0x17
        /*000a*/ 	.short	(.L_1245 - .L_1244)
.L_1244:
        /*000c*/ 	.word	0x00000000
        /*0010*/ 	.short	0x0002
        /*0012*/ 	.short	0x0008
        /*0014*/ 	.byte	0x00, 0xf0, 0x41, 0x00


	//----- nvinfo : EIATTR_KPARAM_INFO
	.align		4
.L_1245:
        /*0018*/ 	.byte	0x04, 0x17
        /*001a*/ 	.short	(.L_1247 - .L_1246)
.L_1246:
        /*001c*/ 	.word	0x00000000
        /*0020*/ 	.short	0x0001
        /*0022*/ 	.short	0x0004
        /*0024*/ 	.byte	0x00, 0xf0, 0x05, 0x00


	//----- nvinfo : EIATTR_KPARAM_INFO
	.align		4
.L_1247:
        /*0028*/ 	.byte	0x04, 0x17
        /*002a*/ 	.short	(.L_1249 - .L_1248)
.L_1248:
        /*002c*/ 	.word	0x00000000
        /*0030*/ 	.short	0x0000
        /*0032*/ 	.short	0x0000
        /*0034*/ 	.byte	0x00, 0xf0, 0x11, 0x00


	//----- nvinfo : EIATTR_SPARSE_MMA_MASK
	.align		4
.L_1249:
        /*0038*/ 	.byte	0x03, 0x50
        /*003a*/ 	.short	0x0000


	//----- nvinfo : EIATTR_MAXREG_COUNT
	.align		4
        /*003c*/ 	.byte	0x03, 0x1b
        /*003e*/ 	.short	0x00ff


	//----- nvinfo : EIATTR_MERCURY_ISA_VERSION
	.align		4
        /*0040*/ 	.byte	0x03, 0x5f
        /*0042*/ 	.short	0x0101


	//----- nvinfo : EIATTR_VRC_CTA_INIT_COUNT
	.align		4
        /*0044*/ 	.byte	0x02, 0x4a
	.zero		1
	.zero		1


	//----- nvinfo : EIATTR_EXIT_INSTR_OFFSETS
	.align		4
        /*0048*/ 	.byte	0x04, 0x1c
        /*004a*/ 	.short	(.L_1251 - .L_1250)


	//   ....[0]....
.L_1250:
        /*004c*/ 	.word	0x000008d0


	//   ....[1]....
        /*0050*/ 	.word	0x00000920


	//   ....[2]....
        /*0054*/ 	.word	0x00000a60


	//----- nvinfo : EIATTR_MAX_THREADS
	.align		4
.L_1251:
        /*0058*/ 	.byte	0x04, 0x05
        /*005a*/ 	.short	(.L_1253 - .L_1252)
.L_1252:
        /*005c*/ 	.word	0x00000080
        /*0060*/ 	.word	0x00000001
        /*0064*/ 	.word	0x00000001


	//----- nvinfo : EIATTR_CRS_STACK_SIZE
	.align		4
.L_1253:
        /*0068*/ 	.byte	0x04, 0x1e
        /*006a*/ 	.short	(.L_1255 - .L_1254)
.L_1254:
        /*006c*/ 	.word	0x00000000


	//----- nvinfo : EIATTR_CBANK_PARAM_SIZE
	.align		4
.L_1255:
        /*0070*/ 	.byte	0x03, 0x19
        /*0072*/ 	.short	0x0018


	//----- nvinfo : EIATTR_PARAM_CBANK
	.align		4
        /*0074*/ 	.byte	0x04, 0x0a
        /*0076*/ 	.short	(.L_1257 - .L_1256)
	.align		4
.L_1256:
        /*0078*/ 	.word	index@(.nv.constant0._ZN2at6native29vectorized_elementwise_kernelILi4EZZZNS0_16log2_kernel_cudaERNS_18TensorIteratorBaseEENKUlvE0_clEvENKUlvE0_clEvEUlfE_St5arrayIPcLm2EEEEviT0_T1_)
        /*007c*/ 	.short	0x0380
        /*007e*/ 	.short	0x0018


	//----- nvinfo : EIATTR_SW_WAR
	.align		4
.L_1257:
        /*0080*/ 	.byte	0x04, 0x36
        /*0082*/ 	.short	(.L_1259 - .L_1258)
.L_1258:
        /*0084*/ 	.word	0x00000008
.L_1259:


//--------------------- .nv.info._ZN2at6native29vectorized_elementwise_kernelILi8EZZZNS0_16log2_kernel_cudaERNS_18TensorIteratorBaseEENKUlvE0_clEvENKUlvE0_clEvEUlfE_St5arrayIPcLm2EEEEviT0_T1_ --------------------------
	.section	.nv.info._ZN2at6native29vectorized_elementwise_kernelILi8EZZZNS0_16log2_kernel_cudaERNS_18TensorIteratorBaseEENKUlvE0_clEvENKUlvE0_clEvEUlfE_St5arrayIPcLm2EEEEviT0_T1_,"",@"SHT_CUDA_INFO"
	.sectionflags	@""
	.align	4


	//----- nvinfo : EIATTR_CUDA_API_VERSION
	.align		4
        /*0000*/ 	.byte	0x04, 0x37
        /*0002*/ 	.short	(.L_1261 - .L_1260)
.L_1260:
        /*0004*/ 	.word	0x00000082


	//----- nvinfo : EIATTR_KPARAM_INFO
	.align		4
.L_1261:
        /*0008*/ 	.byte	0x04, 0x17
        /*000a*/ 	.short	(.L_1263 - .L_1262)
.L_1262:
        /*000c*/ 	.word	0x00000000
        /*0010*/ 	.short	0x0002
        /*0012*/ 	.short	0x0008
        /*0014*/ 	.byte	0x00, 0xf0, 0x41, 0x00


	//----- nvinfo : EIATTR_KPARAM_INFO
	.align		4
.L_1263:
        /*0018*/ 	.byte	0x04, 0x17
        /*001a*/ 	.short	(.L_1265 - .L_1264)
.L_1264:
        /*001c*/ 	.word	0x00000000
        /*0020*/ 	.short	0x0001
        /*0022*/ 	.short	0x0004
        /*0024*/ 	.byte	0x00, 0xf0, 0x05, 0x00


	//----- nvinfo : EIATTR_KPARAM_INFO
	.align		4
.L_1265:
        /*0028*/ 	.byte	0x04, 0x17
        /*002a*/ 	.short	(.L_1267 - .L_1266)
.L_1266:
        /*002c*/ 	.word	0x00000000
        /*0030*/ 	.short	0x0000
        /*0032*/ 	.short	0x0000
        /*0034*/ 	.byte	0x00, 0xf0, 0x11, 0x00


	//----- nvinfo : EIATTR_SPARSE_MMA_MASK
	.align		4
.L_1267:
        /*0038*/ 	.byte	0x03, 0x50
        /*003a*/ 	.short	0x0000


	//----- nvinfo : EIATTR_MAXREG_COUNT
	.align		4
        /*003c*/ 	.byte	0x03, 0x1b
        /*003e*/ 	.short	0x00ff


	//----- nvinfo : EIATTR_MERCURY_ISA_VERSION
	.align		4
        /*0040*/ 	.byte	0x03, 0x5f
        /*0042*/ 	.short	0x0101


	//----- nvinfo : EIATTR_VRC_CTA_INIT_COUNT
	.align		4
        /*0044*/ 	.byte	0x02, 0x4a
	.zero		1
	.zero		1


	//----- nvinfo : EIATTR_EXIT_INSTR_OFFSETS
	.align		4
        /*0048*/ 	.byte	0x04, 0x1c
        /*004a*/ 	.short	(.L_1269 - .L_1268)


	//   ....[0]....
.L_1268:
        /*004c*/ 	.word	0x000008d0


	//   ....[1]....
        /*0050*/ 	.word	0x00000920


	//   ....[2]....
        /*0054*/ 	.word	0x00000a40


	//----- nvinfo : EIATTR_MAX_THREADS
	.align		4
.L_1269:
        /*0058*/ 	.byte	0x04, 0x05
        /*005a*/ 	.short	(.L_1271 - .L_1270)
.L_1270:
        /*005c*/ 	.word	0x00000080
        /*0060*/ 	.word	0x00000001
        /*0064*/ 	.word	0x00000001


	//----- nvinfo : EIATTR_CRS_STACK_SIZE
	.align		4
.L_1271:
        /*0068*/ 	.byte	0x04, 0x1e
        /*006a*/ 	.short	(.L_1273 - .L_1272)
.L_1272:
        /*006c*/ 	.word	0x00000000


	//----- nvinfo : EIATTR_CBANK_PARAM_SIZE
	.align		4
.L_1273:
        /*0070*/ 	.byte	0x03, 0x19
        /*0072*/ 	.short	0x0018


	//----- nvinfo : EIATTR_PARAM_CBANK
	.align		4
        /*0074*/ 	.byte	0x04, 0x0a
        /*0076*/ 	.short	(.L_1275 - .L_1274)
	.align		4
.L_1274:
        /*0078*/ 	.word	index@(.nv.constant0._ZN2at6native29vectorized_elementwise_kernelILi8EZZZNS0_16log2_kernel_cudaERNS_18TensorIteratorBaseEENKUlvE0_clEvENKUlvE0_clEvEUlfE_St5arrayIPcLm2EEEEviT0_T1_)
        /*007c*/ 	.short	0x0380
        /*007e*/ 	.short	0x0018


	//----- nvinfo : EIATTR_SW_WAR
	.align		4
.L_1275:
        /*0080*/ 	.byte	0x04, 0x36
        /*0082*/ 	.short	(.L_1277 - .L_1276)
.L_1276:
        /*0084*/ 	.word	0x00000008
.L_1277:


//--------------------- .nv.info._ZN2at6native18elementwise_kernelILi128ELi4EZNS0_15gpu_kernel_implIZZZNS0_16log2_kernel_cudaERNS_18TensorIteratorBaseEENKUlvE0_clEvENKUlvE_clEvEUldE_EEvS4_RKT_EUliE_EEviT1_ --------------------------
	.section	.nv.info._ZN2at6native18elementwise_kernelILi128ELi4EZNS0_15gpu_kernel_implIZZZNS0_16log2_kernel_cudaERNS_18TensorIteratorBaseEENKUlvE0_clEvENKUlvE_clEvEUldE_EEvS4_RKT_EUliE_EEviT1_,"",@"SHT_CUDA_INFO"
	.sectionflags	@""
	.align	4


	//----- nvinfo : EIATTR_CUDA_API_VERSION
	.align		4
        /*0000*/ 	.byte	0x04, 0x37
        /*0002*/ 	.short	(.L_1279 - .L_1278)
.L_1278:
        /*0004*/ 	.word	0x00000082


	//----- nvinfo : EIATTR_KPARAM_INFO
	.align		4
.L_1279:
        /*0008*/ 	.byte	0x04, 0x17
        /*000a*/ 	.short	(.L_1281 - .L_1280)
.L_1280:
        /*000c*/ 	.word	0x00000000
        /*0010*/ 	.short	0x0001
        /*0012*/ 	.short	0x0008
        /*0014*/ 	.byte	0x00, 0xf0, 0x61, 0x08


	//----- nvinfo : EIATTR_KPARAM_INFO
	.align		4
.L_1281:
        /*0018*/ 	.byte	0x04, 0x17
        /*001a*/ 	.short	(.L_1283 - .L_1282)
.L_1282:
        /*001c*/ 	.word	0x00000000
        /*0020*/ 	.short	0x0000
        /*0022*/ 	.short	0x0000
        /*0024*/ 	.byte	0x00, 0xf0, 0x11, 0x00


	//----- nvinfo : EIATTR_SPARSE_MMA_MASK
	.align		4
.L_1283:
        /*0028*/ 	.byte	0x03, 0x50
        /*002a*/ 	.short	0x0000


	//----- nvinfo : EIATTR_MAXREG_COUNT
	.align		4
        /*002c*/ 	.byte	0x03, 0x1b
        /*002e*/ 	.short	0x0080


	//----- nvinfo : EIATTR_EXTERNS
	.align		4
        /*0030*/ 	.byte	0x04, 0x0f
        /*0032*/ 	.short	(.L_1285 - .L_1284)


	//   ....[0]....
	.align		4
.L_1284:
        /*0034*/ 	.word	index@(__assertfail)


	//----- nvinfo : EIATTR_MERCURY_ISA_VERSION
	.align		4
.L_1285:
        /*0038*/ 	.byte	0x03, 0x5f
        /*003a*/ 	.short	0x0101


	//----- nvinfo : EIATTR_VRC_CTA_INIT_COUNT
	.align		4
        /*003c*/ 	.byte	0x02, 0x4a
	.zero		1
	.zero		1


	//----- nvinfo : EIATTR_SYSCALL_OFFSETS
	.align		4
        /*0040*/ 	.byte	0x04, 0x46
        /*0042*/ 	.short	(.L_1287 - .L_1286)


	//   ....[0]....
.L_1286:
        /*0044*/ 	.word	0x00002180


	//   ....[1]....
        /*0048*/ 	.word	0x000037a0


	//   ....[2]....
        /*004c*/ 	.word	0x00005af0


	//   ....[3]....
        /*0050*/ 	.word	0x00006e80


	//   ....[4]....
        /*0054*/ 	.word	0x00009380


	//   ....[5]....
        /*0058*/ 	.word	0x0000a710


	//   ....[6]....
        /*005c*/ 	.word	0x0000cc20


	//   ....[7]....
        /*0060*/ 	.word	0x0000df80


	//----- nvinfo : EIATTR_EXIT_INSTR_OFFSETS
	.align		4
.L_1287:
        /*0064*/ 	.byte	0x04, 0x1c
        /*0066*/ 	.short	(.L_1289 - .L_1288)


	//   ....[0]....
.L_1288:
        /*0068*/ 	.word	0x0000aab0


	//   ....[1]....
        /*006c*/ 	.word	0x0000d310


	//   ....[2]....
        /*0070*/ 	.word	0x0000d350


	//   ....[3]....
        /*0074*/ 	.word	0x0000d3e0


	//   ....[4]....
        /*0078*/ 	.word	0x0000d410


	//   ....[5]....
        /*007c*/ 	.word	0x0000d440


	//   ....[6]....
        /*0080*/ 	.word	0x0000d510


	//   ....[7]....
        /*0084*/ 	.word	0x0000d590


	//   ....[8]....
        /*0088*/ 	.word	0x0000d670


	//   ....[9]....
        /*008c*/ 	.word	0x0000d700


	//   ....[10]....
        /*0090*/ 	.word	0x0000d720


	//   ....[11]....
        /*0094*/ 	.word	0x0000d7f0


	//   ....[12]....
        /*0098*/ 	.word	0x0000d9a0


	//   ....[13]....
        /*009c*/ 	.word	0x0000db50


	//   ....[14]....
        /*00a0*/ 	.word	0x0000dcf0


	//   ....[15]....
        /*00a4*/ 	.word	0x0000dd20


	//   ....[16]....
        /*00a8*/ 	.word	0x0000dd50


	//   ....[17]....
        /*00ac*/ 	.word	0x0000ddf0


	//   ....[18]....
        /*00b0*/ 	.word	0x0000de20


	//   ....[19]....
        /*00b4*/ 	.word	0x0000df90


	//   ....[20]....
        /*00b8*/ 	.word	0x0000e0e0


	//   ....[21]....
        /*00bc*/ 	.word	0x0000e260


	//   ....[22]....
        /*00c0*/ 	.word	0x0000e2e0


	//----- nvinfo : EIATTR_MAX_THREADS
	.align		4
.L_1289:
        /*00c4*/ 	.byte	0x04, 0x05
        /*00c6*/ 	.short	(.L_1291 - .L_1290)
.L_1290:
        /*00c8*/ 	.word	0x00000080
        /*00cc*/ 	.word	0x00000001
        /*00d0*/ 	.word	0x00000001


	//----- nvinfo : EIATTR_CRS_STACK_SIZE
	.align		4
.L_1291:
        /*00d4*/ 	.byte	0x04, 0x1e
        /*00d6*/ 	.short	(.L_1293 - .L_1292)
.L_1292:
        /*00d8*/ 	.word	0x00000000


	//----- nvinfo : EIATTR_CBANK_PARAM_SIZE
	.align		4
.L_1293:
        /*00dc*/ 	.byte	0x03, 0x19
        /*00de*/ 	.short	0x0220


	//----- nvinfo : EIATTR_PARAM_CBANK
	.align		4
        /*00e0*/ 	.byte	0x04, 0x0a
        /*00e2*/ 	.short	(.L_1295 - .L_1294)
	.align		4
.L_1294:
        /*00e4*/ 	.word	index@(.nv.constant0._ZN2at6native18elementwise_kernelILi128ELi4EZNS0_15gpu_kernel_implIZZZNS0_16log2_kernel_cudaERNS_18TensorIteratorBaseEENKUlvE0_clEvENKUlvE_clEvEUldE_EEvS4_RKT_EUliE_EEviT1_)
        /*00e8*/ 	.short	0x0380
        /*00ea*/ 	.short	0x0220


	//----- nvinfo : EIATTR_SW_WAR
	.align		4
.L_1295:
        /*00ec*/ 	.byte	0x04, 0x36
        /*00ee*/ 	.short	(.L_1297 - .L_1296)
.L_1296:
        /*00f0*/ 	.word	0x00000008
.L_1297:


//--------------------- .nv.info._ZN2at6native27unrolled_elementwise_kernelIZZZNS0_16log2_kernel_cudaERNS_18TensorIteratorBaseEENKUlvE0_clEvENKUlvE_clEvEUldE_St5arrayIPcLm2EELi4E23TrivialOffsetCalculatorILi1EjESB_NS0_6memory12LoadWithCastILi1EEENSC_13StoreWithCastILi1EEEEEviT_T0_T2_T3_T4_T5_ --------------------------
	.section	.nv.info._ZN2at6native27unrolled_elementwise_kernelIZZZNS0_16log2_kernel_cudaERNS_18TensorIteratorBaseEENKUlvE0_clEvENKUlvE_clEvEUldE_St5arrayIPcLm2EELi4E23TrivialOffsetCalculatorILi1EjESB_NS0_6memory12LoadWithCastILi1EEENSC_13StoreWithCastILi1EEEEEviT_T0_T2_T3_T4_T5_,"",@"SHT_CUDA_INFO"
	.sectionflags	@""
	.align	4


	//----- nvinfo : EIATTR_CUDA_API_VERSION
	.align		4
        /*0000*/ 	.byte	0x04, 0x37
        /*0002*/ 	.short	(.L_1299 - .L_1298)
.L_1298:
        /*0004*/ 	.word	0x00000082


	//----- nvinfo : EIATTR_KPARAM_INFO
	.align		4
.L_1299:
        /*0008*/ 	.byte	0x04, 0x17
        /*000a*/ 	.short	(.L_1301 - .L_1300)
.L_1300:
        /*000c*/ 	.word	0x00000000
        /*0010*/ 	.short	0x0006
        /*0012*/ 	.short	0x0024
        /*0014*/ 	.byte	0x00, 0xf0, 0x21, 0x00


	//----- nvinfo : EIATTR_KPARAM_INFO
	.align		4
.L_1301:
        /*0018*/ 	.byte	0x04, 0x17
        /*001a*/ 	.short	(.L_1303 - .L_1302)
.L_1302:
        /*001c*/ 	.word	0x00000000
        /*0020*/ 	.short	0x0005
        /*0022*/ 	.short	0x001c
        /*0024*/ 	.byte	0x00, 0xf0, 0x21, 0x00


	//----- nvinfo : EIATTR_KPARAM_INFO
	.align		4
.L_1303:
        /*0028*/ 	.byte	0x04, 0x17
        /*002a*/ 	.short	(.L_1305 - .L_1304)
.L_1304:
        /*002c*/ 	.word	0x00000000
        /*0030*/ 	.short	0x0004
        /*0032*/ 	.short	0x0019
        /*0034*/ 	.byte	0x00, 0xf0, 0x05, 0x00


	//----- nvinfo : EIATTR_KPARAM_INFO
	.align		4
.L_1305:
        /*0038*/ 	.byte	0x04, 0x17
        /*003a*/ 	.short	(.L_1307 - .L_1306)
.L_1306:
        /*003c*/ 	.word	0x00000000
        /*0040*/ 	.short	0x0003
        /*0042*/ 	.short	0x0018
        /*0044*/ 	.byte	0x00, 0xf0, 0x05, 0x00


	//----- nvinfo : EIATTR_KPARAM_INFO
	.align		4
.L_1307:
        /*0048*/ 	.byte	0x04, 0x17
        /*004a*/ 	.short	(.L_1309 - .L_1308)
.L_1308:
        /*004c*/ 	.word	0x00000000
        /*0050*/ 	.short	0x0002
        /*0052*/ 	.short	0x0008
        /*0054*/ 	.byte	0x00, 0xf0, 0x41, 0x00


	//----- nvinfo : EIATTR_KPARAM_INFO
	.align		4
.L_1309:
        /*0058*/ 	.byte	0x04, 0x17
        /*005a*/ 	.short	(.L_1311 - .L_1310)
.L_1310:
        /*005c*/ 	.word	0x00000000
        /*0060*/ 	.short	0x0001
        /*0062*/ 	.short	0x0004
        /*0064*/ 	.byte	0x00, 0xf0, 0x05, 0x00


	//----- nvinfo : EIATTR_KPARAM_INFO
	.align		4
.L_1311:
        /*0068*/ 	.byte	0x04, 0x17
        /*006a*/ 	.short	(.L_1313 - .L_1312)
.L_1312:
        /*006c*/ 	.word	0x00000000
        /*0070*/ 	.short	0x0000
        /*0072*/ 	.short	0x0000
        /*0074*/ 	.byte	0x00, 0xf0, 0x11, 0x00


	//----- nvinfo : EIATTR_SPARSE_MMA_MASK
	.align		4
.L_1313:
        /*0078*/ 	.byte	0x03, 0x50
        /*007a*/ 	.short	0x0000


	//----- nvinfo : EIATTR_MAXREG_COUNT
	.align		4
        /*007c*/ 	.byte	0x03, 0x1b
        /*007e*/ 	.short	0x00ff


	//----- nvinfo : EIATTR_EXTERNS
	.align		4
        /*0080*/ 	.byte	0x04, 0x0f
        /*0082*/ 	.short	(.L_1315 - .L_1314)


	//   ....[0]....
	.align		4
.L_1314:
        /*0084*/ 	.word	index@(__assertfail)


	//----- nvinfo : EIATTR_MERCURY_ISA_VERSION
	.align		4
.L_1315:
        /*0088*/ 	.byte	0x03, 0x5f
        /*008a*/ 	.short	0x0101


	//----- nvinfo : EIATTR_VRC_CTA_INIT_COUNT
	.align		4
        /*008c*/ 	.byte	0x02, 0x4a
	.zero		1
	.zero		1


	//----- nvinfo : EIATTR_SYSCALL_OFFSETS
	.align		4
        /*0090*/ 	.byte	0x04, 0x46
        /*0092*/ 	.short	(.L_1317 - .L_1316)


	//   ....[0]....
.L_1316:
        /*0094*/ 	.word	0x00000e80


	//   ....[1]....
        /*0098*/ 	.word	0x00001ec0


	//   ....[2]....
        /*009c*/ 	.word	0x00002e40


	//   ....[3]....
        /*00a0*/ 	.word	0x00003d80


	//   ....[4]....
        /*00a4*/ 	.word	0x00006610


	//   ....[5]....
        /*00a8*/ 	.word	0x000075f0


	//   ....[6]....
        /*00ac*/ 	.word	0x00008730


	//   ....[7]....
        /*00b0*/ 	.word	0x00009870


	//----- nvinfo : EIATTR_EXIT_INSTR_OFFSETS
	.align		4
.L_1317:
        /*00b4*/ 	.byte	0x04, 0x1c
        /*00b6*/ 	.short	(.L_1319 - .L_1318)


	//   ....[0]....
.L_1318:
        /*00b8*/ 	.word	0x00008ac0


	//   ....[1]....
        /*00bc*/ 	.word	0x00008c00


	//   ....[2]....
        /*00c0*/ 	.word	0x00008c40


	//   ....[3]....
        /*00c4*/ 	.word	0x00008cd0


	//   ....[4]....
        /*00c8*/ 	.word	0x00008d00


	//   ....[5]....
        /*00cc*/ 	.word	0x00008d30


	//   ....[6]....
        /*00d0*/ 	.word	0x00008e00


	//   ....[7]....
        /*00d4*/ 	.word	0x00008e80


	//   ....[8]....
        /*00d8*/ 	.word	0x00008f60


	//   ....[9]....
        /*00dc*/ 	.word	0x00008ff0


	//   ....[10]....
        /*00e0*/ 	.word	0x00009010


	//   ....[11]....
        /*00e4*/ 	.word	0x000090e0


	//   ....[12]....
        /*00e8*/ 	.word	0x00009290


	//   ....[13]....
        /*00ec*/ 	.word	0x00009440


	//   ....[14]....
        /*00f0*/ 	.word	0x000095e0


	//   ....[15]....
        /*00f4*/ 	.word	0x00009610


	//   ....[16]....
        /*00f8*/ 	.word	0x00009640


	//   ....[17]....
        /*00fc*/ 	.word	0x000096e0


	//   ....[18]....
        /*0100*/ 	.word	0x00009710


	//   ....[19]....
        /*0104*/ 	.word	0x00009880


	//   ....[20]....
        /*0108*/ 	.word	0x000099d0


	//   ....[21]....
        /*010c*/ 	.word	0x00009b50


	//   ....[22]....
        /*0110*/ 	.word	0x00009bd0


	//----- nvinfo : EIATTR_MAX_THREADS
	.align		4
.L_1319:
        /*0114*/ 	.byte	0x04, 0x05
        /*0116*/ 	.short	(.L_1321 - .L_1320)
.L_1320:
        /*0118*/ 	.word	0x00000080
        /*011c*/ 	.word	0x00000001
        /*0120*/ 	.word	0x00000001


	//----- nvinfo : EIATTR_CRS_STACK_SIZE
	.align		4
.L_1321:
        /*0124*/ 	.byte	0x04, 0x1e
        /*0126*/ 	.short	(.L_1323 - .L_1322)
.L_1322:
        /*0128*/ 	.word	0x00000000


	//----- nvinfo : EIATTR_CBANK_PARAM_SIZE
	.align		4
.L_1323:
        /*012c*/ 	.byte	0x03, 0x19
        /*012e*/ 	.short	0x002c


	//----- nvinfo : EIATTR_PARAM_CBANK
	.align		4
        /*0130*/ 	.byte	0x04, 0x0a
        /*0132*/ 	.short	(.L_1325 - .L_1324)
	.align		4
.L_1324:
        /*0134*/ 	.word	index@(.nv.constant0._ZN2at6native27unrolled_elementwise_kernelIZZZNS0_16log2_kernel_cudaERNS_18TensorIteratorBaseEENKUlvE0_clEvENKUlvE_clEvEUldE_St5arrayIPcLm2EELi4E23TrivialOffsetCalculatorILi1EjESB_NS0_6memory12LoadWithCastILi1EEENSC_13StoreWithCastILi1EEEEEviT_T0_T2_T3_T4_T5_)
        /*0138*/ 	.short	0x0380
        /*013a*/ 	.short	0x002c


	//----- nvinfo : EIATTR_SW_WAR
	.align		4
.L_1325:
        /*013c*/ 	.byte	0x04, 0x36
        /*013e*/ 	.short	(.L_1327 - .L_1326)
.L_1326:
        /*0140*/ 	.word	0x00000008
.L_1327:


//--------------------- .nv.info._ZN2at6native18elementwise_kernelILi128ELi2EZNS0_22gpu_kernel_impl_nocastIZZZNS0_16log2_kernel_cudaERNS_18TensorIteratorBaseEENKUlvE0_clEvENKUlvE_clEvEUldE_EEvS4_RKT_EUliE_EEviT1_ --------------------------
	.section	.nv.info._ZN2at6native18elementwise_kernelILi128ELi2EZNS0_22gpu_kernel_impl_nocastIZZZNS0_16log2_kernel_cudaERNS_18TensorIteratorBaseEENKUlvE0_clEvENKUlvE_clEvEUldE_EEvS4_RKT_EUliE_EEviT1_,"",@"SHT_CUDA_INFO"
	.sectionflags	@""
	.align	4


	//----- nvinfo : EIATTR_CUDA_API_VERSION
	.align		4
        /*0000*/ 	.byte	0x04, 0x37
        /*0002*/ 	.short	(.L_1329 - .L_1328)
.L_1328:
        /*0004*/ 	.word	0x00000082


	//----- nvinfo : EIATTR_KPARAM_INFO
	.align		4
.L_1329:
        /*0008*/ 	.byte	0x04, 0x17
        /*000a*/ 	.short	(.L_1331 - .L_1330)
.L_1330:
        /*000c*/ 	.word	0x00000000
        /*0010*/ 	.short	0x0001
        /*0012*/ 	.short	0x0008
        /*0014*/ 	.byte	0x00, 0xf0, 0x61, 0x08


	//----- nvinfo : EIATTR_KPARAM_INFO
	.align		4
.L_1331:
        /*0018*/ 	.byte	0x04, 0x17
        /*001a*/ 	.short	(.L_1333 - .L_1332)
.L_1332:
        /*001c*/ 	.word	0x00000000
        /*0020*/ 	.short	0x0000
        /*0022*/ 	.short	0x0000
        /*0024*/ 	.byte	0x00, 0xf0, 0x11, 0x00


	//----- nvinfo : EIATTR_SPARSE_MMA_MASK
	.align		4
.L_1333:
        /*0028*/ 	.byte	0x03, 0x50
        /*002a*/ 	.short	0x0000


	//----- nvinfo : EIATTR_MAXREG_COUNT
	.align		4
        /*002c*/ 	.byte	0x03, 0x1b
        /*002e*/ 	.short	0x0080


	//----- nvinfo : EIATTR_MERCURY_ISA_VERSION
	.align		4
        /*0030*/ 	.byte	0x03, 0x5f
        /*0032*/ 	.short	0x0101


	//----- nvinfo : EIATTR_VRC_CTA_INIT_COUNT
	.align		4
        /*0034*/ 	.byte	0x02, 0x4a
	.zero		1
	.zero		1


	//----- nvinfo : EIATTR_EXIT_INSTR_OFFSETS
	.align		4
        /*0038*/ 	.byte	0x04, 0x1c
        /*003a*/ 	.short	(.L_1335 - .L_1334)


	//   ....[0]....
.L_1334:
        /*003c*/ 	.word	0x000006c0


	//   ....[1]....
        /*0040*/ 	.word	0x00000c90


	//   ....[2]....
        /*0044*/ 	.word	0x00002600


	//   ....[3]....
        /*0048*/ 	.word	0x00003eb0


	//----- nvinfo : EIATTR_MAX_THREADS
	.align		4
.L_1335:
        /*004c*/ 	.byte	0x04, 0x05
        /*004e*/ 	.short	(.L_1337 - .L_1336)
.L_1336:
        /*0050*/ 	.word	0x00000080
        /*0054*/ 	.word	0x00000001
        /*0058*/ 	.word	0x00000001


	//----- nvinfo : EIATTR_CRS_STACK_SIZE
	.align		4
.L_1337:
        /*005c*/ 	.byte	0x04, 0x1e
        /*005e*/ 	.short	(.L_1339 - .L_1338)
.L_1338:
        /*0060*/ 	.word	0x00000000


	//----- nvinfo : EIATTR_CBANK_PARAM_SIZE
	.align		4
.L_1339:
        /*0064*/ 	.byte	0x03, 0x19
        /*0066*/ 	.short	0x0220


	//----- nvinfo : EIATTR_PARAM_CBANK
	.align		4
        /*0068*/ 	.byte	0x04, 0x0a
        /*006a*/ 	.short	(.L_1341 - .L_1340)
	.align		4
.L_1340:
        /*006c*/ 	.word	index@(.nv.constant0._ZN2at6native18elementwise_kernelILi128ELi2EZNS0_22gpu_kernel_impl_nocastIZZZNS0_16log2_kernel_cudaERNS_18TensorIteratorBaseEENKUlvE0_clEvENKUlvE_clEvEUldE_EEvS4_RKT_EUliE_EEviT1_)
        /*0070*/ 	.short	0x0380
        /*0072*/ 	.short	0x0220


	//----- nvinfo : EIATTR_SW_WAR
	.align		4
.L_1341:
        /*0074*/ 	.byte	0x04, 0x36
        /*0076*/ 	.short	(.L_1343 - .L_1342)
.L_1342:
        /*0078*/ 	.word	0x00000008
.L_1343:


//--------------------- .nv.info._ZN2at6native27unrolled_elementwise_kernelIZZZNS0_16log2_kernel_cudaERNS_18TensorIteratorBaseEENKUlvE0_clEvENKUlvE_clEvEUldE_St5arrayIPcLm2EELi4E23TrivialOffsetCalculatorILi1EjESB_NS0_6memory15LoadWithoutCastENSC_16StoreWithoutCastEEEviT_T0_T2_T3_T4_T5_ --------------------------
	.section	.nv.info._ZN2at6native27unrolled_elementwise_kernelIZZZNS0_16log2_kernel_cudaERNS_18TensorIteratorBaseEENKUlvE0_clEvENKUlvE_clEvEUldE_St5arrayIPcLm2EELi4E23TrivialOffsetCalculatorILi1EjESB_NS0_6memory15LoadWithoutCastENSC_16StoreWithoutCastEEEviT_T0_T2_T3_T4_T5_,"",@"SHT_CUDA_INFO"
	.sectionflags	@""
	.align	4


	//----- nvinfo : EIATTR_CUDA_API_VERSION
	.align		4
        /*0000*/ 	.byte	0x04, 0x37
        /*0002*/ 	.short	(.L_1345 - .L_1344)
.L_1344:
        /*0004*/ 	.word	0x00000082


	//----- nvinfo : EIATTR_KPARAM_INFO
	.align		4
.L_1345:
        /*0008*/ 	.byte	0x04, 0x17
        /*000a*/ 	.short	(.L_1347 - .L_1346)
.L_1346:
        /*000c*/ 	.word	0x00000000
        /*0010*/ 	.short	0x0006
        /*0012*/ 	.short	0x001b
        /*0014*/ 	.byte	0x00, 0xf0, 0x05, 0x00


	//----- nvinfo : EIATTR_KPARAM_INFO
	.align		4
.L_1347:
        /*0018*/ 	.byte	0x04, 0x17
        /*001a*/ 	.short	(.L_1349 - .L_1348)
.L_1348:
        /*001c*/ 	.word	0x00000000
        /*0020*/ 	.short	0x0005
        /*0022*/ 	.short	0x001a
        /*0024*/ 	.byte	0x00, 0xf0, 0x05, 0x00


	//----- nvinfo : EIATTR_KPARAM_INFO
	.align		4
.L_1349:
        /*0028*/ 	.byte	0x04, 0x17
        /*002a*/ 	.short	(.L_1351 - .L_1350)
.L_1350:
        /*002c*/ 	.word	0x00000000
        /*0030*/ 	.short	0x0004
        /*0032*/ 	.short	0x0019
        /*0034*/ 	.byte	0x00, 0xf0, 0x05, 0x00


	//----- nvinfo : EIATTR_KPARAM_INFO
	.align		4
.L_1351:
        /*0038*/ 	.byte	0x04, 0x17
        /*003a*/ 	.short	(.L_1353 - .L_1352)
.L_1352:
        /*003c*/ 	.word	0x00000000
        /*0040*/ 	.short	0x0003
        /*0042*/ 	.short	0x0018
        /*0044*/ 	.byte	0x00, 0xf0, 0x05, 0x00


	//----- nvinfo : EIATTR_KPARAM_INFO
	.align		4
.L_1353:
        /*0048*/ 	.byte	0x04, 0x17
        /*004a*/ 	.short	(.L_1355 - .L_1354)
.L_1354:
        /*004c*/ 	.word	0x00000000
        /*0050*/ 	.short	0x0002
        /*0052*/ 	.short	0x0008
        /*0054*/ 	.byte	0x00, 0xf0, 0x41, 0x00


	//----- nvinfo : EIATTR_KPARAM_INFO
	.align		4
.L_1355:
        /*0058*/ 	.byte	0x04, 0x17
        /*005a*/ 	.short	(.L_1357 - .L_1356)
.L_1356:
        /*005c*/ 	.word	0x00000000
        /*0060*/ 	.short	0x0001
        /*0062*/ 	.short	0x0004
        /*0064*/ 	.byte	0x00, 0xf0, 0x05, 0x00


	//----- nvinfo : EIATTR_KPARAM_INFO
	.align		4
.L_1357:
        /*0068*/ 	.byte	0x04, 0x17
        /*006a*/ 	.short	(.L_1359 - .L_1358)
.L_1358:
        /*006c*/ 	.word	0x00000000
        /*0070*/ 	.short	0x0000
        /*0072*/ 	.short	0x0000
        /*0074*/ 	.byte	0x00, 0xf0, 0x11, 0x00


	//----- nvinfo : EIATTR_SPARSE_MMA_MASK
	.align		4
.L_1359:
        /*0078*/ 	.byte	0x03, 0x50
        /*007a*/ 	.short	0x0000


	//----- nvinfo : EIATTR_MAXREG_COUNT
	.align		4
        /*007c*/ 	.byte	0x03, 0x1b
        /*007e*/ 	.short	0x00ff


	//----- nvinfo : EIATTR_MERCURY_ISA_VERSION
	.align		4
        /*0080*/ 	.byte	0x03, 0x5f
        /*0082*/ 	.short	0x0101


	//----- nvinfo : EIATTR_VRC_CTA_INIT_COUNT
	.align		4
        /*0084*/ 	.byte	0x02, 0x4a
	.zero		1
	.zero		1


	//----- nvinfo : EIATTR_EXIT_INSTR_OFFSETS
	.align		4
        /*0088*/ 	.byte	0x04, 0x1c
        /*008a*/ 	.short	(.L_1361 - .L_1360)


	//   ....[0]....
.L_1360:
        /*008c*/ 	.word	0x00001ad0


	//   ....[1]....
        /*0090*/ 	.word	0x00001b20


	//----- nvinfo : EIATTR_MAX_THREADS
	.align		4
.L_1361:
        /*0094*/ 	.byte	0x04, 0x05
        /*0096*/ 	.short	(.L_1363 - .L_1362)
.L_1362:
        /*0098*/ 	.word	0x00000080
        /*009c*/ 	.word	0x00000001
        /*00a0*/ 	.word	0x00000001


	//----- nvinfo : EIATTR_CRS_STACK_SIZE
	.align		4
.L_1363:
        /*00a4*/ 	.byte	0x04, 0x1e
        /*00a6*/ 	.short	(.L_1365 - .L_1364)
.L_1364:
        /*00a8*/ 	.word	0x00000000


	//----- nvinfo : EIATTR_CBANK_PARAM_SIZE
	.align		4
.L_1365:
        /*00ac*/ 	.byte	0x03, 0x19
        /*00ae*/ 	.short	0x001c


	//----- nvinfo : EIATTR_PARAM_CBANK
	.align		4
        /*00b0*/ 	.byte	0x04, 0x0a
        /*00b2*/ 	.short	(.L_1367 - .L_1366)
	.align		4
.L_1366:
        /*00b4*/ 	.word	index@(.nv.constant0._ZN2at6native27unrolled_elementwise_kernelIZZZNS0_16log2_kernel_cudaERNS_18TensorIteratorBaseEENKUlvE0_clEvENKUlvE_clEvEUldE_St5arrayIPcLm2EELi4E23TrivialOffsetCalculatorILi1EjESB_NS0_6memory15LoadWithoutCastENSC_16StoreWithoutCastEEEviT_T0_T2_T3_T4_T5_)
        /*00b8*/ 	.short	0x0380
        /*00ba*/ 	.short	0x001c


	//----- nvinfo : EIATTR_SW_WAR
	.align		4
.L_1367:
        /*00bc*/ 	.byte	0x04, 0x36
        /*00be*/ 	.short	(.L_1369 - .L_1368)
.L_1368:
        /*00c0*/ 	.word	0x00000008
.L_1369:


//--------------------- .nv.info._ZN2at6native29vectorized_elementwise_kernelILi2EZZZNS0_16log2_kernel_cudaERNS_18TensorIteratorBaseEENKUlvE0_clEvENKUlvE_clEvEUldE_St5arrayIPcLm2EEEEviT0_T1_ --------------------------
	.section	.nv.info._ZN2at6native29vectorized_elementwise_kernelILi2EZZZNS0_16log2_kernel_cudaERNS_18TensorIteratorBaseEENKUlvE0_clEvENKUlvE_clEvEUldE_St5arrayIPcLm2EEEEviT0_T1_,"",@"SHT_CUDA_INFO"
	.sectionflags	@""
	.align	4


	//----- nvinfo : EIATTR_CUDA_API_VERSION
	.align		4
        /*0000*/ 	.byte	0x04, 0x37
        /*0002*/ 	.short	(.L_1371 - .L_1370)
.L_1370:
        /*0004*/ 	.word	0x00000082


	//----- nvinfo : EIATTR_KPARAM_INFO
	.align		4
.L_1371:
        /*0008*/ 	.byte	0x04, 0x17
        /*000a*/ 	.short	(.L_1373 - .L_1372)
.L_1372:
        /*000c*/ 	.word	0x00000000
        /*0010*/ 	.short	0x0002
        /*0012*/ 	.short	0x0008
        /*0014*/ 	.byte	0x00, 0xf0, 0x41, 0x00


	//----- nvinfo : EIATTR_KPARAM_INFO
	.align		4
.L_1373:
        /*0018*/ 	.byte	0x04, 0x17
        /*001a*/ 	.short	(.L_1375 - .L_1374)
.L_1374:
        /*001c*/ 	.word	0x00000000
        /*0020*/ 	.short	0x0001
        /*0022*/ 	.short	0x0004
        /*0024*/ 	.byte	0x00, 0xf0, 0x05, 0x00


	//----- nvinfo : EIATTR_KPARAM_INFO
	.align		4
.L_1375:
        /*0028*/ 	.byte	0x04, 0x17
        /*002a*/ 	.short	(.L_1377 - .L_1376)
.L_1376:
        /*002c*/ 	.word	0x00000000
        /*0030*/ 	.short	0x0000
        /*0032*/ 	.short	0x0000
        /*0034*/ 	.byte	0x00, 0xf0, 0x11, 0x00


	//----- nvinfo : EIATTR_SPARSE_MMA_MASK
	.align		4
.L_1377:
        /*0038*/ 	.byte	0x03, 0x50
        /*003a*/ 	.short	0x0000


	//----- nvinfo : EIATTR_MAXREG_COUNT
	.align		4
        /*003c*/ 	.byte	0x03, 0x1b
        /*003e*/ 	.short	0x00ff


	//----- nvinfo : EIATTR_MERCURY_ISA_VERSION
	.align		4
        /*0040*/ 	.byte	0x03, 0x5f
        /*0042*/ 	.short	0x0101


	//----- nvinfo : EIATTR_VRC_CTA_INIT_COUNT
	.align		4
        /*0044*/ 	.byte	0x02, 0x4a
	.zero		1
	.zero		1


	//----- nvinfo : EIATTR_EXIT_INSTR_OFFSETS
	.align		4
        /*0048*/ 	.byte	0x04, 0x1c
        /*004a*/ 	.short	(.L_1379 - .L_1378)


	//   ....[0]....
.L_1378:
        /*004c*/ 	.word	0x00003550


	//   ....[1]....
        /*0050*/ 	.word	0x000035a0


	//   ....[2]....
        /*0054*/ 	.word	0x00006000


	//----- nvinfo : EIATTR_MAX_THREADS
	.align		4
.L_1379:
        /*0058*/ 	.byte	0x04, 0x05
        /*005a*/ 	.short	(.L_1381 - .L_1380)
.L_1380:
        /*005c*/ 	.word	0x00000080
        /*0060*/ 	.word	0x00000001
        /*0064*/ 	.word	0x00000001


	//----- nvinfo : EIATTR_CRS_STACK_SIZE
	.align		4
.L_1381:
        /*0068*/ 	.byte	0x04, 0x1e
        /*006a*/ 	.short	(.L_1383 - .L_1382)
.L_1382:
        /*006c*/ 	.word	0x00000000


	//----- nvinfo : EIATTR_CBANK_PARAM_SIZE
	.align		4
.L_1383:
        /*0070*/ 	.byte	0x03, 0x19
        /*0072*/ 	.short	0x0018


	//----- nvinfo : EIATTR_PARAM_CBANK
	.align		4
        /*0074*/ 	.byte	0x04, 0x0a
        /*0076*/ 	.short	(.L_1385 - .L_1384)
	.align		4
.L_1384:
        /*0078*/ 	.word	index@(.nv.constant0._ZN2at6native29vectorized_elementwise_kernelILi2EZZZNS0_16log2_kernel_cudaERNS_18TensorIteratorBaseEENKUlvE0_clEvENKUlvE_clEvEUldE_St5arrayIPcLm2EEEEviT0_T1_)
        /*007c*/ 	.short	0x0380
        /*007e*/ 	.short	0x0018


	//----- nvinfo : EIATTR_SW_WAR
	.align		4
.L_1385:
        /*0080*/ 	.byte	0x04, 0x36
        /*0082*/ 	.short	(.L_1387 - .L_1386)
.L_1386:
        /*0084*/ 	.word	0x00000008
.L_1387:


//--------------------- .nv.info._ZN2at6native29vectorized_elementwise_kernelILi4EZZZNS0_16log2_kernel_cudaERNS_18TensorIteratorBaseEENKUlvE0_clEvENKUlvE_clEvEUldE_St5arrayIPcLm2EEEEviT0_T1_ --------------------------
	.section	.nv.info._ZN2at6native29vectorized_elementwise_kernelILi4EZZZNS0_16log2_kernel_cudaERNS_18TensorIteratorBaseEENKUlvE0_clEvENKUlvE_clEvEUldE_St5arrayIPcLm2EEEEviT0_T1_,"",@"SHT_CUDA_INFO"
	.sectionflags	@""
	.align	4


	//----- nvinfo : EIATTR_CUDA_API_VERSION
	.align		4
        /*0000*/ 	.byte	0x04, 0x37
        /*0002*/ 	.short	(.L_1389 - .L_1388)
.L_1388:
        /*0004*/ 	.word	0x00000082


	//----- nvinfo : EIATTR_KPARAM_INFO
	.align		4
.L_1389:
        /*0008*/ 	.byte	0x04, 0x17
        /*000a*/ 	.short	(.L_1391 - .L_1390)
.L_1390:
        /*000c*/ 	.word	0x00000000
        /*0010*/ 	.short	0x0002
        /*0012*/ 	.short	0x0008
        /*0014*/ 	.byte	0x00, 0xf0, 0x41, 0x00


	//----- nvinfo : EIATTR_KPARAM_INFO
	.align		4
.L_1391:
        /*0018*/ 	.byte	0x04, 0x17
        /*001a*/ 	.short	(.L_1393 - .L_1392)
.L_1392:
        /*001c*/ 	.word	0x00000000
        /*0020*/ 	.short	0x0001
        /*0022*/ 	.short	0x0004
        /*0024*/ 	.byte	0x00, 0xf0, 0x05, 0x00


	//----- nvinfo : EIATTR_KPARAM_INFO
	.align		4
.L_1393:
        /*0028*/ 	.byte	0x04, 0x17
        /*002a*/ 	.short	(.L_1395 - .L_1394)
.L_1394:
        /*002c*/ 	.word	0x00000000
        /*0030*/ 	.short	0x0000
        /*0032*/ 	.short	0x0000
        /*0034*/ 	.byte	0x00, 0xf0, 0x11, 0x00


	//----- nvinfo : EIATTR_SPARSE_MMA_MASK
	.align		4
.L_1395:
        /*0038*/ 	.byte	0x03, 0x50
        /*003a*/ 	.short	0x0000


	//----- nvinfo : EIATTR_MAXREG_COUNT
	.align		4
        /*003c*/ 	.byte	0x03, 0x1b
        /*003e*/ 	.short	0x00ff


	//----- nvinfo : EIATTR_MERCURY_ISA_VERSION
	.align		4
        /*0040*/ 	.byte	0x03, 0x5f
        /*0042*/ 	.short	0x0101


	//----- nvinfo : EIATTR_VRC_CTA_INIT_COUNT
	.align		4
        /*0044*/ 	.byte	0x02, 0x4a
	.zero		1
	.zero		1


	//----- nvinfo : EIATTR_EXIT_INSTR_OFFSETS
	.align		4
        /*0048*/ 	.byte	0x04, 0x1c
        /*004a*/ 	.short	(.L_1397 - .L_1396)


	//   ....[0]....
.L_1396:
        /*004c*/ 	.word	0x00003550


	//   ....[1]....
        /*0050*/ 	.word	0x000035a0


	//   ....[2]....
        /*0054*/ 	.word	0x00005fc0


	//----- nvinfo : EIATTR_MAX_THREADS
	.align		4
.L_1397:
        /*0058*/ 	.byte	0x04, 0x05
        /*005a*/ 	.short	(.L_1399 - .L_1398)
.L_1398:
        /*005c*/ 	.word	0x00000080
        /*0060*/ 	.word	0x00000001
        /*0064*/ 	.word	0x00000001


	//----- nvinfo : EIATTR_CRS_STACK_SIZE
	.align		4
.L_1399:
        /*0068*/ 	.byte	0x04, 0x1e
        /*006a*/ 	.short	(.L_1401 - .L_1400)
.L_1400:
        /*006c*/ 	.word	0x00000000


	//----- nvinfo : EIATTR_CBANK_PARAM_SIZE
	.align		4
.L_1401:
        /*0070*/ 	.byte	0x03, 0x19
        /*0072*/ 	.short	0x0018


	//----- nvinfo : EIATTR_PARAM_CBANK
	.align		4
        /*0074*/ 	.byte	0x04, 0x0a
        /*0076*/ 	.short	(.L_1403 - .L_1402)
	.align		4
.L_1402:
        /*0078*/ 	.word	index@(.nv.constant0._ZN2at6native29vectorized_elementwise_kernelILi4EZZZNS0_16log2_kernel_cudaERNS_18TensorIteratorBaseEENKUlvE0_clEvENKUlvE_clEvEUldE_St5arrayIPcLm2EEEEviT0_T1_)
        /*007c*/ 	.short	0x0380
        /*007e*/ 	.short	0x0018


	//----- nvinfo : EIATTR_SW_WAR
	.align		4
.L_1403:
        /*0080*/ 	.byte	0x04, 0x36
        /*0082*/ 	.short	(.L_1405 - .L_1404)
.L_1404:
        /*0084*/ 	.word	0x00000008
.L_1405:


//--------------------- .nv.info._ZN2at6native29vectorized_elementwise_kernelILi8EZZZNS0_16log2_kernel_cudaERNS_18TensorIteratorBaseEENKUlvE0_clEvENKUlvE_clEvEUldE_St5arrayIPcLm2EEEEviT0_T1_ --------------------------
	.section	.nv.info._ZN2at6native29vectorized_elementwise_kernelILi8EZZZNS0_16log2_kernel_cudaERNS_18TensorIteratorBaseEENKUlvE0_clEvENKUlvE_clEvEUldE_St5arrayIPcLm2EEEEviT0_T1_,"",@"SHT_CUDA_INFO"
	.sectionflags	@""
	.align	4


	//----- nvinfo : EIATTR_CUDA_API_VERSION
	.align		4
        /*0000*/ 	.byte	0x04, 0x37
        /*0002*/ 	.short	(.L_1407 - .L_1406)
.L_1406:
        /*0004*/ 	.word	0x00000082


	//----- nvinfo : EIATTR_KPARAM_INFO
	.align		4
.L_1407:
        /*0008*/ 	.byte	0x04, 0x17
        /*000a*/ 	.short	(.L_1409 - .L_1408)
.L_1408:
        /*000c*/ 	.word	0x00000000
        /*0010*/ 	.short	0x0002
        /*0012*/ 	.short	0x0008
        /*0014*/ 	.byte	0x00, 0xf0, 0x41, 0x00


	//----- nvinfo : EIATTR_KPARAM_INFO
	.align		4
.L_1409:
        /*0018*/ 	.byte	0x04, 0x17
        /*001a*/ 	.short	(.L_1411 - .L_1410)
.L_1410:
        /*001c*/ 	.word	0x00000000
        /*0020*/ 	.short	0x0001
        /*0022*/ 	.short	0x0004
        /*0024*/ 	.byte	0x00, 0xf0, 0x05, 0x00


	//----- nvinfo : EIATTR_KPARAM_INFO
	.align		4
.L_1411:
        /*0028*/ 	.byte	0x04, 0x17
        /*002a*/ 	.short	(.L_1413 - .L_1412)
.L_1412:
        /*002c*/ 	.word	0x00000000
        /*0030*/ 	.short	0x0000
        /*0032*/ 	.short	0x0000
        /*0034*/ 	.byte	0x00, 0xf0, 0x11, 0x00


	//----- nvinfo : EIATTR_SPARSE_MMA_MASK
	.align		4
.L_1413:
        /*0038*/ 	.byte	0x03, 0x50
        /*003a*/ 	.short	0x0000


	//----- nvinfo : EIATTR_MAXREG_COUNT
	.align		4
        /*003c*/ 	.byte	0x03, 0x1b
        /*003e*/ 	.short	0x00ff


	//----- nvinfo : EIATTR_MERCURY_ISA_VERSION
	.align		4
        /*0040*/ 	.byte	0x03, 0x5f
        /*0042*/ 	.short	0x0101


	//----- nvinfo : EIATTR_VRC_CTA_INIT_COUNT
	.align		4
        /*0044*/ 	.byte	0x02, 0x4a
	.zero		1
	.zero		1


	//----- nvinfo : EIATTR_EXIT_INSTR_OFFSETS
	.align		4
        /*0048*/ 	.byte	0x04, 0x1c
        /*004a*/ 	.short	(.L_1415 - .L_1414)


	//   ....[0]....
.L_1414:
        /*004c*/ 	.word	0x00003550


	//   ....[1]....
        /*0050*/ 	.word	0x000035a0


	//   ....[2]....
        /*0054*/ 	.word	0x00005fc0


	//----- nvinfo : EIATTR_MAX_THREADS
	.align		4
.L_1415:
        /*0058*/ 	.byte	0x04, 0x05
        /*005a*/ 	.short	(.L_1417 - .L_1416)
.L_1416:
        /*005c*/ 	.word	0x00000080
        /*0060*/ 	.word	0x00000001
        /*0064*/ 	.word	0x00000001


	//----- nvinfo : EIATTR_CRS_STACK_SIZE
	.align		4
.L_1417:
        /*0068*/ 	.byte	0x04, 0x1e
        /*006a*/ 	.short	(.L_1419 - .L_1418)
.L_1418:
        /*006c*/ 	.word	0x00000000


	//----- nvinfo : EIATTR_CBANK_PARAM_SIZE
	.align		4
.L_1419:
        /*0070*/ 	.byte	0x03, 0x19
        /*0072*/ 	.short	0x0018


	//----- nvinfo : EIATTR_PARAM_CBANK
	.align		4
        /*0074*/ 	.byte	0x04, 0x0a
        /*0076*/ 	.short	(.L_1421 - .L_1420)
	.align		4
.L_1420:
        /*0078*/ 	.word	index@(.nv.constant0._ZN2at6native29vectorized_elementwise_kernelILi8EZZZNS0_16log2_kernel_cudaERNS_18TensorIteratorBaseEENKUlvE0_clEvENKUlvE_clEvEUldE_St5arrayIPcLm2EEEEviT0_T1_)
        /*007c*/ 	.short	0x0380
        /*007e*/ 	.short	0x0018


	//----- nvinfo : EIATTR_SW_WAR
	.align		4
.L_1421:
        /*0080*/ 	.byte	0x04, 0x36
        /*0082*/ 	.short	(.L_1423 - .L_1422)
.L_1422:
        /*0084*/ 	.word	0x00000008
.L_1423:


//--------------------- .nv.info._ZN2at6native18elementwise_kernelILi128ELi4EZNS0_15gpu_kernel_implIZZZNS0_17log1p_kernel_cudaERNS_18TensorIteratorBaseEENKUlvE_clEvENKUlvE4_clEvEUlN3c108BFloat16EE_EEvS4_RKT_EUliE_EEviT1_ --------------------------
	.section	.nv.info._ZN2at6native18elementwise_kernelILi128ELi4EZNS0_15gpu_kernel_implIZZZNS0_17log1p_kernel_cudaERNS_18TensorIteratorBaseEENKUlvE_clEvENKUlvE4_clEvEUlN3c108BFloat16EE_EEvS4_RKT_EUliE_EEviT1_,"",@"SHT_CUDA_INFO"
	.sectionflags	@""
	.align	4


	//----- nvinfo : EIATTR_CUDA_API_VERSION
	.align		4
        /*0000*/ 	.byte	0x04, 0x37
        /*0002*/ 	.short	(.L_1425 - .L_1424)
.L_1424:
        /*0004*/ 	.word	0x00000082


	//----- nvinfo : EIATTR_KPARAM_INFO
	.align		4
.L_1425:
        /*0008*/ 	.byte	0x04, 0x17
        /*000a*/ 	.short	(.L_1427 - .L_1426)
.L_1426:
        /*000c*/ 	.word	0x00000000
        /*0010*/ 	.short	0x0001
        /*0012*/ 	.short	0x0008
        /*0014*/ 	.byte	0x00, 0xf0, 0x61, 0x08


	//----- nvinfo : EIATTR_KPARAM_INFO
	.align		4
.L_1427:
        /*0018*/ 	.byte	0x04, 0x17
        /*001a*/ 	.short	(.L_1429 - .L_1428)
.L_1428:
        /*001c*/ 	.word	0x00000000
        /*0020*/ 	.short	0x0000
        /*0022*/ 	.short	0x0000
        /*0024*/ 	.byte	0x00, 0xf0, 0x11, 0x00


	//----- nvinfo : EIATTR_SPARSE_MMA_MASK
	.align		4
.L_1429:
        /*0028*/ 	.byte	0x03, 0x50
        /*002a*/ 	.short	0x0000


	//----- nvinfo : EIATTR_MAXREG_COUNT
	.align		4
        /*002c*/ 	.byte	0x03, 0x1b
        /*002e*/ 	.short	0x0080


	//----- nvinfo : EIATTR_EXTERNS
	.align		4
        /*0030*/ 	.byte	0x04, 0x0f
        /*0032*/ 	.short	(.L_1431 - .L_1430)


	//   ....[0]....
	.align		4
.L_1430:
        /*0034*/ 	.word	index@(__assertfail)


	//----- nvinfo : EIATTR_MERCURY_ISA_VERSION
	.align		4
.L_1431:
        /*0038*/ 	.byte	0x03, 0x5f
        /*003a*/ 	.short	0x0101


	//----- nvinfo : EIATTR_VRC_CTA_INIT_COUNT
	.align		4
        /*003c*/ 	.byte	0x02, 0x4a
	.zero		1
	.zero		1


	//----- nvinfo : EIATTR_SYSCALL_OFFSETS
	.align		4
        /*0040*/ 	.byte	0x04, 0x46
        /*0042*/ 	.short	(.L_1433 - .L_1432)


	//   ....[0]....
.L_1432:
        /*0044*/ 	.word	0x00002210


	//   ....[1]....
        /*0048*/ 	.word	0x000032d0


	//   ....[2]....
        /*004c*/ 	.word	0x00005680


	//   ....[3]....
        /*0050*/ 	.word	0x00006590


	//   ....[4]....
        /*0054*/ 	.word	0x00008a30


	//   ....[5]....
        /*0058*/ 	.word	0x00009940


	//   ....[6]....
        /*005c*/ 	.word	0x0000bdf0


	//   ....[7]....
        /*0060*/ 	.word	0x0000ccd0


	//----- nvinfo : EIATTR_EXIT_INSTR_OFFSETS
	.align		4
.L_1433:
        /*0064*/ 	.byte	0x04, 0x1c
        /*0066*/ 	.short	(.L_1435 - .L_1434)


	//   ....[0]....
.L_1434:
        /*0068*/ 	.word	0x00009c00


	//   ....[1]....
        /*006c*/ 	.word	0x0000c150


	//   ....[2]....
        /*0070*/ 	.word	0x0000c190


	//   ....[3]....
        /*0074*/ 	.word	0x0000c230


	//   ....[4]....
        /*0078*/ 	.word	0x0000c270


	//   ....[5]....
        /*007c*/ 	.word	0x0000c2b0


	//   ....[6]....
        /*0080*/ 	.word	0x0000c340


	//   ....[7]....
        /*0084*/ 	.word	0x0000c380


	//   ....[8]....
        /*0088*/ 	.word	0x0000c420


	//   ....[9]....
        /*008c*/ 	.word	0x0000c470


	//   ....[10]....
        /*0090*/ 	.word	0x0000c4c0


	//   ....[11]....
        /*0094*/ 	.word	0x0000c5a0


	//   ....[12]....
        /*0098*/ 	.word	0x0000c710


	//   ....[13]....
        /*009c*/ 	.word	0x0000c880


	//   ....[14]....
        /*00a0*/ 	.word	0x0000c9e0


	//   ....[15]....
        /*00a4*/ 	.word	0x0000ca20


	//   ....[16]....
        /*00a8*/ 	.word	0x0000ca60


	//   ....[17]....
        /*00ac*/ 	.word	0x0000cb10


	//   ....[18]....
        /*00b0*/ 	.word	0x0000cb70


	//   ....[19]....
        /*00b4*/ 	.word	0x0000cce0


	//   ....[20]....
        /*00b8*/ 	.word	0x0000cdf0


	//   ....[21]....
        /*00bc*/ 	.word	0x0000cf30


	//   ....[22]....
        /*00c0*/ 	.word	0x0000cf50


	//----- nvinfo : EIATTR_MAX_THREADS
	.align		4
.L_1435:
        /*00c4*/ 	.byte	0x04, 0x05
        /*00c6*/ 	.short	(.L_1437 - .L_1436)
.L_1436:
        /*00c8*/ 	.word	0x00000080
        /*00cc*/ 	.word	0x00000001
        /*00d0*/ 	.word	0x00000001


	//----- nvinfo : EIATTR_CRS_STACK_SIZE
	.align		4
.L_1437:
        /*00d4*/ 	.byte	0x04, 0x1e
        /*00d6*/ 	.short	(.L_1439 - .L_1438)
.L_1438:
        /*00d8*/ 	.word	0x00000000


	//----- nvinfo : EIATTR_CBANK_PARAM_SIZE
	.align		4
.L_1439:
        /*00dc*/ 	.byte	0x03, 0x19
        /*00de*/ 	.short	0x0220


	//----- nvinfo : EIATTR_PARAM_CBANK
	.align		4
        /*00e0*/ 	.byte	0x04, 0x0a
        /*00e2*/ 	.short	(.L_1441 - .L_1440)
	.align		4
.L_1440:
        /*00e4*/ 	.word	index@(.nv.constant0._ZN2at6native18elementwise_kernelILi128ELi4EZNS0_15gpu_kernel_implIZZZNS0_17log1p_kernel_cudaERNS_18TensorIteratorBaseEENKUlvE_clEvENKUlvE4_clEvEUlN3c108BFloat16EE_EEvS4_RKT_EUliE_EEviT1_)
        /*00e8*/ 	.short	0x0380
        /*00ea*/ 	.short	0x0220


	//----- nvinfo : EIATTR_SW_WAR
	.align		4
.L_1441:
        /*00ec*/ 	.byte	0x04, 0x36
        /*00ee*/ 	.short	(.L_1443 - .L_1442)
.L_1442:
        /*00f0*/ 	.word	0x00000008
.L_1443:


//--------------------- .nv.info._ZN2at6native27unrolled_elementwise_kernelIZZZNS0_17log1p_kernel_cudaERNS_18TensorIteratorBaseEENKUlvE_clEvENKUlvE4_clEvEUlN3c108BFloat16EE_St5arrayIPcLm2EELi4E23TrivialOffsetCalculatorILi1EjESD_NS0_6memory12LoadWithCastILi1EEENSE_13StoreWithCastILi1EEEEEviT_T0_T2_T3_T4_T5_ --------------------------
	.section	.nv.info._ZN2at6native27unrolled_elementwise_kernelIZZZNS0_17log1p_kernel_cudaERNS_18TensorIteratorBaseEENKUlvE_clEvENKUlvE4_clEvEUlN3c108BFloat16EE_St5arrayIPcLm2EELi4E23TrivialOffsetCalculatorILi1EjESD_NS0_6memory12LoadWithCastILi1EEENSE_13StoreWithCastILi1EEEEEviT_T0_T2_T3_T4_T5_,"",@"SHT_CUDA_INFO"
	.sectionflags	@""
	.align	4


	//----- nvinfo : EIATTR_CUDA_API_VERSION
	.align		4
        /*0000*/ 	.byte	0x04, 0x37
        /*0002*/ 	.short	(.L_1445 - .L_1444)
.L_1444:
        /*0004*/ 	.word	0x00000082


	//----- nvinfo : EIATTR_KPARAM_INFO
	.align		4
.L_1445:
        /*0008*/ 	.byte	0x04, 0x17
        /*000a*/ 	.short	(.L_1447 - .L_1446)
.L_1446:
        /*000c*/ 	.word	0x00000000
        /*0010*/ 	.short	0x0006
        /*0012*/ 	.short	0x0024
        /*0014*/ 	.byte	0x00, 0xf0, 0x21, 0x00


	//----- nvinfo : EIATTR_KPARAM_INFO
	.align		4
.L_1447:
        /*0018*/ 	.byte	0x04, 0x17
        /*001a*/ 	.short	(.L_1449 - .L_1448)
.L_1448:
        /*001c*/ 	.word	0x00000000
        /*0020*/ 	.short	0x0005
        /*0022*/ 	.short	0x001c
        /*0024*/ 	.byte	0x00, 0xf0, 0x21, 0x00


	//----- nvinfo : EIATTR_KPARAM_INFO
	.align		4
.L_1449:
        /*0028*/ 	.byte	0x04, 0x17
        /*002a*/ 	.short	(.L_1451 - .L_1450)
.L_1450:
        /*002c*/ 	.word	0x00000000
        /*0030*/ 	.short	0x0004
        /*0032*/ 	.short	0x0019
        /*0034*/ 	.byte	0x00, 0xf0, 0x05, 0x00


	//----- nvinfo : EIATTR_KPARAM_INFO
	.align		4
.L_1451:
        /*0038*/ 	.byte	0x04, 0x17
        /*003a*/ 	.short	(.L_1453 - .L_1452)
.L_1452:
        /*003c*/ 	.word	0x00000000
        /*0040*/ 	.short	0x0003
        /*0042*/ 	.short	0x0018
        /*0044*/ 	.byte	0x00, 0xf0, 0x05, 0x00


	//----- nvinfo : EIATTR_KPARAM_INFO
	.align		4
.L_1453:
        /*0048*/ 	.byte	0x04, 0x17
        /*004a*/ 	.short	(.L_1455 - .L_1454)
.L_1454:
        /*004c*/ 	.word	0x00000000
        /*0050*/ 	.short	0x0002
        /*0052*/ 	.short	0x0008
        /*0054*/ 	.byte	0x00, 0xf0, 0x41, 0x00


	//----- nvinfo : EIATTR_KPARAM_INFO
	.align		4
.L_1455:
        /*0058*/ 	.byte	0x04, 0x17
        /*005a*/ 	.short	(.L_1457 - .L_1456)
.L_1456:
        /*005c*/ 	.word	0x00000000
        /*0060*/ 	.short	0x0001
        /*0062*/ 	.short	0x0004
        /*0064*/ 	.byte	0x00, 0xf0, 0x05, 0x00


	//----- nvinfo : EIATTR_KPARAM_INFO
	.align		4
.L_1457:
        /*0068*/ 	.byte	0x04, 0x17
        /*006a*/ 	.short	(.L_1459 - .L_1458)
.L_1458:
        /*006c*/ 	.word	0x00000000
        /*0070*/ 	.short	0x0000
        /*0072*/ 	.short	0x0000
        /*0074*/ 	.byte	0x00, 0xf0, 0x11, 0x00


	//----- nvinfo : EIATTR_SPARSE_MMA_MASK
	.align		4
.L_1459:
        /*0078*/ 	.byte	0x03, 0x50
        /*007a*/ 	.short	0x0000


	//----- nvinfo : EIATTR_MAXREG_COUNT
	.align		4
        /*007c*/ 	.byte	0x03, 0x1b
        /*007e*/ 	.short	0x00ff


	//----- nvinfo : EIATTR_EXTERNS
	.align		4
        /*0080*/ 	.byte	0x04, 0x0f
        /*0082*/ 	.short	(.L_1461 - .L_1460)


	//   ....[0]....
	.align		4
.L_1460:
        /*0084*/ 	.word	index@(__assertfail)


	//----- nvinfo : EIATTR_MERCURY_ISA_VERSION
	.align		4
.L_1461:
        /*0088*/ 	.byte	0x03, 0x5f
        /*008a*/ 	.short	0x0101


	//----- nvinfo : EIATTR_VRC_CTA_INIT_COUNT
	.align		4
        /*008c*/ 	.byte	0x02, 0x4a
	.zero		1
	.zero		1


	//----- nvinfo : EIATTR_SYSCALL_OFFSETS
	.align		4
        /*0090*/ 	.byte	0x04, 0x46
        /*0092*/ 	.short	(.L_1463 - .L_1462)


	//   ....[0]....
.L_1462:
        /*0094*/ 	.word	0x00001000


	//   ....[1]....
        /*0098*/ 	.word	0x000021e0


	//   ....[2]....
        /*009c*/ 	.word	0x00003300


	//   ....[3]....
        /*00a0*/ 	.word	0x00004330


	//   ....[4]....
        /*00a4*/ 	.word	0x00005bb0


	//   ....[5]....
        /*00a8*/ 	.word	0x00006a90


	//   ....[6]....
        /*00ac*/ 	.word	0x00007a10


	//   ....[7]....
        /*00b0*/ 	.word	0x00008990


	//----- nvinfo : EIATTR_EXIT_INSTR_OFFSETS
	.align		4
.L_1463:
        /*00b4*/ 	.byte	0x04, 0x1c
        /*00b6*/ 	.short	(.L_1465 - .L_1464)


	//   ....[0]....
.L_1464:
        /*00b8*/ 	.word	0x00007cc0


	//   ....[1]....
        /*00bc*/ 	.word	0x00007e10


	//   ....[2]....
        /*00c0*/ 	.word	0x00007e50


	//   ....[3]....
        /*00c4*/ 	.word	0x00007ef0


	//   ....[4]....
        /*00c8*/ 	.word	0x00007f30


	//   ....[5]....
        /*00cc*/ 	.word	0x00007f70


	//   ....[6]....
        /*00d0*/ 	.word	0x00008000


	//   ....[7]....
        /*00d4*/ 	.word	0x00008040


	//   ....[8]....
        /*00d8*/ 	.word	0x000080e0


	//   ....[9]....
        /*00dc*/ 	.word	0x00008130


	//   ....[10]....
        /*00e0*/ 	.word	0x00008180


	//   ....[11]....
        /*00e4*/ 	.word	0x00008260


	//   ....[12]....
        /*00e8*/ 	.word	0x000083d0


	//   ....[13]....
        /*00ec*/ 	.word	0x00008540


	//   ....[14]....
        /*00f0*/ 	.word	0x000086a0


	//   ....[15]....
        /*00f4*/ 	.word	0x000086e0


	//   ....[16]....
        /*00f8*/ 	.word	0x00008720


	//   ....[17]....
        /*00fc*/ 	.word	0x000087d0


	//   ....[18]....
        /*0100*/ 	.word	0x00008830


	//   ....[19]....
        /*0104*/ 	.word	0x000089a0


	//   ....[20]....
        /*0108*/ 	.word	0x00008ab0


	//   ....[21]....
        /*010c*/ 	.word	0x00008bf0


	//   ....[22]....
        /*0110*/ 	.word	0x00008c10


	//----- nvinfo : EIATTR_MAX_THREADS
	.align		4
.L_1465:
        /*0114*/ 	.byte	0x04, 0x05
        /*0116*/ 	.short	(.L_1467 - .L_1466)
.L_1466:
        /*0118*/ 	.word	0x00000080
        /*011c*/ 	.word	0x00000001
        /*0120*/ 	.word	0x00000001


	//----- nvinfo : EIATTR_CRS_STACK_SIZE
	.align		4
.L_1467:
        /*0124*/ 	.byte	0x04, 0x1e
        /*0126*/ 	.short	(.L_1469 - .L_1468)
.L_1468:
        /*0128*/ 	.word	0x00000000


	//----- nvinfo : EIATTR_CBANK_PARAM_SIZE
	.align		4
.L_1469:
        /*012c*/ 	.byte	0x03, 0x19
        /*012e*/ 	.short	0x002c


	//----- nvinfo : EIATTR_PARAM_CBANK
	.align		4
        /*0130*/ 	.byte	0x04, 0x0a
        /*0132*/ 	.short	(.L_1471 - .L_1470)
	.align		4
.L_1470:
        /*0134*/ 	.word	index@(.nv.constant0._ZN2at6native27unrolled_elementwise_kernelIZZZNS0_17log1p_kernel_cudaERNS_18TensorIteratorBaseEENKUlvE_clEvENKUlvE4_clEvEUlN3c108BFloat16EE_St5arrayIPcLm2EELi4E23TrivialOffsetCalculatorILi1EjESD_NS0_6memory12LoadWithCastILi1EEENSE_13StoreWithCastILi1EEEEEviT_T0_T2_T3_T4_T5_)
        /*0138*/ 	.short	0x0380
        /*013a*/ 	.short	0x002c


	//----- nvinfo : EIATTR_SW_WAR
	.align		4
.L_1471:
        /*013c*/ 	.byte	0x04, 0x36
        /*013e*/ 	.short	(.L_1473 - .L_1472)
.L_1472:
        /*0140*/ 	.word	0x00000008
.L_1473:


//--------------------- .nv.info._ZN2at6native18elementwise_kernelILi128ELi4EZNS0_22gpu_kernel_impl_nocastIZZZNS0_17log1p_kernel_cudaERNS_18TensorIteratorBaseEENKUlvE_clEvENKUlvE4_clEvEUlN3c108BFloat16EE_EEvS4_RKT_EUliE_EEviT1_ --------------------------
	.section	.nv.info._ZN2at6native18elementwise_kernelILi128ELi4EZNS0_22gpu_kernel_impl_nocastIZZZNS0_17log1p_kernel_cudaERNS_18TensorIteratorBaseEENKUlvE_clEvENKUlvE4_clEvEUlN3c108BFloat16EE_EEvS4_RKT_EUliE_EEviT1_,"",@"SHT_CUDA_INFO"
	.sectionflags	@""
	.align	4


	//----- nvinfo : EIATTR_CUDA_API_VERSION
	.align		4
        /*0000*/ 	.byte	0x04, 0x37
        /*0002*/ 	.short	(.L_1475 - .L_1474)
.L_1474:
        /*0004*/ 	.word	0x00000082


	//----- nvinfo : EIATTR_KPARAM_INFO
	.align		4
.L_1475:
        /*0008*/ 	.byte	0x04, 0x17
        /*000a*/ 	.short	(.L_1477 - .L_1476)
.L_1476:
        /*000c*/ 	.word	0x00000000
        /*0010*/ 	.short	0x0001
        /*0012*/ 	.short	0x0008
        /*0014*/ 	.byte	0x00, 0xf0, 0x61, 0x08


	//----- nvinfo : EIATTR_KPARAM_INFO
	.align		4
.L_1477:
        /*0018*/ 	.byte	0x04, 0x17
        /*001a*/ 	.short	(.L_1479 - .L_1478)
.L_1478:
        /*001c*/ 	.word	0x00000000
        /*0020*/ 	.short	0x0000
        /*0022*/ 	.short	0x0000
        /*0024*/ 	.byte	0x00, 0xf0, 0x11, 0x00


	//----- nvinfo : EIATTR_SPARSE_MMA_MASK
	.align		4
.L_1479:
        /*0028*/ 	.byte	0x03, 0x50
        /*002a*/ 	.short	0x0000


	//----- nvinfo : EIATTR_MAXREG_COUNT
	.align		4
        /*002c*/ 	.byte	0x03, 0x1b
        /*002e*/ 	.short	0x0080


	//----- nvinfo : EIATTR_MERCURY_ISA_VERSION
	.align		4
        /*0030*/ 	.byte	0x03, 0x5f
        /*0032*/ 	.short	0x0101


	//----- nvinfo : EIATTR_VRC_CTA_INIT_COUNT
	.align		4
        /*0034*/ 	.byte	0x02, 0x4a
	.zero		1
	.zero		1


	//----- nvinfo : EIATTR_EXIT_INSTR_OFFSETS
	.align		4
        /*0038*/ 	.byte	0x04, 0x1c
        /*003a*/ 	.short	(.L_1481 - .L_1480)


	//   ....[0]....
.L_1480:
        /*003c*/ 	.word	0x00000810


	//   ....[1]....
        /*0040*/ 	.word	0x00000a40


	//   ....[2]....
        /*0044*/ 	.word	0x00004aa0


	//   ....[3]....
        /*0048*/ 	.word	0x00005fa0


	//----- nvinfo : EIATTR_MAX_THREADS
	.align		4
.L_1481:
        /*004c*/ 	.byte	0x04, 0x05
        /*004e*/ 	.short	(.L_1483 - .L_1482)
.L_1482:
        /*0050*/ 	.word	0x00000080
        /*0054*/ 	.word	0x00000001
        /*0058*/ 	.word	0x00000001


	//----- nvinfo : EIATTR_CRS_STACK_SIZE
	.align		4
.L_1483:
        /*005c*/ 	.byte	0x04, 0x1e
        /*005e*/ 	.short	(.L_1485 - .L_1484)
.L_1484:
        /*0060*/ 	.word	0x00000000


	//----- nvinfo : EIATTR_CBANK_PARAM_SIZE
	.align		4
.L_1485:
        /*0064*/ 	.byte	0x03, 0x19
        /*0066*/ 	.short	0x0220


	//----- nvinfo : EIATTR_PARAM_CBANK
	.align		4
        /*0068*/ 	.byte	0x04, 0x0a
        /*006a*/ 	.short	(.L_1487 - .L_1486)
	.align		4
.L_1486:
        /*006c*/ 	.word	index@(.nv.constant0._ZN2at6native18elementwise_kernelILi128ELi4EZNS0_22gpu_kernel_impl_nocastIZZZNS0_17log1p_kernel_cudaERNS_18TensorIteratorBaseEENKUlvE_clEvENKUlvE4_clEvEUlN3c108BFloat16EE_EEvS4_RKT_EUliE_EEviT1_)
        /*0070*/ 	.short	0x0380
        /*0072*/ 	.short	0x0220


	//----- nvinfo : EIATTR_SW_WAR
	.align		4
.L_1487:
        /*0074*/ 	.byte	0x04, 0x36
        /*0076*/ 	.short	(.L_1489 - .L_1488)
.L_1488:
        /*0078*/ 	.word	0x00000008
.L_1489:


//--------------------- .nv.info._ZN2at6native27unrolled_elementwise_kernelIZZZNS0_17log1p_kernel_cudaERNS_18TensorIteratorBaseEENKUlvE_clEvENKUlvE4_clEvEUlN3c108BFloat16EE_St5arrayIPcLm2EELi4E23TrivialOffsetCalculatorILi1EjESD_NS0_6memory15LoadWithoutCastENSE_16StoreWithoutCastEEEviT_T0_T2_T3_T4_T5_ --------------------------
	.section	.nv.info._ZN2at6native27unrolled_elementwise_kernelIZZZNS0_17log1p_kernel_cudaERNS_18TensorIteratorBaseEENKUlvE_clEvENKUlvE4_clEvEUlN3c108BFloat16EE_St5arrayIPcLm2EELi4E23TrivialOffsetCalculatorILi1EjESD_NS0_6memory15LoadWithoutCastENSE_16StoreWithoutCastEEEviT_T0_T2_T3_T4_T5_,"",@"SHT_CUDA_INFO"
	.sectionflags	@""
	.align	4


	//----- nvinfo : EIATTR_CUDA_API_VERSION
	.align		4
        /*0000*/ 	.byte	0x04, 0x37
        /*0002*/ 	.short	(.L_1491 - .L_1490)
.L_1490:
        /*0004*/ 	.word	0x00000082


	//----- nvinfo : EIATTR_KPARAM_INFO
	.align		4
.L_1491:
        /*0008*/ 	.byte	0x04, 0x17
        /*000a*/ 	.short	(.L_1493 - .L_1492)
.L_1492:
        /*000c*/ 	.word	0x00000000
        /*0010*/ 	.short	0x0006
        /*0012*/ 	.short	0x001b
        /*0014*/ 	.byte	0x00, 0xf0, 0x05, 0x00


	//----- nvinfo : EIATTR_KPARAM_INFO
	.align		4
.L_1493:
        /*0018*/ 	.byte	0x04, 0x17
        /*001a*/ 	.short	(.L_1495 - .L_1494)
.L_1494:
        /*001c*/ 	.word	0x00000000
        /*0020*/ 	.short	0x0005
        /*0022*/ 	.short	0x001a
        /*0024*/ 	.byte	0x00, 0xf0, 0x05, 0x00


	//----- nvinfo : EIATTR_KPARAM_INFO
	.align		4
.L_1495:
        /*0028*/ 	.byte	0x04, 0x17
        /*002a*/ 	.short	(.L_1497 - .L_1496)
.L_1496:
        /*002c*/ 	.word	0x00000000
        /*0030*/ 	.short	0x0004
        /*0032*/ 	.short	0x0019
        /*0034*/ 	.byte	0x00, 0xf0, 0x05, 0x00


	//----- nvinfo : EIATTR_KPARAM_INFO
	.align		4
.L_1497:
        /*0038*/ 	.byte	0x04, 0x17
        /*003a*/ 	.short	(.L_1499 - .L_1498)
.L_1498:
        /*003c*/ 	.word	0x00000000
        /*0040*/ 	.short	0x0003
        /*0042*/ 	.short	0x0018
        /*0044*/ 	.byte	0x00, 0xf0, 0x05, 0x00


	//----- nvinfo : EIATTR_KPARAM_INFO
	.align		4
.L_1499:
        /*0048*/ 	.byte	0x04, 0x17
        /*004a*/ 	.short	(.L_1501 - .L_1500)
.L_1500:
        /*004c*/ 	.word	0x00000000
        /*0050*/ 	.short	0x0002
        /*0052*/ 	.short	0x0008
        /*0054*/ 	.byte	0x00, 0xf0, 0x41, 0x00


	//----- nvinfo : EIATTR_KPARAM_INFO
	.align		4
.L_1501:
        /*0058*/ 	.byte	0x04, 0x17
        /*005a*/ 	.short	(.L_1503 - .L_1502)
.L_1502:
        /*005c*/ 	.word	0x00000000
        /*0060*/ 	.short	0x0001
        /*0062*/ 	.short	0x0004
        /*0064*/ 	.byte	0x00, 0xf0, 0x05, 0x00


	//----- nvinfo : EIATTR_KPARAM_INFO
	.align		4
.L_1503:
        /*0068*/ 	.byte	0x04, 0x17
        /*006a*/ 	.short	(.L_1505 - .L_1504)
.L_1504:
        /*006c*/ 	.word	0x00000000
        /*0070*/ 	.short	0x0000
        /*0072*/ 	.short	0x0000
        /*0074*/ 	.byte	0x00, 0xf0, 0x11, 0x00


	//----- nvinfo : EIATTR_SPARSE_MMA_MASK
	.align		4
.L_1505:
        /*0078*/ 	.byte	0x03, 0x50
        /*007a*/ 	.short	0x0000


	//----- nvinfo : EIATTR_MAXREG_COUNT
	.align		4
        /*007c*/ 	.byte	0x03, 0x1b
        /*007e*/ 	.short	0x00ff


	//----- nvinfo : EIATTR_MERCURY_ISA_VERSION
	.align		4
        /*0080*/ 	.byte	0x03, 0x5f
        /*0082*/ 	.short	0x0101


	//----- nvinfo : EIATTR_VRC_CTA_INIT_COUNT
	.align		4
        /*0084*/ 	.byte	0x02, 0x4a
	.zero		1
	.zero		1


	//----- nvinfo : EIATTR_EXIT_INSTR_OFFSETS
	.align		4
        /*0088*/ 	.byte	0x04, 0x1c
        /*008a*/ 	.short	(.L_1507 - .L_1506)


	//   ....[0]....
.L_1506:
        /*008c*/ 	.word	0x00000c20


	//   ....[1]....
        /*0090*/ 	.word	0x00000c70


	//----- nvinfo : EIATTR_MAX_THREADS
	.align		4
.L_1507:
        /*0094*/ 	.byte	0x04, 0x05
        /*0096*/ 	.short	(.L_1509 - .L_1508)
.L_1508:
        /*0098*/ 	.word	0x00000080
        /*009c*/ 	.word	0x00000001
        /*00a0*/ 	.word	0x00000001


	//----- nvinfo : EIATTR_CRS_STACK_SIZE
	.align		4
.L_1509:
        /*00a4*/ 	.byte	0x04, 0x1e
        /*00a6*/ 	.short	(.L_1511 - .L_1510)
.L_1510:
        /*00a8*/ 	.word	0x00000000


	//----- nvinfo : EIATTR_CBANK_PARAM_SIZE
	.align		4
.L_1511:
        /*00ac*/ 	.byte	0x03, 0x19
        /*00ae*/ 	.short	0x001c


	//----- nvinfo : EIATTR_PARAM_CBANK
	.align		4
        /*00b0*/ 	.byte	0x04, 0x0a
        /*00b2*/ 	.short	(.L_1513 - .L_1512)
	.align		4
.L_1512:
        /*00b4*/ 	.word	index@(.nv.constant0._ZN2at6native27unrolled_elementwise_kernelIZZZNS0_17log1p_kernel_cudaERNS_18TensorIteratorBaseEENKUlvE_clEvENKUlvE4_clEvEUlN3c108BFloat16EE_St5arrayIPcLm2EELi4E23TrivialOffsetCalculatorILi1EjESD_NS0_6memory15LoadWithoutCastENSE_16StoreWithoutCastEEEviT_T0_T2_T3_T4_T5_)
        /*00b8*/ 	.short	0x0380
        /*00ba*/ 	.short	0x001c


	//----- nvinfo : EIATTR_SW_WAR
	.align		4
.L_1513:
        /*00bc*/ 	.byte	0x04, 0x36
        /*00be*/ 	.short	(.L_1515 - .L_1514)
.L_1514:
        /*00c0*/ 	.word	0x00000008
.L_1515:


//--------------------- .nv.info._ZN2at6native29vectorized_elementwise_kernelILi2EZZZNS0_17log1p_kernel_cudaERNS_18TensorIteratorBaseEENKUlvE_clEvENKUlvE4_clEvEUlN3c108BFloat16EE_St5arrayIPcLm2EEEEviT0_T1_ --------------------------
	.section	.nv.info._ZN2at6native29vectorized_elementwise_kernelILi2EZZZNS0_17log1p_kernel_cudaERNS_18TensorIteratorBaseEENKUlvE_clEvENKUlvE4_clEvEUlN3c108BFloat16EE_St5arrayIPcLm2EEEEviT0_T1_,"",@"SHT_CUDA_INFO"
	.sectionflags	@""
	.align	4


	//----- nvinfo : EIATTR_CUDA_API_VERSION
	.align		4
        /*0000*/ 	.byte	0x04, 0x37
        /*0002*/ 	.short	(.L_1517 - .L_1516)
.L_1516:
        /*0004*/ 	.word	0x00000082


	//----- nvinfo : EIATTR_KPARAM_INFO
	.align		4
.L_1517:
        /*0008*/ 	.byte	0x04, 0x17
        /*000a*/ 	.short	(.L_1519 - .L_1518)
.L_1518:
        /*000c*/ 	.word	0x00000000
        /*0010*/ 	.short	0x0002
        /*0012*/ 	.short	0x0008
        /*0014*/ 	.byte	0x00, 0xf0, 0x41, 0x00


	//----- nvinfo : EIATTR_KPARAM_INFO
	.align		4
.L_1519:
        /*0018*/ 	.byte	0x04, 0x17
        /*001a*/ 	.short	(.L_1521 - .L_1520)
.L_1520:
        /*001c*/ 	.word	0x00000000
        /*0020*/ 	.short	0x0001
        /*0022*/ 	.short	0x0004
        /*0024*/ 	.byte	0x00, 0xf0, 0x05, 0x00


	//----- nvinfo : EIATTR_KPARAM_INFO
	.align		4
.L_1521:
        /*0028*/ 	.byte	0x04, 0x17
        /*002a*/ 	.short	(.L_1523 - .L_1522)
.L_1522:
        /*002c*/ 	.word	0x00000000
        /*0030*/ 	.short	0x0000
        /*0032*/ 	.short	0x0000
        /*0034*/ 	.byte	0x00, 0xf0, 0x11, 0x00


	//----- nvinfo : EIATTR_SPARSE_MMA_MASK
	.align		4
.L_1523:
        /*0038*/ 	.byte	0x03, 0x50
        /*003a*/ 	.short	0x0000


	//----- nvinfo : EIATTR_MAXREG_COUNT
	.align		4
        /*003c*/ 	.byte	0x03, 0x1b
        /*003e*/ 	.short	0x00ff


	//----- nvinfo : EIATTR_MERCURY_ISA_VERSION
	.align		4
        /*0040*/ 	.byte	0x03, 0x5f
        /*0042*/ 	.short	0x0101


	//----- nvinfo : EIATTR_VRC_CTA_INIT_COUNT
	.align		4
        /*0044*/ 	.byte	0x02, 0x4a
	.zero		1
	.zero		1


	//----- nvinfo : EIATTR_EXIT_INSTR_OFFSETS
	.align		4
        /*0048*/ 	.byte	0x04, 0x1c
        /*004a*/ 	.short	(.L_1525 - .L_1524)


	//   ....[0]....
.L_1524:
        /*004c*/ 	.word	0x000018d0


	//   ....[1]....
        /*0050*/ 	.word	0x00001920


	//   ....[2]....
        /*0054*/ 	.word	0x00002840


	//----- nvinfo : EIATTR_MAX_THREADS
	.align		4
.L_1525:
        /*0058*/ 	.byte	0x04, 0x05
        /*005a*/ 	.short	(.L_1527 - .L_1526)
.L_1526:
        /*005c*/ 	.word	0x00000080
        /*0060*/ 	.word	0x00000001
        /*0064*/ 	.word	0x00000001


	//----- nvinfo : EIATTR_CRS_STACK_SIZE
	.align		4
.L_1527:
        /*0068*/ 	.byte	0x04, 0x1e
        /*006a*/ 	.short	(.L_1529 - .L_1528)
.L_1528:
        /*006c*/ 	.word	0x00000000


	//----- nvinfo : EIATTR_CBANK_PARAM_SIZE
	.align		4
.L_1529:
        /*0070*/ 	.byte	0x03, 0x19
        /*0072*/ 	.short	0x0018


	//----- nvinfo : EIATTR_PARAM_CBANK
	.align		4
        /*0074*/ 	.byte	0x04, 0x0a
        /*0076*/ 	.short	(.L_1531 - .L_1530)
	.align		4
.L_1530:
        /*0078*/ 	.word	index@(.nv.constant0._ZN2at6native29vectorized_elementwise_kernelILi2EZZZNS0_17log1p_kernel_cudaERNS_18TensorIteratorBaseEENKUlvE_clEvENKUlvE4_clEvEUlN3c108BFloat16EE_St5arrayIPcLm2EEEEviT0_T1_)
        /*007c*/ 	.short	0x0380
        /*007e*/ 	.short	0x0018


	//----- nvinfo : EIATTR_SW_WAR
	.align		4
.L_1531:
        /*0080*/ 	.byte	0x04, 0x36
        /*0082*/ 	.short	(.L_1533 - .L_1532)
.L_1532:
        /*0084*/ 	.word	0x00000008
.L_1533:


//--------------------- .nv.info._ZN2at6native29vectorized_elementwise_kernelILi4EZZZNS0_17log1p_kernel_cudaERNS_18TensorIteratorBaseEENKUlvE_clEvENKUlvE4_clEvEUlN3c108BFloat16EE_St5arrayIPcLm2EEEEviT0_T1_ --------------------------
	.section	.nv.info._ZN2at6native29vectorized_elementwise_kernelILi4EZZZNS0_17log1p_kernel_cudaERNS_18TensorIteratorBaseEENKUlvE_clEvENKUlvE4_clEvEUlN3c108BFloat16EE_St5arrayIPcLm2EEEEviT0_T1_,"",@"SHT_CUDA_INFO"
	.sectionflags	@""
	.align	4


	//----- nvinfo : EIATTR_CUDA_API_VERSION
	.align		4
        /*0000*/ 	.byte	0x04, 0x37
        /*0002*/ 	.short	(.L_1535 - .L_1534)
.L_1534:
        /*0004*/ 	.word	0x00000082


	//----- nvinfo : EIATTR_KPARAM_INFO
	.align		4
.L_1535:
        /*0008*/ 	.byte	0x04, 0x17
        /*000a*/ 	.short	(.L_1537 - .L_1536)
.L_1536:
        /*000c*/ 	.word	0x00000000
        /*0010*/ 	.short	0x0002
        /*0012*/ 	.short	0x0008
        /*0014*/ 	.byte	0x00, 0xf0, 0x41, 0x00


	//----- nvinfo : EIATTR_KPARAM_INFO
	.align		4
.L_1537:
        /*0018*/ 	.byte	0x04, 0x17
        /*001a*/ 	.short	(.L_1539 - .L_1538)
.L_1538:
        /*001c*/ 	.word	0x00000000
        /*0020*/ 	.short	0x0001
        /*0022*/ 	.short	0x0004
        /*0024*/ 	.byte	0x00, 0xf0, 0x05, 0x00


	//----- nvinfo : EIATTR_KPARAM_INFO
	.align		4
.L_1539:
        /*0028*/ 	.byte	0x04, 0x17
        /*002a*/ 	.short	(.L_1541 - .L_1540)
.L_1540:
        /*002c*/ 	.word	0x00000000
        /*0030*/ 	.short	0x0000
        /*0032*/ 	.short	0x0000
        /*0034*/ 	.byte	0x00, 0xf0, 0x11, 0x00


	//----- nvinfo : EIATTR_SPARSE_MMA_MASK
	.align		4
.L_1541:
        /*0038*/ 	.byte	0x03, 0x50
        /*003a*/ 	.short	0x0000


	//----- nvinfo : EIATTR_MAXREG_COUNT
	.align		4
        /*003c*/ 	.byte	0x03, 0x1b
        /*003e*/ 	.short	0x00ff


	//----- nvinfo : EIATTR_MERCURY_ISA_VERSION
	.align		4
        /*0040*/ 	.byte	0x03, 0x5f
        /*0042*/ 	.short	0x0101


	//----- nvinfo : EIATTR_VRC_CTA_INIT_COUNT
	.align		4
        /*0044*/ 	.byte	0x02, 0x4a
	.zero		1
	.zero		1


	//----- nvinfo : EIATTR_EXIT_INSTR_OFFSETS
	.align		4
        /*0048*/ 	.byte	0x04, 0x1c
        /*004a*/ 	.short	(.L_1543 - .L_1542)


	//   ....[0]....
.L_1542:
        /*004c*/ 	.word	0x000018d0


	//   ....[1]....
        /*0050*/ 	.word	0x00001920


	//   ....[2]....
        /*0054*/ 	.word	0x00002800


	//----- nvinfo : EIATTR_MAX_THREADS
	.align		4
.L_1543:
        /*0058*/ 	.byte	0x04, 0x05
        /*005a*/ 	.short	(.L_1545 - .L_1544)
.L_1544:
        /*005c*/ 	.word	0x00000080
        /*0060*/ 	.word	0x00000001
        /*0064*/ 	.word	0x00000001


	//----- nvinfo : EIATTR_CRS_STACK_SIZE
	.align		4
.L_1545:
        /*0068*/ 	.byte	0x04, 0x1e
        /*006a*/ 	.short	(.L_1547 - .L_1546)
.L_1546:
        /*006c*/ 	.word	0x00000000


	//----- nvinfo : EIATTR_CBANK_PARAM_SIZE
	.align		4
.L_1547:
        /*0070*/ 	.byte	0x03, 0x19
        /*0072*/ 	.short	0x0018


	//----- nvinfo : EIATTR_PARAM_CBANK
	.align		4
        /*0074*/ 	.byte	0x04, 0x0a
        /*0076*/ 	.short	(.L_1549 - .L_1548)
	.align		4
.L_1548:
        /*0078*/ 	.word	index@(.nv.constant0._ZN2at6native29vectorized_elementwise_kernelILi4EZZZNS0_17log1p_kernel_cudaERNS_18TensorIteratorBaseEENKUlvE_clEvENKUlvE4_clEvEUlN3c108BFloat16EE_St5arrayIPcLm2EEEEviT0_T1_)
        /*007c*/ 	.short	0x0380
        /*007e*/ 	.short	0x0018


	//----- nvinfo : EIATTR_SW_WAR
	.align		4
.L_1549:
        /*0080*/ 	.byte	0x04, 0x36
        /*0082*/ 	.short	(.L_1551 - .L_1550)
.L_1550:
        /*0084*/ 	.word	0x00000008
.L_1551:


//--------------------- .nv.info._ZN2at6native29vectorized_elementwise_kernelILi8EZZZNS0_17log1p_kernel_cudaERNS_18TensorIteratorBaseEENKUlvE_clEvENKUlvE4_clEvEUlN3c108BFloat16EE_St5arrayIPcLm2EEEEviT0_T1_ --------------------------
	.section	.nv.info._ZN2at6native29vectorized_elementwise_kernelILi8EZZZNS0_17log1p_kernel_cudaERNS_18TensorIteratorBaseEENKUlvE_clEvENKUlvE4_clEvEUlN3c108BFloat16EE_St5arrayIPcLm2EEEEviT0_T1_,"",@"SHT_CUDA_INFO"
	.sectionflags	@""
	.align	4


	//----- nvinfo : EIATTR_CUDA_API_VERSION
	.align		4
        /*0000*/ 	.byte	0x04, 0x37
        /*0002*/ 	.short	(.L_1553 - .L_1552)
.L_1552:
        /*0004*/ 	.word	0x00000082


	//----- nvinfo : EIATTR_KPARAM_INFO
	.align		4
.L_1553:
        /*0008*/ 	.byte	0x04, 0x17
        /*000a*/ 	.short	(.L_1555 - .L_1554)
.L_1554:
        /*000c*/ 	.word	0x00000000
        /*0010*/ 	.short	0x0002
        /*0012*/ 	.short	0x0008
        /*0014*/ 	.byte	0x00, 0xf0, 0x41, 0x00


	//----- nvinfo : EIATTR_KPARAM_INFO
	.align		4
.L_1555:
        /*0018*/ 	.byte	0x04, 0x17
        /*001a*/ 	.short	(.L_1557 - .L_1556)
.L_1556:
        /*001c*/ 	.word	0x00000000
        /*0020*/ 	.short	0x0001
        /*0022*/ 	.short	0x0004
        /*0024*/ 	.byte	0x00, 0xf0, 0x05, 0x00


	//----- nvinfo : EIATTR_KPARAM_INFO
	.align		4
.L_1557:
        /*0028*/ 	.byte	0x04, 0x17
        /*002a*/ 	.short	(.L_1559 - .L_1558)
.L_1558:
        /*002c*/ 	.word	0x00000000
        /*0030*/ 	.short	0x0000
        /*0032*/ 	.short	0x0000
        /*0034*/ 	.byte	0x00, 0xf0, 0x11, 0x00


	//----- nvinfo : EIATTR_SPARSE_MMA_MASK
	.align		4
.L_1559:
        /*0038*/ 	.byte	0x03, 0x50
        /*003a*/ 	.short	0x0000


	//----- nvinfo : EIATTR_MAXREG_COUNT
	.align		4
        /*003c*/ 	.byte	0x03, 0x1b
        /*003e*/ 	.short	0x00ff


	//----- nvinfo : EIATTR_MERCURY_ISA_VERSION
	.align		4
        /*0040*/ 	.byte	0x03, 0x5f
        /*0042*/ 	.short	0x0101


	//----- nvinfo : EIATTR_VRC_CTA_INIT_COUNT
	.align		4
        /*0044*/ 	.byte	0x02, 0x4a
	.zero		1
	.zero		1


	//----- nvinfo : EIATTR_EXIT_INSTR_OFFSETS
	.align		4
        /*0048*/ 	.byte	0x04, 0x1c
        /*004a*/ 	.short	(.L_1561 - .L_1560)


	//   ....[0]....
.L_1560:
        /*004c*/ 	.word	0x000018d0


	//   ....[1]....
        /*0050*/ 	.word	0x00001920


	//   ....[2]....
        /*0054*/ 	.word	0x000027e0


	//----- nvinfo : EIATTR_MAX_THREADS
	.align		4
.L_1561:
        /*0058*/ 	.byte	0x04, 0x05
        /*005a*/ 	.short	(.L_1563 - .L_1562)
.L_1562:
        /*005c*/ 	.word	0x00000080
        /*0060*/ 	.word	0x00000001
        /*0064*/ 	.word	0x00000001


	//----- nvinfo : EIATTR_CRS_STACK_SIZE
	.align		4
.L_1563:
        /*0068*/ 	.byte	0x04, 0x1e
        /*006a*/ 	.short	(.L_1565 - .L_1564)
.L_1564:
        /*006c*/ 	.word	0x00000000


	//----- nvinfo : EIATTR_CBANK_PARAM_SIZE
	.align		4
.L_1565:
        /*0070*/ 	.byte	0x03, 0x19
        /*0072*/ 	.short	0x0018


	//----- nvinfo : EIATTR_PARAM_CBANK
	.align		4
        /*0074*/ 	.byte	0x04, 0x0a
        /*0076*/ 	.short	(.L_1567 - .L_1566)
	.align		4
.L_1566:
        /*0078*/ 	.word	index@(.nv.constant0._ZN2at6native29vectorized_elementwise_kernelILi8EZZZNS0_17log1p_kernel_cudaERNS_18TensorIteratorBaseEENKUlvE_clEvENKUlvE4_clEvEUlN3c108BFloat16EE_St5arrayIPcLm2EEEEviT0_T1_)
        /*007c*/ 	.short	0x0380
        /*007e*/ 	.short	0x0018


	//----- nvinfo : EIATTR_SW_WAR
	.align		4
.L_1567:
        /*0080*/ 	.byte	0x04, 0x36
        /*0082*/ 	.short	(.L_1569 - .L_1568)
.L_1568:
        /*0084*/ 	.word	0x00000008
.L_1569:


//--------------------- .nv.info._ZN2at6native18elementwise_kernelILi128ELi4EZNS0_15gpu_kernel_implIZZZNS0_17log1p_kernel_cudaERNS_18TensorIteratorBaseEENKUlvE_clEvENKUlvE3_clEvEUlN3c104HalfEE_EEvS4_RKT_EUliE_EEviT1_ --------------------------
	.section	.nv.info._ZN2at6native18elementwise_kernelILi128ELi4EZNS0_15gpu_kernel_implIZZZNS0_17log1p_kernel_cudaERNS_18TensorIteratorBaseEENKUlvE_clEvENKUlvE3_clEvEUlN3c104HalfEE_EEvS4_RKT_EUliE_EEviT1_,"",@"SHT_CUDA_INFO"
	.sectionflags	@""
	.align	4


	//----- nvinfo : EIATTR_CUDA_API_VERSION
	.align		4
        /*0000*/ 	.byte	0x04, 0x37
        /*0002*/ 	.short	(.L_1571 - .L_1570)
.L_1570:
        /*0004*/ 	.word	0x00000082


	//----- nvinfo : EIATTR_KPARAM_INFO
	.align		4
.L_1571:
        /*0008*/ 	.byte	0x04, 0x17
        /*000a*/ 	.short	(.L_1573 - .L_1572)
.L_1572:
        /*000c*/ 	.word	0x00000000
        /*0010*/ 	.short	0x0001
        /*0012*/ 	.short	0x0008
        /*0014*/ 	.byte	0x00, 0xf0, 0x61, 0x08


	//----- nvinfo : EIATTR_KPARAM_INFO
	.align		4
.L_1573:
        /*0018*/ 	.byte	0x04, 0x17
        /*001a*/ 	.short	(.L_1575 - .L_1574)
.L_1574:
        /*001c*/ 	.word	0x00000000
        /*0020*/ 	.short	0x0000
        /*0022*/ 	.short	0x0000
        /*0024*/ 	.byte	0x00, 0xf0, 0x11, 0x00


	//----- nvinfo : EIATTR_SPARSE_MMA_MASK
	.align		4
.L_1575:
        /*0028*/ 	.byte	0x03, 0x50
        /*002a*/ 	.short	0x0000


	//----- nvinfo : EIATTR_MAXREG_COUNT
	.align		4
        /*002c*/ 	.byte	0x03, 0x1b
        /*002e*/ 	.short	0x0080


	//----- nvinfo : EIATTR_EXTERNS
	.align		4
        /*0030*/ 	.byte	0x04, 0x0f
        /*0032*/ 	.short	(.L_1577 - .L_1576)


	//   ....[0]....
	.align		4
.L_1576:
        /*0034*/ 	.word	index@(__assertfail)


	//----- nvinfo : EIATTR_MERCURY_ISA_VERSION
	.align		4
.L_1577:
        /*0038*/ 	.byte	0x03, 0x5f
        /*003a*/ 	.short	0x0101


	//----- nvinfo : EIATTR_VRC_CTA_INIT_COUNT
	.align		4
        /*003c*/ 	.byte	0x02, 0x4a
	.zero		1
	.zero		1


	//----- nvinfo : EIATTR_SYSCALL_OFFSETS
	.align		4
        /*0040*/ 	.byte	0x04, 0x46
        /*0042*/ 	.short	(.L_1579 - .L_1578)


	//   ....[0]....
.L_1578:
        /*0044*/ 	.word	0x000021f0


	//   ....[1]....
        /*0048*/ 	.word	0x000032b0


	//   ....[2]....
        /*004c*/ 	.word	0x00005640


	//   ....[3]....
        /*0050*/ 	.word	0x00006530


	//   ....[4]....
        /*0054*/ 	.word	0x000089d0


	//   ....[5]....
        /*0058*/ 	.word	0x000098c0


	//   ....[6]....
        /*005c*/ 	.word	0x0000bd70


	//   ....[7]....
        /*0060*/ 	.word	0x0000cc30


	//----- nvinfo : EIATTR_EXIT_INSTR_OFFSETS
	.align		4
.L_1579:
        /*0064*/ 	.byte	0x04, 0x1c
        /*0066*/ 	.short	(.L_1581 - .L_1580)


	//   ....[0]....
.L_1580:
        /*0068*/ 	.word	0x00009ba0


	//   ....[1]....
        /*006c*/ 	.word	0x0000c0d0


	//   ....[2]....
        /*0070*/ 	.word	0x0000c110


	//   ....[3]....
        /*0074*/ 	.word	0x0000c1b0


	//   ....[4]....
        /*0078*/ 	.word	0x0000c1f0


	//   ....[5]....
        /*007c*/ 	.word	0x0000c230


	//   ....[6]....
        /*0080*/ 	.word	0x0000c2c0


	//   ....[7]....
        /*0084*/ 	.word	0x0000c2e0


	//   ....[8]....
        /*0088*/ 	.word	0x0000c380


	//   ....[9]....
        /*008c*/ 	.word	0x0000c3d0


	//   ....[10]....
        /*0090*/ 	.word	0x0000c420


	//   ....[11]....
        /*0094*/ 	.word	0x0000c500


	//   ....[12]....
        /*0098*/ 	.word	0x0000c670


	//   ....[13]....
        /*009c*/ 	.word	0x0000c7e0


	//   ....[14]....
        /*00a0*/ 	.word	0x0000c940


	//   ....[15]....
        /*00a4*/ 	.word	0x0000c980


	//   ....[16]....
        /*00a8*/ 	.word	0x0000c9c0


	//   ....[17]....
        /*00ac*/ 	.word	0x0000ca70


	//   ....[18]....
        /*00b0*/ 	.word	0x0000cad0


	//   ....[19]....
        /*00b4*/ 	.word	0x0000cc40


	//   ....[20]....
        /*00b8*/ 	.word	0x0000cd50


	//   ....[21]....
        /*00bc*/ 	.word	0x0000ce90


	//   ....[22]....
        /*00c0*/ 	.word	0x0000ced0


	//----- nvinfo : EIATTR_MAX_THREADS
	.align		4
.L_1581:
        /*00c4*/ 	.byte	0x04, 0x05
        /*00c6*/ 	.short	(.L_1583 - .L_1582)
.L_1582:
        /*00c8*/ 	.word	0x00000080
        /*00cc*/ 	.word	0x00000001
        /*00d0*/ 	.word	0x00000001


	//----- nvinfo : EIATTR_CRS_STACK_SIZE
	.align		4
.L_1583:
        /*00d4*/ 	.byte	0x04, 0x1e
        /*00d6*/ 	.short	(.L_1585 - .L_1584)
.L_1584:
        /*00d8*/ 	.word	0x00000000


	//----- nvinfo : EIATTR_CBANK_PARAM_SIZE
	.align		4
.L_1585:
        /*00dc*/ 	.byte	0x03, 0x19
        /*00de*/ 	.short	0x0220


	//----- nvinfo : EIATTR_PARAM_CBANK
	.align		4
        /*00e0*/ 	.byte	0x04, 0x0a
        /*00e2*/ 	.short	(.L_1587 - .L_1586)
	.align		4
.L_1586:
        /*00e4*/ 	.word	index@(.nv.constant0._ZN2at6native18elementwise_kernelILi128ELi4EZNS0_15gpu_kernel_implIZZZNS0_17log1p_kernel_cudaERNS_18TensorIteratorBaseEENKUlvE_clEvENKUlvE3_clEvEUlN3c104HalfEE_EEvS4_RKT_EUliE_EEviT1_)
        /*00e8*/ 	.short	0x0380
        /*00ea*/ 	.short	0x0220


	//----- nvinfo : EIATTR_SW_WAR
	.align		4
.L_1587:
        /*00ec*/ 	.byte	0x04, 0x36
        /*00ee*/ 	.short	(.L_1589 - .L_1588)
.L_1588:
        /*00f0*/ 	.word	0x00000008
.L_1589:


//--------------------- .nv.info._ZN2at6native27unrolled_elementwise_kernelIZZZNS0_17log1p_kernel_cudaERNS_18TensorIteratorBaseEENKUlvE_clEvENKUlvE3_clEvEUlN3c104HalfEE_St5arrayIPcLm2EELi4E23TrivialOffsetCalculatorILi1EjESD_NS0_6memory12LoadWithCastILi1EEENSE_13StoreWithCastILi1EEEEEviT_T0_T2_T3_T4_T5_ --------------------------
	.section	.nv.info._ZN2at6native27unrolled_elementwise_kernelIZZZNS0_17log1p_kernel_cudaERNS_18TensorIteratorBaseEENKUlvE_clEvENKUlvE3_clEvEUlN3c104HalfEE_St5arrayIPcLm2EELi4E23TrivialOffsetCalculatorILi1EjESD_NS0_6memory12LoadWithCastILi1EEENSE_13StoreWithCastILi1EEEEEviT_T0_T2_T3_T4_T5_,"",@"SHT_CUDA_INFO"
	.sectionflags	@""
	.align	4


	//----- nvinfo : EIATTR_CUDA_API_VERSION
	.align		4
        /*0000*/ 	.byte	0x04, 0x37
        /*0002*/ 	.short	(.L_1591 - .L_1590)
.L_1590:
        /*0004*/ 	.word	0x00000082


	//----- nvinfo : EIATTR_KPARAM_INFO
	.align		4
.L_1591:
        /*0008*/ 	.byte	0x04, 0x17
        /*000a*/ 	.short	(.L_1593 - .L_1592)
.L_1592:
        /*000c*/ 	.word	0x00000000
        /*0010*/ 	.short	0x0006
        /*0012*/ 	.short	0x0024
        /*0014*/ 	.byte	0x00, 0xf0, 0x21, 0x00


	//----- nvinfo : EIATTR_KPARAM_INFO
	.align		4
.L_1593:
        /*0018*/ 	.byte	0x04, 0x17
        /*001a*/ 	.short	(.L_1595 - .L_1594)
.L_1594:
        /*001c*/ 	.word	0x00000000
        /*0020*/ 	.short	0x0005
        /*0022*/ 	.short	0x001c
        /*0024*/ 	.byte	0x00, 0xf0, 0x21, 0x00


	//----- nvinfo : EIATTR_KPARAM_INFO
	.align		4
.L_1595:
        /*0028*/ 	.byte	0x04, 0x17
        /*002a*/ 	.short	(.L_1597 - .L_1596)
.L_1596:
        /*002c*/ 	.word	0x00000000
        /*0030*/ 	.short	0x0004
        /*0032*/ 	.short	0x0019
        /*0034*/ 	.byte	0x00, 0xf0, 0x05, 0x00


	//----- nvinfo : EIATTR_KPARAM_INFO
	.align		4
.L_1597:
        /*0038*/ 	.byte	0x04, 0x17
        /*003a*/ 	.short	(.L_1599 - .L_1598)
.L_1598:
        /*003c*/ 	.word	0x00000000
        /*0040*/ 	.short	0x0003
        /*0042*/ 	.short	0x0018
        /*0044*/ 	.byte	0x00, 0xf0, 0x05, 0x00


	//----- nvinfo : EIATTR_KPARAM_INFO
	.align		4
.L_1599:
        /*0048*/ 	.byte	0x04, 0x17
        /*004a*/ 	.short	(.L_1601 - .L_1600)
.L_1600:
        /*004c*/ 	.word	0x00000000
        /*0050*/ 	.short	0x0002
        /*0052*/ 	.short	0x0008
        /*0054*/ 	.byte	0x00, 0xf0, 0x41, 0x00


	//----- nvinfo : EIATTR_KPARAM_INFO
	.align		4
.L_1601:
        /*0058*/ 	.byte	0x04, 0x17
        /*005a*/ 	.short	(.L_1603 - .L_1602)
.L_1602:
        /*005c*/ 	.word	0x00000000
        /*0060*/ 	.short	0x0001
        /*0062*/ 	.short	0x0004
        /*0064*/ 	.byte	0x00, 0xf0, 0x05, 0x00


	//----- nvinfo : EIATTR_KPARAM_INFO
	.align		4
.L_1603:
        /*0068*/ 	.byte	0x04, 0x17
        /*006a*/ 	.short	(.L_1605 - .L_1604)
.L_1604:
        /*006c*/ 	.word	0x00000000
        /*0070*/ 	.short	0x0000
        /*0072*/ 	.short	0x0000
        /*0074*/ 	.byte	0x00, 0xf0, 0x11, 0x00


	//----- nvinfo : EIATTR_SPARSE_MMA_MASK
	.align		4
.L_1605:
        /*0078*/ 	.byte	0x03, 0x50
        /*007a*/ 	.short	0x0000


	//----- nvinfo : EIATTR_MAXREG_COUNT
	.align		4
        /*007c*/ 	.byte	0x03, 0x1b
        /*007e*/ 	.short	0x00ff


	//----- nvinfo : EIATTR_EXTERNS
	.align		4
        /*0080*/ 	.byte	0x04, 0x0f
        /*0082*/ 	.short	(.L_1607 - .L_1606)


	//   ....[0]....
	.align		4
.L_1606:
        /*0084*/ 	.word	index@(__assertfail)


	//----- nvinfo : EIATTR_MERCURY_ISA_VERSION
	.align		4
.L_1607:
        /*0088*/ 	.byte	0x03, 0x5f
        /*008a*/ 	.short	0x0101


	//----- nvinfo : EIATTR_VRC_CTA_INIT_COUNT
	.align		4
        /*008c*/ 	.byte	0x02, 0x4a
	.zero		1
	.zero		1


	//----- nvinfo : EIATTR_SYSCALL_OFFSETS
	.align		4
        /*0090*/ 	.byte	0x04, 0x46
        /*0092*/ 	.short	(.L_1609 - .L_1608)


	//   ....[0]....
.L_1608:
        /*0094*/ 	.word	0x00000fc0


	//   ....[1]....
        /*0098*/ 	.word	0x00002160


	//   ....[2]....
        /*009c*/ 	.word	0x00003240


	//   ....[3]....
        /*00a0*/ 	.word	0x00004240


	//   ....[4]....
        /*00a4*/ 	.word	0x00005ac0


	//   ....[5]....
        /*00a8*/ 	.word	0x00006980


	//   ....[6]....
        /*00ac*/ 	.word	0x00007900


	//   ....[7]....
        /*00b0*/ 	.word	0x00008880


	//----- nvinfo : EIATTR_EXIT_INSTR_OFFSETS
	.align		4
.L_1609:
        /*00b4*/ 	.byte	0x04, 0x1c
        /*00b6*/ 	.short	(.L_1611 - .L_1610)


	//   ....[0]....
.L_1610:
        /*00b8*/ 	.word	0x00007bd0


	//   ....[1]....
        /*00bc*/ 	.word	0x00007d20


	//   ....[2]....
        /*00c0*/ 	.word	0x00007d60


	//   ....[3]....
        /*00c4*/ 	.word	0x00007e00


	//   ....[4]....
        /*00c8*/ 	.word	0x00007e40


	//   ....[5]....
        /*00cc*/ 	.word	0x00007e80


	//   ....[6]....
        /*00d0*/ 	.word	0x00007f10


	//   ....[7]....
        /*00d4*/ 	.word	0x00007f30


	//   ....[8]....
        /*00d8*/ 	.word	0x00007fd0


	//   ....[9]....
        /*00dc*/ 	.word	0x00008020


	//   ....[10]....
        /*00e0*/ 	.word	0x00008070


	//   ....[11]....
        /*00e4*/ 	.word	0x00008150


	//   ....[12]....
        /*00e8*/ 	.word	0x000082c0


	//   ....[13]....
        /*00ec*/ 	.word	0x00008430


	//   ....[14]....
        /*00f0*/ 	.word	0x00008590


	//   ....[15]....
        /*00f4*/ 	.word	0x000085d0


	//   ....[16]....
        /*00f8*/ 	.word	0x00008610


	//   ....[17]....
        /*00fc*/ 	.word	0x000086c0


	//   ....[18]....
        /*0100*/ 	.word	0x00008720


	//   ....[19]....
        /*0104*/ 	.word	0x00008890


	//   ....[20]....
        /*0108*/ 	.word	0x000089a0


	//   ....[21]....
        /*010c*/ 	.word	0x00008ae0


	//   ....[22]....
        /*0110*/ 	.word	0x00008b20


	//----- nvinfo : EIATTR_MAX_THREADS
	.align		4
.L_1611:
        /*0114*/ 	.byte	0x04, 0x05
        /*0116*/ 	.short	(.L_1613 - .L_1612)
.L_1612:
        /*0118*/ 	.word	0x00000080
        /*011c*/ 	.word	0x00000001
        /*0120*/ 	.word	0x00000001


	//----- nvinfo : EIATTR_CRS_STACK_SIZE
	.align		4
.L_1613:
        /*0124*/ 	.byte	0x04, 0x1e
        /*0126*/ 	.short	(.L_1615 - .L_1614)
.L_1614:
        /*0128*/ 	.word	0x00000000


	//----- nvinfo : EIATTR_CBANK_PARAM_SIZE
	.align		4
.L_1615:
        /*012c*/ 	.byte	0x03, 0x19
        /*012e*/ 	.short	0x002c


	//----- nvinfo : EIATTR_PARAM_CBANK
	.align		4
        /*0130*/ 	.byte	0x04, 0x0a
        /*0132*/ 	.short	(.L_1617 - .L_1616)
	.align		4
.L_1616:
        /*0134*/ 	.word	index@(.nv.constant0._ZN2at6native27unrolled_elementwise_kernelIZZZNS0_17log1p_kernel_cudaERNS_18TensorIteratorBaseEENKUlvE_clEvENKUlvE3_clEvEUlN3c104HalfEE_St5arrayIPcLm2EELi4E23TrivialOffsetCalculatorILi1EjESD_NS0_6memory12LoadWithCastILi1EEENSE_13StoreWithCastILi1EEEEEviT_T0_T2_T3_T4_T5_)
        /*0138*/ 	.short	0x0380
        /*013a*/ 	.short	0x002c


	//----- nvinfo : EIATTR_SW_WAR
	.align		4
.L_1617:
        /*013c*/ 	.byte	0x04, 0x36
        /*013e*/ 	.short	(.L_1619 - .L_1618)
.L_1618:
        /*0140*/ 	.word	0x00000008
.L_1619:


//--------------------- .nv.info._ZN2at6native18elementwise_kernelILi128ELi4EZNS0_22gpu_kernel_impl_nocastIZZZNS0_17log1p_kernel_cudaERNS_18TensorIteratorBaseEENKUlvE_clEvENKUlvE3_clEvEUlN3c104HalfEE_EEvS4_RKT_EUliE_EEviT1_ --------------------------
	.section	.nv.info._ZN2at6native18elementwise_kernelILi128ELi4EZNS0_22gpu_kernel_impl_nocastIZZZNS0_17log1p_kernel_cudaERNS_18TensorIteratorBaseEENKUlvE_clEvENKUlvE3_clEvEUlN3c104HalfEE_EEvS4_RKT_EUliE_EEviT1_,"",@"SHT_CUDA_INFO"
	.sectionflags	@""
	.align	4


	//----- nvinfo : EIATTR_CUDA_API_VERSION
	.align		4
        /*0000*/ 	.byte	0x04, 0x37
        /*0002*/ 	.short	(.L_1621 - .L_1620)
.L_1620:
        /*0004*/ 	.word	0x00000082


	//----- nvinfo : EIATTR_KPARAM_INFO
	.align		4
.L_1621:
        /*0008*/ 	.byte	0x04, 0x17
        /*000a*/ 	.short	(.L_1623 - .L_1622)
.L_1622:
        /*000c*/ 	.word	0x00000000
        /*0010*/ 	.short	0x0001
        /*0012*/ 	.short	0x0008
        /*0014*/ 	.byte	0x00, 0xf0, 0x61, 0x08


	//----- nvinfo : EIATTR_KPARAM_INFO
	.align		4
.L_1623:
        /*0018*/ 	.byte	0x04, 0x17
        /*001a*/ 	.short	(.L_1625 - .L_1624)
.L_1624:
        /*001c*/ 	.word	0x00000000
        /*0020*/ 	.short	0x0000
        /*0022*/ 	.short	0x0000
        /*0024*/ 	.byte	0x00, 0xf0, 0x11, 0x00


	//----- nvinfo : EIATTR_SPARSE_MMA_MASK
	.align		4
.L_1625:
        /*0028*/ 	.byte	0x03, 0x50
        /*002a*/ 	.short	0x0000


	//----- nvinfo : EIATTR_MAXREG_COUNT
	.align		4
        /*002c*/ 	.byte	0x03, 0x1b
        /*002e*/ 	.short	0x0080


	//----- nvinfo : EIATTR_MERCURY_ISA_VERSION
	.align		4
        /*0030*/ 	.byte	0x03, 0x5f
        /*0032*/ 	.short	0x0101


	//----- nvinfo : EIATTR_VRC_CTA_INIT_COUNT
	.align		4
        /*0034*/ 	.byte	0x02, 0x4a
	.zero		1
	.zero		1


	//----- nvinfo : EIATTR_EXIT_INSTR_OFFSETS
	.align		4
        /*0038*/ 	.byte	0x04, 0x1c
        /*003a*/ 	.short	(.L_1627 - .L_1626)


	//   ....[0]....
.L_1626:
        /*003c*/ 	.word	0x00000810


	//   ....[1]....
        /*0040*/ 	.word	0x00000a40


	//   ....[2]....
        /*0044*/ 	.word	0x00004aa0


	//   ....[3]....
        /*0048*/ 	.word	0x00005fa0


	//----- nvinfo : EIATTR_MAX_THREADS
	.align		4
.L_1627:
        /*004c*/ 	.byte	0x04, 0x05
        /*004e*/ 	.short	(.L_1629 - .L_1628)
.L_1628:
        /*0050*/ 	.word	0x00000080
        /*0054*/ 	.word	0x00000001
        /*0058*/ 	.word	0x00000001


	//----- nvinfo : EIATTR_CRS_STACK_SIZE
	.align		4
.L_1629:
        /*005c*/ 	.byte	0x04, 0x1e
        /*005e*/ 	.short	(.L_1631 - .L_1630)
.L_1630:
        /*0060*/ 	.word	0x00000000


	//----- nvinfo : EIATTR_CBANK_PARAM_SIZE
	.align		4
.L_1631:
        /*0064*/ 	.byte	0x03, 0x19
        /*0066*/ 	.short	0x0220


	//----- nvinfo : EIATTR_PARAM_CBANK
	.align		4
        /*0068*/ 	.byte	0x04, 0x0a
        /*006a*/ 	.short	(.L_1633 - .L_1632)
	.align		4
.L_1632:
        /*006c*/ 	.word	index@(.nv.constant0._ZN2at6native18elementwise_kernelILi128ELi4EZNS0_22gpu_kernel_impl_nocastIZZZNS0_17log1p_kernel_cudaERNS_18TensorIteratorBaseEENKUlvE_clEvENKUlvE3_clEvEUlN3c104HalfEE_EEvS4_RKT_EUliE_EEviT1_)
        /*0070*/ 	.short	0x0380
        /*0072*/ 	.short	0x0220


	//----- nvinfo : EIATTR_SW_WAR
	.align		4
.L_1633:
        /*0074*/ 	.byte	0x04, 0x36
        /*0076*/ 	.short	(.L_1635 - .L_1634)
.L_1634:
        /*0078*/ 	.word	0x00000008
.L_1635:


//--------------------- .nv.info._ZN2at6native27unrolled_elementwise_kernelIZZZNS0_17log1p_kernel_cudaERNS_18TensorIteratorBaseEENKUlvE_clEvENKUlvE3_clEvEUlN3c104HalfEE_St5arrayIPcLm2EELi4E23TrivialOffsetCalculatorILi1EjESD_NS0_6memory15LoadWithoutCastENSE_16StoreWithoutCastEEEviT_T0_T2_T3_T4_T5_ --------------------------
	.section	.nv.info._ZN2at6native27unrolled_elementwise_kernelIZZZNS0_17log1p_kernel_cudaERNS_18TensorIteratorBaseEENKUlvE_clEvENKUlvE3_clEvEUlN3c104HalfEE_St5arrayIPcLm2EELi4E23TrivialOffsetCalculatorILi1EjESD_NS0_6memory15LoadWithoutCastENSE_16StoreWithoutCastEEEviT_T0_T2_T3_T4_T5_,"",@"SHT_CUDA_INFO"
	.sectionflags	@""
	.align	4


	//----- nvinfo : EIATTR_CUDA_API_VERSION
	.align		4
        /*0000*/ 	.byte	0x04, 0x37
        /*0002*/ 	.short	(.L_1637 - .L_1636)
.L_1636:
        /*0004*/ 	.word	0x00000082


	//----- nvinfo : EIATTR_KPARAM_INFO
	.align		4
.L_1637:
        /*0008*/ 	.byte	0x04, 0x17
        /*000a*/ 	.short	(.L_1639 - .L_1638)
.L_1638:
        /*000c*/ 	.word	0x00000000
        /*0010*/ 	.short	0x0006
        /*0012*/ 	.short	0x001b
        /*0014*/ 	.byte	0x00, 0xf0, 0x05, 0x00


	//----- nvinfo : EIATTR_KPARAM_INFO
	.align		4
.L_1639:
        /*0018*/ 	.byte	0x04, 0x17
        /*001a*/ 	.short	(.L_1641 - .L_1640)
.L_1640:
        /*001c*/ 	.word	0x00000000
        /*0020*/ 	.short	0x0005
        /*0022*/ 	.short	0x001a
        /*0024*/ 	.byte	0x00, 0xf0, 0x05, 0x00


	//----- nvinfo : EIATTR_KPARAM_INFO
	.align		4
.L_1641:
        /*0028*/ 	.byte	0x04, 0x17
        /*002a*/ 	.short	(.L_1643 - .L_1642)
.L_1642:
        /*002c*/ 	.word	0x00000000
        /*0030*/ 	.short	0x0004
        /*0032*/ 	.short	0x0019
        /*0034*/ 	.byte	0x00, 0xf0, 0x05, 0x00


	//----- nvinfo : EIATTR_KPARAM_INFO
	.align		4
.L_1643:
        /*0038*/ 	.byte	0x04, 0x17
        /*003a*/ 	.short	(.L_1645 - .L_1644)
.L_1644:
        /*003c*/ 	.word	0x00000000
        /*0040*/ 	.short	0x0003
        /*0042*/ 	.short	0x0018
        /*0044*/ 	.byte	0x00, 0xf0, 0x05, 0x00


	//----- nvinfo : EIATTR_KPARAM_INFO
	.align		4
.L_1645:
        /*0048*/ 	.byte	0x04, 0x17
        /*004a*/ 	.short	(.L_1647 - .L_1646)
.L_1646:
        /*004c*/ 	.word	0x00000000
        /*0050*/ 	.short	0x0002
        /*0052*/ 	.short	0x0008
        /*0054*/ 	.byte	0x00, 0xf0, 0x41, 0x00


	//----- nvinfo : EIATTR_KPARAM_INFO
	.align		4
.L_1647:
        /*0058*/ 	.byte	0x04, 0x17
        /*005a*/ 	.short	(.L_1649 - .L_1648)
.L_1648:
        /*005c*/ 	.word	0x00000000
        /*0060*/ 	.short	0x0001
        /*0062*/ 	.short	0x0004
        /*0064*/ 	.byte	0x00, 0xf0, 0x05, 0x00


	//----- nvinfo : EIATTR_KPARAM_INFO
	.align		4
.L_1649:
        /*0068*/ 	.byte	0x04, 0x17
        /*006a*/ 	.short	(.L_1651 - .L_1650)
.L_1650:
        /*006c*/ 	.word	0x00000000
        /*0070*/ 	.short	0x0000
        /*0072*/ 	.short	0x0000
        /*0074*/ 	.byte	0x00, 0xf0, 0x11, 0x00


	//----- nvinfo : EIATTR_SPARSE_MMA_MASK
	.align		4
.L_1651:
        /*0078*/ 	.byte	0x03, 0x50
        /*007a*/ 	.short	0x0000


	//----- nvinfo : EIATTR_MAXREG_COUNT
	.align		4
        /*007c*/ 	.byte	0x03, 0x1b
        /*007e*/ 	.short	0x00ff


	//----- nvinfo : EIATTR_MERCURY_ISA_VERSION
	.align		4
        /*0080*/ 	.byte	0x03, 0x5f
        /*0082*/ 	.short	0x0101


	//----- nvinfo : EIATTR_VRC_CTA_INIT_COUNT
	.align		4
        /*0084*/ 	.byte	0x02, 0x4a
	.zero		1
	.zero		1


	//----- nvinfo : EIATTR_EXIT_INSTR_OFFSETS
	.align		4
        /*0088*/ 	.byte	0x04, 0x1c
        /*008a*/ 	.short	(.L_1653 - .L_1652)


	//   ....[0]....
.L_1652:
        /*008c*/ 	.word	0x00000c20


	//   ....[1]....
        /*0090*/ 	.word	0x00000c70


	//----- nvinfo : EIATTR_MAX_THREADS
	.align		4
.L_1653:
        /*0094*/ 	.byte	0x04, 0x05
        /*0096*/ 	.short	(.L_1655 - .L_1654)
.L_1654:
        /*0098*/ 	.word	0x00000080
        /*009c*/ 	.word	0x00000001
        /*00a0*/ 	.word	0x00000001


	//----- nvinfo : EIATTR_CRS_STACK_SIZE
	.align		4
.L_1655:
        /*00a4*/ 	.byte	0x04, 0x1e
        /*00a6*/ 	.short	(.L_1657 - .L_1656)
.L_1656:
        /*00a8*/ 	.word	0x00000000


	//----- nvinfo : EIATTR_CBANK_PARAM_SIZE
	.align		4
.L_1657:
        /*00ac*/ 	.byte	0x03, 0x19
        /*00ae*/ 	.short	0x001c


	//----- nvinfo : EIATTR_PARAM_CBANK
	.align		4
        /*00b0*/ 	.byte	0x04, 0x0a
        /*00b2*/ 	.short	(.L_1659 - .L_1658)
	.align		4
.L_1658:
        /*00b4*/ 	.word	index@(.nv.constant0._ZN2at6native27unrolled_elementwise_kernelIZZZNS0_17log1p_kernel_cudaERNS_18TensorIteratorBaseEENKUlvE_clEvENKUlvE3_clEvEUlN3c104HalfEE_St5arrayIPcLm2EELi4E23TrivialOffsetCalculatorILi1EjESD_NS0_6memory15LoadWithoutCastENSE_16StoreWithoutCastEEEviT_T0_T2_T3_T4_T5_)
        /*00b8*/ 	.short	0x0380
        /*00ba*/ 	.short	0x001c


	//----- nvinfo : EIATTR_SW_WAR
	.align		4
.L_1659:
        /*00bc*/ 	.byte	0x04, 0x36
        /*00be*/ 	.short	(.L_1661 - .L_1660)
.L_1660:
        /*00c0*/ 	.word	0x00000008
.L_1661:


//--------------------- .nv.info._ZN2at6native29vectorized_elementwise_kernelILi2EZZZNS0_17log1p_kernel_cudaERNS_18TensorIteratorBaseEENKUlvE_clEvENKUlvE3_clEvEUlN3c104HalfEE_St5arrayIPcLm2EEEEviT0_T1_ --------------------------
	.section	.nv.info._ZN2at6native29vectorized_elementwise_kernelILi2EZZZNS0_17log1p_kernel_cudaERNS_18TensorIteratorBaseEENKUlvE_clEvENKUlvE3_clEvEUlN3c104HalfEE_St5arrayIPcLm2EEEEviT0_T1_,"",@"SHT_CUDA_INFO"
	.sectionflags	@""
	.align	4


	//----- nvinfo : EIATTR_CUDA_API_VERSION
	.align		4
        /*0000*/ 	.byte	0x04, 0x37
        /*0002*/ 	.short	(.L_1663 - .L_1662)
.L_1662:
        /*0004*/ 	.word	0x00000082


	//----- nvinfo : EIATTR_KPARAM_INFO
	.align		4
.L_1663:
        /*0008*/ 	.byte	0x04, 0x17
        /*000a*/ 	.short	(.L_1665 - .L_1664)
.L_1664:
        /*000c*/ 	.word	0x00000000
        /*0010*/ 	.short	0x0002
        /*0012*/ 	.short	0x0008
        /*0014*/ 	.byte	0x00, 0xf0, 0x41, 0x00


	//----- nvinfo : EIATTR_KPARAM_INFO
	.align		4
.L_1665:
        /*0018*/ 	.byte	0x04, 0x17
        /*001a*/ 	.short	(.L_1667 - .L_1666)
.L_1666:
        /*001c*/ 	.word	0x00000000
        /*0020*/ 	.short	0x0001
        /*0022*/ 	.short	0x0004
        /*0024*/ 	.byte	0x00, 0xf0, 0x05, 0x00


	//----- nvinfo : EIATTR_KPARAM_INFO
	.align		4
.L_1667:
        /*0028*/ 	.byte	0x04, 0x17
        /*002a*/ 	.short	(.L_1669 - .L_1668)
.L_1668:
        /*002c*/ 	.word	0x00000000
        /*0030*/ 	.short	0x0000
        /*0032*/ 	.short	0x0000
        /*0034*/ 	.byte	0x00, 0xf0, 0x11, 0x00


	//----- nvinfo : EIATTR_SPARSE_MMA_MASK
	.align		4
.L_1669:
        /*0038*/ 	.byte	0x03, 0x50
        /*003a*/ 	.short	0x0000


	//----- nvinfo : EIATTR_MAXREG_COUNT
	.align		4
        /*003c*/ 	.byte	0x03, 0x1b
        /*003e*/ 	.short	0x00ff


	//----- nvinfo : EIATTR_MERCURY_ISA_VERSION
	.align		4
        /*0040*/ 	.byte	0x03, 0x5f
        /*0042*/ 	.short	0x0101


	//----- nvinfo : EIATTR_VRC_CTA_INIT_COUNT
	.align		4
        /*0044*/ 	.byte	0x02, 0x4a
	.zero		1
	.zero		1


	//----- nvinfo : EIATTR_EXIT_INSTR_OFFSETS
	.align		4
        /*0048*/ 	.byte	0x04, 0x1c
        /*004a*/ 	.short	(.L_1671 - .L_1670)


	//   ....[0]....
.L_1670:
        /*004c*/ 	.word	0x000018d0


	//   ....[1]....
        /*0050*/ 	.word	0x00001920


	//   ....[2]....
        /*0054*/ 	.word	0x00002800


	//----- nvinfo : EIATTR_MAX_THREADS
	.align		4
.L_1671:
        /*0058*/ 	.byte	0x04, 0x05
        /*005a*/ 	.short	(.L_1673 - .L_1672)
.L_1672:
        /*005c*/ 	.word	0x00000080
        /*0060*/ 	.word	0x00000001
        /*0064*/ 	.word	0x00000001


	//----- nvinfo : EIATTR_CRS_STACK_SIZE
	.align		4
.L_1673:
        /*0068*/ 	.byte	0x04, 0x1e
        /*006a*/ 	.short	(.L_1675 - .L_1674)
.L_1674:
        /*006c*/ 	.word	0x00000000


	//----- nvinfo : EIATTR_CBANK_PARAM_SIZE
	.align		4
.L_1675:
        /*0070*/ 	.byte	0x03, 0x19
        /*0072*/ 	.short	0x0018


	//----- nvinfo : EIATTR_PARAM_CBANK
	.align		4
        /*0074*/ 	.byte	0x04, 0x0a
        /*0076*/ 	.short	(.L_1677 - .L_1676)
	.align		4
.L_1676:
        /*0078*/ 	.word	index@(.nv.constant0._ZN2at6native29vectorized_elementwise_kernelILi2EZZZNS0_17log1p_kernel_cudaERNS_18TensorIteratorBaseEENKUlvE_clEvENKUlvE3_clEvEUlN3c104HalfEE_St5arrayIPcLm2EEEEviT0_T1_)
        /*007c*/ 	.short	0x0380
        /*007e*/ 	.short	0x0018


	//----- nvinfo : EIATTR_SW_WAR
	.align		4
.L_1677:
        /*0080*/ 	.byte	0x04, 0x36
        /*0082*/ 	.short	(.L_1679 - .L_1678)
.L_1678:
        /*0084*/ 	.word	0x00000008
.L_1679:


//--------------------- .nv.info._ZN2at6native29vectorized_elementwise_kernelILi4EZZZNS0_17log1p_kernel_cudaERNS_18TensorIteratorBaseEENKUlvE_clEvENKUlvE3_clEvEUlN3c104HalfEE_St5arrayIPcLm2EEEEviT0_T1_ --------------------------
	.section	.nv.info._ZN2at6native29vectorized_elementwise_kernelILi4EZZZNS0_17log1p_kernel_cudaERNS_18TensorIteratorBaseEENKUlvE_clEvENKUlvE3_clEvEUlN3c104HalfEE_St5arrayIPcLm2EEEEviT0_T1_,"",@"SHT_CUDA_INFO"
	.sectionflags	@""
	.align	4


	//----- nvinfo : EIATTR_CUDA_API_VERSION
	.align		4
        /*0000*/ 	.byte	0x04, 0x37
        /*0002*/ 	.short	(.L_1681 - .L_1680)
.L_1680:
        /*0004*/ 	.word	0x00000082


	//----- nvinfo : EIATTR_KPARAM_INFO
	.align		4
.L_1681:
        /*0008*/ 	.byte	0x04, 0x17
        /*000a*/ 	.short	(.L_1683 - .L_1682)
.L_1682:
        /*000c*/ 	.word	0x00000000
        /*0010*/ 	.short	0x0002
        /*0012*/ 	.short	0x0008
        /*0014*/ 	.byte	0x00, 0xf0, 0x41, 0x00


	//----- nvinfo : EIATTR_KPARAM_INFO
	.align		4
.L_1683:
        /*0018*/ 	.byte	0x04, 0x17
        /*001a*/ 	.short	(.L_1685 - .L_1684)
.L_1684:
        /*001c*/ 	.word	0x00000000
        /*0020*/ 	.short	0x0001
        /*0022*/ 	.short	0x0004
        /*0024*/ 	.byte	0x00, 0xf0, 0x05, 0x00


	//----- nvinfo : EIATTR_KPARAM_INFO
	.align		4
.L_1685:
        /*0028*/ 	.byte	0x04, 0x17
        /*002a*/ 	.short	(.L_1687 - .L_1686)
.L_1686:
        /*002c*/ 	.word	0x00000000
        /*0030*/ 	.short	0x0000
        /*0032*/ 	.short	0x0000
        /*0034*/ 	.byte	0x00, 0xf0, 0x11, 0x00


	//----- nvinfo : EIATTR_SPARSE_MMA_MASK
	.align		4
.L_1687:
        /*0038*/ 	.byte	0x03, 0x50
        /*003a*/ 	.short	0x0000


	//----- nvinfo : EIATTR_MAXREG_COUNT
	.align		4
        /*003c*/ 	.byte	0x03, 0x1b
        /*003e*/ 	.short	0x00ff


	//----- nvinfo : EIATTR_MERCURY_ISA_VERSION
	.align		4
        /*0040*/ 	.byte	0x03, 0x5f
        /*0042*/ 	.short	0x0101


	//----- nvinfo : EIATTR_VRC_CTA_INIT_COUNT
	.align		4
        /*0044*/ 	.byte	0x02, 0x4a
	.zero		1
	.zero		1


	//----- nvinfo : EIATTR_EXIT_INSTR_OFFSETS
	.align		4
        /*0048*/ 	.byte	0x04, 0x1c
        /*004a*/ 	.short	(.L_1689 - .L_1688)


	//   ....[0]....
.L_1688:
        /*004c*/ 	.word	0x000018d0


	//   ....[1]....
        /*0050*/ 	.word	0x00001920


	//   ....[2]....
        /*0054*/ 	.word	0x000027c0


	//----- nvinfo : EIATTR_MAX_THREADS
	.align		4
.L_1689:
        /*0058*/ 	.byte	0x04, 0x05
        /*005a*/ 	.short	(.L_1691 - .L_1690)
.L_1690:
        /*005c*/ 	.word	0x00000080
        /*0060*/ 	.word	0x00000001
        /*0064*/ 	.word	0x00000001


	//----- nvinfo : EIATTR_CRS_STACK_SIZE
	.align		4
.L_1691:
        /*0068*/ 	.byte	0x04, 0x1e
        /*006a*/ 	.short	(.L_1693 - .L_1692)
.L_1692:
        /*006c*/ 	.word	0x00000000


	//----- nvinfo : EIATTR_CBANK_PARAM_SIZE
	.align		4
.L_1693:
        /*0070*/ 	.byte	0x03, 0x19
        /*0072*/ 	.short	0x0018


	//----- nvinfo : EIATTR_PARAM_CBANK
	.align		4
        /*0074*/ 	.byte	0x04, 0x0a
        /*0076*/ 	.short	(.L_1695 - .L_1694)
	.align		4
.L_1694:
        /*0078*/ 	.word	index@(.nv.constant0._ZN2at6native29vectorized_elementwise_kernelILi4EZZZNS0_17log1p_kernel_cudaERNS_18TensorIteratorBaseEENKUlvE_clEvENKUlvE3_clEvEUlN3c104HalfEE_St5arrayIPcLm2EEEEviT0_T1_)
        /*007c*/ 	.short	0x0380
        /*007e*/ 	.short	0x0018


	//----- nvinfo : EIATTR_SW_WAR
	.align		4
.L_1695:
        /*0080*/ 	.byte	0x04, 0x36
        /*0082*/ 	.short	(.L_1697 - .L_1696)
.L_1696:
        /*0084*/ 	.word	0x00000008
.L_1697:


//--------------------- .nv.info._ZN2at6native29vectorized_elementwise_kernelILi8EZZZNS0_17log1p_kernel_cudaERNS_18TensorIteratorBaseEENKUlvE_clEvENKUlvE3_clEvEUlN3c104HalfEE_St5arrayIPcLm2EEEEviT0_T1_ --------------------------
	.section	.nv.info._ZN2at6native29vectorized_elementwise_kernelILi8EZZZNS0_17log1p_kernel_cudaERNS_18TensorIteratorBaseEENKUlvE_clEvENKUlvE3_clEvEUlN3c104HalfEE_St5arrayIPcLm2EEEEviT0_T1_,"",@"SHT_CUDA_INFO"
	.sectionflags	@""
	.align	4


	//----- nvinfo : EIATTR_CUDA_API_VERSION
	.align		4
        /*0000*/ 	.byte	0x04, 0x37
        /*0002*/ 	.short	(.L_1699 - .L_1698)
.L_1698:
        /*0004*/ 	.word	0x00000082


	//----- nvinfo : EIATTR_KPARAM_INFO
	.align		4
.L_1699:
        /*0008*/ 	.byte	0x04, 0x17
        /*000a*/ 	.short	(.L_1701 - .L_1700)
.L_1700:
        /*000c*/ 	.word	0x00000000
        /*0010*/ 	.short	0x0002
        /*0012*/ 	.short	0x0008
        /*0014*/ 	.byte	0x00, 0xf0, 0x41, 0x00


	//----- nvinfo : EIATTR_KPARAM_INFO
	.align		4
.L_1701:
        /*0018*/ 	.byte	0x04, 0x17
        /*001a*/ 	.short	(.L_1703 - .L_1702)
.L_1702:
        /*001c*/ 	.word	0x00000000
        /*0020*/ 	.short	0x0001
        /*0022*/ 	.short	0x0004
        /*0024*/ 	.byte	0x00, 0xf0, 0x05, 0x00


	//----- nvinfo : EIATTR_KPARAM_INFO
	.align		4
.L_1703:
        /*0028*/ 	.byte	0x04, 0x17
        /*002a*/ 	.short	(.L_1705 - .L_1704)
.L_1704:
        /*002c*/ 	.word	0x00000000
        /*0030*/ 	.short	0x0000
        /*0032*/ 	.short	0x0000
        /*0034*/ 	.byte	0x00, 0xf0, 0x11, 0x00


	//----- nvinfo : EIATTR_SPARSE_MMA_MASK
	.align		4
.L_1705:
        /*0038*/ 	.byte	0x03, 0x50
        /*003a*/ 	.short	0x0000


	//----- nvinfo : EIATTR_MAXREG_COUNT
	.align		4
        /*003c*/ 	.byte	0x03, 0x1b
        /*003e*/ 	.short	0x00ff


	//----- nvinfo : EIATTR_MERCURY_ISA_VERSION
	.align		4
        /*0040*/ 	.byte	0x03, 0x5f
        /*0042*/ 	.short	0x0101


	//----- nvinfo : EIATTR_VRC_CTA_INIT_COUNT
	.align		4
        /*0044*/ 	.byte	0x02, 0x4a
	.zero		1
	.zero		1


	//----- nvinfo : EIATTR_EXIT_INSTR_OFFSETS
	.align		4
        /*0048*/ 	.byte	0x04, 0x1c
        /*004a*/ 	.short	(.L_1707 - .L_1706)


	//   ....[0]....
.L_1706:
        /*004c*/ 	.word	0x000018d0


	//   ....[1]....
        /*0050*/ 	.word	0x00001920


	//   ....[2]....
        /*0054*/ 	.word	0x000027a0


	//----- nvinfo : EIATTR_MAX_THREADS
	.align		4
.L_1707:
        /*0058*/ 	.byte	0x04, 0x05
        /*005a*/ 	.short	(.L_1709 - .L_1708)
.L_1708:
        /*005c*/ 	.word	0x00000080
        /*0060*/ 	.word	0x00000001
        /*0064*/ 	.word	0x00000001


	//----- nvinfo : EIATTR_CRS_STACK_SIZE
	.align		4
.L_1709:
        /*0068*/ 	.byte	0x04, 0x1e
        /*006a*/ 	.short	(.L_1711 - .L_1710)
.L_1710:
        /*006c*/ 	.word	0x00000000


	//----- nvinfo : EIATTR_CBANK_PARAM_SIZE
	.align		4
.L_1711:
        /*0070*/ 	.byte	0x03, 0x19
        /*0072*/ 	.short	0x0018


	//----- nvinfo : EIATTR_PARAM_CBANK
	.align		4
        /*0074*/ 	.byte	0x04, 0x0a
        /*0076*/ 	.short	(.L_1713 - .L_1712)
	.align		4
.L_1712:
        /*0078*/ 	.word	index@(.nv.constant0._ZN2at6native29vectorized_elementwise_kernelILi8EZZZNS0_17log1p_kernel_cudaERNS_18TensorIteratorBaseEENKUlvE_clEvENKUlvE3_clEvEUlN3c104HalfEE_St5arrayIPcLm2EEEEviT0_T1_)
        /*007c*/ 	.short	0x0380
        /*007e*/ 	.short	0x0018


	//----- nvinfo : EIATTR_SW_WAR
	.align		4
.L_1713:
        /*0080*/ 	.byte	0x04, 0x36
        /*0082*/ 	.short	(.L_1715 - .L_1714)
.L_1714:
        /*0084*/ 	.word	0x00000008
.L_1715:


//--------------------- .nv.info._ZN2at6native18elementwise_kernelILi128ELi4EZNS0_15gpu_kernel_implIZZZNS0_17log1p_kernel_cudaERNS_18TensorIteratorBaseEENKUlvE_clEvENKUlvE2_clEvEUlN3c107complexIfEEE_EEvS4_RKT_EUliE_EEviT1_ --------------------------
	.section	.nv.info._ZN2at6native18elementwise_kernelILi128ELi4EZNS0_15gpu_kernel_implIZZZNS0_17log1p_kernel_cudaERNS_18TensorIteratorBaseEENKUlvE_clEvENKUlvE2_clEvEUlN3c107complexIfEEE_EEvS4_RKT_EUliE_EEviT1_,"",@"SHT_CUDA_INFO"
	.sectionflags	@""
	.align	4


	//----- nvinfo : EIATTR_CUDA_API_VERSION
	.align		4
        /*0000*/ 	.byte	0x04, 0x37
        /*0002*/ 	.short	(.L_1717 - .L_1716)
.L_1716:
        /*0004*/ 	.word	0x00000082


	//----- nvinfo : EIATTR_KPARAM_INFO
	.align		4
.L_1717:
        /*0008*/ 	.byte	0x04, 0x17
        /*000a*/ 	.short	(.L_1719 - .L_1718)
.L_1718:
        /*000c*/ 	.word	0x00000000
        /*0010*/ 	.short	0x0001
        /*0012*/ 	.short	0x0008
        /*0014*/ 	.byte	0x00, 0xf0, 0x61, 0x08


	//----- nvinfo : EIATTR_KPARAM_INFO
	.align		4
.L_1719:
        /*0018*/ 	.byte	0x04, 0x17
        /*001a*/ 	.short	(.L_1721 - .L_1720)
.L_1720:
        /*001c*/ 	.word	0x00000000
        /*0020*/ 	.short	0x0000
        /*0022*/ 	.short	0x0000
        /*0024*/ 	.byte	0x00, 0xf0, 0x11, 0x00


	//----- nvinfo : EIATTR_SPARSE_MMA_MASK
	.align		4
.L_1721:
        /*0028*/ 	.byte	0x03, 0x50
        /*002a*/ 	.short	0x0000


	//----- nvinfo : EIATTR_MAXREG_COUNT
	.align		4
        /*002c*/ 	.byte	0x03, 0x1b
        /*002e*/ 	.short	0x0080


	//----- nvinfo : EIATTR_EXTERNS
	.align		4
        /*0030*/ 	.byte	0x04, 0x0f
        /*0032*/ 	.short	(.L_1723 - .L_1722)


	//   ....[0]....
	.align		4
.L_1722:
        /*0034*/ 	.word	index@(__assertfail)


	//----- nvinfo : EIATTR_MERCURY_ISA_VERSION
	.align		4
.L_1723:
        /*0038*/ 	.byte	0x03, 0x5f
        /*003a*/ 	.short	0x0101


	//----- nvinfo : EIATTR_VRC_CTA_INIT_COUNT
	.align		4
        /*003c*/ 	.byte	0x02, 0x4a
	.zero		1
	.zero		1


	//----- nvinfo : EIATTR_SYSCALL_OFFSETS
	.align		4
        /*0040*/ 	.byte	0x04, 0x46
        /*0042*/ 	.short	(.L_1725 - .L_1724)


	//   ....[0]....
.L_1724:
        /*0044*/ 	.word	0x000021f0


	//   ....[1]....
        /*0048*/ 	.word	0x00003730


	//   ....[2]....
        /*004c*/ 	.word	0x00005a70


	//   ....[3]....
        /*0050*/ 	.word	0x00006df0


	//   ....[4]....
        /*0054*/ 	.word	0x00009240


	//   ....[5]....
        /*0058*/ 	.word	0x0000a5c0


	//   ....[6]....
        /*005c*/ 	.word	0x0000ca10


	//   ....[7]....
        /*0060*/ 	.word	0x0000dd60


	//----- nvinfo : EIATTR_EXIT_INSTR_OFFSETS
	.align		4
.L_1725:
        /*0064*/ 	.byte	0x04, 0x1c
        /*0066*/ 	.short	(.L_1727 - .L_1726)


	//   ....[0]....
.L_1726:
        /*0068*/ 	.word	0x0000a870


	//   ....[1]....
        /*006c*/ 	.word	0x0000d2c0


	//   ....[2]....
        /*0070*/ 	.word	0x0000d300


	//   ....[3]....
        /*0074*/ 	.word	0x0000d390


	//   ....[4]....
        /*0078*/ 	.word	0x0000d3c0


	//   ....[5]....
        /*007c*/ 	.word	0x0000d3f0


	//   ....[6]....
        /*0080*/ 	.word	0x0000d470


	//   ....[7]....
        /*0084*/ 	.word	0x0000d4a0


	//   ....[8]....
        /*0088*/ 	.word	0x0000d530


	//   ....[9]....
        /*008c*/ 	.word	0x0000d560


	//   ....[10]....
        /*0090*/ 	.word	0x0000d5a0


	//   ....[11]....
        /*0094*/ 	.word	0x0000d670


	//   ....[12]....
        /*0098*/ 	.word	0x0000d7d0


	//   ....[13]....
        /*009c*/ 	.word	0x0000d930


	//   ....[14]....
        /*00a0*/ 	.word	0x0000da80


	//   ....[15]....
        /*00a4*/ 	.word	0x0000dab0


	//   ....[16]....
        /*00a8*/ 	.word	0x0000dae0


	//   ....[17]....
        /*00ac*/ 	.word	0x0000dba0


	//   ....[18]....
        /*00b0*/ 	.word	0x0000dc00


	//   ....[19]....
        /*00b4*/ 	.word	0x0000dd70


	//   ....[20]....
        /*00b8*/ 	.word	0x0000de70


	//   ....[21]....
        /*00bc*/ 	.word	0x0000dfa0


	//   ....[22]....
        /*00c0*/ 	.word	0x0000dfd0


	//----- nvinfo : EIATTR_MAX_THREADS
	.align		4
.L_1727:
        /*00c4*/ 	.byte	0x04, 0x05
        /*00c6*/ 	.short	(.L_1729 - .L_1728)
.L_1728:
        /*00c8*/ 	.word	0x00000080
        /*00cc*/ 	.word	0x00000001
        /*00d0*/ 	.word	0x00000001


	//----- nvinfo : EIATTR_CRS_STACK_SIZE
	.align		4
.L_1729:
        /*00d4*/ 	.byte	0x04, 0x1e
        /*00d6*/ 	.short	(.L_1731 - .L_1730)
.L_1730:
        /*00d8*/ 	.word	0x00000000


	//----- nvinfo : EIATTR_CBANK_PARAM_SIZE
	.align		4
.L_1731:
        /*00dc*/ 	.byte	0x03, 0x19
        /*00de*/ 	.short	0x0220


	//----- nvinfo : EIATTR_PARAM_CBANK
	.align		4
        /*00e0*/ 	.byte	0x04, 0x0a
        /*00e2*/ 	.short	(.L_1733 - .L_1732)
	.align		4
.L_1732:
        /*00e4*/ 	.word	index@(.nv.constant0._ZN2at6native18elementwise_kernelILi128ELi4EZNS0_15gpu_kernel_implIZZZNS0_17log1p_kernel_cudaERNS_18TensorIteratorBaseEENKUlvE_clEvENKUlvE2_clEvEUlN3c107complexIfEEE_EEvS4_RKT_EUliE_EEviT1_)
        /*00e8*/ 	.short	0x0380
        /*00ea*/ 	.short	0x0220


	//----- nvinfo : EIATTR_SW_WAR
	.align		4
.L_1733:
        /*00ec*/ 	.byte	0x04, 0x36
        /*00ee*/ 	.short	(.L_1735 - .L_1734)
.L_1734:
        /*00f0*/ 	.word	0x00000008
.L_1735:


//--------------------- .nv.info._ZN2at6native27unrolled_elementwise_kernelIZZZNS0_17log1p_kernel_cudaERNS_18TensorIteratorBaseEENKUlvE_clEvENKUlvE2_clEvEUlN3c107complexIfEEE_St5arrayIPcLm2EELi4E23TrivialOffsetCalculatorILi1EjESE_NS0_6memory12LoadWithCastILi1EEENSF_13StoreWithCastILi1EEEEEviT_T0_T2_T3_T4_T5_ --------------------------
	.section	.nv.info._ZN2at6native27unrolled_elementwise_kernelIZZZNS0_17log1p_kernel_cudaERNS_18TensorIteratorBaseEENKUlvE_clEvENKUlvE2_clEvEUlN3c107complexIfEEE_St5arrayIPcLm2EELi4E23TrivialOffsetCalculatorILi1EjESE_NS0_6memory12LoadWithCastILi1EEENSF_13StoreWithCastILi1EEEEEviT_T0_T2_T3_T4_T5_,"",@"SHT_CUDA_INFO"
	.sectionflags	@""
	.align	4


	//----- nvinfo : EIATTR_CUDA_API_VERSION
	.align		4
        /*0000*/ 	.byte	0x04, 0x37
        /*0002*/ 	.short	(.L_1737 - .L_1736)
.L_1736:
        /*0004*/ 	.word	0x00000082


	//----- nvinfo : EIATTR_KPARAM_INFO
	.align		4
.L_1737:
        /*0008*/ 	.byte	0x04, 0x17
        /*000a*/ 	.short	(.L_1739 - .L_1738)
.L_1738:
        /*000c*/ 	.word	0x00000000
        /*0010*/ 	.short	0x0006
        /*0012*/ 	.short	0x0024
        /*0014*/ 	.byte	0x00, 0xf0, 0x21, 0x00


	//----- nvinfo : EIATTR_KPARAM_INFO
	.align		4
.L_1739:
        /*0018*/ 	.byte	0x04, 0x17
        /*001a*/ 	.short	(.L_1741 - .L_1740)
.L_1740:
        /*001c*/ 	.word	0x00000000
        /*0020*/ 	.short	0x0005
        /*0022*/ 	.short	0x001c
        /*0024*/ 	.byte	0x00, 0xf0, 0x21, 0x00


	//----- nvinfo : EIATTR_KPARAM_INFO
	.align		4
.L_1741:
        /*0028*/ 	.byte	0x04, 0x17
        /*002a*/ 	.short	(.L_1743 - .L_1742)
.L_1742:
        /*002c*/ 	.word	0x00000000
        /*0030*/ 	.short	0x0004
        /*0032*/ 	.short	0x0019
        /*0034*/ 	.byte	0x00, 0xf0, 0x05, 0x00


	//----- nvinfo : EIATTR_KPARAM_INFO
	.align		4
.L_1743:
        /*0038*/ 	.byte	0x04, 0x17
        /*003a*/ 	.short	(.L_1745 - .L_1744)
.L_1744:
        /*003c*/ 	.word	0x00000000
        /*0040*/ 	.short	0x0003
        /*0042*/ 	.short	0x0018
        /*0044*/ 	.byte	0x00, 0xf0, 0x05, 0x00


	//----- nvinfo : EIATTR_KPARAM_INFO
	.align		4
.L_1745:
        /*0048*/ 	.byte	0x04, 0x17
        /*004a*/ 	.short	(.L_1747 - .L_1746)
.L_1746:
        /*004c*/ 	.word	0x00000000
        /*0050*/ 	.short	0x0002
        /*0052*/ 	.short	0x0008
        /*0054*/ 	.byte	0x00, 0xf0, 0x41, 0x00


	//----- nvinfo : EIATTR_KPARAM_INFO
	.align		4
.L_1747:
        /*0058*/ 	.byte	0x04, 0x17
        /*005a*/ 	.short	(.L_1749 - .L_1748)
.L_1748:
        /*005c*/ 	.word	0x00000000
        /*0060*/ 	.short	0x0001
        /*0062*/ 	.short	0x0004
        /*0064*/ 	.byte	0x00, 0xf0, 0x05, 0x00


	//----- nvinfo : EIATTR_KPARAM_INFO
	.align		4
.L_1749:
        /*0068*/ 	.byte	0x04, 0x17
        /*006a*/ 	.short	(.L_1751 - .L_1750)
.L_1750:
        /*006c*/ 	.word	0x00000000
        /*0070*/ 	.short	0x0000
        /*0072*/ 	.short	0x0000
        /*0074*/ 	.byte	0x00, 0xf0, 0x11, 0x00


	//----- nvinfo : EIATTR_SPARSE_MMA_MASK
	.align		4
.L_1751:
        /*0078*/ 	.byte	0x03, 0x50
        /*007a*/ 	.short	0x0000


	//----- nvinfo : EIATTR_MAXREG_COUNT
	.align		4
        /*007c*/ 	.byte	0x03, 0x1b
        /*007e*/ 	.short	0x00ff


	//----- nvinfo : EIATTR_EXTERNS
	.align		4
        /*0080*/ 	.byte	0x04, 0x0f
        /*0082*/ 	.short	(.L_1753 - .L_1752)


	//   ....[0]....
	.align		4
.L_1752:
        /*0084*/ 	.word	index@(__assertfail)


	//----- nvinfo : EIATTR_MERCURY_ISA_VERSION
	.align		4
.L_1753:
        /*0088*/ 	.byte	0x03, 0x5f
        /*008a*/ 	.short	0x0101


	//----- nvinfo : EIATTR_VRC_CTA_INIT_COUNT
	.align		4
        /*008c*/ 	.byte	0x02, 0x4a
	.zero		1
	.zero		1


	//----- nvinfo : EIATTR_SYSCALL_OFFSETS
	.align		4
        /*0090*/ 	.byte	0x04, 0x46
        /*0092*/ 	.short	(.L_1755 - .L_1754)


	//   ....[0]....
.L_1754:
        /*0094*/ 	.word	0x00000ee0


	//   ....[1]....
        /*0098*/ 	.word	0x00001f30


	//   ....[2]....
        /*009c*/ 	.word	0x00002ef0


	//   ....[3]....
        /*00a0*/ 	.word	0x00003dc0


	//   ....[4]....
        /*00a4*/ 	.word	0x00006ab0


	//   ....[5]....
        /*00a8*/ 	.word	0x00007850


	//   ....[6]....
        /*00ac*/ 	.word	0x000086e0


	//   ....[7]....
        /*00b0*/ 	.word	0x00009550


	//----- nvinfo : EIATTR_EXIT_INSTR_OFFSETS
	.align		4
.L_1755:
        /*00b4*/ 	.byte	0x04, 0x1c
        /*00b6*/ 	.short	(.L_1757 - .L_1756)


	//   ....[0]....
.L_1756:
        /*00b8*/ 	.word	0x00008980


	//   ....[1]....
        /*00bc*/ 	.word	0x00008ac0


	//   ....[2]....
        /*00c0*/ 	.word	0x00008b00


	//   ....[3]....
        /*00c4*/ 	.word	0x00008b90


	//   ....[4]....
        /*00c8*/ 	.word	0x00008bc0


	//   ....[5]....
        /*00cc*/ 	.word	0x00008bf0


	//   ....[6]....
        /*00d0*/ 	.word	0x00008c70


	//   ....[7]....
        /*00d4*/ 	.word	0x00008ca0


	//   ....[8]....
        /*00d8*/ 	.word	0x00008d20


	//   ....[9]....
        /*00dc*/ 	.word	0x00008d50


	//   ....[10]....
        /*00e0*/ 	.word	0x00008d90


	//   ....[11]....
        /*00e4*/ 	.word	0x00008e60


	//   ....[12]....
        /*00e8*/ 	.word	0x00008fc0


	//   ....[13]....
        /*00ec*/ 	.word	0x00009120


	//   ....[14]....
        /*00f0*/ 	.word	0x00009270


	//   ....[15]....
        /*00f4*/ 	.word	0x000092a0


	//   ....[16]....
        /*00f8*/ 	.word	0x000092d0


	//   ....[17]....
        /*00fc*/ 	.word	0x00009390


	//   ....[18]....
        /*0100*/ 	.word	0x000093f0


	//   ....[19]....
        /*0104*/ 	.word	0x00009560


	//   ....[20]....
        /*0108*/ 	.word	0x00009660


	//   ....[21]....
        /*010c*/ 	.word	0x00009790


	//   ....[22]....
        /*0110*/ 	.word	0x000097c0


	//----- nvinfo : EIATTR_MAX_THREADS
	.align		4
.L_1757:
        /*0114*/ 	.byte	0x04, 0x05
        /*0116*/ 	.short	(.L_1759 - .L_1758)
.L_1758:
        /*0118*/ 	.word	0x00000080
        /*011c*/ 	.word	0x00000001
        /*0120*/ 	.word	0x00000001


	//----- nvinfo : EIATTR_CRS_STACK_SIZE
	.align		4
.L_1759:
        /*0124*/ 	.byte	0x04, 0x1e
        /*0126*/ 	.short	(.L_1761 - .L_1760)
.L_1760:
        /*0128*/ 	.word	0x00000000


	//----- nvinfo : EIATTR_CBANK_PARAM_SIZE
	.align		4
.L_1761:
        /*012c*/ 	.byte	0x03, 0x19
        /*012e*/ 	.short	0x002c


	//----- nvinfo : EIATTR_PARAM_CBANK
	.align		4
        /*0130*/ 	.byte	0x04, 0x0a
        /*0132*/ 	.short	(.L_1763 - .L_1762)
	.align		4
.L_1762:
        /*0134*/ 	.word	index@(.nv.constant0._ZN2at6native27unrolled_elementwise_kernelIZZZNS0_17log1p_kernel_cudaERNS_18TensorIteratorBaseEENKUlvE_clEvENKUlvE2_clEvEUlN3c107complexIfEEE_St5arrayIPcLm2EELi4E23TrivialOffsetCalculatorILi1EjESE_NS0_6memory12LoadWithCastILi1EEENSF_13StoreWithCastILi1EEEEEviT_T0_T2_T3_T4_T5_)
        /*0138*/ 	.short	0x0380
        /*013a*/ 	.short	0x002c


	//----- nvinfo : EIATTR_SW_WAR
	.align		4
.L_1763:
        /*013c*/ 	.byte	0x04, 0x36
        /*013e*/ 	.short	(.L_1765 - .L_1764)
.L_1764:
        /*0140*/ 	.word	0x00000008
.L_1765:


//--------------------- .nv.info._ZN2at6native18elementwise_kernelILi128ELi2EZNS0_22gpu_kernel_impl_nocastIZZZNS0_17log1p_kernel_cudaERNS_18TensorIteratorBaseEENKUlvE_clEvENKUlvE2_clEvEUlN3c107complexIfEEE_EEvS4_RKT_EUliE_EEviT1_ --------------------------
	.section	.nv.info._ZN2at6native18elementwise_kernelILi128ELi2EZNS0_22gpu_kernel_impl_nocastIZZZNS0_17log1p_kernel_cudaERNS_18TensorIteratorBaseEENKUlvE_clEvENKUlvE2_clEvEUlN3c107complexIfEEE_EEvS4_RKT_EUliE_EEviT1_,"",@"SHT_CUDA_INFO"
	.sectionflags	@""
	.align	4


	//----- nvinfo : EIATTR_CUDA_API_VERSION
	.align		4
        /*0000*/ 	.byte	0x04, 0x37
        /*0002*/ 	.short	(.L_1767 - .L_1766)
.L_1766:
        /*0004*/ 	.word	0x00000082


	//----- nvinfo : EIATTR_KPARAM_INFO
	.align		4
.L_1767:
        /*0008*/ 	.byte	0x04, 0x17
        /*000a*/ 	.short	(.L_1769 - .L_1768)
.L_1768:
        /*000c*/ 	.word	0x00000000
        /*0010*/ 	.short	0x0001
        /*0012*/ 	.short	0x0008
        /*0014*/ 	.byte	0x00, 0xf0, 0x61, 0x08


	//----- nvinfo : EIATTR_KPARAM_INFO
	.align		4
.L_1769:
        /*0018*/ 	.byte	0x04, 0x17
        /*001a*/ 	.short	(.L_1771 - .L_1770)
.L_1770:
        /*001c*/ 	.word	0x00000000
        /*0020*/ 	.short	0x0000
        /*0022*/ 	.short	0x0000
        /*0024*/ 	.byte	0x00, 0xf0, 0x11, 0x00


	//----- nvinfo : EIATTR_SPARSE_MMA_MASK
	.align		4
.L_1771:
        /*0028*/ 	.byte	0x03, 0x50
        /*002a*/ 	.short	0x0000


	//----- nvinfo : EIATTR_MAXREG_COUNT
	.align		4
        /*002c*/ 	.byte	0x03, 0x1b
        /*002e*/ 	.short	0x0080


	//----- nvinfo : EIATTR_MERCURY_ISA_VERSION
	.align		4
        /*0030*/ 	.byte	0x03, 0x5f
        /*0032*/ 	.short	0x0101


	//----- nvinfo : EIATTR_VRC_CTA_INIT_COUNT
	.align		4
        /*0034*/ 	.byte	0x02, 0x4a
	.zero		1
	.zero		1


	//----- nvinfo : EIATTR_EXIT_INSTR_OFFSETS
	.align		4
        /*0038*/ 	.byte	0x04, 0x1c
        /*003a*/ 	.short	(.L_1773 - .L_1772)


	//   ....[0]....
.L_1772:
        /*003c*/ 	.word	0x00000830


	//   ....[1]....
        /*0040*/ 	.word	0x00000f60


	//   ....[2]....
        /*0044*/ 	.word	0x00002a70


	//   ....[3]....
        /*0048*/ 	.word	0x000044b0


	//----- nvinfo : EIATTR_MAX_THREADS
	.align		4
.L_1773:
        /*004c*/ 	.byte	0x04, 0x05
        /*004e*/ 	.short	(.L_1775 - .L_1774)
.L_1774:
        /*0050*/ 	.word	0x00000080
        /*0054*/ 	.word	0x00000001
        /*0058*/ 	.word	0x00000001


	//----- nvinfo : EIATTR_CRS_STACK_SIZE
	.align		4
.L_1775:
        /*005c*/ 	.byte	0x04, 0x1e
        /*005e*/ 	.short	(.L_1777 - .L_1776)
.L_1776:
        /*0060*/ 	.word	0x00000000


	//----- nvinfo : EIATTR_CBANK_PARAM_SIZE
	.align		4
.L_1777:
        /*0064*/ 	.byte	0x03, 0x19
        /*0066*/ 	.short	0x0220


	//----- nvinfo : EIATTR_PARAM_CBANK
	.align		4
        /*0068*/ 	.byte	0x04, 0x0a
        /*006a*/ 	.short	(.L_1779 - .L_1778)
	.align		4
.L_1778:
        /*006c*/ 	.word	index@(.nv.constant0._ZN2at6native18elementwise_kernelILi128ELi2EZNS0_22gpu_kernel_impl_nocastIZZZNS0_17log1p_kernel_cudaERNS_18TensorIteratorBaseEENKUlvE_clEvENKUlvE2_clEvEUlN3c107complexIfEEE_EEvS4_RKT_EUliE_EEviT1_)
        /*0070*/ 	.short	0x0380
        /*0072*/ 	.short	0x0220


	//----- nvinfo : EIATTR_SW_WAR
	.align		4
.L_1779:
        /*0074*/ 	.byte	0x04, 0x36
        /*0076*/ 	.short	(.L_1781 - .L_1780)
.L_1780:
        /*0078*/ 	.word	0x00000008
.L_1781:


//--------------------- .nv.info._ZN2at6native27unrolled_elementwise_kernelIZZZNS0_17log1p_kernel_cudaERNS_18TensorIteratorBaseEENKUlvE_clEvENKUlvE2_clEvEUlN3c107complexIfEEE_St5arrayIPcLm2EELi4E23TrivialOffsetCalculatorILi1EjESE_NS0_6memory15LoadWithoutCastENSF_16StoreWithoutCastEEEviT_T0_T2_T3_T4_T5_ --------------------------
	.section	.nv.info._ZN2at6native27unrolled_elementwise_kernelIZZZNS0_17log1p_kernel_cudaERNS_18TensorIteratorBaseEENKUlvE_clEvENKUlvE2_clEvEUlN3c107complexIfEEE_St5arrayIPcLm2EELi4E23TrivialOffsetCalculatorILi1EjESE_NS0_6memory15LoadWithoutCastENSF_16StoreWithoutCastEEEviT_T0_T2_T3_T4_T5_,"",@"SHT_CUDA_INFO"
	.sectionflags	@""
	.align	4


	//----- nvinfo : EIATTR_CUDA_API_VERSION
	.align		4
        /*0000*/ 	.byte	0x04, 0x37
        /*0002*/ 	.short	(.L_1783 - .L_1782)
.L_1782:
        /*0004*/ 	.word	0x00000082


	//----- nvinfo : EIATTR_KPARAM_INFO
	.align		4
.L_1783:
        /*0008*/ 	.byte	0x04, 0x17
        /*000a*/ 	.short	(.L_1785 - .L_1784)
.L_1784:
        /*000c*/ 	.word	0x00000000
        /*0010*/ 	.short	0x0006
        /*0012*/ 	.short	0x001b
        /*0014*/ 	.byte	0x00, 0xf0, 0x05, 0x00


	//----- nvinfo : EIATTR_KPARAM_INFO
	.align		4
.L_1785:
        /*0018*/ 	.byte	0x04, 0x17
        /*001a*/ 	.short	(.L_1787 - .L_1786)
.L_1786:
        /*001c*/ 	.word	0x00000000
        /*0020*/ 	.short	0x0005
        /*0022*/ 	.short	0x001a
        /*0024*/ 	.byte	0x00, 0xf0, 0x05, 0x00


	//----- nvinfo : EIATTR_KPARAM_INFO
	.align		4
.L_1787:
        /*0028*/ 	.byte	0x04, 0x17
        /*002a*/ 	.short	(.L_1789 - .L_1788)
.L_1788:
        /*002c*/ 	.word	0x00000000
        /*0030*/ 	.short	0x0004
        /*0032*/ 	.short	0x0019
        /*0034*/ 	.byte	0x00, 0xf0, 0x05, 0x00


	//----- nvinfo : EIATTR_KPARAM_INFO
	.align		4
.L_1789:
        /*0038*/ 	.byte	0x04, 0x17
        /*003a*/ 	.short	(.L_1791 - .L_1790)
.L_1790:
        /*003c*/ 	.word	0x00000000
        /*0040*/ 	.short	0x0003
        /*0042*/ 	.short	0x0018
        /*0044*/ 	.byte	0x00, 0xf0, 0x05, 0x00


	//----- nvinfo : EIATTR_KPARAM_INFO
	.align		4
.L_1791:
        /*0048*/ 	.byte	0x04, 0x17
        /*004a*/ 	.short	(.L_1793 - .L_1792)
.L_1792:
        /*004c*/ 	.word	0x00000000
        /*0050*/ 	.short	0x0002
        /*0052*/ 	.short	0x0008
        /*0054*/ 	.byte	0x00, 0xf0, 0x41, 0x00


	//----- nvinfo : EIATTR_KPARAM_INFO
	.align		4
.L_1793:
        /*0058*/ 	.byte	0x04, 0x17
        /*005a*/ 	.short	(.L_1795 - .L_1794)
.L_1794:
        /*005c*/ 	.word	0x00000000
        /*0060*/ 	.short	0x0001
        /*0062*/ 	.short	0x0004
        /*0064*/ 	.byte	0x00, 0xf0, 0x05, 0x00


	//----- nvinfo : EIATTR_KPARAM_INFO
	.align		4
.L_1795:
        /*0068*/ 	.byte	0x04, 0x17
        /*006a*/ 	.short	(.L_1797 - .L_1796)
.L_1796:
        /*006c*/ 	.word	0x00000000
        /*0070*/ 	.short	0x0000
        /*0072*/ 	.short	0x0000
        /*0074*/ 	.byte	0x00, 0xf0, 0x11, 0x00


	//----- nvinfo : EIATTR_SPARSE_MMA_MASK
	.align		4
.L_1797:
        /*0078*/ 	.byte	0x03, 0x50
        /*007a*/ 	.short	0x0000


	//----- nvinfo : EIATTR_MAXREG_COUNT
	.align		4
        /*007c*/ 	.byte	0x03, 0x1b
        /*007e*/ 	.short	0x00ff


	//----- nvinfo : EIATTR_MERCURY_ISA_VERSION
	.align		4
        /*0080*/ 	.byte	0x03, 0x5f
        /*0082*/ 	.short	0x0101


	//----- nvinfo : EIATTR_VRC_CTA_INIT_COUNT
	.align		4
        /*0084*/ 	.byte	0x02, 0x4a
	.zero		1
	.zero		1


	//----- nvinfo : EIATTR_EXIT_INSTR_OFFSETS
	.align		4
        /*0088*/ 	.byte	0x04, 0x1c
        /*008a*/ 	.short	(.L_1799 - .L_1798)


	//   ....[0]....
.L_1798:
        /*008c*/ 	.word	0x00002190


	//   ....[1]....
        /*0090*/ 	.word	0x000021e0


	//----- nvinfo : EIATTR_MAX_THREADS
	.align		4
.L_1799:
        /*0094*/ 	.byte	0x04, 0x05
        /*0096*/ 	.short	(.L_1801 - .L_1800)
.L_1800:
        /*0098*/ 	.word	0x00000080
        /*009c*/ 	.word	0x00000001
        /*00a0*/ 	.word	0x00000001


	//----- nvinfo : EIATTR_CRS_STACK_SIZE
	.align		4
.L_1801:
        /*00a4*/ 	.byte	0x04, 0x1e
        /*00a6*/ 	.short	(.L_1803 - .L_1802)
.L_1802:
        /*00a8*/ 	.word	0x00000000


	//----- nvinfo : EIATTR_CBANK_PARAM_SIZE
	.align		4
.L_1803:
        /*00ac*/ 	.byte	0x03, 0x19
        /*00ae*/ 	.short	0x001c


	//----- nvinfo : EIATTR_PARAM_CBANK
	.align		4
        /*00b0*/ 	.byte	0x04, 0x0a
        /*00b2*/ 	.short	(.L_1805 - .L_1804)
	.align		4
.L_1804:
        /*00b4*/ 	.word	index@(.nv.constant0._ZN2at6native27unrolled_elementwise_kernelIZZZNS0_17log1p_kernel_cudaERNS_18TensorIteratorBaseEENKUlvE_clEvENKUlvE2_clEvEUlN3c107complexIfEEE_St5arrayIPcLm2EELi4E23TrivialOffsetCalculatorILi1EjESE_NS0_6memory15LoadWithoutCastENSF_16StoreWithoutCastEEEviT_T0_T2_T3_T4_T5_)
        /*00b8*/ 	.short	0x0380
        /*00ba*/ 	.short	0x001c


	//----- nvinfo : EIATTR_SW_WAR
	.align		4
.L_1805:
        /*00bc*/ 	.byte	0x04, 0x36
        /*00be*/ 	.short	(.L_1807 - .L_1806)
.L_1806:
        /*00c0*/ 	.word	0x00000008
.L_1807:


//--------------------- .nv.info._ZN2at6native29vectorized_elementwise_kernelILi2EZZZNS0_17log1p_kernel_cudaERNS_18TensorIteratorBaseEENKUlvE_clEvENKUlvE2_clEvEUlN3c107complexIfEEE_St5arrayIPcLm2EEEEviT0_T1_ --------------------------
	.section	.nv.info._ZN2at6native29vectorized_elementwise_kernelILi2EZZZNS0_17log1p_kernel_cudaERNS_18TensorIteratorBaseEENKUlvE_clEvENKUlvE2_clEvEUlN3c107complexIfEEE_St5arrayIPcLm2EEEEviT0_T1_,"",@"SHT_CUDA_INFO"
	.sectionflags	@""
	.align	4


	//----- nvinfo : EIATTR_CUDA_API_VERSION
	.align		4
        /*0000*/ 	.byte	0x04, 0x37
        /*0002*/ 	.short	(.L_1809 - .L_1808)
.L_1808:
        /*0004*/ 	.word	0x00000082


	//----- nvinfo : EIATTR_KPARAM_INFO
	.align		4
.L_1809:
        /*0008*/ 	.byte	0x04, 0x17
        /*000a*/ 	.short	(.L_1811 - .L_1810)
.L_1810:
        /*000c*/ 	.word	0x00000000
        /*0010*/ 	.short	0x0002
        /*0012*/ 	.short	0x0008
        /*0014*/ 	.byte	0x00, 0xf0, 0x41, 0x00


	//----- nvinfo : EIATTR_KPARAM_INFO
	.align		4
.L_1811:
        /*0018*/ 	.byte	0x04, 0x17
        /*001a*/ 	.short	(.L_1813 - .L_1812)
.L_1812:
        /*001c*/ 	.word	0x00000000
        /*0020*/ 	.short	0x0001
        /*0022*/ 	.short	0x0004
        /*0024*/ 	.byte	0x00, 0xf0, 0x05, 0x00


	//----- nvinfo : EIATTR_KPARAM_INFO
	.align		4
.L_1813:
        /*0028*/ 	.byte	0x04, 0x17
        /*002a*/ 	.short	(.L_1815 - .L_1814)
.L_1814:
        /*002c*/ 	.word	0x00000000
        /*0030*/ 	.short	0x0000
        /*0032*/ 	.short	0x0000
        /*0034*/ 	.byte	0x00, 0xf0, 0x11, 0x00


	//----- nvinfo : EIATTR_SPARSE_MMA_MASK
	.align		4
.L_1815:
        /*0038*/ 	.byte	0x03, 0x50
        /*003a*/ 	.short	0x0000


	//----- nvinfo : EIATTR_MAXREG_COUNT
	.align		4
        /*003c*/ 	.byte	0x03, 0x1b
        /*003e*/ 	.short	0x00ff


	//----- nvinfo : EIATTR_MERCURY_ISA_VERSION
	.align		4
        /*0040*/ 	.byte	0x03, 0x5f
        /*0042*/ 	.short	0x0101


	//----- nvinfo : EIATTR_VRC_CTA_INIT_COUNT
	.align		4
        /*0044*/ 	.byte	0x02, 0x4a
	.zero		1
	.zero		1


	//----- nvinfo : EIATTR_EXIT_INSTR_OFFSETS
	.align		4
        /*0048*/ 	.byte	0x04, 0x1c
        /*004a*/ 	.short	(.L_1817 - .L_1816)


	//   ....[0]....
.L_1816:
        /*004c*/ 	.word	0x00004300


	//   ....[1]....
        /*0050*/ 	.word	0x00004350


	//   ....[2]....
        /*0054*/ 	.word	0x00007de0


	//----- nvinfo : EIATTR_MAX_THREADS
	.align		4
.L_1817:
        /*0058*/ 	.byte	0x04, 0x05
        /*005a*/ 	.short	(.L_1819 - .L_1818)
.L_1818:
        /*005c*/ 	.word	0x00000080
        /*0060*/ 	.word	0x00000001
        /*0064*/ 	.word	0x00000001


	//----- nvinfo : EIATTR_CRS_STACK_SIZE
	.align		4
.L_1819:
        /*0068*/ 	.byte	0x04, 0x1e
        /*006a*/ 	.short	(.L_1821 - .L_1820)
.L_1820:
        /*006c*/ 	.word	0x00000000


	//----- nvinfo : EIATTR_CBANK_PARAM_SIZE
	.align		4
.L_1821:
        /*0070*/ 	.byte	0x03, 0x19
        /*0072*/ 	.short	0x0018


	//----- nvinfo : EIATTR_PARAM_CBANK
	.align		4
        /*0074*/ 	.byte	0x04, 0x0a
        /*0076*/ 	.short	(.L_1823 - .L_1822)
	.align		4
.L_1822:
        /*0078*/ 	.word	index@(.nv.constant0._ZN2at6native29vectorized_elementwise_kernelILi2EZZZNS0_17log1p_kernel_cudaERNS_18TensorIteratorBaseEENKUlvE_clEvENKUlvE2_clEvEUlN3c107complexIfEEE_St5arrayIPcLm2EEEEviT0_T1_)
        /*007c*/ 	.short	0x0380
        /*007e*/ 	.short	0x0018


	//----- nvinfo : EIATTR_SW_WAR
	.align		4
.L_1823:
        /*0080*/ 	.byte	0x04, 0x36
        /*0082*/ 	.short	(.L_1825 - .L_1824)
.L_1824:
        /*0084*/ 	.word	0x00000008
.L_1825:


//--------------------- .nv.info._ZN2at6native29vectorized_elementwise_kernelILi4EZZZNS0_17log1p_kernel_cudaERNS_18TensorIteratorBaseEENKUlvE_clEvENKUlvE2_clEvEUlN3c107complexIfEEE_St5arrayIPcLm2EEEEviT0_T1_ --------------------------
	.section	.nv.info._ZN2at6native29vectorized_elementwise_kernelILi4EZZZNS0_17log1p_kernel_cudaERNS_18TensorIteratorBaseEENKUlvE_clEvENKUlvE2_clEvEUlN3c107complexIfEEE_St5arrayIPcLm2EEEEviT0_T1_,"",@"SHT_CUDA_INFO"
	.sectionflags	@""
	.align	4


	//----- nvinfo : EIATTR_CUDA_API_VERSION
	.align		4
        /*0000*/ 	.byte	0x04, 0x37
        /*0002*/ 	.short	(.L_1827 - .L_1826)
.L_1826:
        /*0004*/ 	.word	0x00000082


	//----- nvinfo : EIATTR_KPARAM_INFO
	.align		4
.L_1827:
        /*0008*/ 	.byte	0x04, 0x17
        /*000a*/ 	.short	(.L_1829 - .L_1828)
.L_1828:
        /*000c*/ 	.word	0x00000000
        /*0010*/ 	.short	0x0002
        /*0012*/ 	.short	0x0008
        /*0014*/ 	.byte	0x00, 0xf0, 0x41, 0x00


	//----- nvinfo : EIATTR_KPARAM_INFO
	.align		4
.L_1829:
        /*0018*/ 	.byte	0x04, 0x17
        /*001a*/ 	.short	(.L_1831 - .L_1830)
.L_1830:
        /*001c*/ 	.word	0x00000000
        /*0020*/ 	.short	0x0001
        /*0022*/ 	.short	0x0004
        /*0024*/ 	.byte	0x00, 0xf0, 0x05, 0x00


	//----- nvinfo : EIATTR_KPARAM_INFO
	.align		4
.L_1831:
        /*0028*/ 	.byte	0x04, 0x17
        /*002a*/ 	.short	(.L_1833 - .L_1832)
.L_1832:
        /*002c*/ 	.word	0x00000000
        /*0030*/ 	.short	0x0000
        /*0032*/ 	.short	0x0000
        /*0034*/ 	.byte	0x00, 0xf0, 0x11, 0x00


	//----- nvinfo : EIATTR_SPARSE_MMA_MASK
	.align		4
.L_1833:
        /*0038*/ 	.byte	0x03, 0x50
        /*003a*/ 	.short	0x0000


	//----- nvinfo : EIATTR_MAXREG_COUNT
	.align		4
        /*003c*/ 	.byte	0x03, 0x1b
        /*003e*/ 	.short	0x00ff


	//----- nvinfo : EIATTR_MERCURY_ISA_VERSION
	.align		4
        /*0040*/ 	.byte	0x03, 0x5f
        /*0042*/ 	.short	0x0101


	//----- nvinfo : EIATTR_VRC_CTA_INIT_COUNT
	.align		4
        /*0044*/ 	.byte	0x02, 0x4a
	.zero		1
	.zero		1


	//----- nvinfo : EIATTR_EXIT_INSTR_OFFSETS
	.align		4
        /*0048*/ 	.byte	0x04, 0x1c
        /*004a*/ 	.short	(.L_1835 - .L_1834)


	//   ....[0]....
.L_1834:
        /*004c*/ 	.word	0x00004300


	//   ....[1]....
        /*0050*/ 	.word	0x00004350


	//   ....[2]....
        /*0054*/ 	.word	0x00007da0


	//----- nvinfo : EIATTR_MAX_THREADS
	.align		4
.L_1835:
        /*0058*/ 	.byte	0x04, 0x05
        /*005a*/ 	.short	(.L_1837 - .L_1836)
.L_1836:
        /*005c*/ 	.word	0x00000080
        /*0060*/ 	.word	0x00000001
        /*0064*/ 	.word	0x00000001


	//----- nvinfo : EIATTR_CRS_STACK_SIZE
	.align		4
.L_1837:
        /*0068*/ 	.byte	0x04, 0x1e
        /*006a*/ 	.short	(.L_1839 - .L_1838)
.L_1838:
        /*006c*/ 	.word	0x00000000


	//----- nvinfo : EIATTR_CBANK_PARAM_SIZE
	.align		4
.L_1839:
        /*0070*/ 	.byte	0x03, 0x19
        /*0072*/ 	.short	0x0018


	//----- nvinfo : EIATTR_PARAM_CBANK
	.align		4
        /*0074*/ 	.byte	0x04, 0x0a
        /*0076*/ 	.short	(.L_1841 - .L_1840)
	.align		4
.L_1840:
        /*0078*/ 	.word	index@(.nv.constant0._ZN2at6native29vectorized_elementwise_kernelILi4EZZZNS0_17log1p_kernel_cudaERNS_18TensorIteratorBaseEENKUlvE_clEvENKUlvE2_clEvEUlN3c107complexIfEEE_St5arrayIPcLm2EEEEviT0_T1_)
        /*007c*/ 	.short	0x0380
        /*007e*/ 	.short	0x0018


	//----- nvinfo : EIATTR_SW_WAR
	.align		4
.L_1841:
        /*0080*/ 	.byte	0x04, 0x36
        /*0082*/ 	.short	(.L_1843 - .L_1842)
.L_1842:
        /*0084*/ 	.word	0x00000008
.L_1843:


//--------------------- .nv.info._ZN2at6native29vectorized_elementwise_kernelILi8EZZZNS0_17log1p_kernel_cudaERNS_18TensorIteratorBaseEENKUlvE_clEvENKUlvE2_clEvEUlN3c107complexIfEEE_St5arrayIPcLm2EEEEviT0_T1_ --------------------------
	.section	.nv.info._ZN2at6native29vectorized_elementwise_kernelILi8EZZZNS0_17log1p_kernel_cudaERNS_18TensorIteratorBaseEENKUlvE_clEvENKUlvE2_clEvEUlN3c107complexIfEEE_St5arrayIPcLm2EEEEviT0_T1_,"",@"SHT_CUDA_INFO"
	.sectionflags	@""
	.align	4


	//----- nvinfo : EIATTR_CUDA_API_VERSION
	.align		4
        /*0000*/ 	.byte	0x04, 0x37
        /*0002*/ 	.short	(.L_1845 - .L_1844)
.L_1844:
        /*0004*/ 	.word	0x00000082


	//----- nvinfo : EIATTR_KPARAM_INFO
	.align		4
.L_1845:
        /*0008*/ 	.byte	0x04, 0x17
        /*000a*/ 	.short	(.L_1847 - .L_1846)
.L_1846:
        /*000c*/ 	.word	0x00000000
        /*0010*/ 	.short	0x0002
        /*0012*/ 	.short	0x0008
        /*0014*/ 	.byte	0x00, 0xf0, 0x41, 0x00


	//----- nvinfo : EIATTR_KPARAM_INFO
	.align		4
.L_1847:
        /*0018*/ 	.byte	0x04, 0x17
        /*001a*/ 	.short	(.L_1849 - .L_1848)
.L_1848:
        /*001c*/ 	.word	0x00000000
        /*0020*/ 	.short	0x0001
        /*0022*/ 	.short	0x0004
        /*0024*/ 	.byte	0x00, 0xf0, 0x05, 0x00


	//----- nvinfo : EIATTR_KPARAM_INFO
	.align		4
.L_1849:
        /*0028*/ 	.byte	0x04, 0x17
        /*002a*/ 	.short	(.L_1851 - .L_1850)
.L_1850:
        /*002c*/ 	.word	0x00000000
        /*0030*/ 	.short	0x0000
        /*0032*/ 	.short	0x0000
        /*0034*/ 	.byte	0x00, 0xf0, 0x11, 0x00


	//----- nvinfo : EIATTR_SPARSE_MMA_MASK
	.align		4
.L_1851:
        /*0038*/ 	.byte	0x03, 0x50
        /*003a*/ 	.short	0x0000


	//----- nvinfo : EIATTR_MAXREG_COUNT
	.align		4
        /*003c*/ 	.byte	0x03, 0x1b
        /*003e*/ 	.short	0x00ff


	//----- nvinfo : EIATTR_MERCURY_ISA_VERSION
	.align		4
        /*0040*/ 	.byte	0x03, 0x5f
        /*0042*/ 	.short	0x0101


	//----- nvinfo : EIATTR_VRC_CTA_INIT_COUNT
	.align		4
        /*0044*/ 	.byte	0x02, 0x4a
	.zero		1
	.zero		1


	//----- nvinfo : EIATTR_EXIT_INSTR_OFFSETS
	.align		4
        /*0048*/ 	.byte	0x04, 0x1c
        /*004a*/ 	.short	(.L_1853 - .L_1852)


	//   ....[0]....
.L_1852:
        /*004c*/ 	.word	0x00004300


	//   ....[1]....
        /*0050*/ 	.word	0x00004350


	//   ....[2]....
        /*0054*/ 	.word	0x00007da0


	//----- nvinfo : EIATTR_MAX_THREADS
	.align		4
.L_1853:
        /*0058*/ 	.byte	0x04, 0x05
        /*005a*/ 	.short	(.L_1855 - .L_1854)
.L_1854:
        /*005c*/ 	.word	0x00000080
        /*0060*/ 	.word	0x00000001
        /*0064*/ 	.word	0x00000001


	//----- nvinfo : EIATTR_CRS_STACK_SIZE
	.align		4
.L_1855:
        /*0068*/ 	.byte	0x04, 0x1e
        /*006a*/ 	.short	(.L_1857 - .L_1856)
.L_1856:
        /*006c*/ 	.word	0x00000000


	//----- nvinfo : EIATTR_CBANK_PARAM_SIZE
	.align		4
.L_1857:
        /*0070*/ 	.byte	0x03, 0x19
        /*0072*/ 	.short	0x0018


	//----- nvinfo : EIATTR_PARAM_CBANK
	.align		4
        /*0074*/ 	.byte	0x04, 0x0a
        /*0076*/ 	.short	(.L_1859 - .L_1858)
	.align		4
.L_1858:
        /*0078*/ 	.word	index@(.nv.constant0._ZN2at6native29vectorized_elementwise_kernelILi8EZZZNS0_17log1p_kernel_cudaERNS_18TensorIteratorBaseEENKUlvE_clEvENKUlvE2_clEvEUlN3c107complexIfEEE_St5arrayIPcLm2EEEEviT0_T1_)
        /*007c*/ 	.short	0x0380
        /*007e*/ 	.short	0x0018


	//----- nvinfo : EIATTR_SW_WAR
	.align		4
.L_1859:
        /*0080*/ 	.byte	0x04, 0x36
        /*0082*/ 	.short	(.L_1861 - .L_1860)
.L_1860:
        /*0084*/ 	.word	0x00000008
.L_1861:


//--------------------- .nv.info._ZN2at6native18elementwise_kernelILi128ELi4EZNS0_15gpu_kernel_implIZZZNS0_17log1p_kernel_cudaERNS_18TensorIteratorBaseEENKUlvE_clEvENKUlvE1_clEvEUlN3c107complexIdEEE_EEvS4_RKT_EUliE_EEviT1_ --------------------------
	.section	.nv.info._ZN2at6native18elementwise_kernelILi128ELi4EZNS0_15gpu_kernel_implIZZZNS0_17log1p_kernel_cudaERNS_18TensorIteratorBaseEENKUlvE_clEvENKUlvE1_clEvEUlN3c107complexIdEEE_EEvS4_RKT_EUliE_EEviT1_,"",@"SHT_CUDA_INFO"
	.sectionflags	@""
	.align	4


	//----- nvinfo : EIATTR_CUDA_API_VERSION
	.align		4
        /*0000*/ 	.byte	0x04, 0x37
        /*0002*/ 	.short	(.L_1863 - .L_1862)
.L_1862:
        /*0004*/ 	.word	0x00000082


	//----- nvinfo : EIATTR_KPARAM_INFO
	.align		4
.L_1863:
        /*0008*/ 	.byte	0x04, 0x17
        /*000a*/ 	.short	(.L_1865 - .L_1864)
.L_1864:
        /*000c*/ 	.word	0x00000000
        /*0010*/ 	.short	0x0001
        /*0012*/ 	.short	0x0008
        /*0014*/ 	.byte	0x00, 0xf0, 0x61, 0x08


	//----- nvinfo : EIATTR_KPARAM_INFO
	.align		4
.L_1865:
        /*0018*/ 	.byte	0x04, 0x17
        /*001a*/ 	.short	(.L_1867 - .L_1866)
.L_1866:
        /*001c*/ 	.word	0x00000000
        /*0020*/ 	.short	0x0000
        /*0022*/ 	.short	0x0000
        /*0024*/ 	.byte	0x00, 0xf0, 0x11, 0x00


	//----- nvinfo : EIATTR_SPARSE_MMA_MASK
	.align		4
.L_1867:
        /*0028*/ 	.byte	0x03, 0x50
        /*002a*/ 	.short	0x0000


	//----- nvinfo : EIATTR_MAXREG_COUNT
	.align		4
        /*002c*/ 	.byte	0x03, 0x1b
        /*002e*/ 	.short	0x0080


	//----- nvinfo : EIATTR_EXTERNS
	.align		4
        /*0030*/ 	.byte	0x04, 0x0f
        /*0032*/ 	.short	(.L_1869 - .L_1868)


	//   ....[0]....
	.align		4
.L_1868:
        /*0034*/ 	.word	index@(__assertfail)


	//----- nvinfo : EIATTR_MERCURY_ISA_VERSION
	.align		4
.L_1869:
        /*0038*/ 	.byte	0x03, 0x5f
        /*003a*/ 	.short	0x0101


	//----- nvinfo : EIATTR_VRC_CTA_INIT_COUNT
	.align		4
        /*003c*/ 	.byte	0x02, 0x4a
	.zero		1
	.zero		1


	//----- nvinfo : EIATTR_SYSCALL_OFFSETS
	.align		4
        /*0040*/ 	.byte	0x04, 0x46
        /*0042*/ 	.short	(.L_1871 - .L_1870)


	//   ....[0]....
.L_1870:
        /*0044*/ 	.word	0x000022c0


	//   ....[1]....
        /*0048*/ 	.word	0x00004f80


	//   ....[2]....
        /*004c*/ 	.word	0x00007420


	//   ....[3]....
        /*0050*/ 	.word	0x00009e30


	//   ....[4]....
        /*0054*/ 	.word	0x0000c480


	//   ....[5]....
        /*0058*/ 	.word	0x0000ee90


	//   ....[6]....
        /*005c*/ 	.word	0x000114f0


	//   ....[7]....
        /*0060*/ 	.word	0x00013ed0


	//----- nvinfo : EIATTR_EXIT_INSTR_OFFSETS
	.align		4
.L_1871:
        /*0064*/ 	.byte	0x04, 0x1c
        /*0066*/ 	.short	(.L_1873 - .L_1872)


	//   ....[0]....
.L_1872:
        /*0068*/ 	.word	0x0000f230


	//   ....[1]....
        /*006c*/ 	.word	0x00013200


	//   ....[2]....
        /*0070*/ 	.word	0x00013240


	//   ....[3]....
        /*0074*/ 	.word	0x000132d0


	//   ....[4]....
        /*0078*/ 	.word	0x00013300


	//   ....[5]....
        /*007c*/ 	.word	0x00013330


	//   ....[6]....
        /*0080*/ 	.word	0x00013400


	//   ....[7]....
        /*0084*/ 	.word	0x00013480


	//   ....[8]....
        /*0088*/ 	.word	0x00013580


	//   ....[9]....
        /*008c*/ 	.word	0x00013630


	//   ....[10]....
        /*0090*/ 	.word	0x00013650


	//   ....[11]....
        /*0094*/ 	.word	0x00013720


	//   ....[12]....
        /*0098*/ 	.word	0x000138d0


	//   ....[13]....
        /*009c*/ 	.word	0x00013a80


	//   ....[14]....
        /*00a0*/ 	.word	0x00013c20


	//   ....[15]....
        /*00a4*/ 	.word	0x00013c50


	//   ....[16]....
        /*00a8*/ 	.word	0x00013c80


	//   ....[17]....
        /*00ac*/ 	.word	0x00013d30


	//   ....[18]....
        /*00b0*/ 	.word	0x00013d70


	//   ....[19]....
        /*00b4*/ 	.word	0x00013ee0


	//   ....[20]....
        /*00b8*/ 	.word	0x00014030


	//   ....[21]....
        /*00bc*/ 	.word	0x000141b0


	//   ....[22]....
        /*00c0*/ 	.word	0x00014230


	//----- nvinfo : EIATTR_MAX_THREADS
	.align		4
.L_1873:
        /*00c4*/ 	.byte	0x04, 0x05
        /*00c6*/ 	.short	(.L_1875 - .L_1874)
.L_1874:
        /*00c8*/ 	.word	0x00000080
        /*00cc*/ 	.word	0x00000001
        /*00d0*/ 	.word	0x00000001


	//----- nvinfo : EIATTR_CRS_STACK_SIZE
	.align		4
.L_1875:
        /*00d4*/ 	.byte	0x04, 0x1e
        /*00d6*/ 	.short	(.L_1877 - .L_1876)
.L_1876:
        /*00d8*/ 	.word	0x00000000


	//----- nvinfo : EIATTR_CBANK_PARAM_SIZE
	.align		4
.L_1877:
        /*00dc*/ 	.byte	0x03, 0x19
        /*00de*/ 	.short	0x0220


	//----- nvinfo : EIATTR_PARAM_CBANK
	.align		4
        /*00e0*/ 	.byte	0x04, 0x0a
        /*00e2*/ 	.short	(.L_1879 - .L_1878)
	.align		4
.L_1878:
        /*00e4*/ 	.word	index@(.nv.constant0._ZN2at6native18elementwise_kernelILi128ELi4EZNS0_15gpu_kernel_implIZZZNS0_17log1p_kernel_cudaERNS_18TensorIteratorBaseEENKUlvE_clEvENKUlvE1_clEvEUlN3c107complexIdEEE_EEvS4_RKT_EUliE_EEviT1_)
        /*00e8*/ 	.short	0x0380
        /*00ea*/ 	.short	0x0220


	//----- nvinfo : EIATTR_SW_WAR
	.align		4
.L_1879:
        /*00ec*/ 	.byte	0x04, 0x36
        /*00ee*/ 	.short	(.L_1881 - .L_1880)
.L_1880:
        /*00f0*/ 	.word	0x00000008
.L_1881:


//--------------------- .nv.info._ZN2at6native27unrolled_elementwise_kernelIZZZNS0_17log1p_kernel_cudaERNS_18TensorIteratorBaseEENKUlvE_clEvENKUlvE1_clEvEUlN3c107complexIdEEE_St5arrayIPcLm2EELi4E23TrivialOffsetCalculatorILi1EjESE_NS0_6memory12LoadWithCastILi1EEENSF_13StoreWithCastILi1EEEEEviT_T0_T2_T3_T4_T5_ --------------------------
	.section	.nv.info._ZN2at6native27unrolled_elementwise_kernelIZZZNS0_17log1p_kernel_cudaERNS_18TensorIteratorBaseEENKUlvE_clEvENKUlvE1_clEvEUlN3c107complexIdEEE_St5arrayIPcLm2EELi4E23TrivialOffsetCalculatorILi1EjESE_NS0_6memory12LoadWithCastILi1EEENSF_13StoreWithCastILi1EEEEEviT_T0_T2_T3_T4_T5_,"",@"SHT_CUDA_INFO"
	.sectionflags	@""
	.align	4


	//----- nvinfo : EIATTR_CUDA_API_VERSION
	.align		4
        /*0000*/ 	.byte	0x04, 0x37
        /*0002*/ 	.short	(.L_1883 - .L_1882)
.L_1882:
        /*0004*/ 	.word	0x00000082


	//----- nvinfo : EIATTR_KPARAM_INFO
	.align		4
.L_1883:
        /*0008*/ 	.byte	0x04, 0x17
        /*000a*/ 	.short	(.L_1885 - .L_1884)
.L_1884:
        /*000c*/ 	.word	0x00000000
        /*0010*/ 	.short	0x0006
        /*0012*/ 	.short	0x0024
        /*0014*/ 	.byte	0x00, 0xf0, 0x21, 0x00


	//----- nvinfo : EIATTR_KPARAM_INFO
	.align		4
.L_1885:
        /*0018*/ 	.byte	0x04, 0x17
        /*001a*/ 	.short	(.L_1887 - .L_1886)
.L_1886:
        /*001c*/ 	.word	0x00000000
        /*0020*/ 	.short	0x0005
        /*0022*/ 	.short	0x001c
        /*0024*/ 	.byte	0x00, 0xf0, 0x21, 0x00


	//----- nvinfo : EIATTR_KPARAM_INFO
	.align		4
.L_1887:
        /*0028*/ 	.byte	0x04, 0x17
        /*002a*/ 	.short	(.L_1889 - .L_1888)
.L_1888:
        /*002c*/ 	.word	0x00000000
        /*0030*/ 	.short	0x0004
        /*0032*/ 	.short	0x0019
        /*0034*/ 	.byte	0x00, 0xf0, 0x05, 0x00


	//----- nvinfo : EIATTR_KPARAM_INFO
	.align		4
.L_1889:
        /*0038*/ 	.byte	0x04, 0x17
        /*003a*/ 	.short	(.L_1891 - .L_1890)
.L_1890:
        /*003c*/ 	.word	0x00000000
        /*0040*/ 	.short	0x0003
        /*0042*/ 	.short	0x0018
        /*0044*/ 	.byte	0x00, 0xf0, 0x05, 0x00


	//----- nvinfo : EIATTR_KPARAM_INFO
	.align		4
.L_1891:
        /*0048*/ 	.byte	0x04, 0x17
        /*004a*/ 	.short	(.L_1893 - .L_1892)
.L_1892:
        /*004c*/ 	.word	0x00000000
        /*0050*/ 	.short	0x0002
        /*0052*/ 	.short	0x0008
        /*0054*/ 	.byte	0x00, 0xf0, 0x41, 0x00


	//----- nvinfo : EIATTR_KPARAM_INFO
	.align		4
.L_1893:
        /*0058*/ 	.byte	0x04, 0x17
        /*005a*/ 	.short	(.L_1895 - .L_1894)
.L_1894:
        /*005c*/ 	.word	0x00000000
        /*0060*/ 	.short	0x0001
        /*0062*/ 	.short	0x0004
        /*0064*/ 	.byte	0x00, 0xf0, 0x05, 0x00


	//----- nvinfo : EIATTR_KPARAM_INFO
	.align		4
.L_1895:
        /*0068*/ 	.byte	0x04, 0x17
        /*006a*/ 	.short	(.L_1897 - .L_1896)
.L_1896:
        /*006c*/ 	.word	0x00000000
        /*0070*/ 	.short	0x0000
        /*0072*/ 	.short	0x0000
        /*0074*/ 	.byte	0x00, 0xf0, 0x11, 0x00


	//----- nvinfo : EIATTR_SPARSE_MMA_MASK
	.align		4
.L_1897:
        /*0078*/ 	.byte	0x03, 0x50
        /*007a*/ 	.short	0x0000


	//----- nvinfo : EIATTR_MAXREG_COUNT
	.align		4
        /*007c*/ 	.byte	0x03, 0x1b
        /*007e*/ 	.short	0x00ff


	//----- nvinfo : EIATTR_EXTERNS
	.align		4
        /*0080*/ 	.byte	0x04, 0x0f
        /*0082*/ 	.short	(.L_1899 - .L_1898)


	//   ....[0]....
	.align		4
.L_1898:
        /*0084*/ 	.word	index@(__assertfail)


	//----- nvinfo : EIATTR_MERCURY_ISA_VERSION
	.align		4
.L_1899:
        /*0088*/ 	.byte	0x03, 0x5f
        /*008a*/ 	.short	0x0101


	//----- nvinfo : EIATTR_VRC_CTA_INIT_COUNT
	.align		4
        /*008c*/ 	.byte	0x02, 0x4a
	.zero		1
	.zero		1


	//----- nvinfo : EIATTR_SYSCALL_OFFSETS
	.align		4
        /*0090*/ 	.byte	0x04, 0x46
        /*0092*/ 	.short	(.L_1901 - .L_1900)


	//   ....[0]....
.L_1900:
        /*0094*/ 	.word	0x00000fd0


	//   ....[1]....
        /*0098*/ 	.word	0x000021a0


	//   ....[2]....
        /*009c*/ 	.word	0x000032a0


	//   ....[3]....
        /*00a0*/ 	.word	0x00004290


	//   ....[4]....
        /*00a4*/ 	.word	0x0000c550


	//   ....[5]....
        /*00a8*/ 	.word	0x0000d570


	//   ....[6]....
        /*00ac*/ 	.word	0x0000e6f0


	//   ....[7]....
        /*00b0*/ 	.word	0x0000f870


	//----- nvinfo : EIATTR_EXIT_INSTR_OFFSETS
	.align		4
.L_1901:
        /*00b4*/ 	.byte	0x04, 0x1c
        /*00b6*/ 	.short	(.L_1903 - .L_1902)


	//   ....[0]....
.L_1902:
        /*00b8*/ 	.word	0x0000ea80


	//   ....[1]....
        /*00bc*/ 	.word	0x0000ebc0


	//   ....[2]....
        /*00c0*/ 	.word	0x0000ec00


	//   ....[3]....
        /*00c4*/ 	.word	0x0000ec90


	//   ....[4]....
        /*00c8*/ 	.word	0x0000ecc0


	//   ....[5]....
        /*00cc*/ 	.word	0x0000ecf0


	//   ....[6]....
        /*00d0*/ 	.word	0x0000edc0


	//   ....[7]....
        /*00d4*/ 	.word	0x0000ee40


	//   ....[8]....
        /*00d8*/ 	.word	0x0000ef40


	//   ....[9]....
        /*00dc*/ 	.word	0x0000eff0


	//   ....[10]....
        /*00e0*/ 	.word	0x0000f010


	//   ....[11]....
        /*00e4*/ 	.word	0x0000f0e0


	//   ....[12]....
        /*00e8*/ 	.word	0x0000f290


	//   ....[13]....
        /*00ec*/ 	.word	0x0000f440


	//   ....[14]....
        /*00f0*/ 	.word	0x0000f5e0


	//   ....[15]....
        /*00f4*/ 	.word	0x0000f610


	//   ....[16]....
        /*00f8*/ 	.word	0x0000f640


	//   ....[17]....
        /*00fc*/ 	.word	0x0000f6f0


	//   ....[18]....
        /*0100*/ 	.word	0x0000f710


	//   ....[19]....
        /*0104*/ 	.word	0x0000f880


	//   ....[20]....
        /*0108*/ 	.word	0x0000f9d0


	//   ....[21]....
        /*010c*/ 	.word	0x0000fb50


	//   ....[22]....
        /*0110*/ 	.word	0x0000fbd0


	//----- nvinfo : EIATTR_MAX_THREADS
	.align		4
.L_1903:
        /*0114*/ 	.byte	0x04, 0x05
        /*0116*/ 	.short	(.L_1905 - .L_1904)
.L_1904:
        /*0118*/ 	.word	0x00000080
        /*011c*/ 	.word	0x00000001
        /*0120*/ 	.word	0x00000001


	//----- nvinfo : EIATTR_CRS_STACK_SIZE
	.align		4
.L_1905:
        /*0124*/ 	.byte	0x04, 0x1e
        /*0126*/ 	.short	(.L_1907 - .L_1906)
.L_1906:
        /*0128*/ 	.word	0x00000000


	//----- nvinfo : EIATTR_CBANK_PARAM_SIZE
	.align		4
.L_1907:
        /*012c*/ 	.byte	0x03, 0x19
        /*012e*/ 	.short	0x002c


	//----- nvinfo : EIATTR_PARAM_CBANK
	.align		4
        /*0130*/ 	.byte	0x04, 0x0a
        /*0132*/ 	.short	(.L_1909 - .L_1908)
	.align		4
.L_1908:
        /*0134*/ 	.word	index@(.nv.constant0._ZN2at6native27unrolled_elementwise_kernelIZZZNS0_17log1p_kernel_cudaERNS_18TensorIteratorBaseEENKUlvE_clEvENKUlvE1_clEvEUlN3c107complexIdEEE_St5arrayIPcLm2EELi4E23TrivialOffsetCalculatorILi1EjESE_NS0_6memory12LoadWithCastILi1EEENSF_13StoreWithCastILi1EEEEEviT_T0_T2_T3_T4_T5_)
        /*0138*/ 	.short	0x0380
        /*013a*/ 	.short	0x002c


	//----- nvinfo : EIATTR_SW_WAR
	.align		4
.L_1909:
        /*013c*/ 	.byte	0x04, 0x36
        /*013e*/ 	.short	(.L_1911 - .L_1910)
.L_1910:
        /*0140*/ 	.word	0x00000008
.L_1911:


//--------------------- .nv.info._ZN2at6native18elementwise_kernelILi128ELi2EZNS0_22gpu_kernel_impl_nocastIZZZNS0_17log1p_kernel_cudaERNS_18TensorIteratorBaseEENKUlvE_clEvENKUlvE1_clEvEUlN3c107complexIdEEE_EEvS4_RKT_EUliE_EEviT1_ --------------------------
	.section	.nv.info._ZN2at6native18elementwise_kernelILi128ELi2EZNS0_22gpu_kernel_impl_nocastIZZZNS0_17log1p_kernel_cudaERNS_18TensorIteratorBaseEENKUlvE_clEvENKUlvE1_clEvEUlN3c107complexIdEEE_EEvS4_RKT_EUliE_EEviT1_,"",@"SHT_CUDA_INFO"
	.sectionflags	@""
	.align	4


	//----- nvinfo : EIATTR_CUDA_API_VERSION
	.align		4
        /*0000*/ 	.byte	0x04, 0x37
        /*0002*/ 	.short	(.L_1913 - .L_1912)
.L_1912:
        /*0004*/ 	.word	0x00000082


	//----- nvinfo : EIATTR_KPARAM_INFO
	.align		4
.L_1913:
        /*0008*/ 	.byte	0x04, 0x17
        /*000a*/ 	.short	(.L_1915 - .L_1914)
.L_1914:
        /*000c*/ 	.word	0x00000000
        /*0010*/ 	.short	0x0001
        /*0012*/ 	.short	0x0008
        /*0014*/ 	.byte	0x00, 0xf0, 0x61, 0x08


	//----- nvinfo : EIATTR_KPARAM_INFO
	.align		4
.L_1915:
        /*0018*/ 	.byte	0x04, 0x17
        /*001a*/ 	.short	(.L_1917 - .L_1916)
.L_1916:
        /*001c*/ 	.word	0x00000000
        /*0020*/ 	.short	0x0000
        /*0022*/ 	.short	0x0000
        /*0024*/ 	.byte	0x00, 0xf0, 0x11, 0x00


	//----- nvinfo : EIATTR_SPARSE_MMA_MASK
	.align		4
.L_1917:
        /*0028*/ 	.byte	0x03, 0x50
        /*002a*/ 	.short	0x0000


	//----- nvinfo : EIATTR_MAXREG_COUNT
	.align		4
        /*002c*/ 	.byte	0x03, 0x1b
        /*002e*/ 	.short	0x0080


	//----- nvinfo : EIATTR_MERCURY_ISA_VERSION
	.align		4
        /*0030*/ 	.byte	0x03, 0x5f
        /*0032*/ 	.short	0x0101


	//----- nvinfo : EIATTR_VRC_CTA_INIT_COUNT
	.align		4
        /*0034*/ 	.byte	0x02, 0x4a
	.zero		1
	.zero		1


	//----- nvinfo : EIATTR_EXIT_INSTR_OFFSETS
	.align		4
        /*0038*/ 	.byte	0x04, 0x1c
        /*003a*/ 	.short	(.L_1919 - .L_1918)


	//   ....[0]....
.L_1918:
        /*003c*/ 	.word	0x00002ff0


	//   ....[1]....
        /*0040*/ 	.word	0x00005ea0


	//----- nvinfo : EIATTR_MAX_THREADS
	.align		4
.L_1919:
        /*0044*/ 	.byte	0x04, 0x05
        /*0046*/ 	.short	(.L_1921 - .L_1920)
.L_1920:
        /*0048*/ 	.word	0x00000080
        /*004c*/ 	.word	0x00000001
        /*0050*/ 	.word	0x00000001


	//----- nvinfo : EIATTR_CRS_STACK_SIZE
	.align		4
.L_1921:
        /*0054*/ 	.byte	0x04, 0x1e
        /*0056*/ 	.short	(.L_1923 - .L_1922)
.L_1922:
        /*0058*/ 	.word	0x00000000


	//----- nvinfo : EIATTR_CBANK_PARAM_SIZE
	.align		4
.L_1923:
        /*005c*/ 	.byte	0x03, 0x19
        /*005e*/ 	.short	0x0220


	//----- nvinfo : EIATTR_PARAM_CBANK
	.align		4
        /*0060*/ 	.byte	0x04, 0x0a
        /*0062*/ 	.short	(.L_1925 - .L_1924)
	.align		4
.L_1924:
        /*0064*/ 	.word	index@(.nv.constant0._ZN2at6native18elementwise_kernelILi128ELi2EZNS0_22gpu_kernel_impl_nocastIZZZNS0_17log1p_kernel_cudaERNS_18TensorIteratorBaseEENKUlvE_clEvENKUlvE1_clEvEUlN3c107complexIdEEE_EEvS4_RKT_EUliE_EEviT1_)
        /*0068*/ 	.short	0x0380
        /*006a*/ 	.short	0x0220


	//----- nvinfo : EIATTR_SW_WAR
	.align		4
.L_1925:
        /*006c*/ 	.byte	0x04, 0x36
        /*006e*/ 	.short	(.L_1927 - .L_1926)
.L_1926:
        /*0070*/ 	.word	0x00000008
.L_1927:


//--------------------- .nv.info._ZN2at6native27unrolled_elementwise_kernelIZZZNS0_17log1p_kernel_cudaERNS_18TensorIteratorBaseEENKUlvE_clEvENKUlvE1_clEvEUlN3c107complexIdEEE_St5arrayIPcLm2EELi4E23TrivialOffsetCalculatorILi1EjESE_NS0_6memory15LoadWithoutCastENSF_16StoreWithoutCastEEEviT_T0_T2_T3_T4_T5_ --------------------------
	.section	.nv.info._ZN2at6native27unrolled_elementwise_kernelIZZZNS0_17log1p_kernel_cudaERNS_18TensorIteratorBaseEENKUlvE_clEvENKUlvE1_clEvEUlN3c107complexIdEEE_St5arrayIPcLm2EELi4E23TrivialOffsetCalculatorILi1EjESE_NS0_6memory15LoadWithoutCastENSF_16StoreWithoutCastEEEviT_T0_T2_T3_T4_T5_,"",@"SHT_CUDA_INFO"
	.sectionflags	@""
	.align	4


	//----- nvinfo : EIATTR_CUDA_API_VERSION
	.align		4
        /*0000*/ 	.byte	0x04, 0x37
        /*0002*/ 	.short	(.L_1929 - .L_1928)
.L_1928:
        /*0004*/ 	.word	0x00000082


	//----- nvinfo : EIATTR_KPARAM_INFO
	.align		4
.L_1929:
        /*0008*/ 	.byte	0x04, 0x17
        /*000a*/ 	.short	(.L_1931 - .L_1930)
.L_1930:
        /*000c*/ 	.word	0x00000000
        /*0010*/ 	.short	0x0006
        /*0012*/ 	.short	0x001b
        /*0014*/ 	.byte	0x00, 0xf0, 0x05, 0x00


	//----- nvinfo : EIATTR_KPARAM_INFO
	.align		4
.L_1931:
        /*0018*/ 	.byte	0x04, 0x17
        /*001a*/ 	.short	(.L_1933 - .L_1932)
.L_1932:
        /*001c*/ 	.word	0x00000000
        /*0020*/ 	.short	0x0005
        /*0022*/ 	.short	0x001a
        /*0024*/ 	.byte	0x00, 0xf0, 0x05, 0x00


	//----- nvinfo : EIATTR_KPARAM_INFO
	.align		4
.L_1933:
        /*0028*/ 	.byte	0x04, 0x17
        /*002a*/ 	.short	(.L_1935 - .L_1934)
.L_1934:
        /*002c*/ 	.word	0x00000000
        /*0030*/ 	.short	0x0004
        /*0032*/ 	.short	0x0019
        /*0034*/ 	.byte	0x00, 0xf0, 0x05, 0x00


	//----- nvinfo : EIATTR_KPARAM_INFO
	.align		4
.L_1935:
        /*0038*/ 	.byte	0x04, 0x17
        /*003a*/ 	.short	(.L_1937 - .L_1936)
.L_1936:
        /*003c*/ 	.word	0x00000000
        /*0040*/ 	.short	0x0003
        /*0042*/ 	.short	0x0018
        /*0044*/ 	.byte	0x00, 0xf0, 0x05, 0x00


	//----- nvinfo : EIATTR_KPARAM_INFO
	.align		4
.L_1937:
        /*0048*/ 	.byte	0x04, 0x17
        /*004a*/ 	.short	(.L_1939 - .L_1938)
.L_1938:
        /*004c*/ 	.word	0x00000000
        /*0050*/ 	.short	0x0002
        /*0052*/ 	.short	0x0008
        /*0054*/ 	.byte	0x00, 0xf0, 0x41, 0x00


	//----- nvinfo : EIATTR_KPARAM_INFO
	.align		4
.L_1939:
        /*0058*/ 	.byte	0x04, 0x17
        /*005a*/ 	.short	(.L_1941 - .L_1940)
.L_1940:
        /*005c*/ 	.word	0x00000000
        /*0060*/ 	.short	0x0001
        /*0062*/ 	.short	0x0004
        /*0064*/ 	.byte	0x00, 0xf0, 0x05, 0x00


	//----- nvinfo : EIATTR_KPARAM_INFO
	.align		4
.L_1941:
        /*0068*/ 	.byte	0x04, 0x17
        /*006a*/ 	.short	(.L_1943 - .L_1942)
.L_1942:
        /*006c*/ 	.word	0x00000000
        /*0070*/ 	.short	0x0000
        /*0072*/ 	.short	0x0000
        /*0074*/ 	.byte	0x00, 0xf0, 0x11, 0x00


	//----- nvinfo : EIATTR_SPARSE_MMA_MASK
	.align		4
.L_1943:
        /*0078*/ 	.byte	0x03, 0x50
        /*007a*/ 	.short	0x0000


	//----- nvinfo : EIATTR_MAXREG_COUNT
	.align		4
        /*007c*/ 	.byte	0x03, 0x1b
        /*007e*/ 	.short	0x00ff


	//----- nvinfo : EIATTR_MERCURY_ISA_VERSION
	.align		4
        /*0080*/ 	.byte	0x03, 0x5f
        /*0082*/ 	.short	0x0101


	//----- nvinfo : EIATTR_VRC_CTA_INIT_COUNT
	.align		4
        /*0084*/ 	.byte	0x02, 0x4a
	.zero		1
	.zero		1


	//----- nvinfo : EIATTR_EXIT_INSTR_OFFSETS
	.align		4
        /*0088*/ 	.byte	0x04, 0x1c
        /*008a*/ 	.short	(.L_1945 - .L_1944)


	//   ....[0]....
.L_1944:
        /*008c*/ 	.word	0x00007310


	//   ....[1]....
        /*0090*/ 	.word	0x00007360


	//----- nvinfo : EIATTR_MAX_THREADS
	.align		4
.L_1945:
        /*0094*/ 	.byte	0x04, 0x05
        /*0096*/ 	.short	(.L_1947 - .L_1946)
.L_1946:
        /*0098*/ 	.word	0x00000080
        /*009c*/ 	.word	0x00000001
        /*00a0*/ 	.word	0x00000001


	//----- nvinfo : EIATTR_CRS_STACK_SIZE
	.align		4
.L_1947:
        /*00a4*/ 	.byte	0x04, 0x1e
        /*00a6*/ 	.short	(.L_1949 - .L_1948)
.L_1948:
        /*00a8*/ 	.word	0x00000000


	//----- nvinfo : EIATTR_CBANK_PARAM_SIZE
	.align		4
.L_1949:
        /*00ac*/ 	.byte	0x03, 0x19
        /*00ae*/ 	.short	0x001c


	//----- nvinfo : EIATTR_PARAM_CBANK
	.align		4
        /*00b0*/ 	.byte	0x04, 0x0a
        /*00b2*/ 	.short	(.L_1951 - .L_1950)
	.align		4
.L_1950:
        /*00b4*/ 	.word	index@(.nv.constant0._ZN2at6native27unrolled_elementwise_kernelIZZZNS0_17log1p_kernel_cudaERNS_18TensorIteratorBaseEENKUlvE_clEvENKUlvE1_clEvEUlN3c107complexIdEEE_St5arrayIPcLm2EELi4E23TrivialOffsetCalculatorILi1EjESE_NS0_6memory15LoadWithoutCastENSF_16StoreWithoutCastEEEviT_T0_T2_T3_T4_T5_)
        /*00b8*/ 	.short	0x0380
        /*00ba*/ 	.short	0x001c


	//----- nvinfo : EIATTR_SW_WAR
	.align		4
.L_1951:
        /*00bc*/ 	.byte	0x04, 0x36
        /*00be*/ 	.short	(.L_1953 - .L_1952)
.L_1952:
        /*00c0*/ 	.word	0x00000008
.L_1953:


//--------------------- .nv.info._ZN2at6native29vectorized_elementwise_kernelILi2EZZZNS0_17log1p_kernel_cudaERNS_18TensorIteratorBaseEENKUlvE_clEvENKUlvE1_clEvEUlN3c107complexIdEEE_St5arrayIPcLm2EEEEviT0_T1_ --------------------------
	.section	.nv.info._ZN2at6native29vectorized_elementwise_kernelILi2EZZZNS0_17log1p_kernel_cudaERNS_18TensorIteratorBaseEENKUlvE_clEvENKUlvE1_clEvEUlN3c107complexIdEEE_St5arrayIPcLm2EEEEviT0_T1_,"",@"SHT_CUDA_INFO"
	.sectionflags	@""
	.align	4


	//----- nvinfo : EIATTR_CUDA_API_VERSION
	.align		4
        /*0000*/ 	.byte	0x04, 0x37
        /*0002*/ 	.short	(.L_1955 - .L_1954)
.L_1954:
        /*0004*/ 	.word	0x00000082


	//----- nvinfo : EIATTR_KPARAM_INFO
	.align		4
.L_1955:
        /*0008*/ 	.byte	0x04, 0x17
        /*000a*/ 	.short	(.L_1957 - .L_1956)
.L_1956:
        /*000c*/ 	.word	0x00000000
        /*0010*/ 	.short	0x0002
        /*0012*/ 	.short	0x0008
        /*0014*/ 	.byte	0x00, 0xf0, 0x41, 0x00


	//----- nvinfo : EIATTR_KPARAM_INFO
	.align		4
.L_1957:
        /*0018*/ 	.byte	0x04, 0x17
        /*001a*/ 	.short	(.L_1959 - .L_1958)
.L_1958:
        /*001c*/ 	.word	0x00000000
        /*0020*/ 	.short	0x0001
        /*0022*/ 	.short	0x0004
        /*0024*/ 	.byte	0x00, 0xf0, 0x05, 0x00


	//----- nvinfo : EIATTR_KPARAM_INFO
	.align		4
.L_1959:
        /*0028*/ 	.byte	0x04, 0x17
        /*002a*/ 	.short	(.L_1961 - .L_1960)
.L_1960:
        /*002c*/ 	.word	0x00000000
        /*0030*/ 	.short	0x0000
        /*0032*/ 	.short	0x0000
        /*0034*/ 	.byte	0x00, 0xf0, 0x11, 0x00


	//----- nvinfo : EIATTR_SPARSE_MMA_MASK
	.align		4
.L_1961:
        /*0038*/ 	.byte	0x03, 0x50
        /*003a*/ 	.short	0x0000


	//----- nvinfo : EIATTR_MAXREG_COUNT
	.align		4
        /*003c*/ 	.byte	0x03, 0x1b
        /*003e*/ 	.short	0x00ff


	//----- nvinfo : EIATTR_MERCURY_ISA_VERSION
	.align		4
        /*0040*/ 	.byte	0x03, 0x5f
        /*0042*/ 	.short	0x0101


	//----- nvinfo : EIATTR_VRC_CTA_INIT_COUNT
	.align		4
        /*0044*/ 	.byte	0x02, 0x4a
	.zero		1
	.zero		1


	//----- nvinfo : EIATTR_EXIT_INSTR_OFFSETS
	.align		4
        /*0048*/ 	.byte	0x04, 0x1c
        /*004a*/ 	.short	(.L_1963 - .L_1962)


	//   ....[0]....
.L_1962:
        /*004c*/ 	.word	0x0000e740


	//   ....[1]....
        /*0050*/ 	.word	0x0000e790


	//   ....[2]....
        /*0054*/ 	.word	0x0001c470


	//----- nvinfo : EIATTR_MAX_THREADS
	.align		4
.L_1963:
        /*0058*/ 	.byte	0x04, 0x05
        /*005a*/ 	.short	(.L_1965 - .L_1964)
.L_1964:
        /*005c*/ 	.word	0x00000080
        /*0060*/ 	.word	0x00000001
        /*0064*/ 	.word	0x00000001


	//----- nvinfo : EIATTR_CRS_STACK_SIZE
	.align		4
.L_1965:
        /*0068*/ 	.byte	0x04, 0x1e
        /*006a*/ 	.short	(.L_1967 - .L_1966)
.L_1966:
        /*006c*/ 	.word	0x00000000


	//----- nvinfo : EIATTR_CBANK_PARAM_SIZE
	.align		4
.L_1967:
        /*0070*/ 	.byte	0x03, 0x19
        /*0072*/ 	.short	0x0018


	//----- nvinfo : EIATTR_PARAM_CBANK
	.align		4
        /*0074*/ 	.byte	0x04, 0x0a
        /*0076*/ 	.short	(.L_1969 - .L_1968)
	.align		4
.L_1968:
        /*0078*/ 	.word	index@(.nv.constant0._ZN2at6native29vectorized_elementwise_kernelILi2EZZZNS0_17log1p_kernel_cudaERNS_18TensorIteratorBaseEENKUlvE_clEvENKUlvE1_clEvEUlN3c107complexIdEEE_St5arrayIPcLm2EEEEviT0_T1_)
        /*007c*/ 	.short	0x0380
        /*007e*/ 	.short	0x0018


	//----- nvinfo : EIATTR_SW_WAR
	.align		4
.L_1969:
        /*0080*/ 	.byte	0x04, 0x36
        /*0082*/ 	.short	(.L_1971 - .L_1970)
.L_1970:
        /*0084*/ 	.word	0x00000008
.L_1971:


//--------------------- .nv.info._ZN2at6native29vectorized_elementwise_kernelILi4EZZZNS0_17log1p_kernel_cudaERNS_18TensorIteratorBaseEENKUlvE_clEvENKUlvE1_clEvEUlN3c107complexIdEEE_St5arrayIPcLm2EEEEviT0_T1_ --------------------------
	.section	.nv.info._ZN2at6native29vectorized_elementwise_kernelILi4EZZZNS0_17log1p_kernel_cudaERNS_18TensorIteratorBaseEENKUlvE_clEvENKUlvE1_clEvEUlN3c107complexIdEEE_St5arrayIPcLm2EEEEviT0_T1_,"",@"SHT_CUDA_INFO"
	.sectionflags	@""
	.align	4


	//----- nvinfo : EIATTR_CUDA_API_VERSION
	.align		4
        /*0000*/ 	.byte	0x04, 0x37
        /*0002*/ 	.short	(.L_1973 - .L_1972)
.L_1972:
        /*0004*/ 	.word	0x00000082


	//----- nvinfo : EIATTR_KPARAM_INFO
	.align		4
.L_1973:
        /*0008*/ 	.byte	0x04, 0x17
        /*000a*/ 	.short	(.L_1975 - .L_1974)
.L_1974:
        /*000c*/ 	.word	0x00000000
        /*0010*/ 	.short	0x0002
        /*0012*/ 	.short	0x0008
        /*0014*/ 	.byte	0x00, 0xf0, 0x41, 0x00


	//----- nvinfo : EIATTR_KPARAM_INFO
	.align		4
.L_1975:
        /*0018*/ 	.byte	0x04, 0x17
        /*001a*/ 	.short	(.L_1977 - .L_1976)
.L_1976:
        /*001c*/ 	.word	0x00000000
        /*0020*/ 	.short	0x0001
        /*0022*/ 	.short	0x0004
        /*0024*/ 	.byte	0x00, 0xf0, 0x05, 0x00


	//----- nvinfo : EIATTR_KPARAM_INFO
	.align		4
.L_1977:
        /*0028*/ 	.byte	0x04, 0x17
        /*002a*/ 	.short	(.L_1979 - .L_1978)
.L_1978:
        /*002c*/ 	.word	0x00000000
        /*0030*/ 	.short	0x0000
        /*0032*/ 	.short	0x0000
        /*0034*/ 	.byte	0x00, 0xf0, 0x11, 0x00


	//----- nvinfo : EIATTR_SPARSE_MMA_MASK
	.align		4
.L_1979:
        /*0038*/ 	.byte	0x03, 0x50
        /*003a*/ 	.short	0x0000


	//----- nvinfo : EIATTR_MAXREG_COUNT
	.align		4
        /*003c*/ 	.byte	0x03, 0x1b
        /*003e*/ 	.short	0x00ff


	//----- nvinfo : EIATTR_MERCURY_ISA_VERSION
	.align		4
        /*0040*/ 	.byte	0x03, 0x5f
        /*0042*/ 	.short	0x0101


	//----- nvinfo : EIATTR_VRC_CTA_INIT_COUNT
	.align		4
        /*0044*/ 	.byte	0x02, 0x4a
	.zero		1
	.zero		1


	//----- nvinfo : EIATTR_EXIT_INSTR_OFFSETS
	.align		4
        /*0048*/ 	.byte	0x04, 0x1c
        /*004a*/ 	.short	(.L_1981 - .L_1980)


	//   ....[0]....
.L_1980:
        /*004c*/ 	.word	0x0000e740


	//   ....[1]....
        /*0050*/ 	.word	0x0000e790


	//   ....[2]....
        /*0054*/ 	.word	0x0001c470


	//----- nvinfo : EIATTR_MAX_THREADS
	.align		4
.L_1981:
        /*0058*/ 	.byte	0x04, 0x05
        /*005a*/ 	.short	(.L_1983 - .L_1982)
.L_1982:
        /*005c*/ 	.word	0x00000080
        /*0060*/ 	.word	0x00000001
        /*0064*/ 	.word	0x00000001


	//----- nvinfo : EIATTR_CRS_STACK_SIZE
	.align		4
.L_1983:
        /*0068*/ 	.byte	0x04, 0x1e
        /*006a*/ 	.short	(.L_1985 - .L_1984)
.L_1984:
        /*006c*/ 	.word	0x00000000


	//----- nvinfo : EIATTR_CBANK_PARAM_SIZE
	.align		4
.L_1985:
        /*0070*/ 	.byte	0x03, 0x19
        /*0072*/ 	.short	0x0018


	//----- nvinfo : EIATTR_PARAM_CBANK
	.align		4
        /*0074*/ 	.byte	0x04, 0x0a
        /*0076*/ 	.short	(.L_1987 - .L_1986)
	.align		4
.L_1986:
        /*0078*/ 	.word	index@(.nv.constant0._ZN2at6native29vectorized_elementwise_kernelILi4EZZZNS0_17log1p_kernel_cudaERNS_18TensorIteratorBaseEENKUlvE_clEvENKUlvE1_clEvEUlN3c107complexIdEEE_St5arrayIPcLm2EEEEviT0_T1_)
        /*007c*/ 	.short	0x0380
        /*007e*/ 	.short	0x0018


	//----- nvinfo : EIATTR_SW_WAR
	.align		4
.L_1987:
        /*0080*/ 	.byte	0x04, 0x36
        /*0082*/ 	.short	(.L_1989 - .L_1988)
.L_1988:
        /*0084*/ 	.word	0x00000008
.L_1989:


//--------------------- .nv.info._ZN2at6native29vectorized_elementwise_kernelILi8EZZZNS0_17log1p_kernel_cudaERNS_18TensorIteratorBaseEENKUlvE_clEvENKUlvE1_clEvEUlN3c107complexIdEEE_St5arrayIPcLm2EEEEviT0_T1_ --------------------------
	.section	.nv.info._ZN2at6native29vectorized_elementwise_kernelILi8EZZZNS0_17log1p_kernel_cudaERNS_18TensorIteratorBaseEENKUlvE_clEvENKUlvE1_clEvEUlN3c107complexIdEEE_St5arrayIPcLm2EEEEviT0_T1_,"",@"SHT_CUDA_INFO"
	.sectionflags	@""
	.align	4


	//----- nvinfo : EIATTR_CUDA_API_VERSION
	.align		4
        /*0000*/ 	.byte	0x04, 0x37
        /*0002*/ 	.short	(.L_1991 - .L_1990)
.L_1990:
        /*0004*/ 	.word	0x00000082


	//----- nvinfo : EIATTR_KPARAM_INFO
	.align		4
.L_1991:
        /*0008*/ 	.byte	0x04, 0x17
        /*000a*/ 	.short	(.L_1993 - .L_1992)
.L_1992:
        /*000c*/ 	.word	0x00000000
        /*0010*/ 	.short	0x0002
        /*0012*/ 	.short	0x0008
        /*0014*/ 	.byte	0x00, 0xf0, 0x41, 0x00


	//----- nvinfo : EIATTR_KPARAM_INFO
	.align		4
.L_1993:
        /*0018*/ 	.byte	0x04, 0x17
        /*001a*/ 	.short	(.L_1995 - .L_1994)
.L_1994:
        /*001c*/ 	.word	0x00000000
        /*0020*/ 	.short	0x0001
        /*0022*/ 	.short	0x0004
        /*0024*/ 	.byte	0x00, 0xf0, 0x05, 0x00


	//----- nvinfo : EIATTR_KPARAM_INFO
	.align		4
.L_1995:
        /*0028*/ 	.byte	0x04, 0x17
        /*002a*/ 	.short	(.L_1997 - .L_1996)
.L_1996:
        /*002c*/ 	.word	0x00000000
        /*0030*/ 	.short	0x0000
        /*0032*/ 	.short	0x0000
        /*0034*/ 	.byte	0x00, 0xf0, 0x11, 0x00


	//----- nvinfo : EIATTR_SPARSE_MMA_MASK
	.align		4
.L_1997:
        /*0038*/ 	.byte	0x03, 0x50
        /*003a*/ 	.short	0x0000


	//----- nvinfo : EIATTR_MAXREG_COUNT
	.align		4
        /*003c*/ 	.byte	0x03, 0x1b
        /*003e*/ 	.short	0x00ff


	//----- nvinfo : EIATTR_MERCURY_ISA_VERSION
	.align		4
        /*0040*/ 	.byte	0x03, 0x5f
        /*0042*/ 	.short	0x0101


	//----- nvinfo : EIATTR_VRC_CTA_INIT_COUNT
	.align		4
        /*0044*/ 	.byte	0x02, 0x4a
	.zero		1
	.zero		1


	//----- nvinfo : EIATTR_EXIT_INSTR_OFFSETS
	.align		4
        /*0048*/ 	.byte	0x04, 0x1c
        /*004a*/ 	.short	(.L_1999 - .L_1998)


	//   ....[0]....
.L_1998:
        /*004c*/ 	.word	0x0000e740


	//   ....[1]....
        /*0050*/ 	.word	0x0000e790


	//   ....[2]....
        /*0054*/ 	.word	0x0001c470


	//----- nvinfo : EIATTR_MAX_THREADS
	.align		4
.L_1999:
        /*0058*/ 	.byte	0x04, 0x05
        /*005a*/ 	.short	(.L_2001 - .L_2000)
.L_2000:
        /*005c*/ 	.word	0x00000080
        /*0060*/ 	.word	0x00000001
        /*0064*/ 	.word	0x00000001


	//----- nvinfo : EIATTR_CRS_STACK_SIZE
	.align		4
.L_2001:
        /*0068*/ 	.byte	0x04, 0x1e
        /*006a*/ 	.short	(.L_2003 - .L_2002)
.L_2002:
        /*006c*/ 	.word	0x00000000


	//----- nvinfo : EIATTR_CBANK_PARAM_SIZE
	.align		4
.L_2003:
        /*0070*/ 	.byte	0x03, 0x19
        /*0072*/ 	.short	0x0018


	//----- nvinfo : EIATTR_PARAM_CBANK
	.align		4
        /*0074*/ 	.byte	0x04, 0x0a
        /*0076*/ 	.short	(.L_2005 - .L_2004)
	.align		4
.L_2004:
        /*0078*/ 	.word	index@(.nv.constant0._ZN2at6native29vectorized_elementwise_kernelILi8EZZZNS0_17log1p_kernel_cudaERNS_18TensorIteratorBaseEENKUlvE_clEvENKUlvE1_clEvEUlN3c107complexIdEEE_St5arrayIPcLm2EEEEviT0_T1_)
        /*007c*/ 	.short	0x0380
        /*007e*/ 	.short	0x0018


	//----- nvinfo : EIATTR_SW_WAR
	.align		4
.L_2005:
        /*0080*/ 	.byte	0x04, 0x36
        /*0082*/ 	.short	(.L_2007 - .L_2006)
.L_2006:
        /*0084*/ 	.word	0x00000008
.L_2007:


//--------------------- .nv.info._ZN2at6native18elementwise_kernelILi128ELi4EZNS0_15gpu_kernel_implIZZZNS0_17log1p_kernel_cudaERNS_18TensorIteratorBaseEENKUlvE_clEvENKUlvE0_clEvEUlfE_EEvS4_RKT_EUliE_EEviT1_ --------------------------
	.section	.nv.info._ZN2at6native18elementwise_kernelILi128ELi4EZNS0_15gpu_kernel_implIZZZNS0_17log1p_kernel_cudaERNS_18TensorIteratorBaseEENKUlvE_clEvENKUlvE0_clEvEUlfE_EEvS4_RKT_EUliE_EEviT1_,"",@"SHT_CUDA_INFO"
	.sectionflags	@""
	.align	4


	//----- nvinfo : EIATTR_CUDA_API_VERSION
	.align		4
        /*0000*/ 	.byte	0x04, 0x37
        /*0002*/ 	.short	(.L_2009 - .L_2008)
.L_2008:
        /*0004*/ 	.word	0x00000082


	//----- nvinfo : EIATTR_KPARAM_INFO
	.align		4
.L_2009:
        /*0008*/ 	.byte	0x04, 0x17
        /*000a*/ 	.short	(.L_2011 - .L_2010)
.L_2010:
        /*000c*/ 	.word	0x00000000
        /*0010*/ 	.short	0x0001
        /*0012*/ 	.short	0x0008
        /*0014*/ 	.byte	0x00, 0xf0, 0x61, 0x08


	//----- nvinfo : EIATTR_KPARAM_INFO
	.align		4
.L_2011:
        /*0018*/ 	.byte	0x04, 0x17
        /*001a*/ 	.short	(.L_2013 - .L_2012)
.L_2012:
        /*001c*/ 	.word	0x00000000
        /*0020*/ 	.short	0x0000
        /*0022*/ 	.short	0x0000
        /*0024*/ 	.byte	0x00, 0xf0, 0x11, 0x00


	//----- nvinfo : EIATTR_SPARSE_MMA_MASK
	.align		4
.L_2013:
        /*0028*/ 	.byte	0x03, 0x50
        /*002a*/ 	.short	0x0000


	//----- nvinfo : EIATTR_MAXREG_COUNT
	.align		4
        /*002c*/ 	.byte	0x03, 0x1b
        /*002e*/ 	.short	0x0080


	//----- nvinfo : EIATTR_EXTERNS
	.align		4
        /*0030*/ 	.byte	0x04, 0x0f
        /*0032*/ 	.short	(.L_2015 - .L_2014)


	//   ....[0]....
	.align		4
.L_2014:
        /*0034*/ 	.word	index@(__assertfail)


	//----- nvinfo : EIATTR_MERCURY_ISA_VERSION
	.align		4
.L_2015:
        /*0038*/ 	.byte	0x03, 0x5f
        /*003a*/ 	.short	0x0101


	//----- nvinfo : EIATTR_VRC_CTA_INIT_COUNT
	.align		4
        /*003c*/ 	.byte	0x02, 0x4a
	.zero		1
	.zero		1


	//----- nvinfo : EIATTR_SYSCALL_OFFSETS
	.align		4
        /*0040*/ 	.byte	0x04, 0x46
        /*0042*/ 	.short	(.L_2017 - .L_2016)


	//   ....[0]....
.L_2016:
        /*0044*/ 	.word	0x000020d0


	//   ....[1]....
        /*0048*/ 	.word	0x00003040


	//   ....[2]....
        /*004c*/ 	.word	0x00005250


	//   ....[3]....
        /*0050*/ 	.word	0x00006020


	//   ....[4]....
        /*0054*/ 	.word	0x00008340


	//   ....[5]....
        /*0058*/ 	.word	0x00009110


	//   ....[6]....
        /*005c*/ 	.word	0x0000b440


	//   ....[7]....
        /*0060*/ 	.word	0x0000c1e0


	//----- nvinfo : EIATTR_EXIT_INSTR_OFFSETS
	.align		4
.L_2017:
        /*0064*/ 	.byte	0x04, 0x1c
        /*0066*/ 	.short	(.L_2019 - .L_2018)


	//   ....[0]....
.L_2018:
        /*0068*/ 	.word	0x000093c0


	//   ....[1]....
        /*006c*/ 	.word	0x0000b760


	//   ....[2]....
        /*0070*/ 	.word	0x0000b7a0


	//   ....[3]....
        /*0074*/ 	.word	0x0000b830


	//   ....[4]....
        /*0078*/ 	.word	0x0000b860


	//   ....[5]....
        /*007c*/ 	.word	0x0000b890


	//   ....[6]....
        /*0080*/ 	.word	0x0000b910


	//   ....[7]....
        /*0084*/ 	.word	0x0000b940


	//   ....[8]....
        /*0088*/ 	.word	0x0000b9d0


	//   ....[9]....
        /*008c*/ 	.word	0x0000ba10


	//   ....[10]....
        /*0090*/ 	.word	0x0000ba50


	//   ....[11]....
        /*0094*/ 	.word	0x0000bb20


	//   ....[12]....
        /*0098*/ 	.word	0x0000bc80


	//   ....[13]....
        /*009c*/ 	.word	0x0000bde0


	//   ....[14]....
        /*00a0*/ 	.word	0x0000bf30


	//   ....[15]....
        /*00a4*/ 	.word	0x0000bf60


	//   ....[16]....
        /*00a8*/ 	.word	0x0000bf90


	//   ....[17]....
        /*00ac*/ 	.word	0x0000c030


	//   ....[18]....
        /*00b0*/ 	.word	0x0000c080


	//   ....[19]....
        /*00b4*/ 	.word	0x0000c1f0


	//   ....[20]....
        /*00b8*/ 	.word	0x0000c2f0


	//   ....[21]....
        /*00bc*/ 	.word	0x0000c420


	//   ....[22]....
        /*00c0*/ 	.word	0x0000c450


	//----- nvinfo : EIATTR_MAX_THREADS
	.align		4
.L_2019:
        /*00c4*/ 	.byte	0x04, 0x05
        /*00c6*/ 	.short	(.L_2021 - .L_2020)
.L_2020:
        /*00c8*/ 	.word	0x00000080
        /*00cc*/ 	.word	0x00000001
        /*00d0*/ 	.word	0x00000001


	//----- nvinfo : EIATTR_CRS_STACK_SIZE
	.align		4
.L_2021:
        /*00d4*/ 	.byte	0x04, 0x1e
        /*00d6*/ 	.short	(.L_2023 - .L_2022)
.L_2022:
        /*00d8*/ 	.word	0x00000000


	//----- nvinfo : EIATTR_CBANK_PARAM_SIZE
	.align		4
.L_2023:
        /*00dc*/ 	.byte	0x03, 0x19
        /*00de*/ 	.short	0x0220


	//----- nvinfo : EIATTR_PARAM_CBANK
	.align		4
        /*00e0*/ 	.byte	0x04, 0x0a
        /*00e2*/ 	.short	(.L_2025 - .L_2024)
	.align		4
.L_2024:
        /*00e4*/ 	.word	index@(.nv.constant0._ZN2at6native18elementwise_kernelILi128ELi4EZNS0_15gpu_kernel_implIZZZNS0_17log1p_kernel_cudaERNS_18TensorIteratorBaseEENKUlvE_clEvENKUlvE0_clEvEUlfE_EEvS4_RKT_EUliE_EEviT1_)
        /*00e8*/ 	.short	0x0380
        /*00ea*/ 	.short	0x0220


	//----- nvinfo : EIATTR_SW_WAR
	.align		4
.L_2025:
        /*00ec*/ 	.byte	0x04, 0x36
        /*00ee*/ 	.short	(.L_2027 - .L_2026)
.L_2026:
        /*00f0*/ 	.word	0x00000008
.L_2027:


//--------------------- .nv.info._ZN2at6native27unrolled_elementwise_kernelIZZZNS0_17log1p_kernel_cudaERNS_18TensorIteratorBaseEENKUlvE_clEvENKUlvE0_clEvEUlfE_St5arrayIPcLm2EELi4E23TrivialOffsetCalculatorILi1EjESB_NS0_6memory12LoadWithCastILi1EEENSC_13StoreWithCastILi1EEEEEviT_T0_T2_T3_T4_T5_ --------------------------
	.section	.nv.info._ZN2at6native27unrolled_elementwise_kernelIZZZNS0_17log1p_kernel_cudaERNS_18TensorIteratorBaseEENKUlvE_clEvENKUlvE0_clEvEUlfE_St5arrayIPcLm2EELi4E23TrivialOffsetCalculatorILi1EjESB_NS0_6memory12LoadWithCastILi1EEENSC_13StoreWithCastILi1EEEEEviT_T0_T2_T3_T4_T5_,"",@"SHT_CUDA_INFO"
	.sectionflags	@""
	.align	4


	//----- nvinfo : EIATTR_CUDA_API_VERSION
	.align		4
        /*0000*/ 	.byte	0x04, 0x37
        /*0002*/ 	.short	(.L_2029 - .L_2028)
.L_2028:
        /*0004*/ 	.word	0x00000082


	//----- nvinfo : EIATTR_KPARAM_INFO
	.align		4
.L_2029:
        /*0008*/ 	.byte	0x04, 0x17
        /*000a*/ 	.short	(.L_2031 - .L_2030)
.L_2030:
        /*000c*/ 	.word	0x00000000
        /*0010*/ 	.short	0x0006
        /*0012*/ 	.short	0x0024
        /*0014*/ 	.byte	0x00, 0xf0, 0x21, 0x00


	//----- nvinfo : EIATTR_KPARAM_INFO
	.align		4
.L_2031:
        /*0018*/ 	.byte	0x04, 0x17
        /*001a*/ 	.short	(.L_2033 - .L_2032)
.L_2032:
        /*001c*/ 	.word	0x00000000
        /*0020*/ 	.short	0x0005
        /*0022*/ 	.short	0x001c
        /*0024*/ 	.byte	0x00, 0xf0, 0x21, 0x00


	//----- nvinfo : EIATTR_KPARAM_INFO
	.align		4
.L_2033:
        /*0028*/ 	.byte	0x04, 0x17
        /*002a*/ 	.short	(.L_2035 - .L_2034)
.L_2034:
        /*002c*/ 	.word	0x00000000
        /*0030*/ 	.short	0x0004
        /*0032*/ 	.short	0x0019
        /*0034*/ 	.byte	0x00, 0xf0, 0x05, 0x00


	//----- nvinfo : EIATTR_KPARAM_INFO
	.align		4
.L_2035:
        /*0038*/ 	.byte	0x04, 0x17
        /*003a*/ 	.short	(.L_2037 - .L_2036)
.L_2036:
        /*003c*/ 	.word	0x00000000
        /*0040*/ 	.short	0x0003
        /*0042*/ 	.short	0x0018
        /*0044*/ 	.byte	0x00, 0xf0, 0x05, 0x00


	//----- nvinfo : EIATTR_KPARAM_INFO
	.align		4
.L_2037:
        /*0048*/ 	.byte	0x04, 0x17
        /*004a*/ 	.short	(.L_2039 - .L_2038)
.L_2038:
        /*004c*/ 	.word	0x00000000
        /*0050*/ 	.short	0x0002
        /*0052*/ 	.short	0x0008
        /*0054*/ 	.byte	0x00, 0xf0, 0x41, 0x00


	//----- nvinfo : EIATTR_KPARAM_INFO
	.align		4
.L_2039:
        /*0058*/ 	.byte	0x04, 0x17
        /*005a*/ 	.short	(.L_2041 - .L_2040)
.L_2040:
        /*005c*/ 	.word	0x00000000
        /*0060*/ 	.short	0x0001
        /*0062*/ 	.short	0x0004
        /*0064*/ 	.byte	0x00, 0xf0, 0x05, 0x00


	//----- nvinfo : EIATTR_KPARAM_INFO
	.align		4
.L_2041:
        /*0068*/ 	.byte	0x04, 0x17
        /*006a*/ 	.short	(.L_2043 - .L_2042)
.L_2042:
        /*006c*/ 	.word	0x00000000
        /*0070*/ 	.short	0x0000
        /*0072*/ 	.short	0x0000
        /*0074*/ 	.byte	0x00, 0xf0, 0x11, 0x00


	//----- nvinfo : EIATTR_SPARSE_MMA_MASK
	.align		4
.L_2043:
        /*0078*/ 	.byte	0x03, 0x50
        /*007a*/ 	.short	0x0000


	//----- nvinfo : EIATTR_MAXREG_COUNT
	.align		4
        /*007c*/ 	.byte	0x03, 0x1b
        /*007e*/ 	.short	0x00ff


	//----- nvinfo : EIATTR_EXTERNS
	.align		4
        /*0080*/ 	.byte	0x04, 0x0f
        /*0082*/ 	.short	(.L_2045 - .L_2044)


	//   ....[0]....
	.align		4
.L_2044:
        /*0084*/ 	.word	index@(__assertfail)


	//----- nvinfo : EIATTR_MERCURY_ISA_VERSION
	.align		4
.L_2045:
        /*0088*/ 	.byte	0x03, 0x5f
        /*008a*/ 	.short	0x0101


	//----- nvinfo : EIATTR_VRC_CTA_INIT_COUNT
	.align		4
        /*008c*/ 	.byte	0x02, 0x4a
	.zero		1
	.zero		1


	//----- nvinfo : EIATTR_SYSCALL_OFFSETS
	.align		4
        /*0090*/ 	.byte	0x04, 0x46
        /*0092*/ 	.short	(.L_2047 - .L_2046)


	//   ....[0]....
.L_2046:
        /*0094*/ 	.word	0x00000de0


	//   ....[1]....
        /*0098*/ 	.word	0x00001cf0


	//   ....[2]....
        /*009c*/ 	.word	0x00002b80


	//   ....[3]....
        /*00a0*/ 	.word	0x000039d0


	//   ....[4]....
        /*00a4*/ 	.word	0x000050b0


	//   ....[5]....
        /*00a8*/ 	.word	0x00005e50


	//   ....[6]....
        /*00ac*/ 	.word	0x00006cb0


	//   ....[7]....
        /*00b0*/ 	.word	0x00007b10


	//----- nvinfo : EIATTR_EXIT_INSTR_OFFSETS
	.align		4
.L_2047:
        /*00b4*/ 	.byte	0x04, 0x1c
        /*00b6*/ 	.short	(.L_2049 - .L_2048)


	//   ....[0]....
.L_2048:
        /*00b8*/ 	.word	0x00006f50


	//   ....[1]....
        /*00bc*/ 	.word	0x00007090


	//   ....[2]....
        /*00c0*/ 	.word	0x000070d0


	//   ....[3]....
        /*00c4*/ 	.word	0x00007160


	//   ....[4]....
        /*00c8*/ 	.word	0x00007190


	//   ....[5]....
        /*00cc*/ 	.word	0x000071c0


	//   ....[6]....
        /*00d0*/ 	.word	0x00007240


	//   ....[7]....
        /*00d4*/ 	.word	0x00007270


	//   ....[8]....
        /*00d8*/ 	.word	0x00007300


	//   ....[9]....
        /*00dc*/ 	.word	0x00007340


	//   ....[10]....
        /*00e0*/ 	.word	0x00007380


	//   ....[11]....
        /*00e4*/ 	.word	0x00007450


	//   ....[12]....
        /*00e8*/ 	.word	0x000075b0


	//   ....[13]....
        /*00ec*/ 	.word	0x00007710


	//   ....[14]....
        /*00f0*/ 	.word	0x00007860


	//   ....[15]....
        /*00f4*/ 	.word	0x00007890


	//   ....[16]....
        /*00f8*/ 	.word	0x000078c0


	//   ....[17]....
        /*00fc*/ 	.word	0x00007960


	//   ....[18]....
        /*0100*/ 	.word	0x000079b0


	//   ....[19]....
        /*0104*/ 	.word	0x00007b20


	//   ....[20]....
        /*0108*/ 	.word	0x00007c20


	//   ....[21]....
        /*010c*/ 	.word	0x00007d50


	//   ....[22]....
        /*0110*/ 	.word	0x00007d80


	//----- nvinfo : EIATTR_MAX_THREADS
	.align		4
.L_2049:
        /*0114*/ 	.byte	0x04, 0x05
        /*0116*/ 	.short	(.L_2051 - .L_2050)
.L_2050:
        /*0118*/ 	.word	0x00000080
        /*011c*/ 	.word	0x00000001
        /*0120*/ 	.word	0x00000001


	//----- nvinfo : EIATTR_CRS_STACK_SIZE
	.align		4
.L_2051:
        /*0124*/ 	.byte	0x04, 0x1e
        /*0126*/ 	.short	(.L_2053 - .L_2052)
.L_2052:
        /*0128*/ 	.word	0x00000000


	//----- nvinfo : EIATTR_CBANK_PARAM_SIZE
	.align		4
.L_2053:
        /*012c*/ 	.byte	0x03, 0x19
        /*012e*/ 	.short	0x002c


	//----- nvinfo : EIATTR_PARAM_CBANK
	.align		4
        /*0130*/ 	.byte	0x04, 0x0a
        /*0132*/ 	.short	(.L_2055 - .L_2054)
	.align		4
.L_2054:
        /*0134*/ 	.word	index@(.nv.constant0._ZN2at6native27unrolled_elementwise_kernelIZZZNS0_17log1p_kernel_cudaERNS_18TensorIteratorBaseEENKUlvE_clEvENKUlvE0_clEvEUlfE_St5arrayIPcLm2EELi4E23TrivialOffsetCalculatorILi1EjESB_NS0_6memory12LoadWithCastILi1EEENSC_13StoreWithCastILi1EEEEEviT_T0_T2_T3_T4_T5_)
        /*0138*/ 	.short	0x0380
        /*013a*/ 	.short	0x002c


	//----- nvinfo : EIATTR_SW_WAR
	.align		4
.L_2055:
        /*013c*/ 	.byte	0x04, 0x36
        /*013e*/ 	.short	(.L_2057 - .L_2056)
.L_2056:
        /*0140*/ 	.word	0x00000008
.L_2057:


//--------------------- .nv.info._ZN2at6native18elementwise_kernelILi128ELi2EZNS0_22gpu_kernel_impl_nocastIZZZNS0_17log1p_kernel_cudaERNS_18TensorIteratorBaseEENKUlvE_clEvENKUlvE0_clEvEUlfE_EEvS4_RKT_EUliE_EEviT1_ --------------------------
	.section	.nv.info._ZN2at6native18elementwise_kernelILi128ELi2EZNS0_22gpu_kernel_impl_nocastIZZZNS0_17log1p_kernel_cudaERNS_18TensorIteratorBaseEENKUlvE_clEvENKUlvE0_clEvEUlfE_EEvS4_RKT_EUliE_EEviT1_,"",@"SHT_CUDA_INFO"
	.sectionflags	@""
	.align	4


	//----- nvinfo : EIATTR_CUDA_API_VERSION
	.align		4
        /*0000*/ 	.byte	0x04, 0x37
        /*0002*/ 	.short	(.L_2059 - .L_2058)
.L_2058:
        /*0004*/ 	.word	0x00000082


	//----- nvinfo : EIATTR_KPARAM_INFO
	.align		4
.L_2059:
        /*0008*/ 	.byte	0x04, 0x17
        /*000a*/ 	.short	(.L_2061 - .L_2060)
.L_2060:
        /*000c*/ 	.word	0x00000000
        /*0010*/ 	.short	0x0001
        /*0012*/ 	.short	0x0008
        /*0014*/ 	.byte	0x00, 0xf0, 0x61, 0x08


	//----- nvinfo : EIATTR_KPARAM_INFO
	.align		4
.L_2061:
        /*0018*/ 	.byte	0x04, 0x17
        /*001a*/ 	.short	(.L_2063 - .L_2062)
.L_2062:
        /*001c*/ 	.word	0x00000000
        /*0020*/ 	.short	0x0000
        /*0022*/ 	.short	0x0000
        /*0024*/ 	.byte	0x00, 0xf0, 0x11, 0x00


	//----- nvinfo : EIATTR_SPARSE_MMA_MASK
	.align		4
.L_2063:
        /*0028*/ 	.byte	0x03, 0x50
        /*002a*/ 	.short	0x0000


	//----- nvinfo : EIATTR_MAXREG_COUNT
	.align		4
        /*002c*/ 	.byte	0x03, 0x1b
        /*002e*/ 	.short	0x0080


	//----- nvinfo : EIATTR_MERCURY_ISA_VERSION
	.align		4
        /*0030*/ 	.byte	0x03, 0x5f
        /*0032*/ 	.short	0x0101


	//----- nvinfo : EIATTR_VRC_CTA_INIT_COUNT
	.align		4
        /*0034*/ 	.byte	0x02, 0x4a
	.zero		1
	.zero		1


	//----- nvinfo : EIATTR_EXIT_INSTR_OFFSETS
	.align		4
        /*0038*/ 	.byte	0x04, 0x1c
        /*003a*/ 	.short	(.L_2065 - .L_2064)


	//   ....[0]....
.L_2064:
        /*003c*/ 	.word	0x00000300


	//   ....[1]....
        /*0040*/ 	.word	0x00000510


	//   ....[2]....
        /*0044*/ 	.word	0x00001aa0


	//   ....[3]....
        /*0048*/ 	.word	0x00002f80


	//----- nvinfo : EIATTR_MAX_THREADS
	.align		4
.L_2065:
        /*004c*/ 	.byte	0x04, 0x05
        /*004e*/ 	.short	(.L_2067 - .L_2066)
.L_2066:
        /*0050*/ 	.word	0x00000080
        /*0054*/ 	.word	0x00000001
        /*0058*/ 	.word	0x00000001


	//----- nvinfo : EIATTR_CRS_STACK_SIZE
	.align		4
.L_2067:
        /*005c*/ 	.byte	0x04, 0x1e
        /*005e*/ 	.short	(.L_2069 - .L_2068)
.L_2068:
        /*0060*/ 	.word	0x00000000


	//----- nvinfo : EIATTR_CBANK_PARAM_SIZE
	.align		4
.L_2069:
        /*0064*/ 	.byte	0x03, 0x19
        /*0066*/ 	.short	0x0220


	//----- nvinfo : EIATTR_PARAM_CBANK
	.align		4
        /*0068*/ 	.byte	0x04, 0x0a
        /*006a*/ 	.short	(.L_2071 - .L_2070)
	.align		4
.L_2070:
        /*006c*/ 	.word	index@(.nv.constant0._ZN2at6native18elementwise_kernelILi128ELi2EZNS0_22gpu_kernel_impl_nocastIZZZNS0_17log1p_kernel_cudaERNS_18TensorIteratorBaseEENKUlvE_clEvENKUlvE0_clEvEUlfE_EEvS4_RKT_EUliE_EEviT1_)
        /*0070*/ 	.short	0x0380
        /*0072*/ 	.short	0x0220


	//----- nvinfo : EIATTR_SW_WAR
	.align		4
.L_2071:
        /*0074*/ 	.byte	0x04, 0x36
        /*0076*/ 	.short	(.L_2073 - .L_2072)
.L_2072:
        /*0078*/ 	.word	0x00000008
.L_2073:


//--------------------- .nv.info._ZN2at6native27unrolled_elementwise_kernelIZZZNS0_17log1p_kernel_cudaERNS_18TensorIteratorBaseEENKUlvE_clEvENKUlvE0_clEvEUlfE_St5arrayIPcLm2EELi4E23TrivialOffsetCalculatorILi1EjESB_NS0_6memory15LoadWithoutCastENSC_16StoreWithoutCastEEEviT_T0_T2_T3_T4_T5_ --------------------------
	.section	.nv.info._ZN2at6native27unrolled_elementwise_kernelIZZZNS0_17log1p_kernel_cudaERNS_18TensorIteratorBaseEENKUlvE_clEvENKUlvE0_clEvEUlfE_St5arrayIPcLm2EELi4E23TrivialOffsetCalculatorILi1EjESB_NS0_6memory15LoadWithoutCastENSC_16StoreWithoutCastEEEviT_T0_T2_T3_T4_T5_,"",@"SHT_CUDA_INFO"
	.sectionflags	@""
	.align	4


	//----- nvinfo : EIATTR_CUDA_API_VERSION
	.align		4
        /*0000*/ 	.byte	0x04, 0x37
        /*0002*/ 	.short	(.L_2075 - .L_2074)
.L_2074:
        /*0004*/ 	.word	0x00000082


	//----- nvinfo : EIATTR_KPARAM_INFO
	.align		4
.L_2075:
        /*0008*/ 	.byte	0x04, 0x17
        /*000a*/ 	.short	(.L_2077 - .L_2076)
.L_2076:
        /*000c*/ 	.word	0x00000000
        /*0010*/ 	.short	0x0006
        /*0012*/ 	.short	0x001b
        /*0014*/ 	.byte	0x00, 0xf0, 0x05, 0x00


	//----- nvinfo : EIATTR_KPARAM_INFO
	.align		4
.L_2077:
        /*0018*/ 	.byte	0x04, 0x17
        /*001a*/ 	.short	(.L_2079 - .L_2078)
.L_2078:
        /*001c*/ 	.word	0x00000000
        /*0020*/ 	.short	0x0005
        /*0022*/ 	.short	0x001a
        /*0024*/ 	.byte	0x00, 0xf0, 0x05, 0x00


	//----- nvinfo : EIATTR_KPARAM_INFO
	.align		4
.L_2079:
        /*0028*/ 	.byte	0x04, 0x17
        /*002a*/ 	.short	(.L_2081 - .L_2080)
.L_2080:
        /*002c*/ 	.word	0x00000000
        /*0030*/ 	.short	0x0004
        /*0032*/ 	.short	0x0019
        /*0034*/ 	.byte	0x00, 0xf0, 0x05, 0x00


	//----- nvinfo : EIATTR_KPARAM_INFO
	.align		4
.L_2081:
        /*0038*/ 	.byte	0x04, 0x17
        /*003a*/ 	.short	(.L_2083 - .L_2082)
.L_2082:
        /*003c*/ 	.word	0x00000000
        /*0040*/ 	.short	0x0003
        /*0042*/ 	.short	0x0018
        /*0044*/ 	.byte	0x00, 0xf0, 0x05, 0x00


	//----- nvinfo : EIATTR_KPARAM_INFO
	.align		4
.L_2083:
        /*0048*/ 	.byte	0x04, 0x17
        /*004a*/ 	.short	(.L_2085 - .L_2084)
.L_2084:
        /*004c*/ 	.word	0x00000000
        /*0050*/ 	.short	0x0002
        /*0052*/ 	.short	0x0008
        /*0054*/ 	.byte	0x00, 0xf0, 0x41, 0x00


	//----- nvinfo : EIATTR_KPARAM_INFO
	.align		4
.L_2085:
        /*0058*/ 	.byte	0x04, 0x17
        /*005a*/ 	.short	(.L_2087 - .L_2086)
.L_2086:
        /*005c*/ 	.word	0x00000000
        /*0060*/ 	.short	0x0001
        /*0062*/ 	.short	0x0004
        /*0064*/ 	.byte	0x00, 0xf0, 0x05, 0x00


	//----- nvinfo : EIATTR_KPARAM_INFO
	.align		4
.L_2087:
        /*0068*/ 	.byte	0x04, 0x17
        /*006a*/ 	.short	(.L_2089 - .L_2088)
.L_2088:
        /*006c*/ 	.word	0x00000000
        /*0070*/ 	.short	0x0000
        /*0072*/ 	.short	0x0000
        /*0074*/ 	.byte	0x00, 0xf0, 0x11, 0x00


	//----- nvinfo : EIATTR_SPARSE_MMA_MASK
	.align		4
.L_2089:
        /*0078*/ 	.byte	0x03, 0x50
        /*007a*/ 	.short	0x0000


	//----- nvinfo : EIATTR_MAXREG_COUNT
	.align		4
        /*007c*/ 	.byte	0x03, 0x1b
        /*007e*/ 	.short	0x00ff


	//----- nvinfo : EIATTR_MERCURY_ISA_VERSION
	.align		4
        /*0080*/ 	.byte	0x03, 0x5f
        /*0082*/ 	.short	0x0101


	//----- nvinfo : EIATTR_VRC_CTA_INIT_COUNT
	.align		4
        /*0084*/ 	.byte	0x02, 0x4a
	.zero		1
	.zero		1


	//----- nvinfo : EIATTR_EXIT_INSTR_OFFSETS
	.align		4
        /*0088*/ 	.byte	0x04, 0x1c
        /*008a*/ 	.short	(.L_2091 - .L_2090)


	//   ....[0]....
.L_2090:
        /*008c*/ 	.word	0x00000b80


	//   ....[1]....
        /*0090*/ 	.word	0x00000bd0


	//----- nvinfo : EIATTR_MAX_THREADS
	.align		4
.L_2091:
        /*0094*/ 	.byte	0x04, 0x05
        /*0096*/ 	.short	(.L_2093 - .L_2092)
.L_2092:
        /*0098*/ 	.word	0x00000080
        /*009c*/ 	.word	0x00000001
        /*00a0*/ 	.word	0x00000001


	//----- nvinfo : EIATTR_CRS_STACK_SIZE
	.align		4
.L_2093:
        /*00a4*/ 	.byte	0x04, 0x1e
        /*00a6*/ 	.short	(.L_2095 - .L_2094)
.L_2094:
        /*00a8*/ 	.word	0x00000000


	//----- nvinfo : EIATTR_CBANK_PARAM_SIZE
	.align		4
.L_2095:
        /*00ac*/ 	.byte	0x03, 0x19
        /*00ae*/ 	.short	0x001c


	//----- nvinfo : EIATTR_PARAM_CBANK
	.align		4
        /*00b0*/ 	.byte	0x04, 0x0a
        /*00b2*/ 	.short	(.L_2097 - .L_2096)
	.align		4
.L_2096:
        /*00b4*/ 	.word	index@(.nv.constant0._ZN2at6native27unrolled_elementwise_kernelIZZZNS0_17log1p_kernel_cudaERNS_18TensorIteratorBaseEENKUlvE_clEvENKUlvE0_clEvEUlfE_St5arrayIPcLm2EELi4E23TrivialOffsetCalculatorILi1EjESB_NS0_6memory15LoadWithoutCastENSC_16StoreWithoutCastEEEviT_T0_T2_T3_T4_T5_)
        /*00b8*/ 	.short	0x0380
        /*00ba*/ 	.short	0x001c


	//----- nvinfo : EIATTR_SW_WAR
	.align		4
.L_2097:
        /*00bc*/ 	.byte	0x04, 0x36
        /*00be*/ 	.short	(.L_2099 - .L_2098)
.L_2098:
        /*00c0*/ 	.word	0x00000008
.L_2099:


//--------------------- .nv.info._ZN2at6native29vectorized_elementwise_kernelILi2EZZZNS0_17log1p_kernel_cudaERNS_18TensorIteratorBaseEENKUlvE_clEvENKUlvE0_clEvEUlfE_St5arrayIPcLm2EEEEviT0_T1_ --------------------------
	.section	.nv.info._ZN2at6native29vectorized_elementwise_kernelILi2EZZZNS0_17log1p_kernel_cudaERNS_18TensorIteratorBaseEENKUlvE_clEvENKUlvE0_clEvEUlfE_St5arrayIPcLm2EEEEviT0_T1_,"",@"SHT_CUDA_INFO"
	.sectionflags	@""
	.align	4


	//----- nvinfo : EIATTR_CUDA_API_VERSION
	.align		4
        /*0000*/ 	.byte	0x04, 0x37
        /*0002*/ 	.short	(.L_2101 - .L_2100)
.L_2100:
        /*0004*/ 	.word	0x00000082


	//----- nvinfo : EIATTR_KPARAM_INFO
	.align		4
.L_2101:
        /*0008*/ 	.byte	0x04, 0x17
        /*000a*/ 	.short	(.L_2103 - .L_2102)
.L_2102:
        /*000c*/ 	.word	0x00000000
        /*0010*/ 	.short	0x0002
        /*0012*/ 	.short	0x0008
        /*0014*/ 	.byte	0x00, 0xf0, 0x41, 0x00


	//----- nvinfo : EIATTR_KPARAM_INFO
	.align		4
.L_2103:
        /*0018*/ 	.byte	0x04, 0x17
        /*001a*/ 	.short	(.L_2105 - .L_2104)
.L_2104:
        /*001c*/ 	.word	0x00000000
        /*0020*/ 	.short	0x0001
        /*0022*/ 	.short	0x0004
        /*0024*/ 	.byte	0x00, 0xf0, 0x05, 0x00


	//----- nvinfo : EIATTR_KPARAM_INFO
	.align		4
.L_2105:
        /*0028*/ 	.byte	0x04, 0x17
        /*002a*/ 	.short	(.L_2107 - .L_2106)
.L_2106:
        /*002c*/ 	.word	0x00000000
        /*0030*/ 	.short	0x0000
        /*0032*/ 	.short	0x0000
        /*0034*/ 	.byte	0x00, 0xf0, 0x11, 0x00


	//----- nvinfo : EIATTR_SPARSE_MMA_MASK
	.align		4
.L_2107:
        /*0038*/ 	.byte	0x03, 0x50
        /*003a*/ 	.short	0x0000


	//----- nvinfo : EIATTR_MAXREG_COUNT
	.align		4
        /*003c*/ 	.byte	0x03, 0x1b
        /*003e*/ 	.short	0x00ff


	//----- nvinfo : EIATTR_MERCURY_ISA_VERSION
	.align		4
        /*0040*/ 	.byte	0x03, 0x5f
        /*0042*/ 	.short	0x0101


	//----- nvinfo : EIATTR_VRC_CTA_INIT_COUNT
	.align		4
        /*0044*/ 	.byte	0x02, 0x4a
	.zero		1
	.zero		1


	//----- nvinfo : EIATTR_EXIT_INSTR_OFFSETS
	.align		4
        /*0048*/ 	.byte	0x04, 0x1c
        /*004a*/ 	.short	(.L_2109 - .L_2108)


	//   ....[0]....
.L_2108:
        /*004c*/ 	.word	0x000017a0


	//   ....[1]....
        /*0050*/ 	.word	0x000017f0


	//   ....[2]....
        /*0054*/ 	.word	0x00002610


	//----- nvinfo : EIATTR_MAX_THREADS
	.align		4
.L_2109:
        /*0058*/ 	.byte	0x04, 0x05
        /*005a*/ 	.short	(.L_2111 - .L_2110)
.L_2110:
        /*005c*/ 	.word	0x00000080
        /*0060*/ 	.word	0x00000001
        /*0064*/ 	.word	0x00000001


	//----- nvinfo : EIATTR_CRS_STACK_SIZE
	.align		4
.L_2111:
        /*0068*/ 	.byte	0x04, 0x1e
        /*006a*/ 	.short	(.L_2113 - .L_2112)
.L_2112:
        /*006c*/ 	.word	0x00000000


	//----- nvinfo : EIATTR_CBANK_PARAM_SIZE
	.align		4
.L_2113:
        /*0070*/ 	.byte	0x03, 0x19
        /*0072*/ 	.short	0x0018


	//----- nvinfo : EIATTR_PARAM_CBANK
	.align		4
        /*0074*/ 	.byte	0x04, 0x0a
        /*0076*/ 	.short	(.L_2115 - .L_2114)
	.align		4
.L_2114:
        /*0078*/ 	.word	index@(.nv.constant0._ZN2at6native29vectorized_elementwise_kernelILi2EZZZNS0_17log1p_kernel_cudaERNS_18TensorIteratorBaseEENKUlvE_clEvENKUlvE0_clEvEUlfE_St5arrayIPcLm2EEEEviT0_T1_)
        /*007c*/ 	.short	0x0380
        /*007e*/ 	.short	0x0018


	//----- nvinfo : EIATTR_SW_WAR
	.align		4
.L_2115:
        /*0080*/ 	.byte	0x04, 0x36
        /*0082*/ 	.short	(.L_2117 - .L_2116)
.L_2116:
        /*0084*/ 	.word	0x00000008
.L_2117:


//--------------------- .nv.info._ZN2at6native29vectorized_elementwise_kernelILi4EZZZNS0_17log1p_kernel_cudaERNS_18TensorIteratorBaseEENKUlvE_clEvENKUlvE0_clEvEUlfE_St5arrayIPcLm2EEEEviT0_T1_ --------------------------
	.section	.nv.info._ZN2at6native29vectorized_elementwise_kernelILi4EZZZNS0_17log1p_kernel_cudaERNS_18TensorIteratorBaseEENKUlvE_clEvENKUlvE0_clEvEUlfE_St5arrayIPcLm2EEEEviT0_T1_,"",@"SHT_CUDA_INFO"
	.sectionflags	@""
	.align	4


	//----- nvinfo : EIATTR_CUDA_API_VERSION
	.align		4
        /*0000*/ 	.byte	0x04, 0x37
        /*0002*/ 	.short	(.L_2119 - .L_2118)
.L_2118:
        /*0004*/ 	.word	0x00000082


	//----- nvinfo : EIATTR_KPARAM_INFO
	.align		4
.L_2119:
        /*0008*/ 	.byte	0x04, 0x17
        /*000a*/ 	.short	(.L_2121 - .L_2120)
.L_2120:
        /*000c*/ 	.word	0x00000000
        /*0010*/ 	.short	0x0002
        /*0012*/ 	.short	0x0008
        /*0014*/ 	.byte	0x00, 0xf0, 0x41, 0x00


	//----- nvinfo : EIATTR_KPARAM_INFO
	.align		4
.L_2121:
        /*0018*/ 	.byte	0x04, 0x17
        /*001a*/ 	.short	(.L_2123 - .L_2122)
.L_2122:
        /*001c*/ 	.word	0x00000000
        /*0020*/ 	.short	0x0001
        /*0022*/ 	.short	0x0004
        /*0024*/ 	.byte	0x00, 0xf0, 0x05, 0x00


	//----- nvinfo : EIATTR_KPARAM_INFO
	.align		4
.L_2123:
        /*0028*/ 	.byte	0x04, 0x17
        /*002a*/ 	.short	(.L_2125 - .L_2124)
.L_2124:
        /*002c*/ 	.word	0x00000000
        /*0030*/ 	.short	0x0000
        /*0032*/ 	.short	0x0000
        /*0034*/ 	.byte	0x00, 0xf0, 0x11, 0x00


	//----- nvinfo : EIATTR_SPARSE_MMA_MASK
	.align		4
.L_2125:
        /*0038*/ 	.byte	0x03, 0x50
        /*003a*/ 	.short	0x0000


	//----- nvinfo : EIATTR_MAXREG_COUNT
	.align		4
        /*003c*/ 	.byte	0x03, 0x1b
        /*003e*/ 	.short	0x00ff


	//----- nvinfo : EIATTR_MERCURY_ISA_VERSION
	.align		4
        /*0040*/ 	.byte	0x03, 0x5f
        /*0042*/ 	.short	0x0101


	//----- nvinfo : EIATTR_VRC_CTA_INIT_COUNT
	.align		4
        /*0044*/ 	.byte	0x02, 0x4a
	.zero		1
	.zero		1


	//----- nvinfo : EIATTR_EXIT_INSTR_OFFSETS
	.align		4
        /*0048*/ 	.byte	0x04, 0x1c
        /*004a*/ 	.short	(.L_2127 - .L_2126)


	//   ....[0]....
.L_2126:
        /*004c*/ 	.word	0x000017a0


	//   ....[1]....
        /*0050*/ 	.word	0x000017f0


	//   ....[2]....
        /*0054*/ 	.word	0x000025d0


	//----- nvinfo : EIATTR_MAX_THREADS
	.align		4
.L_2127:
        /*0058*/ 	.byte	0x04, 0x05
        /*005a*/ 	.short	(.L_2129 - .L_2128)
.L_2128:
        /*005c*/ 	.word	0x00000080
        /*0060*/ 	.word	0x00000001
        /*0064*/ 	.word	0x00000001


	//----- nvinfo : EIATTR_CRS_STACK_SIZE
	.align		4
.L_2129:
        /*0068*/ 	.byte	0x04, 0x1e
        /*006a*/ 	.short	(.L_2131 - .L_2130)
.L_2130:
        /*006c*/ 	.word	0x00000000


	//----- nvinfo : EIATTR_CBANK_PARAM_SIZE
	.align		4
.L_2131:
        /*0070*/ 	.byte	0x03, 0x19
        /*0072*/ 	.short	0x0018


	//----- nvinfo : EIATTR_PARAM_CBANK
	.align		4
        /*0074*/ 	.byte	0x04, 0x0a
        /*0076*/ 	.short	(.L_2133 - .L_2132)
	.align		4
.L_2132:
        /*0078*/ 	.word	index@(.nv.constant0._ZN2at6native29vectorized_elementwise_kernelILi4EZZZNS0_17log1p_kernel_cudaERNS_18TensorIteratorBaseEENKUlvE_clEvENKUlvE0_clEvEUlfE_St5arrayIPcLm2EEEEviT0_T1_)
        /*007c*/ 	.short	0x0380
        /*007e*/ 	.short	0x0018


	//----- nvinfo : EIATTR_SW_WAR
	.align		4
.L_2133:
        /*0080*/ 	.byte	0x04, 0x36
        /*0082*/ 	.short	(.L_2135 - .L_2134)
.L_2134:
        /*0084*/ 	.word	0x00000008
.L_2135:


//--------------------- .nv.info._ZN2at6native29vectorized_elementwise_kernelILi8EZZZNS0_17log1p_kernel_cudaERNS_18TensorIteratorBaseEENKUlvE_clEvENKUlvE0_clEvEUlfE_St5arrayIPcLm2EEEEviT0_T1_ --------------------------
	.section	.nv.info._ZN2at6native29vectorized_elementwise_kernelILi8EZZZNS0_17log1p_kernel_cudaERNS_18TensorIteratorBaseEENKUlvE_clEvENKUlvE0_clEvEUlfE_St5arrayIPcLm2EEEEviT0_T1_,"",@"SHT_CUDA_INFO"
	.sectionflags	@""
	.align	4


	//----- nvinfo : EIATTR_CUDA_API_VERSION
	.align		4
        /*0000*/ 	.byte	0x04, 0x37
        /*0002*/ 	.short	(.L_2137 - .L_2136)
.L_2136:
        /*0004*/ 	.word	0x00000082


	//----- nvinfo : EIATTR_KPARAM_INFO
	.align		4
.L_2137:
        /*0008*/ 	.byte	0x04, 0x17
        /*000a*/ 	.short	(.L_2139 - .L_2138)
.L_2138:
        /*000c*/ 	.word	0x00000000
        /*0010*/ 	.short	0x0002
        /*0012*/ 	.short	0x0008
        /*0014*/ 	.byte	0x00, 0xf0, 0x41, 0x00


	//----- nvinfo : EIATTR_KPARAM_INFO
	.align		4
.L_2139:
        /*0018*/ 	.byte	0x04, 0x17
        /*001a*/ 	.short	(.L_2141 - .L_2140)
.L_2140:
        /*001c*/ 	.word	0x00000000
        /*0020*/ 	.short	0x0001
        /*0022*/ 	.short	0x0004
        /*0024*/ 	.byte	0x00, 0xf0, 0x05, 0x00


	//----- nvinfo : EIATTR_KPARAM_INFO
	.align		4
.L_2141:
        /*0028*/ 	.byte	0x04, 0x17
        /*002a*/ 	.short	(.L_2143 - .L_2142)
.L_2142:
        /*002c*/ 	.word	0x00000000
        /*0030*/ 	.short	0x0000
        /*0032*/ 	.short	0x0000
        /*0034*/ 	.byte	0x00, 0xf0, 0x11, 0x00


	//----- nvinfo : EIATTR_SPARSE_MMA_MASK
	.align		4
.L_2143:
        /*0038*/ 	.byte	0x03, 0x50
        /*003a*/ 	.short	0x0000


	//----- nvinfo : EIATTR_MAXREG_COUNT
	.align		4
        /*003c*/ 	.byte	0x03, 0x1b
        /*003e*/ 	.short	0x00ff


	//----- nvinfo : EIATTR_MERCURY_ISA_VERSION
	.align		4
        /*0040*/ 	.byte	0x03, 0x5f
        /*0042*/ 	.short	0x0101


	//----- nvinfo : EIATTR_VRC_CTA_INIT_COUNT
	.align		4
        /*0044*/ 	.byte	0x02, 0x4a
	.zero		1
	.zero		1


	//----- nvinfo : EIATTR_EXIT_INSTR_OFFSETS
	.align		4
        /*0048*/ 	.byte	0x04, 0x1c
        /*004a*/ 	.short	(.L_2145 - .L_2144)


	//   ....[0]....
.L_2144:
        /*004c*/ 	.word	0x000017a0


	//   ....[1]....
        /*0050*/ 	.word	0x000017f0


	//   ....[2]....
        /*0054*/ 	.word	0x000025b0


	//----- nvinfo : EIATTR_MAX_THREADS
	.align		4
.L_2145:
        /*0058*/ 	.byte	0x04, 0x05
        /*005a*/ 	.short	(.L_2147 - .L_2146)
.L_2146:
        /*005c*/ 	.word	0x00000080
        /*0060*/ 	.word	0x00000001
        /*0064*/ 	.word	0x00000001


	//----- nvinfo : EIATTR_CRS_STACK_SIZE
	.align		4
.L_2147:
        /*0068*/ 	.byte	0x04, 0x1e
        /*006a*/ 	.short	(.L_2149 - .L_2148)
.L_2148:
        /*006c*/ 	.word	0x00000000


	//----- nvinfo : EIATTR_CBANK_PARAM_SIZE
	.align		4
.L_2149:
        /*0070*/ 	.byte	0x03, 0x19
        /*0072*/ 	.short	0x0018


	//----- nvinfo : EIATTR_PARAM_CBANK
	.align		4
        /*0074*/ 	.byte	0x04, 0x0a
        /*0076*/ 	.short	(.L_2151 - .L_2150)
	.align		4
.L_2150:
        /*0078*/ 	.word	index@(.nv.constant0._ZN2at6native29vectorized_elementwise_kernelILi8EZZZNS0_17log1p_kernel_cudaERNS_18TensorIteratorBaseEENKUlvE_clEvENKUlvE0_clEvEUlfE_St5arrayIPcLm2EEEEviT0_T1_)
        /*007c*/ 	.short	0x0380
        /*007e*/ 	.short	0x0018


	//----- nvinfo : EIATTR_SW_WAR
	.align		4
.L_2151:
        /*0080*/ 	.byte	0x04, 0x36
        /*0082*/ 	.short	(.L_2153 - .L_2152)
.L_2152:
        /*0084*/ 	.word	0x00000008
.L_2153:


//--------------------- .nv.info._ZN2at6native18elementwise_kernelILi128ELi4EZNS0_15gpu_kernel_implIZZZNS0_17log1p_kernel_cudaERNS_18TensorIteratorBaseEENKUlvE_clEvENKUlvE_clEvEUldE_EEvS4_RKT_EUliE_EEviT1_ --------------------------
	.section	.nv.info._ZN2at6native18elementwise_kernelILi128ELi4EZNS0_15gpu_kernel_implIZZZNS0_17log1p_kernel_cudaERNS_18TensorIteratorBaseEENKUlvE_clEvENKUlvE_clEvEUldE_EEvS4_RKT_EUliE_EEviT1_,"",@"SHT_CUDA_INFO"
	.sectionflags	@""
	.align	4


	//----- nvinfo : EIATTR_CUDA_API_VERSION
	.align		4
        /*0000*/ 	.byte	0x04, 0x37
        /*0002*/ 	.short	(.L_2155 - .L_2154)
.L_2154:
        /*0004*/ 	.word	0x00000082


	//----- nvinfo : EIATTR_KPARAM_INFO
	.align		4
.L_2155:
        /*0008*/ 	.byte	0x04, 0x17
        /*000a*/ 	.short	(.L_2157 - .L_2156)
.L_2156:
        /*000c*/ 	.word	0x00000000
        /*0010*/ 	.short	0x0001
        /*0012*/ 	.short	0x0008
        /*0014*/ 	.byte	0x00, 0xf0, 0x61, 0x08


	//----- nvinfo : EIATTR_KPARAM_INFO
	.align		4
.L_2157:
        /*0018*/ 	.byte	0x04, 0x17
        /*001a*/ 	.short	(.L_2159 - .L_2158)
.L_2158:
        /*001c*/ 	.word	0x00000000
        /*0020*/ 	.short	0x0000
        /*0022*/ 	.short	0x0000
        /*0024*/ 	.byte	0x00, 0xf0, 0x11, 0x00


	//----- nvinfo : EIATTR_SPARSE_MMA_MASK
	.align		4
.L_2159:
        /*0028*/ 	.byte	0x03, 0x50
        /*002a*/ 	.short	0x0000


	//----- nvinfo : EIATTR_MAXREG_COUNT
	.align		4
        /*002c*/ 	.byte	0x03, 0x1b
        /*002e*/ 	.short	0x0080


	//----- nvinfo : EIATTR_EXTERNS
	.align		4
        /*0030*/ 	.byte	0x04, 0x0f
        /*0032*/ 	.short	(.L_2161 - .L_2160)


	//   ....[0]....
	.align		4
.L_2160:
        /*0034*/ 	.word	index@(__assertfail)


	//----- nvinfo : EIATTR_MERCURY_ISA_VERSION
	.align		4
.L_2161:
        /*0038*/ 	.byte	0x03, 0x5f
        /*003a*/ 	.short	0x0101


	//----- nvinfo : EIATTR_VRC_CTA_INIT_COUNT
	.align		4
        /*003c*/ 	.byte	0x02, 0x4a
	.zero		1
	.zero		1


	//----- nvinfo : EIATTR_SYSCALL_OFFSETS
	.align		4
        /*0040*/ 	.byte	0x04, 0x46
        /*0042*/ 	.short	(.L_2163 - .L_2162)


	//   ....[0]....
.L_2162:
        /*0044*/ 	.word	0x00002190


	//   ....[1]....
        /*0048*/ 	.word	0x00003b00


	//   ....[2]....
        /*004c*/ 	.word	0x00005e60


	//   ....[3]....
        /*0050*/ 	.word	0x00007540


	//   ....[4]....
        /*0054*/ 	.word	0x00009a50


	//   ....[5]....
        /*0058*/ 	.word	0x0000b130


	//   ....[6]....
        /*005c*/ 	.word	0x0000d640


	//   ....[7]....
        /*0060*/ 	.word	0x0000ed00


	//----- nvinfo : EIATTR_EXIT_INSTR_OFFSETS
	.align		4
.L_2163:
        /*0064*/ 	.byte	0x04, 0x1c
        /*0066*/ 	.short	(.L_2165 - .L_2164)


	//   ....[0]....
.L_2164:
        /*0068*/ 	.word	0x0000b4d0


	//   ....[1]....
        /*006c*/ 	.word	0x0000e090


	//   ....[2]....
        /*0070*/ 	.word	0x0000e0d0


	//   ....[3]....
        /*0074*/ 	.word	0x0000e160


	//   ....[4]....
        /*0078*/ 	.word	0x0000e190


	//   ....[5]....
        /*007c*/ 	.word	0x0000e1c0


	//   ....[6]....
        /*0080*/ 	.word	0x0000e290


	//   ....[7]....
        /*0084*/ 	.word	0x0000e310


	//   ....[8]....
        /*0088*/ 	.word	0x0000e3f0


	//   ....[9]....
        /*008c*/ 	.word	0x0000e480


	//   ....[10]....
        /*0090*/ 	.word	0x0000e4a0


	//   ....[11]....
        /*0094*/ 	.word	0x0000e570


	//   ....[12]....
        /*0098*/ 	.word	0x0000e720


	//   ....[13]....
        /*009c*/ 	.word	0x0000e8d0


	//   ....[14]....
        /*00a0*/ 	.word	0x0000ea70


	//   ....[15]....
        /*00a4*/ 	.word	0x0000eaa0


	//   ....[16]....
        /*00a8*/ 	.word	0x0000ead0


	//   ....[17]....
        /*00ac*/ 	.word	0x0000eb70


	//   ....[18]....
        /*00b0*/ 	.word	0x0000eba0


	//   ....[19]....
        /*00b4*/ 	.word	0x0000ed10


	//   ....[20]....
        /*00b8*/ 	.word	0x0000ee60


	//   ....[21]....
        /*00bc*/ 	.word	0x0000efe0


	//   ....[22]....
        /*00c0*/ 	.word	0x0000f060


	//----- nvinfo : EIATTR_MAX_THREADS
	.align		4
.L_2165:
        /*00c4*/ 	.byte	0x04, 0x05
        /*00c6*/ 	.short	(.L_2167 - .L_2166)
.L_2166:
        /*00c8*/ 	.word	0x00000080
        /*00cc*/ 	.word	0x00000001
        /*00d0*/ 	.word	0x00000001


	//----- nvinfo : EIATTR_CRS_STACK_SIZE
	.align		4
.L_2167:
        /*00d4*/ 	.byte	0x04, 0x1e
        /*00d6*/ 	.short	(.L_2169 - .L_2168)
.L_2168:
        /*00d8*/ 	.word	0x00000000


	//----- nvinfo : EIATTR_CBANK_PARAM_SIZE
	.align		4
.L_2169:
        /*00dc*/ 	.byte	0x03, 0x19
        /*00de*/ 	.short	0x0220


	//----- nvinfo : EIATTR_PARAM_CBANK
	.align		4
        /*00e0*/ 	.byte	0x04, 0x0a
        /*00e2*/ 	.short	(.L_2171 - .L_2170)
	.align		4
.L_2170:
        /*00e4*/ 	.word	index@(.nv.constant0._ZN2at6native18elementwise_kernelILi128ELi4EZNS0_15gpu_kernel_implIZZZNS0_17log1p_kernel_cudaERNS_18TensorIteratorBaseEENKUlvE_clEvENKUlvE_clEvEUldE_EEvS4_RKT_EUliE_EEviT1_)
        /*00e8*/ 	.short	0x0380
        /*00ea*/ 	.short	0x0220


	//----- nvinfo : EIATTR_SW_WAR
	.align		4
.L_2171:
        /*00ec*/ 	.byte	0x04, 0x36
        /*00ee*/ 	.short	(.L_2173 - .L_2172)
.L_2172:
        /*00f0*/ 	.word	0x00000008
.L_2173:


//--------------------- .nv.info._ZN2at6native27unrolled_elementwise_kernelIZZZNS0_17log1p_kernel_cudaERNS_18TensorIteratorBaseEENKUlvE_clEvENKUlvE_clEvEUldE_St5arrayIPcLm2EELi4E23TrivialOffsetCalculatorILi1EjESB_NS0_6memory12LoadWithCastILi1EEENSC_13StoreWithCastILi1EEEEEviT_T0_T2_T3_T4_T5_ --------------------------
	.section	.nv.info._ZN2at6native27unrolled_elementwise_kernelIZZZNS0_17log1p_kernel_cudaERNS_18TensorIteratorBaseEENKUlvE_clEvENKUlvE_clEvEUldE_St5arrayIPcLm2EELi4E23TrivialOffsetCalculatorILi1EjESB_NS0_6memory12LoadWithCastILi1EEENSC_13StoreWithCastILi1EEEEEviT_T0_T2_T3_T4_T5_,"",@"SHT_CUDA_INFO"
	.sectionflags	@""
	.align	4


	//----- nvinfo : EIATTR_CUDA_API_VERSION
	.align		4
        /*0000*/ 	.byte	0x04, 0x37
        /*0002*/ 	.short	(.L_2175 - .L_2174)
.L_2174:
        /*0004*/ 	.word	0x00000082


	//----- nvinfo : EIATTR_KPARAM_INFO
	.align		4
.L_2175:
        /*0008*/ 	.byte	0x04, 0x17
        /*000a*/ 	.short	(.L_2177 - .L_2176)
.L_2176:
        /*000c*/ 	.word	0x00000000
        /*0010*/ 	.short	0x0006
        /*0012*/ 	.short	0x0024
        /*0014*/ 	.byte	0x00, 0xf0, 0x21, 0x00


	//----- nvinfo : EIATTR_KPARAM_INFO
	.align		4
.L_2177:
        /*0018*/ 	.byte	0x04, 0x17
        /*001a*/ 	.short	(.L_2179 - .L_2178)
.L_2178:
        /*001c*/ 	.word	0x00000000
        /*0020*/ 	.short	0x0005
        /*0022*/ 	.short	0x001c
        /*0024*/ 	.byte	0x00, 0xf0, 0x21, 0x00


	//----- nvinfo : EIATTR_KPARAM_INFO
	.align		4
.L_2179:
        /*0028*/ 	.byte	0x04, 0x17
        /*002a*/ 	.short	(.L_2181 - .L_2180)
.L_2180:
        /*002c*/ 	.word	0x00000000
        /*0030*/ 	.short	0x0004
        /*0032*/ 	.short	0x0019
        /*0034*/ 	.byte	0x00, 0xf0, 0x05, 0x00


	//----- nvinfo : EIATTR_KPARAM_INFO
	.align		4
.L_2181:
        /*0038*/ 	.byte	0x04, 0x17
        /*003a*/ 	.short	(.L_2183 - .L_2182)
.L_2182:
        /*003c*/ 	.word	0x00000000
        /*0040*/ 	.short	0x0003
        /*0042*/ 	.short	0x0018
        /*0044*/ 	.byte	0x00, 0xf0, 0x05, 0x00


	//----- nvinfo : EIATTR_KPARAM_INFO
	.align		4
.L_2183:
        /*0048*/ 	.byte	0x04, 0x17
        /*004a*/ 	.short	(.L_2185 - .L_2184)
.L_2184:
        /*004c*/ 	.word	0x00000000
        /*0050*/ 	.short	0x0002
        /*0052*/ 	.short	0x0008
        /*0054*/ 	.byte	0x00, 0xf0, 0x41, 0x00


	//----- nvinfo : EIATTR_KPARAM_INFO
	.align		4
.L_2185:
        /*0058*/ 	.byte	0x04, 0x17
        /*005a*/ 	.short	(.L_2187 - .L_2186)
.L_2186:
        /*005c*/ 	.word	0x00000000
        /*0060*/ 	.short	0x0001
        /*0062*/ 	.short	0x0004
        /*0064*/ 	.byte	0x00, 0xf0, 0x05, 0x00


	//----- nvinfo : EIATTR_KPARAM_INFO
	.align		4
.L_2187:
        /*0068*/ 	.byte	0x04, 0x17
        /*006a*/ 	.short	(.L_2189 - .L_2188)
.L_2188:
        /*006c*/ 	.word	0x00000000
        /*0070*/ 	.short	0x0000
        /*0072*/ 	.short	0x0000
        /*0074*/ 	.byte	0x00, 0xf0, 0x11, 0x00


	//----- nvinfo : EIATTR_SPARSE_MMA_MASK
	.align		4
.L_2189:
        /*0078*/ 	.byte	0x03, 0x50
        /*007a*/ 	.short	0x0000


	//----- nvinfo : EIATTR_MAXREG_COUNT
	.align		4
        /*007c*/ 	.byte	0x03, 0x1b
        /*007e*/ 	.short	0x00ff


	//----- nvinfo : EIATTR_EXTERNS
	.align		4
        /*0080*/ 	.byte	0x04, 0x0f
        /*0082*/ 	.short	(.L_2191 - .L_2190)


	//   ....[0]....
	.align		4
.L_2190:
        /*0084*/ 	.word	index@(__assertfail)


	//----- nvinfo : EIATTR_MERCURY_ISA_VERSION
	.align		4
.L_2191:
        /*0088*/ 	.byte	0x03, 0x5f
        /*008a*/ 	.short	0x0101


	//----- nvinfo : EIATTR_VRC_CTA_INIT_COUNT
	.align		4
        /*008c*/ 	.byte	0x02, 0x4a
	.zero		1
	.zero		1


	//----- nvinfo : EIATTR_SYSCALL_OFFSETS
	.align		4
        /*0090*/ 	.byte	0x04, 0x46
        /*0092*/ 	.short	(.L_2193 - .L_2192)


	//   ....[0]....
.L_2192:
        /*0094*/ 	.word	0x00000e90


	//   ....[1]....
        /*0098*/ 	.word	0x00001ed0


	//   ....[2]....
        /*009c*/ 	.word	0x00002e50


	//   ....[3]....
        /*00a0*/ 	.word	0x00003da0


	//   ....[4]....
        /*00a4*/ 	.word	0x00007340


	//   ....[5]....
        /*00a8*/ 	.word	0x00008310


	//   ....[6]....
        /*00ac*/ 	.word	0x00009470


	//   ....[7]....
        /*00b0*/ 	.word	0x0000a5b0


	//----- nvinfo : EIATTR_EXIT_INSTR_OFFSETS
	.align		4
.L_2193:
        /*00b4*/ 	.byte	0x04, 0x1c
        /*00b6*/ 	.short	(.L_2195 - .L_2194)


	//   ....[0]....
.L_2194:
        /*00b8*/ 	.word	0x00009800


	//   ....[1]....
        /*00bc*/ 	.word	0x00009940


	//   ....[2]....
        /*00c0*/ 	.word	0x00009980


	//   ....[3]....
        /*00c4*/ 	.word	0x00009a10


	//   ....[4]....
        /*00c8*/ 	.word	0x00009a40


	//   ....[5]....
        /*00cc*/ 	.word	0x00009a70


	//   ....[6]....
        /*00d0*/ 	.word	0x00009b40


	//   ....[7]....
        /*00d4*/ 	.word	0x00009bc0


	//   ....[8]....
        /*00d8*/ 	.word	0x00009ca0


	//   ....[9]....
        /*00dc*/ 	.word	0x00009d30


	//   ....[10]....
        /*00e0*/ 	.word	0x00009d50


	//   ....[11]....
        /*00e4*/ 	.word	0x00009e20


	//   ....[12]....
        /*00e8*/ 	.word	0x00009fd0


	//   ....[13]....
        /*00ec*/ 	.word	0x0000a180


	//   ....[14]....
        /*00f0*/ 	.word	0x0000a320


	//   ....[15]....
        /*00f4*/ 	.word	0x0000a350


	//   ....[16]....
        /*00f8*/ 	.word	0x0000a380


	//   ....[17]....
        /*00fc*/ 	.word	0x0000a420


	//   ....[18]....
        /*0100*/ 	.word	0x0000a450


	//   ....[19]....
        /*0104*/ 	.word	0x0000a5c0


	//   ....[20]....
        /*0108*/ 	.word	0x0000a710


	//   ....[21]....
        /*010c*/ 	.word	0x0000a890


	//   ....[22]....
        /*0110*/ 	.word	0x0000a910


	//----- nvinfo : EIATTR_MAX_THREADS
	.align		4
.L_2195:
        /*0114*/ 	.byte	0x04, 0x05
        /*0116*/ 	.short	(.L_2197 - .L_2196)
.L_2196:
        /*0118*/ 	.word	0x00000080
        /*011c*/ 	.word	0x00000001
        /*0120*/ 	.word	0x00000001


	//----- nvinfo : EIATTR_CRS_STACK_SIZE
	.align		4
.L_2197:
        /*0124*/ 	.byte	0x04, 0x1e
        /*0126*/ 	.short	(.L_2199 - .L_2198)
.L_2198:
        /*0128*/ 	.word	0x00000000


	//----- nvinfo : EIATTR_CBANK_PARAM_SIZE
	.align		4
.L_2199:
        /*012c*/ 	.byte	0x03, 0x19
        /*012e*/ 	.short	0x002c


	//----- nvinfo : EIATTR_PARAM_CBANK
	.align		4
        /*0130*/ 	.byte	0x04, 0x0a
        /*0132*/ 	.short	(.L_2201 - .L_2200)
	.align		4
.L_2200:
        /*0134*/ 	.word	index@(.nv.constant0._ZN2at6native27unrolled_elementwise_kernelIZZZNS0_17log1p_kernel_cudaERNS_18TensorIteratorBaseEENKUlvE_clEvENKUlvE_clEvEUldE_St5arrayIPcLm2EELi4E23TrivialOffsetCalculatorILi1EjESB_NS0_6memory12LoadWithCastILi1EEENSC_13StoreWithCastILi1EEEEEviT_T0_T2_T3_T4_T5_)
        /*0138*/ 	.short	0x0380
        /*013a*/ 	.short	0x002c


	//----- nvinfo : EIATTR_SW_WAR
	.align		4
.L_2201:
        /*013c*/ 	.byte	0x04, 0x36
        /*013e*/ 	.short	(.L_2203 - .L_2202)
.L_2202:
        /*0140*/ 	.word	0x00000008
.L_2203:


//--------------------- .nv.info._ZN2at6native18elementwise_kernelILi128ELi2EZNS0_22gpu_kernel_impl_nocastIZZZNS0_17log1p_kernel_cudaERNS_18TensorIteratorBaseEENKUlvE_clEvENKUlvE_clEvEUldE_EEvS4_RKT_EUliE_EEviT1_ --------------------------
	.section	.nv.info._ZN2at6native18elementwise_kernelILi128ELi2EZNS0_22gpu_kernel_impl_nocastIZZZNS0_17log1p_kernel_cudaERNS_18TensorIteratorBaseEENKUlvE_clEvENKUlvE_clEvEUldE_EEvS4_RKT_EUliE_EEviT1_,"",@"SHT_CUDA_INFO"
	.sectionflags	@""
	.align	4


	//----- nvinfo : EIATTR_CUDA_API_VERSION
	.align		4
        /*0000*/ 	.byte	0x04, 0x37
        /*0002*/ 	.short	(.L_2205 - .L_2204)
.L_2204:
        /*0004*/ 	.word	0x00000082


	//----- nvinfo : EIATTR_KPARAM_INFO
	.align		4
.L_2205:
        /*0008*/ 	.byte	0x04, 0x17
        /*000a*/ 	.short	(.L_2207 - .L_2206)
.L_2206:
        /*000c*/ 	.word	0x00000000
        /*0010*/ 	.short	0x0001
        /*0012*/ 	.short	0x0008
        /*0014*/ 	.byte	0x00, 0xf0, 0x61, 0x08


	//----- nvinfo : EIATTR_KPARAM_INFO
	.align		4
.L_2207:
        /*0018*/ 	.byte	0x04, 0x17
        /*001a*/ 	.short	(.L_2209 - .L_2208)
.L_2208:
        /*001c*/ 	.word	0x00000000
        /*0020*/ 	.short	0x0000
        /*0022*/ 	.short	0x0000
        /*0024*/ 	.byte	0x00, 0xf0, 0x11, 0x00


	//----- nvinfo : EIATTR_SPARSE_MMA_MASK
	.align		4
.L_2209:
        /*0028*/ 	.byte	0x03, 0x50
        /*002a*/ 	.short	0x0000


	//----- nvinfo : EIATTR_MAXREG_COUNT
	.align		4
        /*002c*/ 	.byte	0x03, 0x1b
        /*002e*/ 	.short	0x0080


	//----- nvinfo : EIATTR_MERCURY_ISA_VERSION
	.align		4
        /*0030*/ 	.byte	0x03, 0x5f
        /*0032*/ 	.short	0x0101


	//----- nvinfo : EIATTR_VRC_CTA_INIT_COUNT
	.align		4
        /*0034*/ 	.byte	0x02, 0x4a
	.zero		1
	.zero		1


	//----- nvinfo : EIATTR_EXIT_INSTR_OFFSETS
	.align		4
        /*0038*/ 	.byte	0x04, 0x1c
        /*003a*/ 	.short	(.L_2211 - .L_2210)


	//   ....[0]....
.L_2210:
        /*003c*/ 	.word	0x000009e0


	//   ....[1]....
        /*0040*/ 	.word	0x00000b60


	//   ....[2]....
        /*0044*/ 	.word	0x00000fc0


	//   ....[3]....
        /*0048*/ 	.word	0x00001310


	//   ....[4]....
        /*004c*/ 	.word	0x00002fd0


	//   ....[5]....
        /*0050*/ 	.word	0x00004bb0


	//----- nvinfo : EIATTR_MAX_THREADS
	.align		4
.L_2211:
        /*0054*/ 	.byte	0x04, 0x05
        /*0056*/ 	.short	(.L_2213 - .L_2212)
.L_2212:
        /*0058*/ 	.word	0x00000080
        /*005c*/ 	.word	0x00000001
        /*0060*/ 	.word	0x00000001


	//----- nvinfo : EIATTR_CRS_STACK_SIZE
	.align		4
.L_2213:
        /*0064*/ 	.byte	0x04, 0x1e
        /*0066*/ 	.short	(.L_2215 - .L_2214)
.L_2214:
        /*0068*/ 	.word	0x00000000


	//----- nvinfo : EIATTR_CBANK_PARAM_SIZE
	.align		4
.L_2215:
        /*006c*/ 	.byte	0x03, 0x19
        /*006e*/ 	.short	0x0220


	//----- nvinfo : EIATTR_PARAM_CBANK
	.align		4
        /*0070*/ 	.byte	0x04, 0x0a
        /*0072*/ 	.short	(.L_2217 - .L_2216)
	.align		4
.L_2216:
        /*0074*/ 	.word	index@(.nv.constant0._ZN2at6native18elementwise_kernelILi128ELi2EZNS0_22gpu_kernel_impl_nocastIZZZNS0_17log1p_kernel_cudaERNS_18TensorIteratorBaseEENKUlvE_clEvENKUlvE_clEvEUldE_EEvS4_RKT_EUliE_EEviT1_)
        /*0078*/ 	.short	0x0380
        /*007a*/ 	.short	0x0220


	//----- nvinfo : EIATTR_SW_WAR
	.align		4
.L_2217:
        /*007c*/ 	.byte	0x04, 0x36
        /*007e*/ 	.short	(.L_2219 - .L_2218)
.L_2218:
        /*0080*/ 	.word	0x00000008
.L_2219:


//--------------------- .nv.info._ZN2at6native27unrolled_elementwise_kernelIZZZNS0_17log1p_kernel_cudaERNS_18TensorIteratorBaseEENKUlvE_clEvENKUlvE_clEvEUldE_St5arrayIPcLm2EELi4E23TrivialOffsetCalculatorILi1EjESB_NS0_6memory15LoadWithoutCastENSC_16StoreWithoutCastEEEviT_T0_T2_T3_T4_T5_ --------------------------
	.section	.nv.info._ZN2at6native27unrolled_elementwise_kernelIZZZNS0_17log1p_kernel_cudaERNS_18TensorIteratorBaseEENKUlvE_clEvENKUlvE_clEvEUldE_St5arrayIPcLm2EELi4E23TrivialOffsetCalculatorILi1EjESB_NS0_6memory15LoadWithoutCastENSC_16StoreWithoutCastEEEviT_T0_T2_T3_T4_T5_,"",@"SHT_CUDA_INFO"
	.sectionflags	@""
	.align	4


	//----- nvinfo : EIATTR_CUDA_API_VERSION
	.align		4
        /*0000*/ 	.byte	0x04, 0x37
        /*0002*/ 	.short	(.L_2221 - .L_2220)
.L_2220:
        /*0004*/ 	.word	0x00000082


	//----- nvinfo : EIATTR_KPARAM_INFO
	.align		4
.L_2221:
        /*0008*/ 	.byte	0x04, 0x17
        /*000a*/ 	.short	(.L_2223 - .L_2222)
.L_2222:
        /*000c*/ 	.word	0x00000000
        /*0010*/ 	.short	0x0006
        /*0012*/ 	.short	0x001b
        /*0014*/ 	.byte	0x00, 0xf0, 0x05, 0x00


	//----- nvinfo : EIATTR_KPARAM_INFO
	.align		4
.L_2223:
        /*0018*/ 	.byte	0x04, 0x17
        /*001a*/ 	.short	(.L_2225 - .L_2224)
.L_2224:
        /*001c*/ 	.word	0x00000000
        /*0020*/ 	.short	0x0005
        /*0022*/ 	.short	0x001a
        /*0024*/ 	.byte	0x00, 0xf0, 0x05, 0x00


	//----- nvinfo : EIATTR_KPARAM_INFO
	.align		4
.L_2225:
        /*0028*/ 	.byte	0x04, 0x17
        /*002a*/ 	.short	(.L_2227 - .L_2226)
.L_2226:
        /*002c*/ 	.word	0x00000000
        /*0030*/ 	.short	0x0004
        /*0032*/ 	.short	0x0019
        /*0034*/ 	.byte	0x00, 0xf0, 0x05, 0x00


	//----- nvinfo : EIATTR_KPARAM_INFO
	.align		4
.L_2227:
        /*0038*/ 	.byte	0x04, 0x17
        /*003a*/ 	.short	(.L_2229 - .L_2228)
.L_2228:
        /*003c*/ 	.word	0x00000000
        /*0040*/ 	.short	0x0003
        /*0042*/ 	.short	0x0018
        /*0044*/ 	.byte	0x00, 0xf0, 0x05, 0x00


	//----- nvinfo : EIATTR_KPARAM_INFO
	.align		4
.L_2229:
        /*0048*/ 	.byte	0x04, 0x17
        /*004a*/ 	.short	(.L_2231 - .L_2230)
.L_2230:
        /*004c*/ 	.word	0x00000000
        /*0050*/ 	.short	0x0002
        /*0052*/ 	.short	0x0008
        /*0054*/ 	.byte	0x00, 0xf0, 0x41, 0x00


	//----- nvinfo : EIATTR_KPARAM_INFO
	.align		4
.L_2231:
        /*0058*/ 	.byte	0x04, 0x17
        /*005a*/ 	.short	(.L_2233 - .L_2232)
.L_2232:
        /*005c*/ 	.word	0x00000000
        /*0060*/ 	.short	0x0001
        /*0062*/ 	.short	0x0004
        /*0064*/ 	.byte	0x00, 0xf0, 0x05, 0x00


	//----- nvinfo : EIATTR_KPARAM_INFO
	.align		4
.L_2233:
        /*0068*/ 	.byte	0x04, 0x17
        /*006a*/ 	.short	(.L_2235 - .L_2234)
.L_2234:
        /*006c*/ 	.word	0x00000000
        /*0070*/ 	.short	0x0000
        /*0072*/ 	.short	0x0000
        /*0074*/ 	.byte	0x00, 0xf0, 0x11, 0x00


	//----- nvinfo : EIATTR_SPARSE_MMA_MASK
	.align		4
.L_2235:
        /*0078*/ 	.byte	0x03, 0x50
        /*007a*/ 	.short	0x0000


	//----- nvinfo : EIATTR_MAXREG_COUNT
	.align		4
        /*007c*/ 	.byte	0x03, 0x1b
        /*007e*/ 	.short	0x00ff


	//----- nvinfo : EIATTR_MERCURY_ISA_VERSION
	.align		4
        /*0080*/ 	.byte	0x03, 0x5f
        /*0082*/ 	.short	0x0101


	//----- nvinfo : EIATTR_VRC_CTA_INIT_COUNT
	.align		4
        /*0084*/ 	.byte	0x02, 0x4a
	.zero		1
	.zero		1


	//----- nvinfo : EIATTR_EXIT_INSTR_OFFSETS
	.align		4
        /*0088*/ 	.byte	0x04, 0x1c
        /*008a*/ 	.short	(.L_2237 - .L_2236)


	//   ....[0]....
.L_2236:
        /*008c*/ 	.word	0x00002830


	//   ....[1]....
        /*0090*/ 	.word	0x00002880


	//----- nvinfo : EIATTR_MAX_THREADS
	.align		4
.L_2237:
        /*0094*/ 	.byte	0x04, 0x05
        /*0096*/ 	.short	(.L_2239 - .L_2238)
.L_2238:
        /*0098*/ 	.word	0x00000080
        /*009c*/ 	.word	0x00000001
        /*00a0*/ 	.word	0x00000001


	//----- nvinfo : EIATTR_CRS_STACK_SIZE
	.align		4
.L_2239:
        /*00a4*/ 	.byte	0x04, 0x1e
        /*00a6*/ 	.short	(.L_2241 - .L_2240)
.L_2240:
        /*00a8*/ 	.word	0x00000000


	//----- nvinfo : EIATTR_CBANK_PARAM_SIZE
	.align		4
.L_2241:
        /*00ac*/ 	.byte	0x03, 0x19
        /*00ae*/ 	.short	0x001c


	//----- nvinfo : EIATTR_PARAM_CBANK
	.align		4
        /*00b0*/ 	.byte	0x04, 0x0a
        /*00b2*/ 	.short	(.L_2243 - .L_2242)
	.align		4
.L_2242:
        /*00b4*/ 	.word	index@(.nv.constant0._ZN2at6native27unrolled_elementwise_kernelIZZZNS0_17log1p_kernel_cudaERNS_18TensorIteratorBaseEENKUlvE_clEvENKUlvE_clEvEUldE_St5arrayIPcLm2EELi4E23TrivialOffsetCalculatorILi1EjESB_NS0_6memory15LoadWithoutCastENSC_16StoreWithoutCastEEEviT_T0_T2_T3_T4_T5_)
        /*00b8*/ 	.short	0x0380
        /*00ba*/ 	.short	0x001c


	//----- nvinfo : EIATTR_SW_WAR
	.align		4
.L_2243:
        /*00bc*/ 	.byte	0x04, 0x36
        /*00be*/ 	.short	(.L_2245 - .L_2244)
.L_2244:
        /*00c0*/ 	.word	0x00000008
.L_2245:


//--------------------- .nv.info._ZN2at6native29vectorized_elementwise_kernelILi2EZZZNS0_17log1p_kernel_cudaERNS_18TensorIteratorBaseEENKUlvE_clEvENKUlvE_clEvEUldE_St5arrayIPcLm2EEEEviT0_T1_ --------------------------
	.section	.nv.info._ZN2at6native29vectorized_elementwise_kernelILi2EZZZNS0_17log1p_kernel_cudaERNS_18TensorIteratorBaseEENKUlvE_clEvENKUlvE_clEvEUldE_St5arrayIPcLm2EEEEviT0_T1_,"",@"SHT_CUDA_INFO"
	.sectionflags	@""
	.align	4


	//----- nvinfo : EIATTR_CUDA_API_VERSION
	.align		4
        /*0000*/ 	.byte	0x04, 0x37
        /*0002*/ 	.short	(.L_2247 - .L_2246)
.L_2246:
        /*0004*/ 	.word	0x00000082


	//----- nvinfo : EIATTR_KPARAM_INFO
	.align		4
.L_2247:
        /*0008*/ 	.byte	0x04, 0x17
        /*000a*/ 	.short	(.L_2249 - .L_2248)
.L_2248:
        /*000c*/ 	.word	0x00000000
        /*0010*/ 	.short	0x0002
        /*0012*/ 	.short	0x0008
        /*0014*/ 	.byte	0x00, 0xf0, 0x41, 0x00


	//----- nvinfo : EIATTR_KPARAM_INFO
	.align		4
.L_2249:
        /*0018*/ 	.byte	0x04, 0x17
        /*001a*/ 	.short	(.L_2251 - .L_2250)
.L_2250:
        /*001c*/ 	.word	0x00000000
        /*0020*/ 	.short	0x0001
        /*0022*/ 	.short	0x0004
        /*0024*/ 	.byte	0x00, 0xf0, 0x05, 0x00


	//----- nvinfo : EIATTR_KPARAM_INFO
	.align		4
.L_2251:
        /*0028*/ 	.byte	0x04, 0x17
        /*002a*/ 	.short	(.L_2253 - .L_2252)
.L_2252:
        /*002c*/ 	.word	0x00000000
        /*0030*/ 	.short	0x0000
        /*0032*/ 	.short	0x0000
        /*0034*/ 	.byte	0x00, 0xf0, 0x11, 0x00


	//----- nvinfo : EIATTR_SPARSE_MMA_MASK
	.align		4
.L_2253:
        /*0038*/ 	.byte	0x03, 0x50
        /*003a*/ 	.short	0x0000


	//----- nvinfo : EIATTR_MAXREG_COUNT
	.align		4
        /*003c*/ 	.byte	0x03, 0x1b
        /*003e*/ 	.short	0x00ff


	//----- nvinfo : EIATTR_MERCURY_ISA_VERSION
	.align		4
        /*0040*/ 	.byte	0x03, 0x5f
        /*0042*/ 	.short	0x0101


	//----- nvinfo : EIATTR_VRC_CTA_INIT_COUNT
	.align		4
        /*0044*/ 	.byte	0x02, 0x4a
	.zero		1
	.zero		1


	//----- nvinfo : EIATTR_EXIT_INSTR_OFFSETS
	.align		4
        /*0048*/ 	.byte	0x04, 0x1c
        /*004a*/ 	.short	(.L_2255 - .L_2254)


	//   ....[0]....
.L_2254:
        /*004c*/ 	.word	0x00005000


	//   ....[1]....
        /*0050*/ 	.word	0x00005050


	//   ....[2]....
        /*0054*/ 	.word	0x000096f0


	//----- nvinfo : EIATTR_MAX_THREADS
	.align		4
.L_2255:
        /*0058*/ 	.byte	0x04, 0x05
        /*005a*/ 	.short	(.L_2257 - .L_2256)
.L_2256:
        /*005c*/ 	.word	0x00000080
        /*0060*/ 	.word	0x00000001
        /*0064*/ 	.word	0x00000001


	//----- nvinfo : EIATTR_CRS_STACK_SIZE
	.align		4
.L_2257:
        /*0068*/ 	.byte	0x04, 0x1e
        /*006a*/ 	.short	(.L_2259 - .L_2258)
.L_2258:
        /*006c*/ 	.word	0x00000000


	//----- nvinfo : EIATTR_CBANK_PARAM_SIZE
	.align		4
.L_2259:
        /*0070*/ 	.byte	0x03, 0x19
        /*0072*/ 	.short	0x0018


	//----- nvinfo : EIATTR_PARAM_CBANK
	.align		4
        /*0074*/ 	.byte	0x04, 0x0a
        /*0076*/ 	.short	(.L_2261 - .L_2260)
	.align		4
.L_2260:
        /*0078*/ 	.word	index@(.nv.constant0._ZN2at6native29vectorized_elementwise_kernelILi2EZZZNS0_17log1p_kernel_cudaERNS_18TensorIteratorBaseEENKUlvE_clEvENKUlvE_clEvEUldE_St5arrayIPcLm2EEEEviT0_T1_)
        /*007c*/ 	.short	0x0380
        /*007e*/ 	.short	0x0018


	//----- nvinfo : EIATTR_SW_WAR
	.align		4
.L_2261:
        /*0080*/ 	.byte	0x04, 0x36
        /*0082*/ 	.short	(.L_2263 - .L_2262)
.L_2262:
        /*0084*/ 	.word	0x00000008
.L_2263:


//--------------------- .nv.info._ZN2at6native29vectorized_elementwise_kernelILi4EZZZNS0_17log1p_kernel_cudaERNS_18TensorIteratorBaseEENKUlvE_clEvENKUlvE_clEvEUldE_St5arrayIPcLm2EEEEviT0_T1_ --------------------------
	.section	.nv.info._ZN2at6native29vectorized_elementwise_kernelILi4EZZZNS0_17log1p_kernel_cudaERNS_18TensorIteratorBaseEENKUlvE_clEvENKUlvE_clEvEUldE_St5arrayIPcLm2EEEEviT0_T1_,"",@"SHT_CUDA_INFO"
	.sectionflags	@""
	.align	4


	//----- nvinfo : EIATTR_CUDA_API_VERSION
	.align		4
        /*0000*/ 	.byte	0x04, 0x37
        /*0002*/ 	.short	(.L_2265 - .L_2264)
.L_2264:
        /*0004*/ 	.word	0x00000082


	//----- nvinfo : EIATTR_KPARAM_INFO
	.align		4
.L_2265:
        /*0008*/ 	.byte	0x04, 0x17
        /*000a*/ 	.short	(.L_2267 - .L_2266)
.L_2266:
        /*000c*/ 	.word	0x00000000
        /*0010*/ 	.short	0x0002
        /*0012*/ 	.short	0x0008
        /*0014*/ 	.byte	0x00, 0xf0, 0x41, 0x00


	//----- nvinfo : EIATTR_KPARAM_INFO
	.align		4
.L_2267:
        /*0018*/ 	.byte	0x04, 0x17
        /*001a*/ 	.short	(.L_2269 - .L_2268)
.L_2268:
        /*001c*/ 	.word	0x00000000
        /*0020*/ 	.short	0x0001
        /*0022*/ 	.short	0x0004
        /*0024*/ 	.byte	0x00, 0xf0, 0x05, 0x00


	//----- nvinfo : EIATTR_KPARAM_INFO
	.align		4
.L_2269:
        /*0028*/ 	.byte	0x04, 0x17
        /*002a*/ 	.short	(.L_2271 - .L_2270)
.L_2270:
        /*002c*/ 	.word	0x00000000
        /*0030*/ 	.short	0x0000
        /*0032*/ 	.short	0x0000
        /*0034*/ 	.byte	0x00, 0xf0, 0x11, 0x00


	//----- nvinfo : EIATTR_SPARSE_MMA_MASK
	.align		4
.L_2271:
        /*0038*/ 	.byte	0x03, 0x50
        /*003a*/ 	.short	0x0000


	//----- nvinfo : EIATTR_MAXREG_COUNT
	.align		4
        /*003c*/ 	.byte	0x03, 0x1b
        /*003e*/ 	.short	0x00ff


	//----- nvinfo : EIATTR_MERCURY_ISA_VERSION
	.align		4
        /*0040*/ 	.byte	0x03, 0x5f
        /*0042*/ 	.short	0x0101


	//----- nvinfo : EIATTR_VRC_CTA_INIT_COUNT
	.align		4
        /*0044*/ 	.byte	0x02, 0x4a
	.zero		1
	.zero		1


	//----- nvinfo : EIATTR_EXIT_INSTR_OFFSETS
	.align		4
        /*0048*/ 	.byte	0x04, 0x1c
        /*004a*/ 	.short	(.L_2273 - .L_2272)


	//   ....[0]....
.L_2272:
        /*004c*/ 	.word	0x00005000


	//   ....[1]....
        /*0050*/ 	.word	0x00005050


	//   ....[2]....
        /*0054*/ 	.word	0x000096b0


	//----- nvinfo : EIATTR_MAX_THREADS
	.align		4
.L_2273:
        /*0058*/ 	.byte	0x04, 0x05
        /*005a*/ 	.short	(.L_2275 - .L_2274)
.L_2274:
        /*005c*/ 	.word	0x00000080
        /*0060*/ 	.word	0x00000001
        /*0064*/ 	.word	0x00000001


	//----- nvinfo : EIATTR_CRS_STACK_SIZE
	.align		4
.L_2275:
        /*0068*/ 	.byte	0x04, 0x1e
        /*006a*/ 	.short	(.L_2277 - .L_2276)
.L_2276:
        /*006c*/ 	.word	0x00000000


	//----- nvinfo : EIATTR_CBANK_PARAM_SIZE
	.align		4
.L_2277:
        /*0070*/ 	.byte	0x03, 0x19
        /*0072*/ 	.short	0x0018


	//----- nvinfo : EIATTR_PARAM_CBANK
	.align		4
        /*0074*/ 	.byte	0x04, 0x0a
        /*0076*/ 	.short	(.L_2279 - .L_2278)
	.align		4
.L_2278:
        /*0078*/ 	.word	index@(.nv.constant0._ZN2at6native29vectorized_elementwise_kernelILi4EZZZNS0_17log1p_kernel_cudaERNS_18TensorIteratorBaseEENKUlvE_clEvENKUlvE_clEvEUldE_St5arrayIPcLm2EEEEviT0_T1_)
        /*007c*/ 	.short	0x0380
        /*007e*/ 	.short	0x0018


	//----- nvinfo : EIATTR_SW_WAR
	.align		4
.L_2279:
        /*0080*/ 	.byte	0x04, 0x36
        /*0082*/ 	.short	(.L_2281 - .L_2280)
.L_2280:
        /*0084*/ 	.word	0x00000008
.L_2281:


//--------------------- .nv.info._ZN2at6native29vectorized_elementwise_kernelILi8EZZZNS0_17log1p_kernel_cudaERNS_18TensorIteratorBaseEENKUlvE_clEvENKUlvE_clEvEUldE_St5arrayIPcLm2EEEEviT0_T1_ --------------------------
	.section	.nv.info._ZN2at6native29vectorized_elementwise_kernelILi8EZZZNS0_17log1p_kernel_cudaERNS_18TensorIteratorBaseEENKUlvE_clEvENKUlvE_clEvEUldE_St5arrayIPcLm2EEEEviT0_T1_,"",@"SHT_CUDA_INFO"
	.sectionflags	@""
	.align	4


	//----- nvinfo : EIATTR_CUDA_API_VERSION
	.align		4
        /*0000*/ 	.byte	0x04, 0x37
        /*0002*/ 	.short	(.L_2283 - .L_2282)
.L_2282:
        /*0004*/ 	.word	0x00000082


	//----- nvinfo : EIATTR_KPARAM_INFO
	.align		4
.L_2283:
        /*0008*/ 	.byte	0x04, 0x17
        /*000a*/ 	.short	(.L_2285 - .L_2284)
.L_2284:
        /*000c*/ 	.word	0x00000000
        /*0010*/ 	.short	0x0002
        /*0012*/ 	.short	0x0008
        /*0014*/ 	.byte	0x00, 0xf0, 0x41, 0x00


	//----- nvinfo : EIATTR_KPARAM_INFO
	.align		4
.L_2285:
        /*0018*/ 	.byte	0x04, 0x17
        /*001a*/ 	.short	(.L_2287 - .L_2286)
.L_2286:
        /*001c*/ 	.word	0x00000000
        /*0020*/ 	.short	0x0001
        /*0022*/ 	.short	0x0004
        /*0024*/ 	.byte	0x00, 0xf0, 0x05, 0x00


	//----- nvinfo : EIATTR_KPARAM_INFO
	.align		4
.L_2287:
        /*0028*/ 	.byte	0x04, 0x17
        /*002a*/ 	.short	(.L_2289 - .L_2288)
.L_2288:
        /*002c*/ 	.word	0x00000000
        /*0030*/ 	.short	0x0000
        /*0032*/ 	.short	0x0000
        /*0034*/ 	.byte	0x00, 0xf0, 0x11, 0x00


	//----- nvinfo : EIATTR_SPARSE_MMA_MASK
	.align		4
.L_2289:
        /*0038*/ 	.byte	0x03, 0x50
        /*003a*/ 	.short	0x0000


	//----- nvinfo : EIATTR_MAXREG_COUNT
	.align		4
        /*003c*/ 	.byte	0x03, 0x1b
        /*003e*/ 	.short	0x00ff


	//----- nvinfo : EIATTR_MERCURY_ISA_VERSION
	.align		4
        /*0040*/ 	.byte	0x03, 0x5f
        /*0042*/ 	.short	0x0101


	//----- nvinfo : EIATTR_VRC_CTA_INIT_COUNT
	.align		4
        /*0044*/ 	.byte	0x02, 0x4a
	.zero		1
	.zero		1


	//----- nvinfo : EIATTR_EXIT_INSTR_OFFSETS
	.align		4
        /*0048*/ 	.byte	0x04, 0x1c
        /*004a*/ 	.short	(.L_2291 - .L_2290)


	//   ....[0]....
.L_2290:
        /*004c*/ 	.word	0x00005000


	//   ....[1]....
        /*0050*/ 	.word	0x00005050


	//   ....[2]....
        /*0054*/ 	.word	0x000096b0


	//----- nvinfo : EIATTR_MAX_THREADS
	.align		4
.L_2291:
        /*0058*/ 	.byte	0x04, 0x05
        /*005a*/ 	.short	(.L_2293 - .L_2292)
.L_2292:
        /*005c*/ 	.word	0x00000080
        /*0060*/ 	.word	0x00000001
        /*0064*/ 	.word	0x00000001


	//----- nvinfo : EIATTR_CRS_STACK_SIZE
	.align		4
.L_2293:
        /*0068*/ 	.byte	0x04, 0x1e
        /*006a*/ 	.short	(.L_2295 - .L_2294)
.L_2294:
        /*006c*/ 	.word	0x00000000


	//----- nvinfo : EIATTR_CBANK_PARAM_SIZE
	.align		4
.L_2295:
        /*0070*/ 	.byte	0x03, 0x19
        /*0072*/ 	.short	0x0018


	//----- nvinfo : EIATTR_PARAM_CBANK
	.align		4
        /*0074*/ 	.byte	0x04, 0x0a
        /*0076*/ 	.short	(.L_2297 - .L_2296)
	.align		4
.L_2296:
        /*0078*/ 	.word	index@(.nv.constant0._ZN2at6native29vectorized_elementwise_kernelILi8EZZZNS0_17log1p_kernel_cudaERNS_18TensorIteratorBaseEENKUlvE_clEvENKUlvE_clEvEUldE_St5arrayIPcLm2EEEEviT0_T1_)
        /*007c*/ 	.short	0x0380
        /*007e*/ 	.short	0x0018


	//----- nvinfo : EIATTR_SW_WAR
	.align		4
.L_2297:
        /*0080*/ 	.byte	0x04, 0x36
        /*0082*/ 	.short	(.L_2299 - .L_2298)
.L_2298:
        /*0084*/ 	.word	0x00000008
.L_2299:


//--------------------- .nv.info._ZN2at6native18elementwise_kernelILi128ELi4EZNS0_15gpu_kernel_implIZZZNS0_17log10_kernel_cudaERNS_18TensorIteratorBaseEENKUlvE0_clEvENKUlvE2_clEvEUlN3c108BFloat16EE_EEvS4_RKT_EUliE_EEviT1_ --------------------------
	.section	.nv.info._ZN2at6native18elementwise_kernelILi128ELi4EZNS0_15gpu_kernel_implIZZZNS0_17log10_kernel_cudaERNS_18TensorIteratorBaseEENKUlvE0_clEvENKUlvE2_clEvEUlN3c108BFloat16EE_EEvS4_RKT_EUliE_EEviT1_,"",@"SHT_CUDA_INFO"
	.sectionflags	@""
	.align	4


	//----- nvinfo : EIATTR_CUDA_API_VERSION
	.align		4
        /*0000*/ 	.byte	0x04, 0x37
        /*0002*/ 	.short	(.L_2301 - .L_2300)
.L_2300:
        /*0004*/ 	.word	0x00000082


	//----- nvinfo : EIATTR_KPARAM_INFO
	.align		4
.L_2301:
        /*0008*/ 	.byte	0x04, 0x17
        /*000a*/ 	.short	(.L_2303 - .L_2302)
.L_2302:
        /*000c*/ 	.word	0x00000000
        /*0010*/ 	.short	0x0001
        /*0012*/ 	.short	0x0008
        /*0014*/ 	.byte	0x00, 0xf0, 0x61, 0x08


	//----- nvinfo : EIATTR_KPARAM_INFO
	.align		4
.L_2303:
        /*0018*/ 	.byte	0x04, 0x17
        /*001a*/ 	.short	(.L_2305 - .L_2304)
.L_2304:
        /*001c*/ 	.word	0x00000000
        /*0020*/ 	.short	0x0000
        /*0022*/ 	.short	0x0000
        /*0024*/ 	.byte	0x00, 0xf0, 0x11, 0x00


	//----- nvinfo : EIATTR_SPARSE_MMA_MASK
	.align		4
.L_2305:
        /*0028*/ 	.byte	0x03, 0x50
        /*002a*/ 	.short	0x0000


	//----- nvinfo : EIATTR_MAXREG_COUNT
	.align		4
        /*002c*/ 	.byte	0x03, 0x1b
        /*002e*/ 	.short	0x0080


	//----- nvinfo : EIATTR_EXTERNS
	.align		4
        /*0030*/ 	.byte	0x04, 0x0f
        /*0032*/ 	.short	(.L_2307 - .L_2306)


	//   ....[0]....
	.align		4
.L_2306:
        /*0034*/ 	.word	index@(__assertfail)


	//----- nvinfo : EIATTR_MERCURY_ISA_VERSION
	.align		4
.L_2307:
        /*0038*/ 	.byte	0x03, 0x5f
        /*003a*/ 	.short	0x0101


	//----- nvinfo : EIATTR_VRC_CTA_INIT_COUNT
	.align		4
        /*003c*/ 	.byte	0x02, 0x4a
	.zero		1
	.zero		1


	//----- nvinfo : EIATTR_SYSCALL_OFFSETS
	.align		4
        /*0040*/ 	.byte	0x04, 0x46
        /*0042*/ 	.short	(.L_2309 - .L_2308)


	//   ....[0]....
.L_2308:
        /*0044*/ 	.word	0x00002210


	//   ....[1]....
        /*0048*/ 	.word	0x00003130


	//   ....[2]....
        /*004c*/ 	.word	0x000054e0


	//   ....[3]....
        /*0050*/ 	.word	0x00006250


	//   ....[4]....
        /*0054*/ 	.word	0x000086f0


	//   ....[5]....
        /*0058*/ 	.word	0x00009460


	//   ....[6]....
        /*005c*/ 	.word	0x0000b910


	//   ....[7]....
        /*0060*/ 	.word	0x0000c650


	//----- nvinfo : EIATTR_EXIT_INSTR_OFFSETS
	.align		4
.L_2309:
        /*0064*/ 	.byte	0x04, 0x1c
        /*0066*/ 	.short	(.L_2311 - .L_2310)


	//   ....[0]....
.L_2310:
        /*0068*/ 	.word	0x00009720


	//   ....[1]....
        /*006c*/ 	.word	0x0000bad0


	//   ....[2]....
        /*0070*/ 	.word	0x0000bb10


	//   ....[3]....
        /*0074*/ 	.word	0x0000bbb0


	//   ....[4]....
        /*0078*/ 	.word	0x0000bbf0


	//   ....[5]....
        /*007c*/ 	.word	0x0000bc30


	//   ....[6]....
        /*0080*/ 	.word	0x0000bcc0


	//   ....[7]....
        /*0084*/ 	.word	0x0000bd00


	//   ....[8]....
        /*0088*/ 	.word	0x0000bda0


	//   ....[9]....
        /*008c*/ 	.word	0x0000bdf0


	//   ....[10]....
        /*0090*/ 	.word	0x0000be40


	//   ....[11]....
        /*0094*/ 	.word	0x0000bf20


	//   ....[12]....
        /*0098*/ 	.word	0x0000c090


	//   ....[13]....
        /*009c*/ 	.word	0x0000c200


	//   ....[14]....
        /*00a0*/ 	.word	0x0000c360


	//   ....[15]....
        /*00a4*/ 	.word	0x0000c3a0


	//   ....[16]....
        /*00a8*/ 	.word	0x0000c3e0


	//   ....[17]....
        /*00ac*/ 	.word	0x0000c490


	//   ....[18]....
        /*00b0*/ 	.word	0x0000c4f0


	//   ....[19]....
        /*00b4*/ 	.word	0x0000c660


	//   ....[20]....
        /*00b8*/ 	.word	0x0000c770


	//   ....[21]....
        /*00bc*/ 	.word	0x0000c8b0


	//   ....[22]....
        /*00c0*/ 	.word	0x0000c8d0


	//----- nvinfo : EIATTR_MAX_THREADS
	.align		4
.L_2311:
        /*00c4*/ 	.byte	0x04, 0x05
        /*00c6*/ 	.short	(.L_2313 - .L_2312)
.L_2312:
        /*00c8*/ 	.word	0x00000080
        /*00cc*/ 	.word	0x00000001
        /*00d0*/ 	.word	0x00000001


	//----- nvinfo : EIATTR_CRS_STACK_SIZE
	.align		4
.L_2313:
        /*00d4*/ 	.byte	0x04, 0x1e
        /*00d6*/ 	.short	(.L_2315 - .L_2314)
.L_2314:
        /*00d8*/ 	.word	0x00000000


	//----- nvinfo : EIATTR_CBANK_PARAM_SIZE
	.align		4
.L_2315:
        /*00dc*/ 	.byte	0x03, 0x19
        /*00de*/ 	.short	0x0220


	//----- nvinfo : EIATTR_PARAM_CBANK
	.align		4
        /*00e0*/ 	.byte	0x04, 0x0a
        /*00e2*/ 	.short	(.L_2317 - .L_2316)
	.align		4
.L_2316:
        /*00e4*/ 	.word	index@(.nv.constant0._ZN2at6native18elementwise_kernelILi128ELi4EZNS0_15gpu_kernel_implIZZZNS0_17log10_kernel_cudaERNS_18TensorIteratorBaseEENKUlvE0_clEvENKUlvE2_clEvEUlN3c108BFloat16EE_EEvS4_RKT_EUliE_EEviT1_)
        /*00e8*/ 	.short	0x0380
        /*00ea*/ 	.short	0x0220


	//----- nvinfo : EIATTR_SW_WAR
	.align		4
.L_2317:
        /*00ec*/ 	.byte	0x04, 0x36
        /*00ee*/ 	.short	(.L_2319 - .L_2318)
.L_2318:
        /*00f0*/ 	.word	0x00000008
.L_2319:


//--------------------- .nv.info._ZN2at6native27unrolled_elementwise_kernelIZZZNS0_17log10_kernel_cudaERNS_18TensorIteratorBaseEENKUlvE0_clEvENKUlvE2_clEvEUlN3c108BFloat16EE_St5arrayIPcLm2EELi4E23TrivialOffsetCalculatorILi1EjESD_NS0_6memory12LoadWithCastILi1EEENSE_13StoreWithCastILi1EEEEEviT_T0_T2_T3_T4_T5_ --------------------------
	.section	.nv.info._ZN2at6native27unrolled_elementwise_kernelIZZZNS0_17log10_kernel_cudaERNS_18TensorIteratorBaseEENKUlvE0_clEvENKUlvE2_clEvEUlN3c108BFloat16EE_St5arrayIPcLm2EELi4E23TrivialOffsetCalculatorILi1EjESD_NS0_6memory12LoadWithCastILi1EEENSE_13StoreWithCastILi1EEEEEviT_T0_T2_T3_T4_T5_,"",@"SHT_CUDA_INFO"
	.sectionflags	@""
	.align	4


	//----- nvinfo : EIATTR_CUDA_API_VERSION
	.align		4
        /*0000*/ 	.byte	0x04, 0x37
        /*0002*/ 	.short	(.L_2321 - .L_2320)
.L_2320:
        /*0004*/ 	.word	0x00000082


	//----- nvinfo : EIATTR_KPARAM_INFO
	.align		4
.L_2321:
        /*0008*/ 	.byte	0x04, 0x17
        /*000a*/ 	.short	(.L_2323 - .L_2322)
.L_2322:
        /*000c*/ 	.word	0x00000000
        /*0010*/ 	.short	0x0006
        /*0012*/ 	.short	0x0024
        /*0014*/ 	.byte	0x00, 0xf0, 0x21, 0x00


	//----- nvinfo : EIATTR_KPARAM_INFO
	.align		4
.L_2323:
        /*0018*/ 	.byte	0x04, 0x17
        /*001a*/ 	.short	(.L_2325 - .L_2324)
.L_2324:
        /*001c*/ 	.word	0x00000000
        /*0020*/ 	.short	0x0005
        /*0022*/ 	.short	0x001c
        /*0024*/ 	.byte	0x00, 0xf0, 0x21, 0x00


	//----- nvinfo : EIATTR_KPARAM_INFO
	.align		4
.L_2325:
        /*0028*/ 	.byte	0x04, 0x17
        /*002a*/ 	.short	(.L_2327 - .L_2326)
.L_2326:
        /*002c*/ 	.word	0x00000000
        /*0030*/ 	.short	0x0004
        /*0032*/ 	.short	0x0019
        /*0034*/ 	.byte	0x00, 0xf0, 0x05, 0x00


	//----- nvinfo : EIATTR_KPARAM_INFO
	.align		4
.L_2327:
        /*0038*/ 	.byte	0x04, 0x17
        /*003a*/ 	.short	(.L_2329 - .L_2328)
.L_2328:
        /*003c*/ 	.word	0x00000000
        /*0040*/ 	.short	0x0003
        /*0042*/ 	.short	0x0018
        /*0044*/ 	.byte	0x00, 0xf0, 0x05, 0x00


	//----- nvinfo : EIATTR_KPARAM_INFO
	.align		4
.L_2329:
        /*0048*/ 	.byte	0x04, 0x17
        /*004a*/ 	.short	(.L_2331 - .L_2330)
.L_2330:
        /*004c*/ 	.word	0x00000000
        /*0050*/ 	.short	0x0002
        /*0052*/ 	.short	0x0008
        /*0054*/ 	.byte	0x00, 0xf0, 0x41, 0x00


	//----- nvinfo : EIATTR_KPARAM_INFO
	.align		4
.L_2331:
        /*0058*/ 	.byte	0x04, 0x17
        /*005a*/ 	.short	(.L_2333 - .L_2332)
.L_2332:
        /*005c*/ 	.word	0x00000000
        /*0060*/ 	.short	0x0001
        /*0062*/ 	.short	0x0004
        /*0064*/ 	.byte	0x00, 0xf0, 0x05, 0x00


	//----- nvinfo : EIATTR_KPARAM_INFO
	.align		4
.L_2333:
        /*0068*/ 	.byte	0x04, 0x17
        /*006a*/ 	.short	(.L_2335 - .L_2334)
.L_2334:
        /*006c*/ 	.word	0x00000000
        /*0070*/ 	.short	0x0000
        /*0072*/ 	.short	0x0000
        /*0074*/ 	.byte	0x00, 0xf0, 0x11, 0x00


	//----- nvinfo : EIATTR_SPARSE_MMA_MASK
	.align		4
.L_2335:
        /*0078*/ 	.byte	0x03, 0x50
        /*007a*/ 	.short	0x0000


	//----- nvinfo : EIATTR_MAXREG_COUNT
	.align		4
        /*007c*/ 	.byte	0x03, 0x1b
        /*007e*/ 	.short	0x00ff


	//----- nvinfo : EIATTR_EXTERNS
	.align		4
        /*0080*/ 	.byte	0x04, 0x0f
        /*0082*/ 	.short	(.L_2337 - .L_2336)


	//   ....[0]....
	.align		4
.L_2336:
        /*0084*/ 	.word	index@(__assertfail)


	//----- nvinfo : EIATTR_MERCURY_ISA_VERSION
	.align		4
.L_2337:
        /*0088*/ 	.byte	0x03, 0x5f
        /*008a*/ 	.short	0x0101


	//----- nvinfo : EIATTR_VRC_CTA_INIT_COUNT
	.align		4
        /*008c*/ 	.byte	0x02, 0x4a
	.zero		1
	.zero		1


	//----- nvinfo : EIATTR_SYSCALL_OFFSETS
	.align		4
        /*0090*/ 	.byte	0x04, 0x46
        /*0092*/ 	.short	(.L_2339 - .L_2338)


	//   ....[0]....
.L_2338:
        /*0094*/ 	.word	0x00001000


	//   ....[1]....
        /*0098*/ 	.word	0x000021e0


	//   ....[2]....
        /*009c*/ 	.word	0x00003300


	//   ....[3]....
        /*00a0*/ 	.word	0x00004330


	//   ....[4]....
        /*00a4*/ 	.word	0x00005470


	//   ....[5]....
        /*00a8*/ 	.word	0x00006350


	//   ....[6]....
        /*00ac*/ 	.word	0x000072d0


	//   ....[7]....
        /*00b0*/ 	.word	0x00008250


	//----- nvinfo : EIATTR_EXIT_INSTR_OFFSETS
	.align		4
.L_2339:
        /*00b4*/ 	.byte	0x04, 0x1c
        /*00b6*/ 	.short	(.L_2341 - .L_2340)


	//   ....[0]....
.L_2340:
        /*00b8*/ 	.word	0x00007580


	//   ....[1]....
        /*00bc*/ 	.word	0x000076d0


	//   ....[2]....
        /*00c0*/ 	.word	0x00007710


	//   ....[3]....
        /*00c4*/ 	.word	0x000077b0


	//   ....[4]....
        /*00c8*/ 	.word	0x000077f0


	//   ....[5]....
        /*00cc*/ 	.word	0x00007830


	//   ....[6]....
        /*00d0*/ 	.word	0x000078c0


	//   ....[7]....
        /*00d4*/ 	.word	0x00007900


	//   ....[8]....
        /*00d8*/ 	.word	0x000079a0


	//   ....[9]....
        /*00dc*/ 	.word	0x000079f0


	//   ....[10]....
        /*00e0*/ 	.word	0x00007a40


	//   ....[11]....
        /*00e4*/ 	.word	0x00007b20


	//   ....[12]....
        /*00e8*/ 	.word	0x00007c90


	//   ....[13]....
        /*00ec*/ 	.word	0x00007e00


	//   ....[14]....
        /*00f0*/ 	.word	0x00007f60


	//   ....[15]....
        /*00f4*/ 	.word	0x00007fa0


	//   ....[16]....
        /*00f8*/ 	.word	0x00007fe0


	//   ....[17]....
        /*00fc*/ 	.word	0x00008090


	//   ....[18]....
        /*0100*/ 	.word	0x000080f0


	//   ....[19]....
        /*0104*/ 	.word	0x00008260


	//   ....[20]....
        /*0108*/ 	.word	0x00008370


	//   ....[21]....
        /*010c*/ 	.word	0x000084b0


	//   ....[22]....
        /*0110*/ 	.word	0x000084d0


	//----- nvinfo : EIATTR_MAX_THREADS
	.align		4
.L_2341:
        /*0114*/ 	.byte	0x04, 0x05
        /*0116*/ 	.short	(.L_2343 - .L_2342)
.L_2342:
        /*0118*/ 	.word	0x00000080
        /*011c*/ 	.word	0x00000001
        /*0120*/ 	.word	0x00000001


	//----- nvinfo : EIATTR_CRS_STACK_SIZE
	.align		4
.L_2343:
        /*0124*/ 	.byte	0x04, 0x1e
        /*0126*/ 	.short	(.L_2345 - .L_2344)
.L_2344:
        /*0128*/ 	.word	0x00000000


	//----- nvinfo : EIATTR_CBANK_PARAM_SIZE
	.align		4
.L_2345:
        /*012c*/ 	.byte	0x03, 0x19
        /*012e*/ 	.short	0x002c


	//----- nvinfo : EIATTR_PARAM_CBANK
	.align		4
        /*0130*/ 	.byte	0x04, 0x0a
        /*0132*/ 	.short	(.L_2347 - .L_2346)
	.align		4
.L_2346:
        /*0134*/ 	.word	index@(.nv.constant0._ZN2at6native27unrolled_elementwise_kernelIZZZNS0_17log10_kernel_cudaERNS_18TensorIteratorBaseEENKUlvE0_clEvENKUlvE2_clEvEUlN3c108BFloat16EE_St5arrayIPcLm2EELi4E23TrivialOffsetCalculatorILi1EjESD_NS0_6memory12LoadWithCastILi1EEENSE_13StoreWithCastILi1EEEEEviT_T0_T2_T3_T4_T5_)
        /*0138*/ 	.short	0x0380
        /*013a*/ 	.short	0x002c


	//----- nvinfo : EIATTR_SW_WAR
	.align		4
.L_2347:
        /*013c*/ 	.byte	0x04, 0x36
        /*013e*/ 	.short	(.L_2349 - .L_2348)
.L_2348:
        /*0140*/ 	.word	0x00000008
.L_2349:


//--------------------- .nv.info._ZN2at6native18elementwise_kernelILi128ELi4EZNS0_22gpu_kernel_impl_nocastIZZZNS0_17log10_kernel_cudaERNS_18TensorIteratorBaseEENKUlvE0_clEvENKUlvE2_clEvEUlN3c108BFloat16EE_EEvS4_RKT_EUliE_EEviT1_ --------------------------
	.section	.nv.info._ZN2at6native18elementwise_kernelILi128ELi4EZNS0_22gpu_kernel_impl_nocastIZZZNS0_17log10_kernel_cudaERNS_18TensorIteratorBaseEENKUlvE0_clEvENKUlvE2_clEvEUlN3c108BFloat16EE_EEvS4_RKT_EUliE_EEviT1_,"",@"SHT_CUDA_INFO"
	.sectionflags	@""
	.align	4


	//----- nvinfo : EIATTR_CUDA_API_VERSION
	.align		4
        /*0000*/ 	.byte	0x04, 0x37
        /*0002*/ 	.short	(.L_2351 - .L_2350)
.L_2350:
        /*0004*/ 	.word	0x00000082


	//----- nvinfo : EIATTR_KPARAM_INFO
	.align		4
.L_2351:
        /*0008*/ 	.byte	0x04, 0x17
        /*000a*/ 	.short	(.L_2353 - .L_2352)
.L_2352:
        /*000c*/ 	.word	0x00000000
        /*0010*/ 	.short	0x0001
        /*0012*/ 	.short	0x0008
        /*0014*/ 	.byte	0x00, 0xf0, 0x61, 0x08


	//----- nvinfo : EIATTR_KPARAM_INFO
	.align		4
.L_2353:
        /*0018*/ 	.byte	0x04, 0x17
        /*001a*/ 	.short	(.L_2355 - .L_2354)
.L_2354:
        /*001c*/ 	.word	0x00000000
        /*0020*/ 	.short	0x0000
        /*0022*/ 	.short	0x0000
        /*0024*/ 	.byte	0x00, 0xf0, 0x11, 0x00


	//----- nvinfo : EIATTR_SPARSE_MMA_MASK
	.align		4
.L_2355:
        /*0028*/ 	.byte	0x03, 0x50
        /*002a*/ 	.short	0x0000


	//----- nvinfo : EIATTR_MAXREG_COUNT
	.align		4
        /*002c*/ 	.byte	0x03, 0x1b
        /*002e*/ 	.short	0x0080


	//----- nvinfo : EIATTR_MERCURY_ISA_VERSION
	.align		4
        /*0030*/ 	.byte	0x03, 0x5f
        /*0032*/ 	.short	0x0101


	//----- nvinfo : EIATTR_VRC_CTA_INIT_COUNT
	.align		4
        /*0034*/ 	.byte	0x02, 0x4a
	.zero		1
	.zero		1


	//----- nvinfo : EIATTR_EXIT_INSTR_OFFSETS
	.align		4
        /*0038*/ 	.byte	0x04, 0x1c
        /*003a*/ 	.short	(.L_2357 - .L_2356)


	//   ....[0]....
.L_2356:
        /*003c*/ 	.word	0x00000330


	//   ....[1]....
        /*0040*/ 	.word	0x000003c0


	//   ....[2]....
        /*0044*/ 	.word	0x00003f10


	//   ....[3]....
        /*0048*/ 	.word	0x00005270


	//----- nvinfo : EIATTR_MAX_THREADS
	.align		4
.L_2357:
        /*004c*/ 	.byte	0x04, 0x05
        /*004e*/ 	.short	(.L_2359 - .L_2358)
.L_2358:
        /*0050*/ 	.word	0x00000080
        /*0054*/ 	.word	0x00000001
        /*0058*/ 	.word	0x00000001


	//----- nvinfo : EIATTR_CRS_STACK_SIZE
	.align		4
.L_2359:
        /*005c*/ 	.byte	0x04, 0x1e
        /*005e*/ 	.short	(.L_2361 - .L_2360)
.L_2360:
        /*0060*/ 	.word	0x00000000


	//----- nvinfo : EIATTR_CBANK_PARAM_SIZE
	.align		4
.L_2361:
        /*0064*/ 	.byte	0x03, 0x19
        /*0066*/ 	.short	0x0220


	//----- nvinfo : EIATTR_PARAM_CBANK
	.align		4
        /*0068*/ 	.byte	0x04, 0x0a
        /*006a*/ 	.short	(.L_2363 - .L_2362)
	.align		4
.L_2362:
        /*006c*/ 	.word	index@(.nv.constant0._ZN2at6native18elementwise_kernelILi128ELi4EZNS0_22gpu_kernel_impl_nocastIZZZNS0_17log10_kernel_cudaERNS_18TensorIteratorBaseEENKUlvE0_clEvENKUlvE2_clEvEUlN3c108BFloat16EE_EEvS4_RKT_EUliE_EEviT1_)
        /*0070*/ 	.short	0x0380
        /*0072*/ 	.short	0x0220


	//----- nvinfo : EIATTR_SW_WAR
	.align		4
.L_2363:
        /*0074*/ 	.byte	0x04, 0x36
        /*0076*/ 	.short	(.L_2365 - .L_2364)
.L_2364:
        /*0078*/ 	.word	0x00000008
.L_2365:


//--------------------- .nv.info._ZN2at6native27unrolled_elementwise_kernelIZZZNS0_17log10_kernel_cudaERNS_18TensorIteratorBaseEENKUlvE0_clEvENKUlvE2_clEvEUlN3c108BFloat16EE_St5arrayIPcLm2EELi4E23TrivialOffsetCalculatorILi1EjESD_NS0_6memory15LoadWithoutCastENSE_16StoreWithoutCastEEEviT_T0_T2_T3_T4_T5_ --------------------------
	.section	.nv.info._ZN2at6native27unrolled_elementwise_kernelIZZZNS0_17log10_kernel_cudaERNS_18TensorIteratorBaseEENKUlvE0_clEvENKUlvE2_clEvEUlN3c108BFloat16EE_St5arrayIPcLm2EELi4E23TrivialOffsetCalculatorILi1EjESD_NS0_6memory15LoadWithoutCastENSE_16StoreWithoutCastEEEviT_T0_T2_T3_T4_T5_,"",@"SHT_CUDA_INFO"
	.sectionflags	@""
	.align	4


	//----- nvinfo : EIATTR_CUDA_API_VERSION
	.align		4
        /*0000*/ 	.byte	0x04, 0x37
        /*0002*/ 	.short	(.L_2367 - .L_2366)
.L_2366:
        /*0004*/ 	.word	0x00000082


	//----- nvinfo : EIATTR_KPARAM_INFO
	.align		4
.L_2367:
        /*0008*/ 	.byte	0x04, 0x17
        /*000a*/ 	.short	(.L_2369 - .L_2368)
.L_2368:
        /*000c*/ 	.word	0x00000000
        /*0010*/ 	.short	0x0006
        /*0012*/ 	.short	0x001b
        /*0014*/ 	.byte	0x00, 0xf0, 0x05, 0x00


	//----- nvinfo : EIATTR_KPARAM_INFO
	.align		4
.L_2369:
        /*0018*/ 	.byte	0x04, 0x17
        /*001a*/ 	.short	(.L_2371 - .L_2370)
.L_2370:
        /*001c*/ 	.word	0x00000000
        /*0020*/ 	.short	0x0005
        /*0022*/ 	.short	0x001a
        /*0024*/ 	.byte	0x00, 0xf0, 0x05, 0x00


	//----- nvinfo : EIATTR_KPARAM_INFO
	.align		4
.L_2371:
        /*0028*/ 	.byte	0x04, 0x17
        /*002a*/ 	.short	(.L_2373 - .L_2372)
.L_2372:
        /*002c*/ 	.word	0x00000000
        /*0030*/ 	.short	0x0004
        /*0032*/ 	.short	0x0019
        /*0034*/ 	.byte	0x00, 0xf0, 0x05, 0x00


	//----- nvinfo : EIATTR_KPARAM_INFO
	.align		4
.L_2373:
        /*0038*/ 	.byte	0x04, 0x17
        /*003a*/ 	.short	(.L_2375 - .L_2374)
.L_2374:
        /*003c*/ 	.word	0x00000000
        /*0040*/ 	.short	0x0003
        /*0042*/ 	.short	0x0018
        /*0044*/ 	.byte	0x00, 0xf0, 0x05, 0x00


	//----- nvinfo : EIATTR_KPARAM_INFO
	.align		4
.L_2375:
        /*0048*/ 	.byte	0x04, 0x17
        /*004a*/ 	.short	(.L_2377 - .L_2376)
.L_2376:
        /*004c*/ 	.word	0x00000000
        /*0050*/ 	.short	0x0002
        /*0052*/ 	.short	0x0008
        /*0054*/ 	.byte	0x00, 0xf0, 0x41, 0x00


	//----- nvinfo : EIATTR_KPARAM_INFO
	.align		4
.L_2377:
        /*0058*/ 	.byte	0x04, 0x17
        /*005a*/ 	.short	(.L_2379 - .L_2378)
.L_2378:
        /*005c*/ 	.word	0x00000000
        /*0060*/ 	.short	0x0001
        /*0062*/ 	.short	0x0004
        /*0064*/ 	.byte	0x00, 0xf0, 0x05, 0x00


	//----- nvinfo : EIATTR_KPARAM_INFO
	.align		4
.L_2379:
        /*0068*/ 	.byte	0x04, 0x17
        /*006a*/ 	.short	(.L_2381 - .L_2380)
.L_2380:
        /*006c*/ 	.word	0x00000000
        /*0070*/ 	.short	0x0000
        /*0072*/ 	.short	0x0000
        /*0074*/ 	.byte	0x00, 0xf0, 0x11, 0x00


	//----- nvinfo : EIATTR_SPARSE_MMA_MASK
	.align		4
.L_2381:
        /*0078*/ 	.byte	0x03, 0x50
        /*007a*/ 	.short	0x0000


	//----- nvinfo : EIATTR_MAXREG_COUNT
	.align		4
        /*007c*/ 	.byte	0x03, 0x1b
        /*007e*/ 	.short	0x00ff


	//----- nvinfo : EIATTR_MERCURY_ISA_VERSION
	.align		4
        /*0080*/ 	.byte	0x03, 0x5f
        /*0082*/ 	.short	0x0101


	//----- nvinfo : EIATTR_VRC_CTA_INIT_COUNT
	.align		4
        /*0084*/ 	.byte	0x02, 0x4a
	.zero		1
	.zero		1


	//----- nvinfo : EIATTR_EXIT_INSTR_OFFSETS
	.align		4
        /*0088*/ 	.byte	0x04, 0x1c
        /*008a*/ 	.short	(.L_2383 - .L_2382)


	//   ....[0]....
.L_2382:
        /*008c*/ 	.word	0x000004b0


	//   ....[1]....
        /*0090*/ 	.word	0x00000530


	//----- nvinfo : EIATTR_MAX_THREADS
	.align		4
.L_2383:
        /*0094*/ 	.byte	0x04, 0x05
        /*0096*/ 	.short	(.L_2385 - .L_2384)
.L_2384:
        /*0098*/ 	.word	0x00000080
        /*009c*/ 	.word	0x00000001
        /*00a0*/ 	.word	0x00000001


	//----- nvinfo : EIATTR_CRS_STACK_SIZE
	.align		4
.L_2385:
        /*00a4*/ 	.byte	0x04, 0x1e
        /*00a6*/ 	.short	(.L_2387 - .L_2386)
.L_2386:
        /*00a8*/ 	.word	0x00000000


	//----- nvinfo : EIATTR_CBANK_PARAM_SIZE
	.align		4
.L_2387:
        /*00ac*/ 	.byte	0x03, 0x19
        /*00ae*/ 	.short	0x001c


	//----- nvinfo : EIATTR_PARAM_CBANK
	.align		4
        /*00b0*/ 	.byte	0x04, 0x0a
        /*00b2*/ 	.short	(.L_2389 - .L_2388)
	.align		4
.L_2388:
        /*00b4*/ 	.word	index@(.nv.constant0._ZN2at6native27unrolled_elementwise_kernelIZZZNS0_17log10_kernel_cudaERNS_18TensorIteratorBaseEENKUlvE0_clEvENKUlvE2_clEvEUlN3c108BFloat16EE_St5arrayIPcLm2EELi4E23TrivialOffsetCalculatorILi1EjESD_NS0_6memory15LoadWithoutCastENSE_16StoreWithoutCastEEEviT_T0_T2_T3_T4_T5_)
        /*00b8*/ 	.short	0x0380
        /*00ba*/ 	.short	0x001c


	//----- nvinfo : EIATTR_SW_WAR
	.align		4
.L_2389:
        /*00bc*/ 	.byte	0x04, 0x36
        /*00be*/ 	.short	(.L_2391 - .L_2390)
.L_2390:
        /*00c0*/ 	.word	0x00000008
.L_2391:


//--------------------- .nv.info._ZN2at6native29vectorized_elementwise_kernelILi2EZZZNS0_17log10_kernel_cudaERNS_18TensorIteratorBaseEENKUlvE0_clEvENKUlvE2_clEvEUlN3c108BFloat16EE_St5arrayIPcLm2EEEEviT0_T1_ --------------------------
	.section	.nv.info._ZN2at6native29vectorized_elementwise_kernelILi2EZZZNS0_17log10_kernel_cudaERNS_18TensorIteratorBaseEENKUlvE0_clEvENKUlvE2_clEvEUlN3c108BFloat16EE_St5arrayIPcLm2EEEEviT0_T1_,"",@"SHT_CUDA_INFO"
	.sectionflags	@""
	.align	4


	//----- nvinfo : EIATTR_CUDA_API_VERSION
	.align		4
        /*0000*/ 	.byte	0x04, 0x37
        /*0002*/ 	.short	(.L_2393 - .L_2392)
.L_2392:
        /*0004*/ 	.word	0x00000082


	//----- nvinfo : EIATTR_KPARAM_INFO
	.align		4
.L_2393:
        /*0008*/ 	.byte	0x04, 0x17
        /*000a*/ 	.short	(.L_2395 - .L_2394)
.L_2394:
        /*000c*/ 	.word	0x00000000
        /*0010*/ 	.short	0x0002
        /*0012*/ 	.short	0x0008
        /*0014*/ 	.byte	0x00, 0xf0, 0x41, 0x00


	//----- nvinfo : EIATTR_KPARAM_INFO
	.align		4
.L_2395:
        /*0018*/ 	.byte	0x04, 0x17
        /*001a*/ 	.short	(.L_2397 - .L_2396)
.L_2396:
        /*001c*/ 	.word	0x00000000
        /*0020*/ 	.short	0x0001
        /*0022*/ 	.short	0x0004
        /*0024*/ 	.byte	0x00, 0xf0, 0x05, 0x00


	//----- nvinfo : EIATTR_KPARAM_INFO
	.align		4
.L_2397:
        /*0028*/ 	.byte	0x04, 0x17
        /*002a*/ 	.short	(.L_2399 - .L_2398)
.L_2398:
        /*002c*/ 	.word	0x00000000
        /*0030*/ 	.short	0x0000
        /*0032*/ 	.short	0x0000
        /*0034*/ 	.byte	0x00, 0xf0, 0x11, 0x00


	//----- nvinfo : EIATTR_SPARSE_MMA_MASK
	.align		4
.L_2399:
        /*0038*/ 	.byte	0x03, 0x50
        /*003a*/ 	.short	0x0000


	//----- nvinfo : EIATTR_MAXREG_COUNT
	.align		4
        /*003c*/ 	.byte	0x03, 0x1b
        /*003e*/ 	.short	0x00ff


	//----- nvinfo : EIATTR_MERCURY_ISA_VERSION
	.align		4
        /*0040*/ 	.byte	0x03, 0x5f
        /*0042*/ 	.short	0x0101


	//----- nvinfo : EIATTR_VRC_CTA_INIT_COUNT
	.align		4
        /*0044*/ 	.byte	0x02, 0x4a
	.zero		1
	.zero		1


	//----- nvinfo : EIATTR_EXIT_INSTR_OFFSETS
	.align		4
        /*0048*/ 	.byte	0x04, 0x1c
        /*004a*/ 	.short	(.L_2401 - .L_2400)


	//   ....[0]....
.L_2400:
        /*004c*/ 	.word	0x00000a60


	//   ....[1]....
        /*0050*/ 	.word	0x00000ab0


	//   ....[2]....
        /*0054*/ 	.word	0x00000db0


	//----- nvinfo : EIATTR_MAX_THREADS
	.align		4
.L_2401:
        /*0058*/ 	.byte	0x04, 0x05
        /*005a*/ 	.short	(.L_2403 - .L_2402)
.L_2402:
        /*005c*/ 	.word	0x00000080
        /*0060*/ 	.word	0x00000001
        /*0064*/ 	.word	0x00000001


	//----- nvinfo : EIATTR_CRS_STACK_SIZE
	.align		4
.L_2403:
        /*0068*/ 	.byte	0x04, 0x1e
        /*006a*/ 	.short	(.L_2405 - .L_2404)
.L_2404:
        /*006c*/ 	.word	0x00000000


	//----- nvinfo : EIATTR_CBANK_PARAM_SIZE
	.align		4
.L_2405:
        /*0070*/ 	.byte	0x03, 0x19
        /*0072*/ 	.short	0x0018


	//----- nvinfo : EIATTR_PARAM_CBANK
	.align		4
        /*0074*/ 	.byte	0x04, 0x0a
        /*0076*/ 	.short	(.L_2407 - .L_2406)
	.align		4
.L_2406:
        /*0078*/ 	.word	index@(.nv.constant0._ZN2at6native29vectorized_elementwise_kernelILi2EZZZNS0_17log10_kernel_cudaERNS_18TensorIteratorBaseEENKUlvE0_clEvENKUlvE2_clEvEUlN3c108BFloat16EE_St5arrayIPcLm2EEEEviT0_T1_)
        /*007c*/ 	.short	0x0380
        /*007e*/ 	.short	0x0018


	//----- nvinfo : EIATTR_SW_WAR
	.align		4
.L_2407:
        /*0080*/ 	.byte	0x04, 0x36
        /*0082*/ 	.short	(.L_2409 - .L_2408)
.L_2408:
        /*0084*/ 	.word	0x00000008
.L_2409:


//--------------------- .nv.info._ZN2at6native29vectorized_elementwise_kernelILi4EZZZNS0_17log10_kernel_cudaERNS_18TensorIteratorBaseEENKUlvE0_clEvENKUlvE2_clEvEUlN3c108BFloat16EE_St5arrayIPcLm2EEEEviT0_T1_ --------------------------
	.section	.nv.info._ZN2at6native29vectorized_elementwise_kernelILi4EZZZNS0_17log10_kernel_cudaERNS_18TensorIteratorBaseEENKUlvE0_clEvENKUlvE2_clEvEUlN3c108BFloat16EE_St5arrayIPcLm2EEEEviT0_T1_,"",@"SHT_CUDA_INFO"
	.sectionflags	@""
	.align	4


	//----- nvinfo : EIATTR_CUDA_API_VERSION
	.align		4
        /*0000*/ 	.byte	0x04, 0x37
        /*0002*/ 	.short	(.L_2411 - .L_2410)
.L_2410:
        /*0004*/ 	.word	0x00000082


	//----- nvinfo : EIATTR_KPARAM_INFO
	.align		4
.L_2411:
        /*0008*/ 	.byte	0x04, 0x17
        /*000a*/ 	.short	(.L_2413 - .L_2412)
.L_2412:
        /*000c*/ 	.word	0x00000000
        /*0010*/ 	.short	0x0002
        /*0012*/ 	.short	0x0008
        /*0014*/ 	.byte	0x00, 0xf0, 0x41, 0x00


	//----- nvinfo : EIATTR_KPARAM_INFO
	.align		4
.L_2413:
        /*0018*/ 	.byte	0x04, 0x17
        /*001a*/ 	.short	(.L_2415 - .L_2414)
.L_2414:
        /*001c*/ 	.word	0x00000000
        /*0020*/ 	.short	0x0001
        /*0022*/ 	.short	0x0004
        /*0024*/ 	.byte	0x00, 0xf0, 0x05, 0x00


	//----- nvinfo : EIATTR_KPARAM_INFO
	.align		4
.L_2415:
        /*0028*/ 	.byte	0x04, 0x17
        /*002a*/ 	.short	(.L_2417 - .L_2416)
.L_2416:
        /*002c*/ 	.word	0x00000000
        /*0030*/ 	.short	0x0000
        /*0032*/ 	.short	0x0000
        /*0034*/ 	.byte	0x00, 0xf0, 0x11, 0x00


	//----- nvinfo : EIATTR_SPARSE_MMA_MASK
	.align		4
.L_2417:
        /*0038*/ 	.byte	0x03, 0x50
        /*003a*/ 	.short	0x0000


	//----- nvinfo : EIATTR_MAXREG_COUNT
	.align		4
        /*003c*/ 	.byte	0x03, 0x1b
        /*003e*/ 	.short	0x00ff


	//----- nvinfo : EIATTR_MERCURY_ISA_VERSION
	.align		4
        /*0040*/ 	.byte	0x03, 0x5f
        /*0042*/ 	.short	0x0101


	//----- nvinfo : EIATTR_VRC_CTA_INIT_COUNT
	.align		4
        /*0044*/ 	.byte	0x02, 0x4a
	.zero		1
	.zero		1


	//----- nvinfo : EIATTR_EXIT_INSTR_OFFSETS
	.align		4
        /*0048*/ 	.byte	0x04, 0x1c
        /*004a*/ 	.short	(.L_2419 - .L_2418)


	//   ....[0]....
.L_2418:
        /*004c*/ 	.word	0x00000a60


	//   ....[1]....
        /*0050*/ 	.word	0x00000ab0


	//   ....[2]....
        /*0054*/ 	.word	0x00000d70


	//----- nvinfo : EIATTR_MAX_THREADS
	.align		4
.L_2419:
        /*0058*/ 	.byte	0x04, 0x05
        /*005a*/ 	.short	(.L_2421 - .L_2420)
.L_2420:
        /*005c*/ 	.word	0x00000080
        /*0060*/ 	.word	0x00000001
        /*0064*/ 	.word	0x00000001


	//----- nvinfo : EIATTR_CRS_STACK_SIZE
	.align		4
.L_2421:
        /*0068*/ 	.byte	0x04, 0x1e
        /*006a*/ 	.short	(.L_2423 - .L_2422)
.L_2422:
        /*006c*/ 	.word	0x00000000


	//----- nvinfo : EIATTR_CBANK_PARAM_SIZE
	.align		4
.L_2423:
        /*0070*/ 	.byte	0x03, 0x19
        /*0072*/ 	.short	0x0018


	//----- nvinfo : EIATTR_PARAM_CBANK
	.align		4
        /*0074*/ 	.byte	0x04, 0x0a
        /*0076*/ 	.short	(.L_2425 - .L_2424)
	.align		4
.L_2424:
        /*0078*/ 	.word	index@(.nv.constant0._ZN2at6native29vectorized_elementwise_kernelILi4EZZZNS0_17log10_kernel_cudaERNS_18TensorIteratorBaseEENKUlvE0_clEvENKUlvE2_clEvEUlN3c108BFloat16EE_St5arrayIPcLm2EEEEviT0_T1_)
        /*007c*/ 	.short	0x0380
        /*007e*/ 	.short	0x0018


	//----- nvinfo : EIATTR_SW_WAR
	.align		4
.L_2425:
        /*0080*/ 	.byte	0x04, 0x36
        /*0082*/ 	.short	(.L_2427 - .L_2426)
.L_2426:
        /*0084*/ 	.word	0x00000008
.L_2427:


//--------------------- .nv.info._ZN2at6native29vectorized_elementwise_kernelILi8EZZZNS0_17log10_kernel_cudaERNS_18TensorIteratorBaseEENKUlvE0_clEvENKUlvE2_clEvEUlN3c108BFloat16EE_St5arrayIPcLm2EEEEviT0_T1_ --------------------------
	.section	.nv.info._ZN2at6native29vectorized_elementwise_kernelILi8EZZZNS0_17log10_kernel_cudaERNS_18TensorIteratorBaseEENKUlvE0_clEvENKUlvE2_clEvEUlN3c108BFloat16EE_St5arrayIPcLm2EEEEviT0_T1_,"",@"SHT_CUDA_INFO"
	.sectionflags	@""
	.align	4


	//----- nvinfo : EIATTR_CUDA_API_VERSION
	.align		4
        /*0000*/ 	.byte	0x04, 0x37
        /*0002*/ 	.short	(.L_2429 - .L_2428)
.L_2428:
        /*0004*/ 	.word	0x00000082


	//----- nvinfo : EIATTR_KPARAM_INFO
	.align		4
.L_2429:
        /*0008*/ 	.byte	0x04, 0x17
        /*000a*/ 	.short	(.L_2431 - .L_2430)
.L_2430:
        /*000c*/ 	.word	0x00000000
        /*0010*/ 	.short	0x0002
        /*0012*/ 	.short	0x0008
        /*0014*/ 	.byte	0x00, 0xf0, 0x41, 0x00


	//----- nvinfo : EIATTR_KPARAM_INFO
	.align		4
.L_2431:
        /*0018*/ 	.byte	0x04, 0x17
        /*001a*/ 	.short	(.L_2433 - .L_2432)
.L_2432:
        /*001c*/ 	.word	0x00000000
        /*0020*/ 	.short	0x0001
        /*0022*/ 	.short	0x0004
        /*0024*/ 	.byte	0x00, 0xf0, 0x05, 0x00


	//----- nvinfo : EIATTR_KPARAM_INFO
	.align		4
.L_2433:
        /*0028*/ 	.byte	0x04, 0x17
        /*002a*/ 	.short	(.L_2435 - .L_2434)
.L_2434:
        /*002c*/ 	.word	0x00000000
        /*0030*/ 	.short	0x0000
        /*0032*/ 	.short	0x0000
        /*0034*/ 	.byte	0x00, 0xf0, 0x11, 0x00


	//----- nvinfo : EIATTR_SPARSE_MMA_MASK
	.align		4
.L_2435:
        /*0038*/ 	.byte	0x03, 0x50
        /*003a*/ 	.short	0x0000


	//----- nvinfo : EIATTR_MAXREG_COUNT
	.align		4
        /*003c*/ 	.byte	0x03, 0x1b
        /*003e*/ 	.short	0x00ff


	//----- nvinfo : EIATTR_MERCURY_ISA_VERSION
	.align		4
        /*0040*/ 	.byte	0x03, 0x5f
        /*0042*/ 	.short	0x0101


	//----- nvinfo : EIATTR_VRC_CTA_INIT_COUNT
	.align		4
        /*0044*/ 	.byte	0x02, 0x4a
	.zero		1
	.zero		1


	//----- nvinfo : EIATTR_EXIT_INSTR_OFFSETS
	.align		4
        /*0048*/ 	.byte	0x04, 0x1c
        /*004a*/ 	.short	(.L_2437 - .L_2436)


	//   ....[0]....
.L_2436:
        /*004c*/ 	.word	0x00000a60


	//   ....[1]....
        /*0050*/ 	.word	0x00000ab0


	//   ....[2]....
        /*0054*/ 	.word	0x00000d50


	//----- nvinfo : EIATTR_MAX_THREADS
	.align		4
.L_2437:
        /*0058*/ 	.byte	0x04, 0x05
        /*005a*/ 	.short	(.L_2439 - .L_2438)
.L_2438:
        /*005c*/ 	.word	0x00000080
        /*0060*/ 	.word	0x00000001
        /*0064*/ 	.word	0x00000001


	//----- nvinfo : EIATTR_CRS_STACK_SIZE
	.align		4
.L_2439:
        /*0068*/ 	.byte	0x04, 0x1e
        /*006a*/ 	.short	(.L_2441 - .L_2440)
.L_2440:
        /*006c*/ 	.word	0x00000000


	//----- nvinfo : EIATTR_CBANK_PARAM_SIZE
	.align		4
.L_2441:
        /*0070*/ 	.byte	0x03, 0x19
        /*0072*/ 	.short	0x0018


	//----- nvinfo : EIATTR_PARAM_CBANK
	.align		4
        /*0074*/ 	.byte	0x04, 0x0a
        /*0076*/ 	.short	(.L_2443 - .L_2442)
	.align		4
.L_2442:
        /*0078*/ 	.word	index@(.nv.constant0._ZN2at6native29vectorized_elementwise_kernelILi8EZZZNS0_17log10_kernel_cudaERNS_18TensorIteratorBaseEENKUlvE0_clEvENKUlvE2_clEvEUlN3c108BFloat16EE_St5arrayIPcLm2EEEEviT0_T1_)
        /*007c*/ 	.short	0x0380
        /*007e*/ 	.short	0x0018


	//----- nvinfo : EIATTR_SW_WAR
	.align		4
.L_2443:
        /*0080*/ 	.byte	0x04, 0x36
        /*0082*/ 	.short	(.L_2445 - .L_2444)
.L_2444:
        /*0084*/ 	.word	0x00000008
.L_2445:


//--------------------- .nv.info._ZN2at6native18elementwise_kernelILi128ELi4EZNS0_15gpu_kernel_implIZZZNS0_17log10_kernel_cudaERNS_18TensorIteratorBaseEENKUlvE0_clEvENKUlvE1_clEvEUlN3c104HalfEE_EEvS4_RKT_EUliE_EEviT1_ --------------------------
	.section	.nv.info._ZN2at6native18elementwise_kernelILi128ELi4EZNS0_15gpu_kernel_implIZZZNS0_17log10_kernel_cudaERNS_18TensorIteratorBaseEENKUlvE0_clEvENKUlvE1_clEvEUlN3c104HalfEE_EEvS4_RKT_EUliE_EEviT1_,"",@"SHT_CUDA_INFO"
	.sectionflags	@""
	.align	4


	//----- nvinfo : EIATTR_CUDA_API_VERSION
	.align		4
        /*0000*/ 	.byte	0x04, 0x37
        /*0002*/ 	.short	(.L_2447 - .L_2446)
.L_2446:
        /*0004*/ 	.word	0x00000082


	//----- nvinfo : EIATTR_KPARAM_INFO
	.align		4
.L_2447:
        /*0008*/ 	.byte	0x04, 0x17
        /*000a*/ 	.short	(.L_2449 - .L_2448)
.L_2448:
        /*000c*/ 	.word	0x00000000
        /*0010*/ 	.short	0x0001
        /*0012*/ 	.short	0x0008
        /*0014*/ 	.byte	0x00, 0xf0, 0x61, 0x08


	//----- nvinfo : EIATTR_KPARAM_INFO
	.align		4
.L_2449:
        /*0018*/ 	.byte	0x04, 0x17
        /*001a*/ 	.short	(.L_2451 - .L_2450)
.L_2450:
        /*001c*/ 	.word	0x00000000
        /*0020*/ 	.short	0x0000
        /*0022*/ 	.short	0x0000
        /*0024*/ 	.byte	0x00, 0xf0, 0x11, 0x00


	//----- nvinfo : EIATTR_SPARSE_MMA_MASK
	.align		4
.L_2451:
        /*0028*/ 	.byte	0x03, 0x50
        /*002a*/ 	.short	0x0000


	//----- nvinfo : EIATTR_MAXREG_COUNT
	.align		4
        /*002c*/ 	.byte	0x03, 0x1b
        /*002e*/ 	.short	0x0080


	//----- nvinfo : EIATTR_EXTERNS
	.align		4
        /*0030*/ 	.byte	0x04, 0x0f
        /*0032*/ 	.short	(.L_2453 - .L_2452)


	//   ....[0]....
	.align		4
.L_2452:
        /*0034*/ 	.word	index@(__assertfail)


	//----- nvinfo : EIATTR_MERCURY_ISA_VERSION
	.align		4
.L_2453:
        /*0038*/ 	.byte	0x03, 0x5f
        /*003a*/ 	.short	0x0101


	//----- nvinfo : EIATTR_VRC_CTA_INIT_COUNT
	.align		4
        /*003c*/ 	.byte	0x02, 0x4a
	.zero		1
	.zero		1


	//----- nvinfo : EIATTR_SYSCALL_OFFSETS
	.align		4
        /*0040*/ 	.byte	0x04, 0x46
        /*0042*/ 	.short	(.L_2455 - .L_2454)


	//   ....[0]....
.L_2454:
        /*0044*/ 	.word	0x000021f0


	//   ....[1]....
        /*0048*/ 	.word	0x00003110


	//   ....[2]....
        /*004c*/ 	.word	0x000054a0


	//   ....[3]....
        /*0050*/ 	.word	0x000061f0


	//   ....[4]....
        /*0054*/ 	.word	0x00008690


	//   ....[5]....
        /*0058*/ 	.word	0x000093e0


	//   ....[6]....
        /*005c*/ 	.word	0x0000b890


	//   ....[7]....
        /*0060*/ 	.word	0x0000c5b0


	//----- nvinfo : EIATTR_EXIT_INSTR_OFFSETS
	.align		4
.L_2455:
        /*0064*/ 	.byte	0x04, 0x1c
        /*0066*/ 	.short	(.L_2457 - .L_2456)


	//   ....[0]....
.L_2456:
        /*0068*/ 	.word	0x000096c0


	//   ....[1]....
        /*006c*/ 	.word	0x0000ba50


	//   ....[2]....
        /*0070*/ 	.word	0x0000ba90


	//   ....[3]....
        /*0074*/ 	.word	0x0000bb30


	//   ....[4]....
        /*0078*/ 	.word	0x0000bb70


	//   ....[5]....
        /*007c*/ 	.word	0x0000bbb0


	//   ....[6]....
        /*0080*/ 	.word	0x0000bc40


	//   ....[7]....
        /*0084*/ 	.word	0x0000bc60


	//   ....[8]....
        /*0088*/ 	.word	0x0000bd00


	//   ....[9]....
        /*008c*/ 	.word	0x0000bd50


	//   ....[10]....
        /*0090*/ 	.word	0x0000bda0


	//   ....[11]....
        /*0094*/ 	.word	0x0000be80


	//   ....[12]....
        /*0098*/ 	.word	0x0000bff0


	//   ....[13]....
        /*009c*/ 	.word	0x0000c160


	//   ....[14]....
        /*00a0*/ 	.word	0x0000c2c0


	//   ....[15]....
        /*00a4*/ 	.word	0x0000c300


	//   ....[16]....
        /*00a8*/ 	.word	0x0000c340


	//   ....[17]....
        /*00ac*/ 	.word	0x0000c3f0


	//   ....[18]....
        /*00b0*/ 	.word	0x0000c450


	//   ....[19]....
        /*00b4*/ 	.word	0x0000c5c0


	//   ....[20]....
        /*00b8*/ 	.word	0x0000c6d0


	//   ....[21]....
        /*00bc*/ 	.word	0x0000c810


	//   ....[22]....
        /*00c0*/ 	.word	0x0000c850


	//----- nvinfo : EIATTR_MAX_THREADS
	.align		4
.L_2457:
        /*00c4*/ 	.byte	0x04, 0x05
        /*00c6*/ 	.short	(.L_2459 - .L_2458)
.L_2458:
        /*00c8*/ 	.word	0x00000080
        /*00cc*/ 	.word	0x00000001
        /*00d0*/ 	.word	0x00000001


	//----- nvinfo : EIATTR_CRS_STACK_SIZE
	.align		4
.L_2459:
        /*00d4*/ 	.byte	0x04, 0x1e
        /*00d6*/ 	.short	(.L_2461 - .L_2460)
.L_2460:
        /*00d8*/ 	.word	0x00000000


	//----- nvinfo : EIATTR_CBANK_PARAM_SIZE
	.align		4
.L_2461:
        /*00dc*/ 	.byte	0x03, 0x19
        /*00de*/ 	.short	0x0220


	//----- nvinfo : EIATTR_PARAM_CBANK
	.align		4
        /*00e0*/ 	.byte	0x04, 0x0a
        /*00e2*/ 	.short	(.L_2463 - .L_2462)
	.align		4
.L_2462:
        /*00e4*/ 	.word	index@(.nv.constant0._ZN2at6native18elementwise_kernelILi128ELi4EZNS0_15gpu_kernel_implIZZZNS0_17log10_kernel_cudaERNS_18TensorIteratorBaseEENKUlvE0_clEvENKUlvE1_clEvEUlN3c104HalfEE_EEvS4_RKT_EUliE_EEviT1_)
        /*00e8*/ 	.short	0x0380
        /*00ea*/ 	.short	0x0220


	//----- nvinfo : EIATTR_SW_WAR
	.align		4
.L_2463:
        /*00ec*/ 	.byte	0x04, 0x36
        /*00ee*/ 	.short	(.L_2465 - .L_2464)
.L_2464:
        /*00f0*/ 	.word	0x00000008
.L_2465:


//--------------------- .nv.info._ZN2at6native27unrolled_elementwise_kernelIZZZNS0_17log10_kernel_cudaERNS_18TensorIteratorBaseEENKUlvE0_clEvENKUlvE1_clEvEUlN3c104HalfEE_St5arrayIPcLm2EELi4E23TrivialOffsetCalculatorILi1EjESD_NS0_6memory12LoadWithCastILi1EEENSE_13StoreWithCastILi1EEEEEviT_T0_T2_T3_T4_T5_ --------------------------
	.section	.nv.info._ZN2at6native27unrolled_elementwise_kernelIZZZNS0_17log10_kernel_cudaERNS_18TensorIteratorBaseEENKUlvE0_clEvENKUlvE1_clEvEUlN3c104HalfEE_St5arrayIPcLm2EELi4E23TrivialOffsetCalculatorILi1EjESD_NS0_6memory12LoadWithCastILi1EEENSE_13StoreWithCastILi1EEEEEviT_T0_T2_T3_T4_T5_,"",@"SHT_CUDA_INFO"
	.sectionflags	@""
	.align	4


	//----- nvinfo : EIATTR_CUDA_API_VERSION
	.align		4
        /*0000*/ 	.byte	0x04, 0x37
        /*0002*/ 	.short	(.L_2467 - .L_2466)
.L_2466:
        /*0004*/ 	.word	0x00000082


	//----- nvinfo : EIATTR_KPARAM_INFO
	.align		4
.L_2467:
        /*0008*/ 	.byte	0x04, 0x17
        /*000a*/ 	.short	(.L_2469 - .L_2468)
.L_2468:
        /*000c*/ 	.word	0x00000000
        /*0010*/ 	.short	0x0006
        /*0012*/ 	.short	0x0024
        /*0014*/ 	.byte	0x00, 0xf0, 0x21, 0x00


	//----- nvinfo : EIATTR_KPARAM_INFO
	.align		4
.L_2469:
        /*0018*/ 	.byte	0x04, 0x17
        /*001a*/ 	.short	(.L_2471 - .L_2470)
.L_2470:
        /*001c*/ 	.word	0x00000000
        /*0020*/ 	.short	0x0005
        /*0022*/ 	.short	0x001c
        /*0024*/ 	.byte	0x00, 0xf0, 0x21, 0x00


	//----- nvinfo : EIATTR_KPARAM_INFO
	.align		4
.L_2471:
        /*0028*/ 	.byte	0x04, 0x17
        /*002a*/ 	.short	(.L_2473 - .L_2472)
.L_2472:
        /*002c*/ 	.word	0x00000000
        /*0030*/ 	.short	0x0004
        /*0032*/ 	.short	0x0019
        /*0034*/ 	.byte	0x00, 0xf0, 0x05, 0x00


	//----- nvinfo : EIATTR_KPARAM_INFO
	.align		4
.L_2473:
        /*0038*/ 	.byte	0x04, 0x17
        /*003a*/ 	.short	(.L_2475 - .L_2474)
.L_2474:
        /*003c*/ 	.word	0x00000000
        /*0040*/ 	.short	0x0003
        /*0042*/ 	.short	0x0018
        /*0044*/ 	.byte	0x00, 0xf0, 0x05, 0x00


	//----- nvinfo : EIATTR_KPARAM_INFO
	.align		4
.L_2475:
        /*0048*/ 	.byte	0x04, 0x17
        /*004a*/ 	.short	(.L_2477 - .L_2476)
.L_2476:
        /*004c*/ 	.word	0x00000000
        /*0050*/ 	.short	0x0002
        /*0052*/ 	.short	0x0008
        /*0054*/ 	.byte	0x00, 0xf0, 0x41, 0x00


	//----- nvinfo : EIATTR_KPARAM_INFO
	.align		4
.L_2477:
        /*0058*/ 	.byte	0x04, 0x17
        /*005a*/ 	.short	(.L_2479 - .L_2478)
.L_2478:
        /*005c*/ 	.word	0x00000000
        /*0060*/ 	.short	0x0001
        /*0062*/ 	.short	0x0004
        /*0064*/ 	.byte	0x00, 0xf0, 0x05, 0x00


	//----- nvinfo : EIATTR_KPARAM_INFO
	.align		4
.L_2479:
        /*0068*/ 	.byte	0x04, 0x17
        /*006a*/ 	.short	(.L_2481 - .L_2480)
.L_2480:
        /*006c*/ 	.word	0x00000000
        /*0070*/ 	.short	0x0000
        /*0072*/ 	.short	0x0000
        /*0074*/ 	.byte	0x00, 0xf0, 0x11, 0x00


	//----- nvinfo : EIATTR_SPARSE_MMA_MASK
	.align		4
.L_2481:
        /*0078*/ 	.byte	0x03, 0x50
        /*007a*/ 	.short	0x0000


	//----- nvinfo : EIATTR_MAXREG_COUNT
	.align		4
        /*007c*/ 	.byte	0x03, 0x1b
        /*007e*/ 	.short	0x00ff


	//----- nvinfo : EIATTR_EXTERNS
	.align		4
        /*0080*/ 	.byte	0x04, 0x0f
        /*0082*/ 	.short	(.L_2483 - .L_2482)


	//   ....[0]....
	.align		4
.L_2482:
        /*0084*/ 	.word	index@(__assertfail)


	//----- nvinfo : EIATTR_MERCURY_ISA_VERSION
	.align		4
.L_2483:
        /*0088*/ 	.byte	0x03, 0x5f
        /*008a*/ 	.short	0x0101


	//----- nvinfo : EIATTR_VRC_CTA_INIT_COUNT
	.align		4
        /*008c*/ 	.byte	0x02, 0x4a
	.zero		1
	.zero		1


	//----- nvinfo : EIATTR_SYSCALL_OFFSETS
	.align		4
        /*0090*/ 	.byte	0x04, 0x46
        /*0092*/ 	.short	(.L_2485 - .L_2484)


	//   ....[0]....
.L_2484:
        /*0094*/ 	.word	0x00000fc0


	//   ....[1]....
        /*0098*/ 	.word	0x00002160


	//   ....[2]....
        /*009c*/ 	.word	0x00003240


	//   ....[3]....
        /*00a0*/ 	.word	0x00004240


	//   ....[4]....
        /*00a4*/ 	.word	0x00005380


	//   ....[5]....
        /*00a8*/ 	.word	0x00006240


	//   ....[6]....
        /*00ac*/ 	.word	0x000071c0


	//   ....[7]....
        /*00b0*/ 	.word	0x00008140


	//----- nvinfo : EIATTR_EXIT_INSTR_OFFSETS
	.align		4
.L_2485:
        /*00b4*/ 	.byte	0x04, 0x1c
        /*00b6*/ 	.short	(.L_2487 - .L_2486)


	//   ....[0]....
.L_2486:
        /*00b8*/ 	.word	0x00007490


	//   ....[1]....
        /*00bc*/ 	.word	0x000075e0


	//   ....[2]....
        /*00c0*/ 	.word	0x00007620


	//   ....[3]....
        /*00c4*/ 	.word	0x000076c0


	//   ....[4]....
        /*00c8*/ 	.word	0x00007700


	//   ....[5]....
        /*00cc*/ 	.word	0x00007740


	//   ....[6]....
        /*00d0*/ 	.word	0x000077d0


	//   ....[7]....
        /*00d4*/ 	.word	0x000077f0


	//   ....[8]....
        /*00d8*/ 	.word	0x00007890


	//   ....[9]....
        /*00dc*/ 	.word	0x000078e0


	//   ....[10]....
        /*00e0*/ 	.word	0x00007930


	//   ....[11]....
        /*00e4*/ 	.word	0x00007a10


	//   ....[12]....
        /*00e8*/ 	.word	0x00007b80


	//   ....[13]....
        /*00ec*/ 	.word	0x00007cf0


	//   ....[14]....
        /*00f0*/ 	.word	0x00007e50


	//   ....[15]....
        /*00f4*/ 	.word	0x00007e90


	//   ....[16]....
        /*00f8*/ 	.word	0x00007ed0


	//   ....[17]....
        /*00fc*/ 	.word	0x00007f80


	//   ....[18]....
        /*0100*/ 	.word	0x00007fe0


	//   ....[19]....
        /*0104*/ 	.word	0x00008150


	//   ....[20]....
        /*0108*/ 	.word	0x00008260


	//   ....[21]....
        /*010c*/ 	.word	0x000083a0


	//   ....[22]....
        /*0110*/ 	.word	0x000083e0


	//----- nvinfo : EIATTR_MAX_THREADS
	.align		4
.L_2487:
        /*0114*/ 	.byte	0x04, 0x05
        /*0116*/ 	.short	(.L_2489 - .L_2488)
.L_2488:
        /*0118*/ 	.word	0x00000080
        /*011c*/ 	.word	0x00000001
        /*0120*/ 	.word	0x00000001


	//----- nvinfo : EIATTR_CRS_STACK_SIZE
	.align		4
.L_2489:
        /*0124*/ 	.byte	0x04, 0x1e
        /*0126*/ 	.short	(.L_2491 - .L_2490)
.L_2490:
        /*0128*/ 	.word	0x00000000


	//----- nvinfo : EIATTR_CBANK_PARAM_SIZE
	.align		4
.L_2491:
        /*012c*/ 	.byte	0x03, 0x19
        /*012e*/ 	.short	0x002c


	//----- nvinfo : EIATTR_PARAM_CBANK
	.align		4
        /*0130*/ 	.byte	0x04, 0x0a
        /*0132*/ 	.short	(.L_2493 - .L_2492)
	.align		4
.L_2492:
        /*0134*/ 	.word	index@(.nv.constant0._ZN2at6native27unrolled_elementwise_kernelIZZZNS0_17log10_kernel_cudaERNS_18TensorIteratorBaseEENKUlvE0_clEvENKUlvE1_clEvEUlN3c104HalfEE_St5arrayIPcLm2EELi4E23TrivialOffsetCalculatorILi1EjESD_NS0_6memory12LoadWithCastILi1EEENSE_13StoreWithCastILi1EEEEEviT_T0_T2_T3_T4_T5_)
        /*0138*/ 	.short	0x0380
        /*013a*/ 	.short	0x002c


	//----- nvinfo : EIATTR_SW_WAR
	.align		4
.L_2493:
        /*013c*/ 	.byte	0x04, 0x36
        /*013e*/ 	.short	(.L_2495 - .L_2494)
.L_2494:
        /*0140*/ 	.word	0x00000008
.L_2495:


//--------------------- .nv.info._ZN2at6native18elementwise_kernelILi128ELi4EZNS0_22gpu_kernel_impl_nocastIZZZNS0_17log10_kernel_cudaERNS_18TensorIteratorBaseEENKUlvE0_clEvENKUlvE1_clEvEUlN3c104HalfEE_EEvS4_RKT_EUliE_EEviT1_ --------------------------
	.section	.nv.info._ZN2at6native18elementwise_kernelILi128ELi4EZNS0_22gpu_kernel_impl_nocastIZZZNS0_17log10_kernel_cudaERNS_18TensorIteratorBaseEENKUlvE0_clEvENKUlvE1_clEvEUlN3c104HalfEE_EEvS4_RKT_EUliE_EEviT1_,"",@"SHT_CUDA_INFO"
	.sectionflags	@""
	.align	4


	//----- nvinfo : EIATTR_CUDA_API_VERSION
	.align		4
        /*0000*/ 	.byte	0x04, 0x37
        /*0002*/ 	.short	(.L_2497 - .L_2496)
.L_2496:
        /*0004*/ 	.word	0x00000082


	//----- nvinfo : EIATTR_KPARAM_INFO
	.align		4
.L_2497:
        /*0008*/ 	.byte	0x04, 0x17
        /*000a*/ 	.short	(.L_2499 - .L_2498)
.L_2498:
        /*000c*/ 	.word	0x00000000
        /*0010*/ 	.short	0x0001
        /*0012*/ 	.short	0x0008
        /*0014*/ 	.byte	0x00, 0xf0, 0x61, 0x08


	//----- nvinfo : EIATTR_KPARAM_INFO
	.align		4
.L_2499:
        /*0018*/ 	.byte	0x04, 0x17
        /*001a*/ 	.short	(.L_2501 - .L_2500)
.L_2500:
        /*001c*/ 	.word	0x00000000
        /*0020*/ 	.short	0x0000
        /*0022*/ 	.short	0x0000
        /*0024*/ 	.byte	0x00, 0xf0, 0x11, 0x00


	//----- nvinfo : EIATTR_SPARSE_MMA_MASK
	.align		4
.L_2501:
        /*0028*/ 	.byte	0x03, 0x50
        /*002a*/ 	.short	0x0000


	//----- nvinfo : EIATTR_MAXREG_COUNT
	.align		4
        /*002c*/ 	.byte	0x03, 0x1b
        /*002e*/ 	.short	0x0080


	//----- nvinfo : EIATTR_MERCURY_ISA_VERSION
	.align		4
        /*0030*/ 	.byte	0x03, 0x5f
        /*0032*/ 	.short	0x0101


	//----- nvinfo : EIATTR_VRC_CTA_INIT_COUNT
	.align		4
        /*0034*/ 	.byte	0x02, 0x4a
	.zero		1
	.zero		1


	//----- nvinfo : EIATTR_EXIT_INSTR_OFFSETS
	.align		4
        /*0038*/ 	.byte	0x04, 0x1c
        /*003a*/ 	.short	(.L_2503 - .L_2502)


	//   ....[0]....
.L_2502:
        /*003c*/ 	.word	0x00000330


	//   ....[1]....
        /*0040*/ 	.word	0x000003c0


	//   ....[2]....
        /*0044*/ 	.word	0x00003f10


	//   ....[3]....
        /*0048*/ 	.word	0x00005270


	//----- nvinfo : EIATTR_MAX_THREADS
	.align		4
.L_2503:
        /*004c*/ 	.byte	0x04, 0x05
        /*004e*/ 	.short	(.L_2505 - .L_2504)
.L_2504:
        /*0050*/ 	.word	0x00000080
        /*0054*/ 	.word	0x00000001
        /*0058*/ 	.word	0x00000001


	//----- nvinfo : EIATTR_CRS_STACK_SIZE
	.align		4
.L_2505:
        /*005c*/ 	.byte	0x04, 0x1e
        /*005e*/ 	.short	(.L_2507 - .L_2506)
.L_2506:
        /*0060*/ 	.word	0x00000000


	//----- nvinfo : EIATTR_CBANK_PARAM_SIZE
	.align		4
.L_2507:
        /*0064*/ 	.byte	0x03, 0x19
        /*0066*/ 	.short	0x0220


	//----- nvinfo : EIATTR_PARAM_CBANK
	.align		4
        /*0068*/ 	.byte	0x04, 0x0a
        /*006a*/ 	.short	(.L_2509 - .L_2508)
	.align		4
.L_2508:
        /*006c*/ 	.word	index@(.nv.constant0._ZN2at6native18elementwise_kernelILi128ELi4EZNS0_22gpu_kernel_impl_nocastIZZZNS0_17log10_kernel_cudaERNS_18TensorIteratorBaseEENKUlvE0_clEvENKUlvE1_clEvEUlN3c104HalfEE_EEvS4_RKT_EUliE_EEviT1_)
        /*0070*/ 	.short	0x0380
        /*0072*/ 	.short	0x0220


	//----- nvinfo : EIATTR_SW_WAR
	.align		4
.L_2509:
        /*0074*/ 	.byte	0x04, 0x36
        /*0076*/ 	.short	(.L_2511 - .L_2510)
.L_2510:
        /*0078*/ 	.word	0x00000008
.L_2511:


//--------------------- .nv.info._ZN2at6native27unrolled_elementwise_kernelIZZZNS0_17log10_kernel_cudaERNS_18TensorIteratorBaseEENKUlvE0_clEvENKUlvE1_clEvEUlN3c104HalfEE_St5arrayIPcLm2EELi4E23TrivialOffsetCalculatorILi1EjESD_NS0_6memory15LoadWithoutCastENSE_16StoreWithoutCastEEEviT_T0_T2_T3_T4_T5_ --------------------------
	.section	.nv.info._ZN2at6native27unrolled_elementwise_kernelIZZZNS0_17log10_kernel_cudaERNS_18TensorIteratorBaseEENKUlvE0_clEvENKUlvE1_clEvEUlN3c104HalfEE_St5arrayIPcLm2EELi4E23TrivialOffsetCalculatorILi1EjESD_NS0_6memory15LoadWithoutCastENSE_16StoreWithoutCastEEEviT_T0_T2_T3_T4_T5_,"",@"SHT_CUDA_INFO"
	.sectionflags	@""
	.align	4


	//----- nvinfo : EIATTR_CUDA_API_VERSION
	.align		4
        /*0000*/ 	.byte	0x04, 0x37
        /*0002*/ 	.short	(.L_2513 - .L_2512)
.L_2512:
        /*0004*/ 	.word	0x00000082


	//----- nvinfo : EIATTR_KPARAM_INFO
	.align		4
.L_2513:
        /*0008*/ 	.byte	0x04, 0x17
        /*000a*/ 	.short	(.L_2515 - .L_2514)
.L_2514:
        /*000c*/ 	.word	0x00000000
        /*0010*/ 	.short	0x0006
        /*0012*/ 	.short	0x001b
        /*0014*/ 	.byte	0x00, 0xf0, 0x05, 0x00


	//----- nvinfo : EIATTR_KPARAM_INFO
	.align		4
.L_2515:
        /*0018*/ 	.byte	0x04, 0x17
        /*001a*/ 	.short	(.L_2517 - .L_2516)
.L_2516:
        /*001c*/ 	.word	0x00000000
        /*0020*/ 	.short	0x0005
        /*0022*/ 	.short	0x001a
        /*0024*/ 	.byte	0x00, 0xf0, 0x05, 0x00


	//----- nvinfo : EIATTR_KPARAM_INFO
	.align		4
.L_2517:
        /*0028*/ 	.byte	0x04, 0x17
        /*002a*/ 	.short	(.L_2519 - .L_2518)
.L_2518:
        /*002c*/ 	.word	0x00000000
        /*0030*/ 	.short	0x0004
        /*0032*/ 	.short	0x0019
        /*0034*/ 	.byte	0x00, 0xf0, 0x05, 0x00


	//----- nvinfo : EIATTR_KPARAM_INFO
	.align		4
.L_2519:
        /*0038*/ 	.byte	0x04, 0x17
        /*003a*/ 	.short	(.L_2521 - .L_2520)
.L_2520:
        /*003c*/ 	.word	0x00000000
        /*0040*/ 	.short	0x0003
        /*0042*/ 	.short	0x0018
        /*0044*/ 	.byte	0x00, 0xf0, 0x05, 0x00


	//----- nvinfo : EIATTR_KPARAM_INFO
	.align		4
.L_2521:
        /*0048*/ 	.byte	0x04, 0x17
        /*004a*/ 	.short	(.L_2523 - .L_2522)
.L_2522:
        /*004c*/ 	.word	0x00000000
        /*0050*/ 	.short	0x0002
        /*0052*/ 	.short	0x0008
        /*0054*/ 	.byte	0x00, 0xf0, 0x41, 0x00


	//----- nvinfo : EIATTR_KPARAM_INFO
	.align		4
.L_2523:
        /*0058*/ 	.byte	0x04, 0x17
        /*005a*/ 	.short	(.L_2525 - .L_2524)
.L_2524:
        /*005c*/ 	.word	0x00000000
        /*0060*/ 	.short	0x0001
        /*0062*/ 	.short	0x0004
        /*0064*/ 	.byte	0x00, 0xf0, 0x05, 0x00


	//----- nvinfo : EIATTR_KPARAM_INFO
	.align		4
.L_2525:
        /*0068*/ 	.byte	0x04, 0x17
        /*006a*/ 	.short	(.L_2527 - .L_2526)
.L_2526:
        /*006c*/ 	.word	0x00000000
        /*0070*/ 	.short	0x0000
        /*0072*/ 	.short	0x0000
        /*0074*/ 	.byte	0x00, 0xf0, 0x11, 0x00


	//----- nvinfo : EIATTR_SPARSE_MMA_MASK
	.align		4
.L_2527:
        /*0078*/ 	.byte	0x03, 0x50
        /*007a*/ 	.short	0x0000


	//----- nvinfo : EIATTR_MAXREG_COUNT
	.align		4
        /*007c*/ 	.byte	0x03, 0x1b
        /*007e*/ 	.short	0x00ff


	//----- nvinfo : EIATTR_MERCURY_ISA_VERSION
	.align		4
        /*0080*/ 	.byte	0x03, 0x5f
        /*0082*/ 	.short	0x0101


	//----- nvinfo : EIATTR_VRC_CTA_INIT_COUNT
	.align		4
        /*0084*/ 	.byte	0x02, 0x4a
	.zero		1
	.zero		1


	//----- nvinfo : EIATTR_EXIT_INSTR_OFFSETS
	.align		4
        /*0088*/ 	.byte	0x04, 0x1c
        /*008a*/ 	.short	(.L_2529 - .L_2528)


	//   ....[0]....
.L_2528:
        /*008c*/ 	.word	0x000004b0


	//   ....[1]....
        /*0090*/ 	.word	0x00000530


	//----- nvinfo : EIATTR_MAX_THREADS
	.align		4
.L_2529:
        /*0094*/ 	.byte	0x04, 0x05
        /*0096*/ 	.short	(.L_2531 - .L_2530)
.L_2530:
        /*0098*/ 	.word	0x00000080
        /*009c*/ 	.word	0x00000001
        /*00a0*/ 	.word	0x00000001


	//----- nvinfo : EIATTR_CRS_STACK_SIZE
	.align		4
.L_2531:
        /*00a4*/ 	.byte	0x04, 0x1e
        /*00a6*/ 	.short	(.L_2533 - .L_2532)
.L_2532:
        /*00a8*/ 	.word	0x00000000


	//----- nvinfo : EIATTR_CBANK_PARAM_SIZE
	.align		4
.L_2533:
        /*00ac*/ 	.byte	0x03, 0x19
        /*00ae*/ 	.short	0x001c


	//----- nvinfo : EIATTR_PARAM_CBANK
	.align		4
        /*00b0*/ 	.byte	0x04, 0x0a
        /*00b2*/ 	.short	(.L_2535 - .L_2534)
	.align		4
.L_2534:
        /*00b4*/ 	.word	index@(.nv.constant0._ZN2at6native27unrolled_elementwise_kernelIZZZNS0_17log10_kernel_cudaERNS_18TensorIteratorBaseEENKUlvE0_clEvENKUlvE1_clEvEUlN3c104HalfEE_St5arrayIPcLm2EELi4E23TrivialOffsetCalculatorILi1EjESD_NS0_6memory15LoadWithoutCastENSE_16StoreWithoutCastEEEviT_T0_T2_T3_T4_T5_)
        /*00b8*/ 	.short	0x0380
        /*00ba*/ 	.short	0x001c


	//----- nvinfo : EIATTR_SW_WAR
	.align		4
.L_2535:
        /*00bc*/ 	.byte	0x04, 0x36
        /*00be*/ 	.short	(.L_2537 - .L_2536)
.L_2536:
        /*00c0*/ 	.word	0x00000008
.L_2537:


//--------------------- .nv.info._ZN2at6native29vectorized_elementwise_kernelILi2EZZZNS0_17log10_kernel_cudaERNS_18TensorIteratorBaseEENKUlvE0_clEvENKUlvE1_clEvEUlN3c104HalfEE_St5arrayIPcLm2EEEEviT0_T1_ --------------------------
	.section	.nv.info._ZN2at6native29vectorized_elementwise_kernelILi2EZZZNS0_17log10_kernel_cudaERNS_18TensorIteratorBaseEENKUlvE0_clEvENKUlvE1_clEvEUlN3c104HalfEE_St5arrayIPcLm2EEEEviT0_T1_,"",@"SHT_CUDA_INFO"
	.sectionflags	@""
	.align	4


	//----- nvinfo : EIATTR_CUDA_API_VERSION
	.align		4
        /*0000*/ 	.byte	0x04, 0x37
        /*0002*/ 	.short	(.L_2539 - .L_2538)
.L_2538:
        /*0004*/ 	.word	0x00000082


	//----- nvinfo : EIATTR_KPARAM_INFO
	.align		4
.L_2539:
        /*0008*/ 	.byte	0x04, 0x17
        /*000a*/ 	.short	(.L_2541 - .L_2540)
.L_2540:
        /*000c*/ 	.word	0x00000000
        /*0010*/ 	.short	0x0002
        /*0012*/ 	.short	0x0008
        /*0014*/ 	.byte	0x00, 0xf0, 0x41, 0x00


	//----- nvinfo : EIATTR_KPARAM_INFO
	.align		4
.L_2541:
        /*0018*/ 	.byte	0x04, 0x17
        /*001a*/ 	.short	(.L_2543 - .L_2542)
.L_2542:
        /*001c*/ 	.word	0x00000000
        /*0020*/ 	.short	0x0001
        /*0022*/ 	.short	0x0004
        /*0024*/ 	.byte	0x00, 0xf0, 0x05, 0x00


	//----- nvinfo : EIATTR_KPARAM_INFO
	.align		4
.L_2543:
        /*0028*/ 	.byte	0x04, 0x17
        /*002a*/ 	.short	(.L_2545 - .L_2544)
.L_2544:
        /*002c*/ 	.word	0x00000000
        /*0030*/ 	.short	0x0000
        /*0032*/ 	.short	0x0000
        /*0034*/ 	.byte	0x00, 0xf0, 0x11, 0x00


	//----- nvinfo : EIATTR_SPARSE_MMA_MASK
	.align		4
.L_2545:
        /*0038*/ 	.byte	0x03, 0x50
        /*003a*/ 	.short	0x0000


	//----- nvinfo : EIATTR_MAXREG_COUNT
	.align		4
        /*003c*/ 	.byte	0x03, 0x1b
        /*003e*/ 	.short	0x00ff


	//----- nvinfo : EIATTR_MERCURY_ISA_VERSION
	.align		4
        /*0040*/ 	.byte	0x03, 0x5f
        /*0042*/ 	.short	0x0101


	//----- nvinfo : EIATTR_VRC_CTA_INIT_COUNT
	.align		4
        /*0044*/ 	.byte	0x02, 0x4a
	.zero		1
	.zero		1


	//----- nvinfo : EIATTR_EXIT_INSTR_OFFSETS
	.align		4
        /*0048*/ 	.byte	0x04, 0x1c
        /*004a*/ 	.short	(.L_2547 - .L_2546)


	//   ....[0]....
.L_2546:
        /*004c*/ 	.word	0x00000a60


	//   ....[1]....
        /*0050*/ 	.word	0x00000ab0


	//   ....[2]....
        /*0054*/ 	.word	0x00000d70


	//----- nvinfo : EIATTR_MAX_THREADS
	.align		4
.L_2547:
        /*0058*/ 	.byte	0x04, 0x05
        /*005a*/ 	.short	(.L_2549 - .L_2548)
.L_2548:
        /*005c*/ 	.word	0x00000080
        /*0060*/ 	.word	0x00000001
        /*0064*/ 	.word	0x00000001


	//----- nvinfo : EIATTR_CRS_STACK_SIZE
	.align		4
.L_2549:
        /*0068*/ 	.byte	0x04, 0x1e
        /*006a*/ 	.short	(.L_2551 - .L_2550)
.L_2550:
        /*006c*/ 	.word	0x00000000


	//----- nvinfo : EIATTR_CBANK_PARAM_SIZE
	.align		4
.L_2551:
        /*0070*/ 	.byte	0x03, 0x19
        /*0072*/ 	.short	0x0018


	//----- nvinfo : EIATTR_PARAM_CBANK
	.align		4
        /*0074*/ 	.byte	0x04, 0x0a
        /*0076*/ 	.short	(.L_2553 - .L_2552)
	.align		4
.L_2552:
        /*0078*/ 	.word	index@(.nv.constant0._ZN2at6native29vectorized_elementwise_kernelILi2EZZZNS0_17log10_kernel_cudaERNS_18TensorIteratorBaseEENKUlvE0_clEvENKUlvE1_clEvEUlN3c104HalfEE_St5arrayIPcLm2EEEEviT0_T1_)
        /*007c*/ 	.short	0x0380
        /*007e*/ 	.short	0x0018


	//----- nvinfo : EIATTR_SW_WAR
	.align		4
.L_2553:
        /*0080*/ 	.byte	0x04, 0x36
        /*0082*/ 	.short	(.L_2555 - .L_2554)
.L_2554:
        /*0084*/ 	.word	0x00000008
.L_2555:


//--------------------- .nv.info._ZN2at6native29vectorized_elementwise_kernelILi4EZZZNS0_17log10_kernel_cudaERNS_18TensorIteratorBaseEENKUlvE0_clEvENKUlvE1_clEvEUlN3c104HalfEE_St5arrayIPcLm2EEEEviT0_T1_ --------------------------
	.section	.nv.info._ZN2at6native29vectorized_elementwise_kernelILi4EZZZNS0_17log10_kernel_cudaERNS_18TensorIteratorBaseEENKUlvE0_clEvENKUlvE1_clEvEUlN3c104HalfEE_St5arrayIPcLm2EEEEviT0_T1_,"",@"SHT_CUDA_INFO"
	.sectionflags	@""
	.align	4


	//----- nvinfo : EIATTR_CUDA_API_VERSION
	.align		4
        /*0000*/ 	.byte	0x04, 0x37
        /*0002*/ 	.short	(.L_2557 - .L_2556)
.L_2556:
        /*0004*/ 	.word	0x00000082


	//----- nvinfo : EIATTR_KPARAM_INFO
	.align		4
.L_2557:
        /*0008*/ 	.byte	0x04, 0x17
        /*000a*/ 	.short	(.L_2559 - .L_2558)
.L_2558:
        /*000c*/ 	.word	0x00000000
        /*0010*/ 	.short	0x0002
        /*0012*/ 	.short	0x0008
        /*0014*/ 	.byte	0x00, 0xf0, 0x41, 0x00


	//----- nvinfo : EIATTR_KPARAM_INFO
	.align		4
.L_2559:
        /*0018*/ 	.byte	0x04, 0x17
        /*001a*/ 	.short	(.L_2561 - .L_2560)
.L_2560:
        /*001c*/ 	.word	0x00000000
        /*0020*/ 	.short	0x0001
        /*0022*/ 	.short	0x0004
        /*0024*/ 	.byte	0x00, 0xf0, 0x05, 0x00


	//----- nvinfo : EIATTR_KPARAM_INFO
	.align		4
.L_2561:
        /*0028*/ 	.byte	0x04, 0x17
        /*002a*/ 	.short	(.L_2563 - .L_2562)
.L_2562:
        /*002c*/ 	.word	0x00000000
        /*0030*/ 	.short	0x0000
        /*0032*/ 	.short	0x0000
        /*0034*/ 	.byte	0x00, 0xf0, 0x11, 0x00


	//----- nvinfo : EIATTR_SPARSE_MMA_MASK
	.align		4
.L_2563:
        /*0038*/ 	.byte	0x03, 0x50
        /*003a*/ 	.short	0x0000


	//----- nvinfo : EIATTR_MAXREG_COUNT
	.align		4
        /*003c*/ 	.byte	0x03, 0x1b
        /*003e*/ 	.short	0x00ff


	//----- nvinfo : EIATTR_MERCURY_ISA_VERSION
	.align		4
        /*0040*/ 	.byte	0x03, 0x5f
        /*0042*/ 	.short	0x0101


	//----- nvinfo : EIATTR_VRC_CTA_INIT_COUNT
	.align		4
        /*0044*/ 	.byte	0x02, 0x4a
	.zero		1
	.zero		1


	//----- nvinfo : EIATTR_EXIT_INSTR_OFFSETS
	.align		4
        /*0048*/ 	.byte	0x04, 0x1c
        /*004a*/ 	.short	(.L_2565 - .L_2564)


	//   ....[0]....
.L_2564:
        /*004c*/ 	.word	0x00000a60


	//   ....[1]....
        /*0050*/ 	.word	0x00000ab0


	//   ....[2]....
        /*0054*/ 	.word	0x00000d30


	//----- nvinfo : EIATTR_MAX_THREADS
	.align		4
.L_2565:
        /*0058*/ 	.byte	0x04, 0x05
        /*005a*/ 	.short	(.L_2567 - .L_2566)
.L_2566:
        /*005c*/ 	.word	0x00000080
        /*0060*/ 	.word	0x00000001
        /*0064*/ 	.word	0x00000001


	//----- nvinfo : EIATTR_CRS_STACK_SIZE
	.align		4
.L_2567:
        /*0068*/ 	.byte	0x04, 0x1e
        /*006a*/ 	.short	(.L_2569 - .L_2568)
.L_2568:
        /*006c*/ 	.word	0x00000000


	//----- nvinfo : EIATTR_CBANK_PARAM_SIZE
	.align		4
.L_2569:
        /*0070*/ 	.byte	0x03, 0x19
        /*0072*/ 	.short	0x0018


	//----- nvinfo : EIATTR_PARAM_CBANK
	.align		4
        /*0074*/ 	.byte	0x04, 0x0a
        /*0076*/ 	.short	(.L_2571 - .L_2570)
	.align		4
.L_2570:
        /*0078*/ 	.word	index@(.nv.constant0._ZN2at6native29vectorized_elementwise_kernelILi4EZZZNS0_17log10_kernel_cudaERNS_18TensorIteratorBaseEENKUlvE0_clEvENKUlvE1_clEvEUlN3c104HalfEE_St5arrayIPcLm2EEEEviT0_T1_)
        /*007c*/ 	.short	0x0380
        /*007e*/ 	.short	0x0018


	//----- nvinfo : EIATTR_SW_WAR
	.align		4
.L_2571:
        /*0080*/ 	.byte	0x04, 0x36
        /*0082*/ 	.short	(.L_2573 - .L_2572)
.L_2572:
        /*0084*/ 	.word	0x00000008
.L_2573:


//--------------------- .nv.info._ZN2at6native29vectorized_elementwise_kernelILi8EZZZNS0_17log10_kernel_cudaERNS_18TensorIteratorBaseEENKUlvE0_clEvENKUlvE1_clEvEUlN3c104HalfEE_St5arrayIPcLm2EEEEviT0_T1_ --------------------------
	.section	.nv.info._ZN2at6native29vectorized_elementwise_kernelILi8EZZZNS0_17log10_kernel_cudaERNS_18TensorIteratorBaseEENKUlvE0_clEvENKUlvE1_clEvEUlN3c104HalfEE_St5arrayIPcLm2EEEEviT0_T1_,"",@"SHT_CUDA_INFO"
	.sectionflags	@""
	.align	4


	//----- nvinfo : EIATTR_CUDA_API_VERSION
	.align		4
        /*0000*/ 	.byte	0x04, 0x37
        /*0002*/ 	.short	(.L_2575 - .L_2574)
.L_2574:
        /*0004*/ 	.word	0x00000082


	//----- nvinfo : EIATTR_KPARAM_INFO
	.align		4
.L_2575:
        /*0008*/ 	.byte	0x04, 0x17
        /*000a*/ 	.short	(.L_2577 - .L_2576)
.L_2576:
        /*000c*/ 	.word	0x00000000
        /*0010*/ 	.short	0x0002
        /*0012*/ 	.short	0x0008
        /*0014*/ 	.byte	0x00, 0xf0, 0x41, 0x00


	//----- nvinfo : EIATTR_KPARAM_INFO
	.align		4
.L_2577:
        /*0018*/ 	.byte	0x04, 0x17
        /*001a*/ 	.short	(.L_2579 - .L_2578)
.L_2578:
        /*001c*/ 	.word	0x00000000
        /*0020*/ 	.short	0x0001
        /*0022*/ 	.short	0x0004
        /*0024*/ 	.byte	0x00, 0xf0, 0x05, 0x00


	//----- nvinfo : EIATTR_KPARAM_INFO
	.align		4
.L_2579:
        /*0028*/ 	.byte	0x04, 0x17
        /*002a*/ 	.short	(.L_2581 - .L_2580)
.L_2580:
        /*002c*/ 	.word	0x00000000
        /*0030*/ 	.short	0x0000
        /*0032*/ 	.short	0x0000
        /*0034*/ 	.byte	0x00, 0xf0, 0x11, 0x00


	//----- nvinfo : EIATTR_SPARSE_MMA_MASK
	.align		4
.L_2581:
        /*0038*/ 	.byte	0x03, 0x50
        /*003a*/ 	.short	0x0000


	//----- nvinfo : EIATTR_MAXREG_COUNT
	.align		4
        /*003c*/ 	.byte	0x03, 0x1b
        /*003e*/ 	.short	0x00ff


	//----- nvinfo : EIATTR_MERCURY_ISA_VERSION
	.align		4
        /*0040*/ 	.byte	0x03, 0x5f
        /*0042*/ 	.short	0x0101


	//----- nvinfo : EIATTR_VRC_CTA_INIT_COUNT
	.align		4
        /*0044*/ 	.byte	0x02, 0x4a
	.zero		1
	.zero		1


	//----- nvinfo : EIATTR_EXIT_INSTR_OFFSETS
	.align		4
        /*0048*/ 	.byte	0x04, 0x1c
        /*004a*/ 	.short	(.L_2583 - .L_2582)


	//   ....[0]....
.L_2582:
        /*004c*/ 	.word	0x00000a60


	//   ....[1]....
        /*0050*/ 	.word	0x00000ab0


	//   ....[2]....
        /*0054*/ 	.word	0x00000d10


	//----- nvinfo : EIATTR_MAX_THREADS
	.align		4
.L_2583:
        /*0058*/ 	.byte	0x04, 0x05
        /*005a*/ 	.short	(.L_2585 - .L_2584)
.L_2584:
        /*005c*/ 	.word	0x00000080
        /*0060*/ 	.word	0x00000001
        /*0064*/ 	.word	0x00000001


	//----- nvinfo : EIATTR_CRS_STACK_SIZE
	.align		4
.L_2585:
        /*0068*/ 	.byte	0x04, 0x1e
        /*006a*/ 	.short	(.L_2587 - .L_2586)
.L_2586:
        /*006c*/ 	.word	0x00000000


	//----- nvinfo : EIATTR_CBANK_PARAM_SIZE
	.align		4
.L_2587:
        /*0070*/ 	.byte	0x03, 0x19
        /*0072*/ 	.short	0x0018


	//----- nvinfo : EIATTR_PARAM_CBANK
	.align		4
        /*0074*/ 	.byte	0x04, 0x0a
        /*0076*/ 	.short	(.L_2589 - .L_2588)
	.align		4
.L_2588:
        /*0078*/ 	.word	index@(.nv.constant0._ZN2at6native29vectorized_elementwise_kernelILi8EZZZNS0_17log10_kernel_cudaERNS_18TensorIteratorBaseEENKUlvE0_clEvENKUlvE1_clEvEUlN3c104HalfEE_St5arrayIPcLm2EEEEviT0_T1_)
        /*007c*/ 	.short	0x0380
        /*007e*/ 	.short	0x0018


	//----- nvinfo : EIATTR_SW_WAR
	.align		4
.L_2589:
        /*0080*/ 	.byte	0x04, 0x36
        /*0082*/ 	.short	(.L_2591 - .L_2590)
.L_2590:
        /*0084*/ 	.word	0x00000008
.L_2591:


//--------------------- .nv.info._ZN2at6native18elementwise_kernelILi128ELi4EZNS0_15gpu_kernel_implIZZZNS0_17log10_kernel_cudaERNS_18TensorIteratorBaseEENKUlvE0_clEvENKUlvE0_clEvEUlfE_EEvS4_RKT_EUliE_EEviT1_ --------------------------
	.section	.nv.info._ZN2at6native18elementwise_kernelILi128ELi4EZNS0_15gpu_kernel_implIZZZNS0_17log10_kernel_cudaERNS_18TensorIteratorBaseEENKUlvE0_clEvENKUlvE0_clEvEUlfE_EEvS4_RKT_EUliE_EEviT1_,"",@"SHT_CUDA_INFO"
	.sectionflags	@""
	.align	4


	//----- nvinfo : EIATTR_CUDA_API_VERSION
	.align		4
        /*0000*/ 	.byte	0x04, 0x37
        /*0002*/ 	.short	(.L_2593 - .L_2592)
.L_2592:
        /*0004*/ 	.word	0x00000082


	//----- nvinfo : EIATTR_KPARAM_INFO
	.align		4
.L_2593:
        /*0008*/ 	.byte	0x04, 0x17
        /*000a*/ 	.short	(.L_2595 - .L_2594)
.L_2594:
        /*000c*/ 	.word	0x00000000
        /*0010*/ 	.short	0x0001
        /*0012*/ 	.short	0x0008
        /*0014*/ 	.byte	0x00, 0xf0, 0x61, 0x08


	//----- nvinfo : EIATTR_KPARAM_INFO
	.align		4
.L_2595:
        /*0018*/ 	.byte	0x04, 0x17
        /*001a*/ 	.short	(.L_2597 - .L_2596)
.L_2596:
        /*001c*/ 	.word	0x00000000
        /*0020*/ 	.short	0x0000
        /*0022*/ 	.short	0x0000
        /*0024*/ 	.byte	0x00, 0xf0, 0x11, 0x00


	//----- nvinfo : EIATTR_SPARSE_MMA_MASK
	.align		4
.L_2597:
        /*0028*/ 	.byte	0x03, 0x50
        /*002a*/ 	.short	0x0000


	//----- nvinfo : EIATTR_MAXREG_COUNT
	.align		4
        /*002c*/ 	.byte	0x03, 0x1b
        /*002e*/ 	.short	0x0080


	//----- nvinfo : EIATTR_EXTERNS
	.align		4
        /*0030*/ 	.byte	0x04, 0x0f
        /*0032*/ 	.short	(.L_2599 - .L_2598)


	//   ....[0]....
	.align		4
.L_2598:
        /*0034*/ 	.word	index@(__assertfail)


	//----- nvinfo : EIATTR_MERCURY_ISA_VERSION
	.align		4
.L_2599:
        /*0038*/ 	.byte	0x03, 0x5f
        /*003a*/ 	.short	0x0101


	//----- nvinfo : EIATTR_VRC_CTA_INIT_COUNT
	.align		4
        /*003c*/ 	.byte	0x02, 0x4a
	.zero		1
	.zero		1


	//----- nvinfo : EIATTR_SYSCALL_OFFSETS
	.align		4
        /*0040*/ 	.byte	0x04, 0x46
        /*0042*/ 	.short	(.L_2601 - .L_2600)


	//   ....[0]....
.L_2600:
        /*0044*/ 	.word	0x000020d0


	//   ....[1]....
        /*0048*/ 	.word	0x00002ea0


	//   ....[2]....
        /*004c*/ 	.word	0x000050b0


	//   ....[3]....
        /*0050*/ 	.word	0x00005ce0


	//   ....[4]....
        /*0054*/ 	.word	0x00008000


	//   ....[5]....
        /*0058*/ 	.word	0x00008c30


	//   ....[6]....
        /*005c*/ 	.word	0x0000af60


	//   ....[7]....
        /*0060*/ 	.word	0x0000bb60


	//----- nvinfo : EIATTR_EXIT_INSTR_OFFSETS
	.align		4
.L_2601:
        /*0064*/ 	.byte	0x04, 0x1c
        /*0066*/ 	.short	(.L_2603 - .L_2602)


	//   ....[0]....
.L_2602:
        /*0068*/ 	.word	0x00008ee0


	//   ....[1]....
        /*006c*/ 	.word	0x0000b0e0


	//   ....[2]....
        /*0070*/ 	.word	0x0000b120


	//   ....[3]....
        /*0074*/ 	.word	0x0000b1b0


	//   ....[4]....
        /*0078*/ 	.word	0x0000b1e0


	//   ....[5]....
        /*007c*/ 	.word	0x0000b210


	//   ....[6]....
        /*0080*/ 	.word	0x0000b290


	//   ....[7]....
        /*0084*/ 	.word	0x0000b2c0


	//   ....[8]....
        /*0088*/ 	.word	0x0000b350


	//   ....[9]....
        /*008c*/ 	.word	0x0000b390


	//   ....[10]....
        /*0090*/ 	.word	0x0000b3d0


	//   ....[11]....
        /*0094*/ 	.word	0x0000b4a0


	//   ....[12]....
        /*0098*/ 	.word	0x0000b600


	//   ....[13]....
        /*009c*/ 	.word	0x0000b760


	//   ....[14]....
        /*00a0*/ 	.word	0x0000b8b0


	//   ....[15]....
        /*00a4*/ 	.word	0x0000b8e0


	//   ....[16]....
        /*00a8*/ 	.word	0x0000b910


	//   ....[17]....
        /*00ac*/ 	.word	0x0000b9b0


	//   ....[18]....
        /*00b0*/ 	.word	0x0000ba00


	//   ....[19]....
        /*00b4*/ 	.word	0x0000bb70


	//   ....[20]....
        /*00b8*/ 	.word	0x0000bc70


	//   ....[21]....
        /*00bc*/ 	.word	0x0000bda0


	//   ....[22]....
        /*00c0*/ 	.word	0x0000bdd0


	//----- nvinfo : EIATTR_MAX_THREADS
	.align		4
.L_2603:
        /*00c4*/ 	.byte	0x04, 0x05
        /*00c6*/ 	.short	(.L_2605 - .L_2604)
.L_2604:
        /*00c8*/ 	.word	0x00000080
        /*00cc*/ 	.word	0x00000001
        /*00d0*/ 	.word	0x00000001


	//----- nvinfo : EIATTR_CRS_STACK_SIZE
	.align		4
.L_2605:
        /*00d4*/ 	.byte	0x04, 0x1e
        /*00d6*/ 	.short	(.L_2607 - .L_2606)
.L_2606:
        /*00d8*/ 	.word	0x00000000


	//----- nvinfo : EIATTR_CBANK_PARAM_SIZE
	.align		4
.L_2607:
        /*00dc*/ 	.byte	0x03, 0x19
        /*00de*/ 	.short	0x0220


	//----- nvinfo : EIATTR_PARAM_CBANK
	.align		4
        /*00e0*/ 	.byte	0x04, 0x0a
        /*00e2*/ 	.short	(.L_2609 - .L_2608)
	.align		4
.L_2608:
        /*00e4*/ 	.word	index@(.nv.constant0._ZN2at6native18elementwise_kernelILi128ELi4EZNS0_15gpu_kernel_implIZZZNS0_17log10_kernel_cudaERNS_18TensorIteratorBaseEENKUlvE0_clEvENKUlvE0_clEvEUlfE_EEvS4_RKT_EUliE_EEviT1_)
        /*00e8*/ 	.short	0x0380
        /*00ea*/ 	.short	0x0220


	//----- nvinfo : EIATTR_SW_WAR
	.align		4
.L_2609:
        /*00ec*/ 	.byte	0x04, 0x36
        /*00ee*/ 	.short	(.L_2611 - .L_2610)
.L_2610:
        /*00f0*/ 	.word	0x00000008
.L_2611:


//--------------------- .nv.info._ZN2at6native27unrolled_elementwise_kernelIZZZNS0_17log10_kernel_cudaERNS_18TensorIteratorBaseEENKUlvE0_clEvENKUlvE0_clEvEUlfE_St5arrayIPcLm2EELi4E23TrivialOffsetCalculatorILi1EjESB_NS0_6memory12LoadWithCastILi1EEENSC_13StoreWithCastILi1EEEEEviT_T0_T2_T3_T4_T5_ --------------------------
	.section	.nv.info._ZN2at6native27unrolled_elementwise_kernelIZZZNS0_17log10_kernel_cudaERNS_18TensorIteratorBaseEENKUlvE0_clEvENKUlvE0_clEvEUlfE_St5arrayIPcLm2EELi4E23TrivialOffsetCalculatorILi1EjESB_NS0_6memory12LoadWithCastILi1EEENSC_13StoreWithCastILi1EEEEEviT_T0_T2_T3_T4_T5_,"",@"SHT_CUDA_INFO"
	.sectionflags	@""
	.align	4


	//----- nvinfo : EIATTR_CUDA_API_VERSION
	.align		4
        /*0000*/ 	.byte	0x04, 0x37
        /*0002*/ 	.short	(.L_2613 - .L_2612)
.L_2612:
        /*0004*/ 	.word	0x00000082


	//----- nvinfo : EIATTR_KPARAM_INFO
	.align		4
.L_2613:
        /*0008*/ 	.byte	0x04, 0x17
        /*000a*/ 	.short	(.L_2615 - .L_2614)
.L_2614:
        /*000c*/ 	.word	0x00000000
        /*0010*/ 	.short	0x0006
        /*0012*/ 	.short	0x0024
        /*0014*/ 	.byte	0x00, 0xf0, 0x21, 0x00


	//----- nvinfo : EIATTR_KPARAM_INFO
	.align		4
.L_2615:
        /*0018*/ 	.byte	0x04, 0x17
        /*001a*/ 	.short	(.L_2617 - .L_2616)
.L_2616:
        /*001c*/ 	.word	0x00000000
        /*0020*/ 	.short	0x0005
        /*0022*/ 	.short	0x001c
        /*0024*/ 	.byte	0x00, 0xf0, 0x21, 0x00


	//----- nvinfo : EIATTR_KPARAM_INFO
	.align		4
.L_2617:
        /*0028*/ 	.byte	0x04, 0x17
        /*002a*/ 	.short	(.L_2619 - .L_2618)
.L_2618:
        /*002c*/ 	.word	0x00000000
        /*0030*/ 	.short	0x0004
        /*0032*/ 	.short	0x0019
        /*0034*/ 	.byte	0x00, 0xf0, 0x05, 0x00


	//----- nvinfo : EIATTR_KPARAM_INFO
	.align		4
.L_2619:
        /*0038*/ 	.byte	0x04, 0x17
        /*003a*/ 	.short	(.L_2621 - .L_2620)
.L_2620:
        /*003c*/ 	.word	0x00000000
        /*0040*/ 	.short	0x0003
        /*0042*/ 	.short	0x0018
        /*0044*/ 	.byte	0x00, 0xf0, 0x05, 0x00


	//----- nvinfo : EIATTR_KPARAM_INFO
	.align		4
.L_2621:
        /*0048*/ 	.byte	0x04, 0x17
        /*004a*/ 	.short	(.L_2623 - .L_2622)
.L_2622:
        /*004c*/ 	.word	0x00000000
        /*0050*/ 	.short	0x0002
        /*0052*/ 	.short	0x0008
        /*0054*/ 	.byte	0x00, 0xf0, 0x41, 0x00


	//----- nvinfo : EIATTR_KPARAM_INFO
	.align		4
.L_2623:
        /*0058*/ 	.byte	0x04, 0x17
        /*005a*/ 	.short	(.L_2625 - .L_2624)
.L_2624:
        /*005c*/ 	.word	0x00000000
        /*0060*/ 	.short	0x0001
        /*0062*/ 	.short	0x0004
        /*0064*/ 	.byte	0x00, 0xf0, 0x05, 0x00


	//----- nvinfo : EIATTR_KPARAM_INFO
	.align		4
.L_2625:
        /*0068*/ 	.byte	0x04, 0x17
        /*006a*/ 	.short	(.L_2627 - .L_2626)
.L_2626:
        /*006c*/ 	.word	0x00000000
        /*0070*/ 	.short	0x0000
        /*0072*/ 	.short	0x0000
        /*0074*/ 	.byte	0x00, 0xf0, 0x11, 0x00


	//----- nvinfo : EIATTR_SPARSE_MMA_MASK
	.align		4
.L_2627:
        /*0078*/ 	.byte	0x03, 0x50
        /*007a*/ 	.short	0x0000


	//----- nvinfo : EIATTR_MAXREG_COUNT
	.align		4
        /*007c*/ 	.byte	0x03, 0x1b
        /*007e*/ 	.short	0x00ff


	//----- nvinfo : EIATTR_EXTERNS
	.align		4
        /*0080*/ 	.byte	0x04, 0x0f
        /*0082*/ 	.short	(.L_2629 - .L_2628)


	//   ....[0]....
	.align		4
.L_2628:
        /*0084*/ 	.word	index@(__assertfail)


	//----- nvinfo : EIATTR_MERCURY_ISA_VERSION
	.align		4
.L_2629:
        /*0088*/ 	.byte	0x03, 0x5f
        /*008a*/ 	.short	0x0101


	//----- nvinfo : EIATTR_VRC_CTA_INIT_COUNT
	.align		4
        /*008c*/ 	.byte	0x02, 0x4a
	.zero		1
	.zero		1


	//----- nvinfo : EIATTR_SYSCALL_OFFSETS
	.align		4
        /*0090*/ 	.byte	0x04, 0x46
        /*0092*/ 	.short	(.L_2631 - .L_2630)


	//   ....[0]....
.L_2630:
        /*0094*/ 	.word	0x00000dd0


	//   ....[1]....
        /*0098*/ 	.word	0x00001cd0


	//   ....[2]....
        /*009c*/ 	.word	0x00002b50


	//   ....[3]....
        /*00a0*/ 	.word	0x000039b0


	//   ....[4]....
        /*00a4*/ 	.word	0x00004950


	//   ....[5]....
        /*00a8*/ 	.word	0x000056f0


	//   ....[6]....
        /*00ac*/ 	.word	0x00006550


	//   ....[7]....
        /*00b0*/ 	.word	0x000073b0


	//----- nvinfo : EIATTR_EXIT_INSTR_OFFSETS
	.align		4
.L_2631:
        /*00b4*/ 	.byte	0x04, 0x1c
        /*00b6*/ 	.short	(.L_2633 - .L_2632)


	//   ....[0]....
.L_2632:
        /*00b8*/ 	.word	0x000067f0


	//   ....[1]....
        /*00bc*/ 	.word	0x00006930


	//   ....[2]....
        /*00c0*/ 	.word	0x00006970


	//   ....[3]....
        /*00c4*/ 	.word	0x00006a00


	//   ....[4]....
        /*00c8*/ 	.word	0x00006a30


	//   ....[5]....
        /*00cc*/ 	.word	0x00006a60


	//   ....[6]....
        /*00d0*/ 	.word	0x00006ae0


	//   ....[7]....
        /*00d4*/ 	.word	0x00006b10


	//   ....[8]....
        /*00d8*/ 	.word	0x00006ba0


	//   ....[9]....
        /*00dc*/ 	.word	0x00006be0


	//   ....[10]....
        /*00e0*/ 	.word	0x00006c20


	//   ....[11]....
        /*00e4*/ 	.word	0x00006cf0


	//   ....[12]....
        /*00e8*/ 	.word	0x00006e50


	//   ....[13]....
        /*00ec*/ 	.word	0x00006fb0


	//   ....[14]....
        /*00f0*/ 	.word	0x00007100


	//   ....[15]....
        /*00f4*/ 	.word	0x00007130


	//   ....[16]....
        /*00f8*/ 	.word	0x00007160


	//   ....[17]....
        /*00fc*/ 	.word	0x00007200


	//   ....[18]....
        /*0100*/ 	.word	0x00007250


	//   ....[19]....
        /*0104*/ 	.word	0x000073c0


	//   ....[20]....
        /*0108*/ 	.word	0x000074c0


	//   ....[21]....
        /*010c*/ 	.word	0x000075f0


	//   ....[22]....
        /*0110*/ 	.word	0x00007620


	//----- nvinfo : EIATTR_MAX_THREADS
	.align		4
.L_2633:
        /*0114*/ 	.byte	0x04, 0x05
        /*0116*/ 	.short	(.L_2635 - .L_2634)
.L_2634:
        /*0118*/ 	.word	0x00000080
        /*011c*/ 	.word	0x00000001
        /*0120*/ 	.word	0x00000001


	//----- nvinfo : EIATTR_CRS_STACK_SIZE
	.align		4
.L_2635:
        /*0124*/ 	.byte	0x04, 0x1e
        /*0126*/ 	.short	(.L_2637 - .L_2636)
.L_2636:
        /*0128*/ 	.word	0x00000000


	//----- nvinfo : EIATTR_CBANK_PARAM_SIZE
	.align		4
.L_2637:
        /*012c*/ 	.byte	0x03, 0x19
        /*012e*/ 	.short	0x002c


	//----- nvinfo : EIATTR_PARAM_CBANK
	.align		4
        /*0130*/ 	.byte	0x04, 0x0a
        /*0132*/ 	.short	(.L_2639 - .L_2638)
	.align		4
.L_2638:
        /*0134*/ 	.word	index@(.nv.constant0._ZN2at6native27unrolled_elementwise_kernelIZZZNS0_17log10_kernel_cudaERNS_18TensorIteratorBaseEENKUlvE0_clEvENKUlvE0_clEvEUlfE_St5arrayIPcLm2EELi4E23TrivialOffsetCalculatorILi1EjESB_NS0_6memory12LoadWithCastILi1EEENSC_13StoreWithCastILi1EEEEEviT_T0_T2_T3_T4_T5_)
        /*0138*/ 	.short	0x0380
        /*013a*/ 	.short	0x002c


	//----- nvinfo : EIATTR_SW_WAR
	.align		4
.L_2639:
        /*013c*/ 	.byte	0x04, 0x36
        /*013e*/ 	.short	(.L_2641 - .L_2640)
.L_2640:
        /*0140*/ 	.word	0x00000008
.L_2641:


//--------------------- .nv.info._ZN2at6native18elementwise_kernelILi128ELi2EZNS0_22gpu_kernel_impl_nocastIZZZNS0_17log10_kernel_cudaERNS_18TensorIteratorBaseEENKUlvE0_clEvENKUlvE0_clEvEUlfE_EEvS4_RKT_EUliE_EEviT1_ --------------------------
	.section	.nv.info._ZN2at6native18elementwise_kernelILi128ELi2EZNS0_22gpu_kernel_impl_nocastIZZZNS0_17log10_kernel_cudaERNS_18TensorIteratorBaseEENKUlvE0_clEvENKUlvE0_clEvEUlfE_EEvS4_RKT_EUliE_EEviT1_,"",@"SHT_CUDA_INFO"
	.sectionflags	@""
	.align	4


	//----- nvinfo : EIATTR_CUDA_API_VERSION
	.align		4
        /*0000*/ 	.byte	0x04, 0x37
        /*0002*/ 	.short	(.L_2643 - .L_2642)
.L_2642:
        /*0004*/ 	.word	0x00000082


	//----- nvinfo : EIATTR_KPARAM_INFO
	.align		4
.L_2643:
        /*0008*/ 	.byte	0x04, 0x17
        /*000a*/ 	.short	(.L_2645 - .L_2644)
.L_2644:
        /*000c*/ 	.word	0x00000000
        /*0010*/ 	.short	0x0001
        /*0012*/ 	.short	0x0008
        /*0014*/ 	.byte	0x00, 0xf0, 0x61, 0x08


	//----- nvinfo : EIATTR_KPARAM_INFO
	.align		4
.L_2645:
        /*0018*/ 	.byte	0x04, 0x17
        /*001a*/ 	.short	(.L_2647 - .L_2646)
.L_2646:
        /*001c*/ 	.word	0x00000000
        /*0020*/ 	.short	0x0000
        /*0022*/ 	.short	0x0000
        /*0024*/ 	.byte	0x00, 0xf0, 0x11, 0x00


	//----- nvinfo : EIATTR_SPARSE_MMA_MASK
	.align		4
.L_2647:
        /*0028*/ 	.byte	0x03, 0x50
        /*002a*/ 	.short	0x0000


	//----- nvinfo : EIATTR_MAXREG_COUNT
	.align		4
        /*002c*/ 	.byte	0x03, 0x1b
        /*002e*/ 	.short	0x0080


	//----- nvinfo : EIATTR_MERCURY_ISA_VERSION
	.align		4
        /*0030*/ 	.byte	0x03, 0x5f
        /*0032*/ 	.short	0x0101


	//----- nvinfo : EIATTR_VRC_CTA_INIT_COUNT
	.align		4
        /*0034*/ 	.byte	0x02, 0x4a
	.zero		1
	.zero		1


	//----- nvinfo : EIATTR_EXIT_INSTR_OFFSETS
	.align		4
        /*0038*/ 	.byte	0x04, 0x1c
        /*003a*/ 	.short	(.L_2649 - .L_2648)


	//   ....[0]....
.L_2648:
        /*003c*/ 	.word	0x00000160


	//   ....[1]....
        /*0040*/ 	.word	0x000001d0


	//   ....[2]....
        /*0044*/ 	.word	0x000015b0


	//   ....[3]....
        /*0048*/ 	.word	0x000028f0


	//----- nvinfo : EIATTR_MAX_THREADS
	.align		4
.L_2649:
        /*004c*/ 	.byte	0x04, 0x05
        /*004e*/ 	.short	(.L_2651 - .L_2650)
.L_2650:
        /*0050*/ 	.word	0x00000080
        /*0054*/ 	.word	0x00000001
        /*0058*/ 	.word	0x00000001


	//----- nvinfo : EIATTR_CRS_STACK_SIZE
	.align		4
.L_2651:
        /*005c*/ 	.byte	0x04, 0x1e
        /*005e*/ 	.short	(.L_2653 - .L_2652)
.L_2652:
        /*0060*/ 	.word	0x00000000


	//----- nvinfo : EIATTR_CBANK_PARAM_SIZE
	.align		4
.L_2653:
        /*0064*/ 	.byte	0x03, 0x19
        /*0066*/ 	.short	0x0220


	//----- nvinfo : EIATTR_PARAM_CBANK
	.align		4
        /*0068*/ 	.byte	0x04, 0x0a
        /*006a*/ 	.short	(.L_2655 - .L_2654)
	.align		4
.L_2654:
        /*006c*/ 	.word	index@(.nv.constant0._ZN2at6native18elementwise_kernelILi128ELi2EZNS0_22gpu_kernel_impl_nocastIZZZNS0_17log10_kernel_cudaERNS_18TensorIteratorBaseEENKUlvE0_clEvENKUlvE0_clEvEUlfE_EEvS4_RKT_EUliE_EEviT1_)
        /*0070*/ 	.short	0x0380
        /*0072*/ 	.short	0x0220


	//----- nvinfo : EIATTR_SW_WAR
	.align		4
.L_2655:
        /*0074*/ 	.byte	0x04, 0x36
        /*0076*/ 	.short	(.L_2657 - .L_2656)
.L_2656:
        /*0078*/ 	.word	0x00000008
.L_2657:


//--------------------- .nv.info._ZN2at6native27unrolled_elementwise_kernelIZZZNS0_17log10_kernel_cudaERNS_18TensorIteratorBaseEENKUlvE0_clEvENKUlvE0_clEvEUlfE_St5arrayIPcLm2EELi4E23TrivialOffsetCalculatorILi1EjESB_NS0_6memory15LoadWithoutCastENSC_16StoreWithoutCastEEEviT_T0_T2_T3_T4_T5_ --------------------------
	.section	.nv.info._ZN2at6native27unrolled_elementwise_kernelIZZZNS0_17log10_kernel_cudaERNS_18TensorIteratorBaseEENKUlvE0_clEvENKUlvE0_clEvEUlfE_St5arrayIPcLm2EELi4E23TrivialOffsetCalculatorILi1EjESB_NS0_6memory15LoadWithoutCastENSC_16StoreWithoutCastEEEviT_T0_T2_T3_T4_T5_,"",@"SHT_CUDA_INFO"
	.sectionflags	@""
	.align	4


	//----- nvinfo : EIATTR_CUDA_API_VERSION
	.align		4
        /*0000*/ 	.byte	0x04, 0x37
        /*0002*/ 	.short	(.L_2659 - .L_2658)
.L_2658:
        /*0004*/ 	.word	0x00000082


	//----- nvinfo : EIATTR_KPARAM_INFO
	.align		4
.L_2659:
        /*0008*/ 	.byte	0x04, 0x17
        /*000a*/ 	.short	(.L_2661 - .L_2660)
.L_2660:
        /*000c*/ 	.word	0x00000000
        /*0010*/ 	.short	0x0006
        /*0012*/ 	.short	0x001b
        /*0014*/ 	.byte	0x00, 0xf0, 0x05, 0x00


	//----- nvinfo : EIATTR_KPARAM_INFO
	.align		4
.L_2661:
        /*0018*/ 	.byte	0x04, 0x17
        /*001a*/ 	.short	(.L_2663 - .L_2662)
.L_2662:
        /*001c*/ 	.word	0x00000000
        /*0020*/ 	.short	0x0005
        /*0022*/ 	.short	0x001a
        /*0024*/ 	.byte	0x00, 0xf0, 0x05, 0x00


	//----- nvinfo : EIATTR_KPARAM_INFO
	.align		4
.L_2663:
        /*0028*/ 	.byte	0x04, 0x17
        /*002a*/ 	.short	(.L_2665 - .L_2664)
.L_2664:
        /*002c*/ 	.word	0x00000000
        /*0030*/ 	.short	0x0004
        /*0032*/ 	.short	0x0019
        /*0034*/ 	.byte	0x00, 0xf0, 0x05, 0x00


	//----- nvinfo : EIATTR_KPARAM_INFO
	.align		4
.L_2665:
        /*0038*/ 	.byte	0x04, 0x17
        /*003a*/ 	.short	(.L_2667 - .L_2666)
.L_2666:
        /*003c*/ 	.word	0x00000000
        /*0040*/ 	.short	0x0003
        /*0042*/ 	.short	0x0018
        /*0044*/ 	.byte	0x00, 0xf0, 0x05, 0x00


	//----- nvinfo : EIATTR_KPARAM_INFO
	.align		4
.L_2667:
        /*0048*/ 	.byte	0x04, 0x17
        /*004a*/ 	.short	(.L_2669 - .L_2668)
.L_2668:
        /*004c*/ 	.word	0x00000000
        /*0050*/ 	.short	0x0002
        /*0052*/ 	.short	0x0008
        /*0054*/ 	.byte	0x00, 0xf0, 0x41, 0x00


	//----- nvinfo : EIATTR_KPARAM_INFO
	.align		4
.L_2669:
        /*0058*/ 	.byte	0x04, 0x17
        /*005a*/ 	.short	(.L_2671 - .L_2670)
.L_2670:
        /*005c*/ 	.word	0x00000000
        /*0060*/ 	.short	0x0001
        /*0062*/ 	.short	0x0004
        /*0064*/ 	.byte	0x00, 0xf0, 0x05, 0x00


	//----- nvinfo : EIATTR_KPARAM_INFO
	.align		4
.L_2671:
        /*0068*/ 	.byte	0x04, 0x17
        /*006a*/ 	.short	(.L_2673 - .L_2672)
.L_2672:
        /*006c*/ 	.word	0x00000000
        /*0070*/ 	.short	0x0000
        /*0072*/ 	.short	0x0000
        /*0074*/ 	.byte	0x00, 0xf0, 0x11, 0x00


	//----- nvinfo : EIATTR_SPARSE_MMA_MASK
	.align		4
.L_2673:
        /*0078*/ 	.byte	0x03, 0x50
        /*007a*/ 	.short	0x0000


	//----- nvinfo : EIATTR_MAXREG_COUNT
	.align		4
        /*007c*/ 	.byte	0x03, 0x1b
        /*007e*/ 	.short	0x00ff


	//----- nvinfo : EIATTR_MERCURY_ISA_VERSION
	.align		4
        /*0080*/ 	.byte	0x03, 0x5f
        /*0082*/ 	.short	0x0101


	//----- nvinfo : EIATTR_VRC_CTA_INIT_COUNT
	.align		4
        /*0084*/ 	.byte	0x02, 0x4a
	.zero		1
	.zero		1


	//----- nvinfo : EIATTR_EXIT_INSTR_OFFSETS
	.align		4
        /*0088*/ 	.byte	0x04, 0x1c
        /*008a*/ 	.short	(.L_2675 - .L_2674)


	//   ....[0]....
.L_2674:
        /*008c*/ 	.word	0x00000430


	//   ....[1]....
        /*0090*/ 	.word	0x000004a0


	//----- nvinfo : EIATTR_MAX_THREADS
	.align		4
.L_2675:
        /*0094*/ 	.byte	0x04, 0x05
        /*0096*/ 	.short	(.L_2677 - .L_2676)
.L_2676:
        /*0098*/ 	.word	0x00000080
        /*009c*/ 	.word	0x00000001
        /*00a0*/ 	.word	0x00000001


	//----- nvinfo : EIATTR_CRS_STACK_SIZE
	.align		4
.L_2677:
        /*00a4*/ 	.byte	0x04, 0x1e
        /*00a6*/ 	.short	(.L_2679 - .L_2678)
.L_2678:
        /*00a8*/ 	.word	0x00000000


	//----- nvinfo : EIATTR_CBANK_PARAM_SIZE
	.align		4
.L_2679:
        /*00ac*/ 	.byte	0x03, 0x19
        /*00ae*/ 	.short	0x001c


	//----- nvinfo : EIATTR_PARAM_CBANK
	.align		4
        /*00b0*/ 	.byte	0x04, 0x0a
        /*00b2*/ 	.short	(.L_2681 - .L_2680)
	.align		4
.L_2680:
        /*00b4*/ 	.word	index@(.nv.constant0._ZN2at6native27unrolled_elementwise_kernelIZZZNS0_17log10_kernel_cudaERNS_18TensorIteratorBaseEENKUlvE0_clEvENKUlvE0_clEvEUlfE_St5arrayIPcLm2EELi4E23TrivialOffsetCalculatorILi1EjESB_NS0_6memory15LoadWithoutCastENSC_16StoreWithoutCastEEEviT_T0_T2_T3_T4_T5_)
        /*00b8*/ 	.short	0x0380
        /*00ba*/ 	.short	0x001c


	//----- nvinfo : EIATTR_SW_WAR
	.align		4
.L_2681:
        /*00bc*/ 	.byte	0x04, 0x36
        /*00be*/ 	.short	(.L_2683 - .L_2682)
.L_2682:
        /*00c0*/ 	.word	0x00000008
.L_2683:


//--------------------- .nv.info._ZN2at6native29vectorized_elementwise_kernelILi2EZZZNS0_17log10_kernel_cudaERNS_18TensorIteratorBaseEENKUlvE0_clEvENKUlvE0_clEvEUlfE_St5arrayIPcLm2EEEEviT0_T1_ --------------------------
	.section	.nv.info._ZN2at6native29vectorized_elementwise_kernelILi2EZZZNS0_17log10_kernel_cudaERNS_18TensorIteratorBaseEENKUlvE0_clEvENKUlvE0_clEvEUlfE_St5arrayIPcLm2EEEEviT0_T1_,"",@"SHT_CUDA_INFO"
	.sectionflags	@""
	.align	4


	//----- nvinfo : EIATTR_CUDA_API_VERSION
	.align		4
        /*0000*/ 	.byte	0x04, 0x37
        /*0002*/ 	.short	(.L_2685 - .L_2684)
.L_2684:
        /*0004*/ 	.word	0x00000082


	//----- nvinfo : EIATTR_KPARAM_INFO
	.align		4
.L_2685:
        /*0008*/ 	.byte	0x04, 0x17
        /*000a*/ 	.short	(.L_2687 - .L_2686)
.L_2686:
        /*000c*/ 	.word	0x00000000
        /*0010*/ 	.short	0x0002
        /*0012*/ 	.short	0x0008
        /*0014*/ 	.byte	0x00, 0xf0, 0x41, 0x00


	//----- nvinfo : EIATTR_KPARAM_INFO
	.align		4
.L_2687:
        /*0018*/ 	.byte	0x04, 0x17
        /*001a*/ 	.short	(.L_2689 - .L_2688)
.L_2688:
        /*001c*/ 	.word	0x00000000
        /*0020*/ 	.short	0x0001
        /*0022*/ 	.short	0x0004
        /*0024*/ 	.byte	0x00, 0xf0, 0x05, 0x00


	//----- nvinfo : EIATTR_KPARAM_INFO
	.align		4
.L_2689:
        /*0028*/ 	.byte	0x04, 0x17
        /*002a*/ 	.short	(.L_2691 - .L_2690)
.L_2690:
        /*002c*/ 	.word	0x00000000
        /*0030*/ 	.short	0x0000
        /*0032*/ 	.short	0x0000
        /*0034*/ 	.byte	0x00, 0xf0, 0x11, 0x00


	//----- nvinfo : EIATTR_SPARSE_MMA_MASK
	.align		4
.L_2691:
        /*0038*/ 	.byte	0x03, 0x50
        /*003a*/ 	.short	0x0000


	//----- nvinfo : EIATTR_MAXREG_COUNT
	.align		4
        /*003c*/ 	.byte	0x03, 0x1b
        /*003e*/ 	.short	0x00ff


	//----- nvinfo : EIATTR_MERCURY_ISA_VERSION
	.align		4
        /*0040*/ 	.byte	0x03, 0x5f
        /*0042*/ 	.short	0x0101


	//----- nvinfo : EIATTR_VRC_CTA_INIT_COUNT
	.align		4
        /*0044*/ 	.byte	0x02, 0x4a
	.zero		1
	.zero		1


	//----- nvinfo : EIATTR_EXIT_INSTR_OFFSETS
	.align		4
        /*0048*/ 	.byte	0x04, 0x1c
        /*004a*/ 	.short	(.L_2693 - .L_2692)


	//   ....[0]....
.L_2692:
        /*004c*/ 	.word	0x00000940


	//   ....[1]....
        /*0050*/ 	.word	0x00000990


	//   ....[2]....
        /*0054*/ 	.word	0x00000b90


	//----- nvinfo : EIATTR_MAX_THREADS
	.align		4
.L_2693:
        /*0058*/ 	.byte	0x04, 0x05
        /*005a*/ 	.short	(.L_2695 - .L_2694)
.L_2694:
        /*005c*/ 	.word	0x00000080
        /*0060*/ 	.word	0x00000001
        /*0064*/ 	.word	0x00000001


	//----- nvinfo : EIATTR_CRS_STACK_SIZE
	.align		4
.L_2695:
        /*0068*/ 	.byte	0x04, 0x1e
        /*006a*/ 	.short	(.L_2697 - .L_2696)
.L_2696:
        /*006c*/ 	.word	0x00000000


	//----- nvinfo : EIATTR_CBANK_PARAM_SIZE
	.align		4
.L_2697:
        /*0070*/ 	.byte	0x03, 0x19
        /*0072*/ 	.short	0x0018


	//----- nvinfo : EIATTR_PARAM_CBANK
	.align		4
        /*0074*/ 	.byte	0x04, 0x0a
        /*0076*/ 	.short	(.L_2699 - .L_2698)
	.align		4
.L_2698:
        /*0078*/ 	.word	index@(.nv.constant0._ZN2at6native29vectorized_elementwise_kernelILi2EZZZNS0_17log10_kernel_cudaERNS_18TensorIteratorBaseEENKUlvE0_clEvENKUlvE0_clEvEUlfE_St5arrayIPcLm2EEEEviT0_T1_)
        /*007c*/ 	.short	0x0380
        /*007e*/ 	.short	0x0018


	//----- nvinfo : EIATTR_SW_WAR
	.align		4
.L_2699:
        /*0080*/ 	.byte	0x04, 0x36
        /*0082*/ 	.short	(.L_2701 - .L_2700)
.L_2700:
        /*0084*/ 	.word	0x00000008
.L_2701:


//--------------------- .nv.info._ZN2at6native29vectorized_elementwise_kernelILi4EZZZNS0_17log10_kernel_cudaERNS_18TensorIteratorBaseEENKUlvE0_clEvENKUlvE0_clEvEUlfE_St5arrayIPcLm2EEEEviT0_T1_ --------------------------
	.section	.nv.info._ZN2at6native29vectorized_elementwise_kernelILi4EZZZNS0_17log10_kernel_cudaERNS_18TensorIteratorBaseEENKUlvE0_clEvENKUlvE0_clEvEUlfE_St5arrayIPcLm2EEEEviT0_T1_,"",@"SHT_CUDA_INFO"
	.sectionflags	@""
	.align	4


	//----- nvinfo : EIATTR_CUDA_API_VERSION
	.align		4
        /*0000*/ 	.byte	0x04, 0x37
        /*0002*/ 	.short	(.L_2703 - .L_2702)
.L_2702:
        /*0004*/ 	.word	0x00000082


	//----- nvinfo : EIATTR_KPARAM_INFO
	.align		4
.L_2703:
        /*0008*/ 	.byte	0x04, 0x17
        /*000a*/ 	.short	(.L_2705 - .L_2704)
.L_2704:
        /*000c*/ 	.word	0x00000000
        /*0010*/ 	.short	0x0002
        /*0012*/ 	.short	0x0008
        /*0014*/ 	.byte	0x00, 0xf0, 0x41, 0x00


	//----- nvinfo : EIATTR_KPARAM_INFO
	.align		4
.L_2705:
        /*0018*/ 	.byte	0x04, 0x17
        /*001a*/ 	.short	(.L_2707 - .L_2706)
.L_2706:
        /*001c*/ 	.word	0x00000000
        /*0020*/ 	.short	0x0001
        /*0022*/ 	.short	0x0004
        /*0024*/ 	.byte	0x00, 0xf0, 0x05, 0x00


	//----- nvinfo : EIATTR_KPARAM_INFO
	.align		4
.L_2707:
        /*0028*/ 	.byte	0x04, 0x17
        /*002a*/ 	.short	(.L_2709 - .L_2708)
.L_2708:
        /*002c*/ 	.word	0x00000000
        /*0030*/ 	.short	0x0000
        /*0032*/ 	.short	0x0000
        /*0034*/ 	.byte	0x00, 0xf0, 0x11, 0x00


	//----- nvinfo : EIATTR_SPARSE_MMA_MASK
	.align		4
.L_2709:
        /*0038*/ 	.byte	0x03, 0x50
        /*003a*/ 	.short	0x0000


	//----- nvinfo : EIATTR_MAXREG_COUNT
	.align		4
        /*003c*/ 	.byte	0x03, 0x1b
        /*003e*/ 	.short	0x00ff


	//----- nvinfo : EIATTR_MERCURY_ISA_VERSION
	.align		4
        /*0040*/ 	.byte	0x03, 0x5f
        /*0042*/ 	.short	0x0101


	//----- nvinfo : EIATTR_VRC_CTA_INIT_COUNT
	.align		4
        /*0044*/ 	.byte	0x02, 0x4a
	.zero		1
	.zero		1


	//----- nvinfo : EIATTR_EXIT_INSTR_OFFSETS
	.align		4
        /*0048*/ 	.byte	0x04, 0x1c
        /*004a*/ 	.short	(.L_2711 - .L_2710)


	//   ....[0]....
.L_2710:
        /*004c*/ 	.word	0x00000940


	//   ....[1]....
        /*0050*/ 	.word	0x00000990


	//   ....[2]....
        /*0054*/ 	.word	0x00000b50


	//----- nvinfo : EIATTR_MAX_THREADS
	.align		4
.L_2711:
        /*0058*/ 	.byte	0x04, 0x05
        /*005a*/ 	.short	(.L_2713 - .L_2712)
.L_2712:
        /*005c*/ 	.word	0x00000080
        /*0060*/ 	.word	0x00000001
        /*0064*/ 	.word	0x00000001


	//----- nvinfo : EIATTR_CRS_STACK_SIZE
	.align		4
.L_2713:
        /*0068*/ 	.byte	0x04, 0x1e
        /*006a*/ 	.short	(.L_2715 - .L_2714)
.L_2714:
        /*006c*/ 	.word	0x00000000


	//----- nvinfo : EIATTR_CBANK_PARAM_SIZE
	.align		4
.L_2715:
        /*0070*/ 	.byte	0x03, 0x19
        /*0072*/ 	.short	0x0018


	//----- nvinfo : EIATTR_PARAM_CBANK
	.align		4
        /*0074*/ 	.byte	0x04, 0x0a
        /*0076*/ 	.short	(.L_2717 - .L_2716)
	.align		4
.L_2716:
        /*0078*/ 	.word	index@(.nv.constant0._ZN2at6native29vectorized_elementwise_kernelILi4EZZZNS0_17log10_kernel_cudaERNS_18TensorIteratorBaseEENKUlvE0_clEvENKUlvE0_clEvEUlfE_St5arrayIPcLm2EEEEviT0_T1_)
        /*007c*/ 	.short	0x0380
        /*007e*/ 	.short	0x0018


	//----- nvinfo : EIATTR_SW_WAR
	.align		4
.L_2717:
        /*0080*/ 	.byte	0x04, 0x36
        /*0082*/ 	.short	(.L_2719 - .L_2718)
.L_2718:
        /*0084*/ 	.word	0x00000008
.L_2719:


//--------------------- .nv.info._ZN2at6native29vectorized_elementwise_kernelILi8EZZZNS0_17log10_kernel_cudaERNS_18TensorIteratorBaseEENKUlvE0_clEvENKUlvE0_clEvEUlfE_St5arrayIPcLm2EEEEviT0_T1_ --------------------------
	.section	.nv.info._ZN2at6native29vectorized_elementwise_kernelILi8EZZZNS0_17log10_kernel_cudaERNS_18TensorIteratorBaseEENKUlvE0_clEvENKUlvE0_clEvEUlfE_St5arrayIPcLm2EEEEviT0_T1_,"",@"SHT_CUDA_INFO"
	.sectionflags	@""
	.align	4


	//----- nvinfo : EIATTR_CUDA_API_VERSION
	.align		4
        /*0000*/ 	.byte	0x04, 0x37
        /*0002*/ 	.short	(.L_2721 - .L_2720)
.L_2720:
        /*0004*/ 	.word	0x00000082


	//----- nvinfo : EIATTR_KPARAM_INFO
	.align		4
.L_2721:
        /*0008*/ 	.byte	0x04, 0x17
        /*000a*/ 	.short	(.L_2723 - .L_2722)
.L_2722:
        /*000c*/ 	.word	0x00000000
        /*0010*/ 	.short	0x0002
        /*0012*/ 	.short	0x0008
        /*0014*/ 	.byte	0x00, 0xf0, 0x41, 0x00


	//----- nvinfo : EIATTR_KPARAM_INFO
	.align		4
.L_2723:
        /*0018*/ 	.byte	0x04, 0x17
        /*001a*/ 	.short	(.L_2725 - .L_2724)
.L_2724:
        /*001c*/ 	.word	0x00000000
        /*0020*/ 	.short	0x0001
        /*0022*/ 	.short	0x0004
        /*0024*/ 	.byte	0x00, 0xf0, 0x05, 0x00


	//----- nvinfo : EIATTR_KPARAM_INFO
	.align		4
.L_2725:
        /*0028*/ 	.byte	0x04, 0x17
        /*002a*/ 	.short	(.L_2727 - .L_2726)
.L_2726:
        /*002c*/ 	.word	0x00000000
        /*0030*/ 	.short	0x0000
        /*0032*/ 	.short	0x0000
        /*0034*/ 	.byte	0x00, 0xf0, 0x11, 0x00


	//----- nvinfo : EIATTR_SPARSE_MMA_MASK
	.align		4
.L_2727:
        /*0038*/ 	.byte	0x03, 0x50
        /*003a*/ 	.short	0x0000


	//----- nvinfo : EIATTR_MAXREG_COUNT
	.align		4
        /*003c*/ 	.byte	0x03, 0x1b
        /*003e*/ 	.short	0x00ff


	//----- nvinfo : EIATTR_MERCURY_ISA_VERSION
	.align		4
        /*0040*/ 	.byte	0x03, 0x5f
        /*0042*/ 	.short	0x0101


	//----- nvinfo : EIATTR_VRC_CTA_INIT_COUNT
	.align		4
        /*0044*/ 	.byte	0x02, 0x4a
	.zero		1
	.zero		1


	//----- nvinfo : EIATTR_EXIT_INSTR_OFFSETS
	.align		4
        /*0048*/ 	.byte	0x04, 0x1c
        /*004a*/ 	.short	(.L_2729 - .L_2728)


	//   ....[0]....
.L_2728:
        /*004c*/ 	.word	0x00000940


	//   ....[1]....
        /*0050*/ 	.word	0x00000990


	//   ....[2]....
        /*0054*/ 	.word	0x00000b30


	//----- nvinfo : EIATTR_MAX_THREADS
	.align		4
.L_2729:
        /*0058*/ 	.byte	0x04, 0x05
        /*005a*/ 	.short	(.L_2731 - .L_2730)
.L_2730:
        /*005c*/ 	.word	0x00000080
        /*0060*/ 	.word	0x00000001
        /*0064*/ 	.word	0x00000001


	//----- nvinfo : EIATTR_CRS_STACK_SIZE
	.align		4
.L_2731:
        /*0068*/ 	.byte	0x04, 0x1e
        /*006a*/ 	.short	(.L_2733 - .L_2732)
.L_2732:
        /*006c*/ 	.word	0x00000000


	//----- nvinfo : EIATTR_CBANK_PARAM_SIZE
	.align		4
.L_2733:
        /*0070*/ 	.byte	0x03, 0x19
        /*0072*/ 	.short	0x0018


	//----- nvinfo : EIATTR_PARAM_CBANK
	.align		4
        /*0074*/ 	.byte	0x04, 0x0a
        /*0076*/ 	.short	(.L_2735 - .L_2734)
	.align		4
.L_2734:
        /*0078*/ 	.word	index@(.nv.constant0._ZN2at6native29vectorized_elementwise_kernelILi8EZZZNS0_17log10_kernel_cudaERNS_18TensorIteratorBaseEENKUlvE0_clEvENKUlvE0_clEvEUlfE_St5arrayIPcLm2EEEEviT0_T1_)
        /*007c*/ 	.short	0x0380
        /*007e*/ 	.short	0x0018


	//----- nvinfo : EIATTR_SW_WAR
	.align		4
.L_2735:
        /*0080*/ 	.byte	0x04, 0x36
        /*0082*/ 	.short	(.L_2737 - .L_2736)
.L_2736:
        /*0084*/ 	.word	0x00000008
.L_2737:


//--------------------- .nv.info._ZN2at6native18elementwise_kernelILi128ELi4EZNS0_15gpu_kernel_implIZZZNS0_17log10_kernel_cudaERNS_18TensorIteratorBaseEENKUlvE0_clEvENKUlvE_clEvEUldE_EEvS4_RKT_EUliE_EEviT1_ --------------------------
	.section	.nv.info._ZN2at6native18elementwise_kernelILi128ELi4EZNS0_15gpu_kernel_implIZZZNS0_17log10_kernel_cudaERNS_18TensorIteratorBaseEENKUlvE0_clEvENKUlvE_clEvEUldE_EEvS4_RKT_EUliE_EEviT1_,"",@"SHT_CUDA_INFO"
	.sectionflags	@""
	.align	4


	//----- nvinfo : EIATTR_CUDA_API_VERSION
	.align		4
        /*0000*/ 	.byte	0x04, 0x37
        /*0002*/ 	.short	(.L_2739 - .L_2738)
.L_2738:
        /*0004*/ 	.word	0x00000082


	//----- nvinfo : EIATTR_KPARAM_INFO
	.align		4
.L_2739:
        /*0008*/ 	.byte	0x04, 0x17
        /*000a*/ 	.short	(.L_2741 - .L_2740)
.L_2740:
        /*000c*/ 	.word	0x00000000
        /*0010*/ 	.short	0x0001
        /*0012*/ 	.short	0x0008
        /*0014*/ 	.byte	0x00, 0xf0, 0x61, 0x08


	//----- nvinfo : EIATTR_KPARAM_INFO
	.align		4
.L_2741:
        /*0018*/ 	.byte	0x04, 0x17
        /*001a*/ 	.short	(.L_2743 - .L_2742)
.L_2742:
        /*001c*/ 	.word	0x00000000
        /*0020*/ 	.short	0x0000
        /*0022*/ 	.short	0x0000
        /*0024*/ 	.byte	0x00, 0xf0, 0x11, 0x00


	//----- nvinfo : EIATTR_SPARSE_MMA_MASK
	.align		4
.L_2743:
        /*0028*/ 	.byte	0x03, 0x50
        /*002a*/ 	.short	0x0000


	//----- nvinfo : EIATTR_MAXREG_COUNT
	.align		4
        /*002c*/ 	.byte	0x03, 0x1b
        /*002e*/ 	.short	0x0080


	//----- nvinfo : EIATTR_EXTERNS
	.align		4
        /*0030*/ 	.byte	0x04, 0x0f
        /*0032*/ 	.short	(.L_2745 - .L_2744)


	//   ....[0]....
	.align		4
.L_2744:
        /*0034*/ 	.word	index@(__assertfail)


	//----- nvinfo : EIATTR_MERCURY_ISA_VERSION
	.align		4
.L_2745:
        /*0038*/ 	.byte	0x03, 0x5f
        /*003a*/ 	.short	0x0101


	//----- nvinfo : EIATTR_VRC_CTA_INIT_COUNT
	.align		4
        /*003c*/ 	.byte	0x02, 0x4a
	.zero		1
	.zero		1


	//----- nvinfo : EIATTR_SYSCALL_OFFSETS
	.align		4
        /*0040*/ 	.byte	0x04, 0x46
        /*0042*/ 	.short	(.L_2747 - .L_2746)


	//   ....[0]....
.L_2746:
        /*0044*/ 	.word	0x00002180


	//   ....[1]....
        /*0048*/ 	.word	0x000037a0


	//   ....[2]....
        /*004c*/ 	.word	0x00005af0


	//   ....[3]....
        /*0050*/ 	.word	0x00006e80


	//   ....[4]....
        /*0054*/ 	.word	0x00009380


	//   ....[5]....
        /*0058*/ 	.word	0x0000a710


	//   ....[6]....
        /*005c*/ 	.word	0x0000cc20


	//   ....[7]....
        /*0060*/ 	.word	0x0000df80


	//----- nvinfo : EIATTR_EXIT_INSTR_OFFSETS
	.align		4
.L_2747:
        /*0064*/ 	.byte	0x04, 0x1c
        /*0066*/ 	.short	(.L_2749 - .L_2748)


	//   ....[0]....
.L_2748:
        /*0068*/ 	.word	0x0000aab0


	//   ....[1]....
        /*006c*/ 	.word	0x0000d310


	//   ....[2]....
        /*0070*/ 	.word	0x0000d350


	//   ....[3]....
        /*0074*/ 	.word	0x0000d3e0


	//   ....[4]....
        /*0078*/ 	.word	0x0000d410


	//   ....[5]....
        /*007c*/ 	.word	0x0000d440


	//   ....[6]....
        /*0080*/ 	.word	0x0000d510


	//   ....[7]....
        /*0084*/ 	.word	0x0000d590


	//   ....[8]....
        /*0088*/ 	.word	0x0000d670


	//   ....[9]....
        /*008c*/ 	.word	0x0000d700


	//   ....[10]....
        /*0090*/ 	.word	0x0000d720


	//   ....[11]....
        /*0094*/ 	.word	0x0000d7f0


	//   ....[12]....
        /*0098*/ 	.word	0x0000d9a0


	//   ....[13]....
        /*009c*/ 	.word	0x0000db50


	//   ....[14]....
        /*00a0*/ 	.word	0x0000dcf0


	//   ....[15]....
        /*00a4*/ 	.word	0x0000dd20


	//   ....[16]....
        /*00a8*/ 	.word	0x0000dd50


	//   ....[17]....
        /*00ac*/ 	.word	0x0000ddf0


	//   ....[18]....
        /*00b0*/ 	.word	0x0000de20


	//   ....[19]....
        /*00b4*/ 	.word	0x0000df90


	//   ....[20]....
        /*00b8*/ 	.word	0x0000e0e0


	//   ....[21]....
        /*00bc*/ 	.word	0x0000e260


	//   ....[22]....
        /*00c0*/ 	.word	0x0000e2e0


	//----- nvinfo : EIATTR_MAX_THREADS
	.align		4
.L_2749:
        /*00c4*/ 	.byte	0x04, 0x05
        /*00c6*/ 	.short	(.L_2751 - .L_2750)
.L_2750:
        /*00c8*/ 	.word	0x00000080
        /*00cc*/ 	.word	0x00000001
        /*00d0*/ 	.word	0x00000001


	//----- nvinfo : EIATTR_CRS_STACK_SIZE
	.align		4
.L_2751:
        /*00d4*/ 	.byte	0x04, 0x1e
        /*00d6*/ 	.short	(.L_2753 - .L_2752)
.L_2752:
        /*00d8*/ 	.word	0x00000000


	//----- nvinfo : EIATTR_CBANK_PARAM_SIZE
	.align		4
.L_2753:
        /*00dc*/ 	.byte	0x03, 0x19
        /*00de*/ 	.short	0x0220


	//----- nvinfo : EIATTR_PARAM_CBANK
	.align		4
        /*00e0*/ 	.byte	0x04, 0x0a
        /*00e2*/ 	.short	(.L_2755 - .L_2754)
	.align		4
.L_2754:
        /*00e4*/ 	.word	index@(.nv.constant0._ZN2at6native18elementwise_kernelILi128ELi4EZNS0_15gpu_kernel_implIZZZNS0_17log10_kernel_cudaERNS_18TensorIteratorBaseEENKUlvE0_clEvENKUlvE_clEvEUldE_EEvS4_RKT_EUliE_EEviT1_)
        /*00e8*/ 	.short	0x0380
        /*00ea*/ 	.short	0x0220


	//----- nvinfo : EIATTR_SW_WAR
	.align		4
.L_2755:
        /*00ec*/ 	.byte	0x04, 0x36
        /*00ee*/ 	.short	(.L_2757 - .L_2756)
.L_2756:
        /*00f0*/ 	.word	0x00000008
.L_2757:


//--------------------- .nv.info._ZN2at6native27unrolled_elementwise_kernelIZZZNS0_17log10_kernel_cudaERNS_18TensorIteratorBaseEENKUlvE0_clEvENKUlvE_clEvEUldE_St5arrayIPcLm2EELi4E23TrivialOffsetCalculatorILi1EjESB_NS0_6memory12LoadWithCastILi1EEENSC_13StoreWithCastILi1EEEEEviT_T0_T2_T3_T4_T5_ --------------------------
	.section	.nv.info._ZN2at6native27unrolled_elementwise_kernelIZZZNS0_17log10_kernel_cudaERNS_18TensorIteratorBaseEENKUlvE0_clEvENKUlvE_clEvEUldE_St5arrayIPcLm2EELi4E23TrivialOffsetCalculatorILi1EjESB_NS0_6memory12LoadWithCastILi1EEENSC_13StoreWithCastILi1EEEEEviT_T0_T2_T3_T4_T5_,"",@"SHT_CUDA_INFO"
	.sectionflags	@""
	.align	4


	//----- nvinfo : EIATTR_CUDA_API_VERSION
	.align		4
        /*0000*/ 	.byte	0x04, 0x37
        /*0002*/ 	.short	(.L_2759 - .L_2758)
.L_2758:
        /*0004*/ 	.word	0x00000082


	//----- nvinfo : EIATTR_KPARAM_INFO
	.align		4
.L_2759:
        /*0008*/ 	.byte	0x04, 0x17
        /*000a*/ 	.short	(.L_2761 - .L_2760)
.L_2760:
        /*000c*/ 	.word	0x00000000
        /*0010*/ 	.short	0x0006
        /*0012*/ 	.short	0x0024
        /*0014*/ 	.byte	0x00, 0xf0, 0x21, 0x00


	//----- nvinfo : EIATTR_KPARAM_INFO
	.align		4
.L_2761:
        /*0018*/ 	.byte	0x04, 0x17
        /*001a*/ 	.short	(.L_2763 - .L_2762)
.L_2762:
        /*001c*/ 	.word	0x00000000
        /*0020*/ 	.short	0x0005
        /*0022*/ 	.short	0x001c
        /*0024*/ 	.byte	0x00, 0xf0, 0x21, 0x00


	//----- nvinfo : EIATTR_KPARAM_INFO
	.align		4
.L_2763:
        /*0028*/ 	.byte	0x04, 0x17
        /*002a*/ 	.short	(.L_2765 - .L_2764)
.L_2764:
        /*002c*/ 	.word	0x00000000
        /*0030*/ 	.short	0x0004
        /*0032*/ 	.short	0x0019
        /*0034*/ 	.byte	0x00, 0xf0, 0x05, 0x00


	//----- nvinfo : EIATTR_KPARAM_INFO
	.align		4
.L_2765:
        /*0038*/ 	.byte	0x04, 0x17
        /*003a*/ 	.short	(.L_2767 - .L_2766)
.L_2766:
        /*003c*/ 	.word	0x00000000
        /*0040*/ 	.short	0x0003
        /*0042*/ 	.short	0x0018
        /*0044*/ 	.byte	0x00, 0xf0, 0x05, 0x00


	//----- nvinfo : EIATTR_KPARAM_INFO
	.align		4
.L_2767:
        /*0048*/ 	.byte	0x04, 0x17
        /*004a*/ 	.short	(.L_2769 - .L_2768)
.L_2768:
        /*004c*/ 	.word	0x00000000
        /*0050*/ 	.short	0x0002
        /*0052*/ 	.short	0x0008
        /*0054*/ 	.byte	0x00, 0xf0, 0x41, 0x00


	//----- nvinfo : EIATTR_KPARAM_INFO
	.align		4
.L_2769:
        /*0058*/ 	.byte	0x04, 0x17
        /*005a*/ 	.short	(.L_2771 - .L_2770)
.L_2770:
        /*005c*/ 	.word	0x00000000
        /*0060*/ 	.short	0x0001
        /*0062*/ 	.short	0x0004
        /*0064*/ 	.byte	0x00, 0xf0, 0x05, 0x00


	//----- nvinfo : EIATTR_KPARAM_INFO
	.align		4
.L_2771:
        /*0068*/ 	.byte	0x04, 0x17
        /*006a*/ 	.short	(.L_2773 - .L_2772)
.L_2772:
        /*006c*/ 	.word	0x00000000
        /*0070*/ 	.short	0x0000
        /*0072*/ 	.short	0x0000
        /*0074*/ 	.byte	0x00, 0xf0, 0x11, 0x00


	//----- nvinfo : EIATTR_SPARSE_MMA_MASK
	.align		4
.L_2773:
        /*0078*/ 	.byte	0x03, 0x50
        /*007a*/ 	.short	0x0000


	//----- nvinfo : EIATTR_MAXREG_COUNT
	.align		4
        /*007c*/ 	.byte	0x03, 0x1b
        /*007e*/ 	.short	0x00ff


	//----- nvinfo : EIATTR_EXTERNS
	.align		4
        /*0080*/ 	.byte	0x04, 0x0f
        /*0082*/ 	.short	(.L_2775 - .L_2774)


	//   ....[0]....
	.align		4
.L_2774:
        /*0084*/ 	.word	index@(__assertfail)


	//----- nvinfo : EIATTR_MERCURY_ISA_VERSION
	.align		4
.L_2775:
        /*0088*/ 	.byte	0x03, 0x5f
        /*008a*/ 	.short	0x0101


	//----- nvinfo : EIATTR_VRC_CTA_INIT_COUNT
	.align		4
        /*008c*/ 	.byte	0x02, 0x4a
	.zero		1
	.zero		1


	//----- nvinfo : EIATTR_SYSCALL_OFFSETS
	.align		4
        /*0090*/ 	.byte	0x04, 0x46
        /*0092*/ 	.short	(.L_2777 - .L_2776)


	//   ....[0]....
.L_2776:
        /*0094*/ 	.word	0x00000e80


	//   ....[1]....
        /*0098*/ 	.word	0x00001ec0


	//   ....[2]....
        /*009c*/ 	.word	0x00002e40


	//   ....[3]....
        /*00a0*/ 	.word	0x00003d80


	//   ....[4]....
        /*00a4*/ 	.word	0x00006610


	//   ....[5]....
        /*00a8*/ 	.word	0x000075f0


	//   ....[6]....
        /*00ac*/ 	.word	0x00008730


	//   ....[7]....
        /*00b0*/ 	.word	0x00009870


	//----- nvinfo : EIATTR_EXIT_INSTR_OFFSETS
	.align		4
.L_2777:
        /*00b4*/ 	.byte	0x04, 0x1c
        /*00b6*/ 	.short	(.L_2779 - .L_2778)


	//   ....[0]....
.L_2778:
        /*00b8*/ 	.word	0x00008ac0


	//   ....[1]....
        /*00bc*/ 	.word	0x00008c00


	//   ....[2]....
        /*00c0*/ 	.word	0x00008c40


	//   ....[3]....
        /*00c4*/ 	.word	0x00008cd0


	//   ....[4]....
        /*00c8*/ 	.word	0x00008d00


	//   ....[5]....
        /*00cc*/ 	.word	0x00008d30


	//   ....[6]....
        /*00d0*/ 	.word	0x00008e00


	//   ....[7]....
        /*00d4*/ 	.word	0x00008e80


	//   ....[8]....
        /*00d8*/ 	.word	0x00008f60


	//   ....[9]....
        /*00dc*/ 	.word	0x00008ff0


	//   ....[10]....
        /*00e0*/ 	.word	0x00009010


	//   ....[11]....
        /*00e4*/ 	.word	0x000090e0


	//   ....[12]....
        /*00e8*/ 	.word	0x00009290


	//   ....[13]....
        /*00ec*/ 	.word	0x00009440


	//   ....[14]....
        /*00f0*/ 	.word	0x000095e0


	//   ....[15]....
        /*00f4*/ 	.word	0x00009610


	//   ....[16]....
        /*00f8*/ 	.word	0x00009640


	//   ....[17]....
        /*00fc*/ 	.word	0x000096e0


	//   ....[18]....
        /*0100*/ 	.word	0x00009710


	//   ....[19]....
        /*0104*/ 	.word	0x00009880


	//   ....[20]....
        /*0108*/ 	.word	0x000099d0


	//   ....[21]....
        /*010c*/ 	.word	0x00009b50


	//   ....[22]....
        /*0110*/ 	.word	0x00009bd0


	//----- nvinfo : EIATTR_MAX_THREADS
	.align		4
.L_2779:
        /*0114*/ 	.byte	0x04, 0x05
        /*0116*/ 	.short	(.L_2781 - .L_2780)
.L_2780:
        /*0118*/ 	.word	0x00000080
        /*011c*/ 	.word	0x00000001
        /*0120*/ 	.word	0x00000001


	//----- nvinfo : EIATTR_CRS_STACK_SIZE
	.align		4
.L_2781:
        /*0124*/ 	.byte	0x04, 0x1e
        /*0126*/ 	.short	(.L_2783 - .L_2782)
.L_2782:
        /*0128*/ 	.word	0x00000000


	//----- nvinfo : EIATTR_CBANK_PARAM_SIZE
	.align		4
.L_2783:
        /*012c*/ 	.byte	0x03, 0x19
        /*012e*/ 	.short	0x002c


	//----- nvinfo : EIATTR_PARAM_CBANK
	.align		4
        /*0130*/ 	.byte	0x04, 0x0a
        /*0132*/ 	.short	(.L_2785 - .L_2784)
	.align		4
.L_2784:
        /*0134*/ 	.word	index@(.nv.constant0._ZN2at6native27unrolled_elementwise_kernelIZZZNS0_17log10_kernel_cudaERNS_18TensorIteratorBaseEENKUlvE0_clEvENKUlvE_clEvEUldE_St5arrayIPcLm2EELi4E23TrivialOffsetCalculatorILi1EjESB_NS0_6memory12LoadWithCastILi1EEENSC_13StoreWithCastILi1EEEEEviT_T0_T2_T3_T4_T5_)
        /*0138*/ 	.short	0x0380
        /*013a*/ 	.short	0x002c


	//----- nvinfo : EIATTR_SW_WAR
	.align		4
.L_2785:
        /*013c*/ 	.byte	0x04, 0x36
        /*013e*/ 	.short	(.L_2787 - .L_2786)
.L_2786:
        /*0140*/ 	.word	0x00000008
.L_2787:


//--------------------- .nv.info._ZN2at6native18elementwise_kernelILi128ELi2EZNS0_22gpu_kernel_impl_nocastIZZZNS0_17log10_kernel_cudaERNS_18TensorIteratorBaseEENKUlvE0_clEvENKUlvE_clEvEUldE_EEvS4_RKT_EUliE_EEviT1_ --------------------------
	.section	.nv.info._ZN2at6native18elementwise_kernelILi128ELi2EZNS0_22gpu_kernel_impl_nocastIZZZNS0_17log10_kernel_cudaERNS_18TensorIteratorBaseEENKUlvE0_clEvENKUlvE_clEvEUldE_EEvS4_RKT_EUliE_EEviT1_,"",@"SHT_CUDA_INFO"
	.sectionflags	@""
	.align	4


	//----- nvinfo : EIATTR_CUDA_API_VERSION
	.align		4
        /*0000*/ 	.byte	0x04, 0x37
        /*0002*/ 	.short	(.L_2789 - .L_2788)
.L_2788:
        /*0004*/ 	.word	0x00000082


	//----- nvinfo : EIATTR_KPARAM_INFO
	.align		4
.L_2789:
        /*0008*/ 	.byte	0x04, 0x17
        /*000a*/ 	.short	(.L_2791 - .L_2790)
.L_2790:
        /*000c*/ 	.word	0x00000000
        /*0010*/ 	.short	0x0001
        /*0012*/ 	.short	0x0008
        /*0014*/ 	.byte	0x00, 0xf0, 0x61, 0x08


	//----- nvinfo : EIATTR_KPARAM_INFO
	.align		4
.L_2791:
        /*0018*/ 	.byte	0x04, 0x17
        /*001a*/ 	.short	(.L_2793 - .L_2792)
.L_2792:
        /*001c*/ 	.word	0x00000000
        /*0020*/ 	.short	0x0000
        /*0022*/ 	.short	0x0000
        /*0024*/ 	.byte	0x00, 0xf0, 0x11, 0x00


	//----- nvinfo : EIATTR_SPARSE_MMA_MASK
	.align		4
.L_2793:
        /*0028*/ 	.byte	0x03, 0x50
        /*002a*/ 	.short	0x0000


	//----- nvinfo : EIATTR_MAXREG_COUNT
	.align		4
        /*002c*/ 	.byte	0x03, 0x1b
        /*002e*/ 	.short	0x0080


	//----- nvinfo : EIATTR_MERCURY_ISA_VERSION
	.align		4
        /*0030*/ 	.byte	0x03, 0x5f
        /*0032*/ 	.short	0x0101


	//----- nvinfo : EIATTR_VRC_CTA_INIT_COUNT
	.align		4
        /*0034*/ 	.byte	0x02, 0x4a
	.zero		1
	.zero		1


	//----- nvinfo : EIATTR_EXIT_INSTR_OFFSETS
	.align		4
        /*0038*/ 	.byte	0x04, 0x1c
        /*003a*/ 	.short	(.L_2795 - .L_2794)


	//   ....[0]....
.L_2794:
        /*003c*/ 	.word	0x000006c0


	//   ....[1]....
        /*0040*/ 	.word	0x00000c90


	//   ....[2]....
        /*0044*/ 	.word	0x00002600


	//   ....[3]....
        /*0048*/ 	.word	0x00003eb0


	//----- nvinfo : EIATTR_MAX_THREADS
	.align		4
.L_2795:
        /*004c*/ 	.byte	0x04, 0x05
        /*004e*/ 	.short	(.L_2797 - .L_2796)
.L_2796:
        /*0050*/ 	.word	0x00000080
        /*0054*/ 	.word	0x00000001
        /*0058*/ 	.word	0x00000001


	//----- nvinfo : EIATTR_CRS_STACK_SIZE
	.align		4
.L_2797:
        /*005c*/ 	.byte	0x04, 0x1e
        /*005e*/ 	.short	(.L_2799 - .L_2798)
.L_2798:
        /*0060*/ 	.word	0x00000000


	//----- nvinfo : EIATTR_CBANK_PARAM_SIZE
	.align		4
.L_2799:
        /*0064*/ 	.byte	0x03, 0x19
        /*0066*/ 	.short	0x0220


	//----- nvinfo : EIATTR_PARAM_CBANK
	.align		4
        /*0068*/ 	.byte	0x04, 0x0a
        /*006a*/ 	.short	(.L_2801 - .L_2800)
	.align		4
.L_2800:
        /*006c*/ 	.word	index@(.nv.constant0._ZN2at6native18elementwise_kernelILi128ELi2EZNS0_22gpu_kernel_impl_nocastIZZZNS0_17log10_kernel_cudaERNS_18TensorIteratorBaseEENKUlvE0_clEvENKUlvE_clEvEUldE_EEvS4_RKT_EUliE_EEviT1_)
        /*0070*/ 	.short	0x0380
        /*0072*/ 	.short	0x0220


	//----- nvinfo : EIATTR_SW_WAR
	.align		4
.L_2801:
        /*0074*/ 	.byte	0x04, 0x36
        /*0076*/ 	.short	(.L_2803 - .L_2802)
.L_2802:
        /*0078*/ 	.word	0x00000008
.L_2803:


//--------------------- .nv.info._ZN2at6native27unrolled_elementwise_kernelIZZZNS0_17log10_kernel_cudaERNS_18TensorIteratorBaseEENKUlvE0_clEvENKUlvE_clEvEUldE_St5arrayIPcLm2EELi4E23TrivialOffsetCalculatorILi1EjESB_NS0_6memory15LoadWithoutCastENSC_16StoreWithoutCastEEEviT_T0_T2_T3_T4_T5_ --------------------------
	.section	.nv.info._ZN2at6native27unrolled_elementwise_kernelIZZZNS0_17log10_kernel_cudaERNS_18TensorIteratorBaseEENKUlvE0_clEvENKUlvE_clEvEUldE_St5arrayIPcLm2EELi4E23TrivialOffsetCalculatorILi1EjESB_NS0_6memory15LoadWithoutCastENSC_16StoreWithoutCastEEEviT_T0_T2_T3_T4_T5_,"",@"SHT_CUDA_INFO"
	.sectionflags	@""
	.align	4


	//----- nvinfo : EIATTR_CUDA_API_VERSION
	.align		4
        /*0000*/ 	.byte	0x04, 0x37
        /*0002*/ 	.short	(.L_2805 - .L_2804)
.L_2804:
        /*0004*/ 	.word	0x00000082


	//----- nvinfo : EIATTR_KPARAM_INFO
	.align		4
.L_2805:
        /*0008*/ 	.byte	0x04, 0x17
        /*000a*/ 	.short	(.L_2807 - .L_2806)
.L_2806:
        /*000c*/ 	.word	0x00000000
        /*0010*/ 	.short	0x0006
        /*0012*/ 	.short	0x001b
        /*0014*/ 	.byte	0x00, 0xf0, 0x05, 0x00


	//----- nvinfo : EIATTR_KPARAM_INFO
	.align		4
.L_2807:
        /*0018*/ 	.byte	0x04, 0x17
        /*001a*/ 	.short	(.L_2809 - .L_2808)
.L_2808:
        /*001c*/ 	.word	0x00000000
        /*0020*/ 	.short	0x0005
        /*0022*/ 	.short	0x001a
        /*0024*/ 	.byte	0x00, 0xf0, 0x05, 0x00


	//----- nvinfo : EIATTR_KPARAM_INFO
	.align		4
.L_2809:
        /*0028*/ 	.byte	0x04, 0x17
        /*002a*/ 	.short	(.L_2811 - .L_2810)
.L_2810:
        /*002c*/ 	.word	0x00000000
        /*0030*/ 	.short	0x0004
        /*0032*/ 	.short	0x0019
        /*0034*/ 	.byte	0x00, 0xf0, 0x05, 0x00


	//----- nvinfo : EIATTR_KPARAM_INFO
	.align		4
.L_2811:
        /*0038*/ 	.byte	0x04, 0x17
        /*003a*/ 	.short	(.L_2813 - .L_2812)
.L_2812:
        /*003c*/ 	.word	0x00000000
        /*0040*/ 	.short	0x0003
        /*0042*/ 	.short	0x0018
        /*0044*/ 	.byte	0x00, 0xf0, 0x05, 0x00


	//----- nvinfo : EIATTR_KPARAM_INFO
	.align		4
.L_2813:
        /*0048*/ 	.byte	0x04, 0x17
        /*004a*/ 	.short	(.L_2815 - .L_2814)
.L_2814:
        /*004c*/ 	.word	0x00000000
        /*0050*/ 	.short	0x0002
        /*0052*/ 	.short	0x0008
        /*0054*/ 	.byte	0x00, 0xf0, 0x41, 0x00


	//----- nvinfo : EIATTR_KPARAM_INFO
	.align		4
.L_2815:
        /*0058*/ 	.byte	0x04, 0x17
        /*005a*/ 	.short	(.L_2817 - .L_2816)
.L_2816:
        /*005c*/ 	.word	0x00000000
        /*0060*/ 	.short	0x0001
        /*0062*/ 	.short	0x0004
        /*0064*/ 	.byte	0x00, 0xf0, 0x05, 0x00


	//----- nvinfo : EIATTR_KPARAM_INFO
	.align		4
.L_2817:
        /*0068*/ 	.byte	0x04, 0x17
        /*006a*/ 	.short	(.L_2819 - .L_2818)
.L_2818:
        /*006c*/ 	.word	0x00000000
        /*0070*/ 	.short	0x0000
        /*0072*/ 	.short	0x0000
        /*0074*/ 	.byte	0x00, 0xf0, 0x11, 0x00


	//----- nvinfo : EIATTR_SPARSE_MMA_MASK
	.align		4
.L_2819:
        /*0078*/ 	.byte	0x03, 0x50
        /*007a*/ 	.short	0x0000


	//----- nvinfo : EIATTR_MAXREG_COUNT
	.align		4
        /*007c*/ 	.byte	0x03, 0x1b
        /*007e*/ 	.short	0x00ff


	//----- nvinfo : EIATTR_MERCURY_ISA_VERSION
	.align		4
        /*0080*/ 	.byte	0x03, 0x5f
        /*0082*/ 	.short	0x0101


	//----- nvinfo : EIATTR_VRC_CTA_INIT_COUNT
	.align		4
        /*0084*/ 	.byte	0x02, 0x4a
	.zero		1
	.zero		1


	//----- nvinfo : EIATTR_EXIT_INSTR_OFFSETS
	.align		4
        /*0088*/ 	.byte	0x04, 0x1c
        /*008a*/ 	.short	(.L_2821 - .L_2820)


	//   ....[0]....
.L_2820:
        /*008c*/ 	.word	0x00001ad0


	//   ....[1]....
        /*0090*/ 	.word	0x00001b20


	//----- nvinfo : EIATTR_MAX_THREADS
	.align		4
.L_2821:
        /*0094*/ 	.byte	0x04, 0x05
        /*0096*/ 	.short	(.L_2823 - .L_2822)
.L_2822:
        /*0098*/ 	.word	0x00000080
        /*009c*/ 	.word	0x00000001
        /*00a0*/ 	.word	0x00000001


	//----- nvinfo : EIATTR_CRS_STACK_SIZE
	.align		4
.L_2823:
        /*00a4*/ 	.byte	0x04, 0x1e
        /*00a6*/ 	.short	(.L_2825 - .L_2824)
.L_2824:
        /*00a8*/ 	.word	0x00000000


	//----- nvinfo : EIATTR_CBANK_PARAM_SIZE
	.align		4
.L_2825:
        /*00ac*/ 	.byte	0x03, 0x19
        /*00ae*/ 	.short	0x001c


	//----- nvinfo : EIATTR_PARAM_CBANK
	.align		4
        /*00b0*/ 	.byte	0x04, 0x0a
        /*00b2*/ 	.short	(.L_2827 - .L_2826)
	.align		4
.L_2826:
        /*00b4*/ 	.word	index@(.nv.constant0._ZN2at6native27unrolled_elementwise_kernelIZZZNS0_17log10_kernel_cudaERNS_18TensorIteratorBaseEENKUlvE0_clEvENKUlvE_clEvEUldE_St5arrayIPcLm2EELi4E23TrivialOffsetCalculatorILi1EjESB_NS0_6memory15LoadWithoutCastENSC_16StoreWithoutCastEEEviT_T0_T2_T3_T4_T5_)
        /*00b8*/ 	.short	0x0380
        /*00ba*/ 	.short	0x001c


	//----- nvinfo : EIATTR_SW_WAR
	.align		4
.L_2827:
        /*00bc*/ 	.byte	0x04, 0x36
        /*00be*/ 	.short	(.L_2829 - .L_2828)
.L_2828:
        /*00c0*/ 	.word	0x00000008
.L_2829:


//--------------------- .nv.info._ZN2at6native29vectorized_elementwise_kernelILi2EZZZNS0_17log10_kernel_cudaERNS_18TensorIteratorBaseEENKUlvE0_clEvENKUlvE_clEvEUldE_St5arrayIPcLm2EEEEviT0_T1_ --------------------------
	.section	.nv.info._ZN2at6native29vectorized_elementwise_kernelILi2EZZZNS0_17log10_kernel_cudaERNS_18TensorIteratorBaseEENKUlvE0_clEvENKUlvE_clEvEUldE_St5arrayIPcLm2EEEEviT0_T1_,"",@"SHT_CUDA_INFO"
	.sectionflags	@""
	.align	4


	//----- nvinfo : EIATTR_CUDA_API_VERSION
	.align		4
        /*0000*/ 	.byte	0x04, 0x37
        /*0002*/ 	.short	(.L_2831 - .L_2830)
.L_2830:
        /*0004*/ 	.word	0x00000082


	//----- nvinfo : EIATTR_KPARAM_INFO
	.align		4
.L_2831:
        /*0008*/ 	.byte	0x04, 0x17
        /*000a*/ 	.short	(.L_2833 - .L_2832)
.L_2832:
        /*000c*/ 	.word	0x00000000
        /*0010*/ 	.short	0x0002
        /*0012*/ 	.short	0x0008
        /*0014*/ 	.byte	0x00, 0xf0, 0x41, 0x00


	//----- nvinfo : EIATTR_KPARAM_INFO
	.align		4
.L_2833:
        /*0018*/ 	.byte	0x04, 0x17
        /*001a*/ 	.short	(.L_2835 - .L_2834)
.L_2834:
        /*001c*/ 	.word	0x00000000
        /*0020*/ 	.short	0x0001
        /*0022*/ 	.short	0x0004
        /*0024*/ 	.byte	0x00, 0xf0, 0x05, 0x00


	//----- nvinfo : EIATTR_KPARAM_INFO
	.align		4
.L_2835:
        /*0028*/ 	.byte	0x04, 0x17
        /*002a*/ 	.short	(.L_2837 - .L_2836)
.L_2836:
        /*002c*/ 	.word	0x00000000
        /*0030*/ 	.short	0x0000
        /*0032*/ 	.short	0x0000
        /*0034*/ 	.byte	0x00, 0xf0, 0x11, 0x00


	//----- nvinfo : EIATTR_SPARSE_MMA_MASK
	.align		4
.L_2837:
        /*0038*/ 	.byte	0x03, 0x50
        /*003a*/ 	.short	0x0000


	//----- nvinfo : EIATTR_MAXREG_COUNT
	.align		4
        /*003c*/ 	.byte	0x03, 0x1b
        /*003e*/ 	.short	0x00ff


	//----- nvinfo : EIATTR_MERCURY_ISA_VERSION
	.align		4
        /*0040*/ 	.byte	0x03, 0x5f
        /*0042*/ 	.short	0x0101


	//----- nvinfo : EIATTR_VRC_CTA_INIT_COUNT
	.align		4
        /*0044*/ 	.byte	0x02, 0x4a
	.zero		1
	.zero		1


	//----- nvinfo : EIATTR_EXIT_INSTR_OFFSETS
	.align		4
        /*0048*/ 	.byte	0x04, 0x1c
        /*004a*/ 	.short	(.L_2839 - .L_2838)


	//   ....[0]....
.L_2838:
        /*004c*/ 	.word	0x00003550


	//   ....[1]....
        /*0050*/ 	.word	0x000035a0


	//   ....[2]....
        /*0054*/ 	.word	0x00006000


	//----- nvinfo : EIATTR_MAX_THREADS
	.align		4
.L_2839:
        /*0058*/ 	.byte	0x04, 0x05
        /*005a*/ 	.short	(.L_2841 - .L_2840)
.L_2840:
        /*005c*/ 	.word	0x00000080
        /*0060*/ 	.word	0x00000001
        /*0064*/ 	.word	0x00000001


	//----- nvinfo : EIATTR_CRS_STACK_SIZE
	.align		4
.L_2841:
        /*0068*/ 	.byte	0x04, 0x1e
        /*006a*/ 	.short	(.L_2843 - .L_2842)
.L_2842:
        /*006c*/ 	.word	0x00000000


	//----- nvinfo : EIATTR_CBANK_PARAM_SIZE
	.align		4
.L_2843:
        /*0070*/ 	.byte	0x03, 0x19
        /*0072*/ 	.short	0x0018


	//----- nvinfo : EIATTR_PARAM_CBANK
	.align		4
        /*0074*/ 	.byte	0x04, 0x0a
        /*0076*/ 	.short	(.L_2845 - .L_2844)
	.align		4
.L_2844:
        /*0078*/ 	.word	index@(.nv.constant0._ZN2at6native29vectorized_elementwise_kernelILi2EZZZNS0_17log10_kernel_cudaERNS_18TensorIteratorBaseEENKUlvE0_clEvENKUlvE_clEvEUldE_St5arrayIPcLm2EEEEviT0_T1_)
        /*007c*/ 	.short	0x0380
        /*007e*/ 	.short	0x0018


	//----- nvinfo : EIATTR_SW_WAR
	.align		4
.L_2845:
        /*0080*/ 	.byte	0x04, 0x36
        /*0082*/ 	.short	(.L_2847 - .L_2846)
.L_2846:
        /*0084*/ 	.word	0x00000008
.L_2847:


//--------------------- .nv.info._ZN2at6native29vectorized_elementwise_kernelILi4EZZZNS0_17log10_kernel_cudaERNS_18TensorIteratorBaseEENKUlvE0_clEvENKUlvE_clEvEUldE_St5arrayIPcLm2EEEEviT0_T1_ --------------------------
	.section	.nv.info._ZN2at6native29vectorized_elementwise_kernelILi4EZZZNS0_17log10_kernel_cudaERNS_18TensorIteratorBaseEENKUlvE0_clEvENKUlvE_clEvEUldE_St5arrayIPcLm2EEEEviT0_T1_,"",@"SHT_CUDA_INFO"
	.sectionflags	@""
	.align	4


	//----- nvinfo : EIATTR_CUDA_API_VERSION
	.align		4
        /*0000*/ 	.byte	0x04, 0x37
        /*0002*/ 	.short	(.L_2849 - .L_2848)
.L_2848:
        /*0004*/ 	.word	0x00000082


	//----- nvinfo : EIATTR_KPARAM_INFO
	.align		4
.L_2849:
        /*0008*/ 	.byte	0x04, 0x17
        /*000a*/ 	.short	(.L_2851 - .L_2850)
.L_2850:
        /*000c*/ 	.word	0x00000000
        /*0010*/ 	.short	0x0002
        /*0012*/ 	.short	0x0008
        /*0014*/ 	.byte	0x00, 0xf0, 0x41, 0x00


	//----- nvinfo : EIATTR_KPARAM_INFO
	.align		4
.L_2851:
        /*0018*/ 	.byte	0x04, 0x17
        /*001a*/ 	.short	(.L_2853 - .L_2852)
.L_2852:
        /*001c*/ 	.word	0x00000000
        /*0020*/ 	.short	0x0001
        /*0022*/ 	.short	0x0004
        /*0024*/ 	.byte	0x00, 0xf0, 0x05, 0x00


	//----- nvinfo : EIATTR_KPARAM_INFO
	.align		4
.L_2853:
        /*0028*/ 	.byte	0x04, 0x17
        /*002a*/ 	.short	(.L_2855 - .L_2854)
.L_2854:
        /*002c*/ 	.word	0x00000000
        /*0030*/ 	.short	0x0000
        /*0032*/ 	.short	0x0000
        /*0034*/ 	.byte	0x00, 0xf0, 0x11, 0x00


	//----- nvinfo : EIATTR_SPARSE_MMA_MASK
	.align		4
.L_2855:
        /*0038*/ 	.byte	0x03, 0x50
        /*003a*/ 	.short	0x0000


	//----- nvinfo : EIATTR_MAXREG_COUNT
	.align		4
        /*003c*/ 	.byte	0x03, 0x1b
        /*003e*/ 	.short	0x00ff


	//----- nvinfo : EIATTR_MERCURY_ISA_VERSION
	.align		4
        /*0040*/ 	.byte	0x03, 0x5f
        /*0042*/ 	.short	0x0101


	//----- nvinfo : EIATTR_VRC_CTA_INIT_COUNT
	.align		4
        /*0044*/ 	.byte	0x02, 0x4a
	.zero		1
	.zero		1


	//----- nvinfo : EIATTR_EXIT_INSTR_OFFSETS
	.align		4
        /*0048*/ 	.byte	0x04, 0x1c
        /*004a*/ 	.short	(.L_2857 - .L_2856)


	//   ....[0]....
.L_2856:
        /*004c*/ 	.word	0x00003550


	//   ....[1]....
        /*0050*/ 	.word	0x000035a0


	//   ....[2]....
        /*0054*/ 	.word	0x00005fc0


	//----- nvinfo : EIATTR_MAX_THREADS
	.align		4
.L_2857:
        /*0058*/ 	.byte	0x04, 0x05
        /*005a*/ 	.short	(.L_2859 - .L_2858)
.L_2858:
        /*005c*/ 	.word	0x00000080
        /*0060*/ 	.word	0x00000001
        /*0064*/ 	.word	0x00000001


	//----- nvinfo : EIATTR_CRS_STACK_SIZE
	.align		4
.L_2859:
        /*0068*/ 	.byte	0x04, 0x1e
        /*006a*/ 	.short	(.L_2861 - .L_2860)
.L_2860:
        /*006c*/ 	.word	0x00000000


	//----- nvinfo : EIATTR_CBANK_PARAM_SIZE
	.align		4
.L_2861:
        /*0070*/ 	.byte	0x03, 0x19
        /*0072*/ 	.short	0x0018


	//----- nvinfo : EIATTR_PARAM_CBANK
	.align		4
        /*0074*/ 	.byte	0x04, 0x0a
        /*0076*/ 	.short	(.L_2863 - .L_2862)
	.align		4
.L_2862:
        /*0078*/ 	.word	index@(.nv.constant0._ZN2at6native29vectorized_elementwise_kernelILi4EZZZNS0_17log10_kernel_cudaERNS_18TensorIteratorBaseEENKUlvE0_clEvENKUlvE_clEvEUldE_St5arrayIPcLm2EEEEviT0_T1_)
        /*007c*/ 	.short	0x0380
        /*007e*/ 	.short	0x0018


	//----- nvinfo : EIATTR_SW_WAR
	.align		4
.L_2863:
        /*0080*/ 	.byte	0x04, 0x36
        /*0082*/ 	.short	(.L_2865 - .L_2864)
.L_2864:
        /*0084*/ 	.word	0x00000008
.L_2865:


//--------------------- .nv.info._ZN2at6native29vectorized_elementwise_kernelILi8EZZZNS0_17log10_kernel_cudaERNS_18TensorIteratorBaseEENKUlvE0_clEvENKUlvE_clEvEUldE_St5arrayIPcLm2EEEEviT0_T1_ --------------------------
	.section	.nv.info._ZN2at6native29vectorized_elementwise_kernelILi8EZZZNS0_17log10_kernel_cudaERNS_18TensorIteratorBaseEENKUlvE0_clEvENKUlvE_clEvEUldE_St5arrayIPcLm2EEEEviT0_T1_,"",@"SHT_CUDA_INFO"
	.sectionflags	@""
	.align	4


	//----- nvinfo : EIATTR_CUDA_API_VERSION
	.align		4
        /*0000*/ 	.byte	0x04, 0x37
        /*0002*/ 	.short	(.L_2867 - .L_2866)
.L_2866:
        /*0004*/ 	.word	0x00000082


	//----- nvinfo : EIATTR_KPARAM_INFO
	.align		4
.L_2867:
        /*0008*/ 	.byte	0x04, 0x17
        /*000a*/ 	.short	(.L_2869 - .L_2868)
.L_2868:
        /*000c*/ 	.word	0x00000000
        /*0010*/ 	.short	0x0002
        /*0012*/ 	.short	0x0008
        /*0014*/ 	.byte	0x00, 0xf0, 0x41, 0x00


	//----- nvinfo : EIATTR_KPARAM_INFO
	.align		4
.L_2869:
        /*0018*/ 	.byte	0x04, 0x17
        /*001a*/ 	.short	(.L_2871 - .L_2870)
.L_2870:
        /*001c*/ 	.word	0x00000000
        /*0020*/ 	.short	0x0001
        /*0022*/ 	.short	0x0004
        /*0024*/ 	.byte	0x00, 0xf0, 0x05, 0x00


	//----- nvinfo : EIATTR_KPARAM_INFO
	.align		4
.L_2871:
        /*0028*/ 	.byte	0x04, 0x17
        /*002a*/ 	.short	(.L_2873 - .L_2872)
.L_2872:
        /*002c*/ 	.word	0x00000000
        /*0030*/ 	.short	0x0000
        /*0032*/ 	.short	0x0000
        /*0034*/ 	.byte	0x00, 0xf0, 0x11, 0x00


	//----- nvinfo : EIATTR_SPARSE_MMA_MASK
	.align		4
.L_2873:
        /*0038*/ 	.byte	0x03, 0x50
        /*003a*/ 	.short	0x0000


	//----- nvinfo : EIATTR_MAXREG_COUNT
	.align		4
        /*003c*/ 	.byte	0x03, 0x1b
        /*003e*/ 	.short	0x00ff


	//----- nvinfo : EIATTR_MERCURY_ISA_VERSION
	.align		4
        /*0040*/ 	.byte	0x03, 0x5f
        /*0042*/ 	.short	0x0101


	//----- nvinfo : EIATTR_VRC_CTA_INIT_COUNT
	.align		4
        /*0044*/ 	.byte	0x02, 0x4a
	.zero		1
	.zero		1


	//----- nvinfo : EIATTR_EXIT_INSTR_OFFSETS
	.align		4
        /*0048*/ 	.byte	0x04, 0x1c
        /*004a*/ 	.short	(.L_2875 - .L_2874)


	//   ....[0]....
.L_2874:
        /*004c*/ 	.word	0x00003550


	//   ....[1]....
        /*0050*/ 	.word	0x000035a0


	//   ....[2]....
        /*0054*/ 	.word	0x00005fc0


	//----- nvinfo : EIATTR_MAX_THREADS
	.align		4
.L_2875:
        /*0058*/ 	.byte	0x04, 0x05
        /*005a*/ 	.short	(.L_2877 - .L_2876)
.L_2876:
        /*005c*/ 	.word	0x00000080
        /*0060*/ 	.word	0x00000001
        /*0064*/ 	.word	0x00000001


	//----- nvinfo : EIATTR_CRS_STACK_SIZE
	.align		4
.L_2877:
        /*0068*/ 	.byte	0x04, 0x1e
        /*006a*/ 	.short	(.L_2879 - .L_2878)
.L_2878:
        /*006c*/ 	.word	0x00000000


	//----- nvinfo : EIATTR_CBANK_PARAM_SIZE
	.align		4
.L_2879:
        /*0070*/ 	.byte	0x03, 0x19
        /*0072*/ 	.short	0x0018


	//----- nvinfo : EIATTR_PARAM_CBANK
	.align		4
        /*0074*/ 	.byte	0x04, 0x0a
        /*0076*/ 	.short	(.L_2881 - .L_2880)
	.align		4
.L_2880:
        /*0078*/ 	.word	index@(.nv.constant0._ZN2at6native29vectorized_elementwise_kernelILi8EZZZNS0_17log10_kernel_cudaERNS_18TensorIteratorBaseEENKUlvE0_clEvENKUlvE_clEvEUldE_St5arrayIPcLm2EEEEviT0_T1_)
        /*007c*/ 	.short	0x0380
        /*007e*/ 	.short	0x0018


	//----- nvinfo : EIATTR_SW_WAR
	.align		4
.L_2881:
        /*0080*/ 	.byte	0x04, 0x36
        /*0082*/ 	.short	(.L_2883 - .L_2882)
.L_2882:
        /*0084*/ 	.word	0x00000008
.L_2883:


//--------------------- .nv.info._ZN2at6native18elementwise_kernelILi128ELi4EZNS0_15gpu_kernel_implIZZZNS0_15log_kernel_cudaERNS_18TensorIteratorBaseEENKUlvE0_clEvENKUlvE2_clEvEUlN3c108BFloat16EE_EEvS4_RKT_EUliE_EEviT1_ --------------------------
	.section	.nv.info._ZN2at6native18elementwise_kernelILi128ELi4EZNS0_15gpu_kernel_implIZZZNS0_15log_kernel_cudaERNS_18TensorIteratorBaseEENKUlvE0_clEvENKUlvE2_clEvEUlN3c108BFloat16EE_EEvS4_RKT_EUliE_EEviT1_,"",@"SHT_CUDA_INFO"
	.sectionflags	@""
	.align	4


	//----- nvinfo : EIATTR_CUDA_API_VERSION
	.align		4
        /*0000*/ 	.byte	0x04, 0x37
        /*0002*/ 	.short	(.L_2885 - .L_2884)
.L_2884:
        /*0004*/ 	.word	0x00000082


	//----- nvinfo : EIATTR_KPARAM_INFO
	.align		4
.L_2885:
        /*0008*/ 	.byte	0x04, 0x17
        /*000a*/ 	.short	(.L_2887 - .L_2886)
.L_2886:
        /*000c*/ 	.word	0x00000000
        /*0010*/ 	.short	0x0001
        /*0012*/ 	.short	0x0008
        /*0014*/ 	.byte	0x00, 0xf0, 0x61, 0x08


	//----- nvinfo : EIATTR_KPARAM_INFO
	.align		4
.L_2887:
        /*0018*/ 	.byte	0x04, 0x17
        /*001a*/ 	.short	(.L_2889 - .L_2888)
.L_2888:
        /*001c*/ 	.word	0x00000000
        /*0020*/ 	.short	0x0000
        /*0022*/ 	.short	0x0000
        /*0024*/ 	.byte	0x00, 0xf0, 0x11, 0x00


	//----- nvinfo : EIATTR_SPARSE_MMA_MASK
	.align		4
.L_2889:
        /*0028*/ 	.byte	0x03, 0x50
        /*002a*/ 	.short	0x0000


	//----- nvinfo : EIATTR_MAXREG_COUNT
	.align		4
        /*002c*/ 	.byte	0x03, 0x1b
        /*002e*/ 	.short	0x0080


	//----- nvinfo : EIATTR_EXTERNS
	.align		4
        /*0030*/ 	.byte	0x04, 0x0f
        /*0032*/ 	.short	(.L_2891 - .L_2890)


	//   ....[0]....
	.align		4
.L_2890:
        /*0034*/ 	.word	index@(__assertfail)


	//----- nvinfo : EIATTR_MERCURY_ISA_VERSION
	.align		4
.L_2891:
        /*0038*/ 	.byte	0x03, 0x5f
        /*003a*/ 	.short	0x0101


	//----- nvinfo : EIATTR_VRC_CTA_INIT_COUNT
	.align		4
        /*003c*/ 	.byte	0x02, 0x4a
	.zero		1
	.zero		1


	//----- nvinfo : EIATTR_SYSCALL_OFFSETS
	.align		4
        /*0040*/ 	.byte	0x04, 0x46
        /*0042*/ 	.short	(.L_2893 - .L_2892)


	//   ....[0]....
.L_2892:
        /*0044*/ 	.word	0x00002210


	//   ....[1]....
        /*0048*/ 	.word	0x00003130


	//   ....[2]....
        /*004c*/ 	.word	0x000054e0


	//   ....[3]....
        /*0050*/ 	.word	0x00006250


	//   ....[4]....
        /*0054*/ 	.word	0x000086f0


	//   ....[5]....
        /*0058*/ 	.word	0x00009460


	//   ....[6]....
        /*005c*/ 	.word	0x0000b910


	//   ....[7]....
        /*0060*/ 	.word	0x0000c650


	//----- nvinfo : EIATTR_EXIT_INSTR_OFFSETS
	.align		4
.L_2893:
        /*0064*/ 	.byte	0x04, 0x1c
        /*0066*/ 	.short	(.L_2895 - .L_2894)


	//   ....[0]....
.L_2894:
        /*0068*/ 	.word	0x00009720


	//   ....[1]....
        /*006c*/ 	.word	0x0000bad0


	//   ....[2]....
        /*0070*/ 	.word	0x0000bb10


	//   ....[3]....
        /*0074*/ 	.word	0x0000bbb0


	//   ....[4]....
        /*0078*/ 	.word	0x0000bbf0


	//   ....[5]....
        /*007c*/ 	.word	0x0000bc30


	//   ....[6]....
        /*0080*/ 	.word	0x0000bcc0


	//   ....[7]....
        /*0084*/ 	.word	0x0000bd00


	//   ....[8]....
        /*0088*/ 	.word	0x0000bda0


	//   ....[9]....
        /*008c*/ 	.word	0x0000bdf0


	//   ....[10]....
        /*0090*/ 	.word	0x0000be40


	//   ....[11]....
        /*0094*/ 	.word	0x0000bf20


	//   ....[12]....
        /*0098*/ 	.word	0x0000c090


	//   ....[13]....
        /*009c*/ 	.word	0x0000c200


	//   ....[14]....
        /*00a0*/ 	.word	0x0000c360


	//   ....[15]....
        /*00a4*/ 	.word	0x0000c3a0


	//   ....[16]....
        /*00a8*/ 	.word	0x0000c3e0


	//   ....[17]....
        /*00ac*/ 	.word	0x0000c490


	//   ....[18]....
        /*00b0*/ 	.word	0x0000c4f0


	//   ....[19]....
        /*00b4*/ 	.word	0x0000c660


	//   ....[20]....
        /*00b8*/ 	.word	0x0000c770


	//   ....[21]....
        /*00bc*/ 	.word	0x0000c8b0


	//   ....[22]....
        /*00c0*/ 	.word	0x0000c8d0


	//----- nvinfo : EIATTR_MAX_THREADS
	.align		4
.L_2895:
        /*00c4*/ 	.byte	0x04, 0x05
        /*00c6*/ 	.short	(.L_2897 - .L_2896)
.L_2896:
        /*00c8*/ 	.word	0x00000080
        /*00cc*/ 	.word	0x00000001
        /*00d0*/ 	.word	0x00000001


	//----- nvinfo : EIATTR_CRS_STACK_SIZE
	.align		4
.L_2897:
        /*00d4*/ 	.byte	0x04, 0x1e
        /*00d6*/ 	.short	(.L_2899 - .L_2898)
.L_2898:
        /*00d8*/ 	.word	0x00000000


	//----- nvinfo : EIATTR_CBANK_PARAM_SIZE
	.align		4
.L_2899:
        /*00dc*/ 	.byte	0x03, 0x19
        /*00de*/ 	.short	0x0220


	//----- nvinfo : EIATTR_PARAM_CBANK
	.align		4
        /*00e0*/ 	.byte	0x04, 0x0a
        /*00e2*/ 	.short	(.L_2901 - .L_2900)
	.align		4
.L_2900:
        /*00e4*/ 	.word	index@(.nv.constant0._ZN2at6native18elementwise_kernelILi128ELi4EZNS0_15gpu_kernel_implIZZZNS0_15log_kernel_cudaERNS_18TensorIteratorBaseEENKUlvE0_clEvENKUlvE2_clEvEUlN3c108BFloat16EE_EEvS4_RKT_EUliE_EEviT1_)
        /*00e8*/ 	.short	0x0380
        /*00ea*/ 	.short	0x0220


	//----- nvinfo : EIATTR_SW_WAR
	.align		4
.L_2901:
        /*00ec*/ 	.byte	0x04, 0x36
        /*00ee*/ 	.short	(.L_2903 - .L_2902)
.L_2902:
        /*00f0*/ 	.word	0x00000008
.L_2903:


//--------------------- .nv.info._ZN2at6native27unrolled_elementwise_kernelIZZZNS0_15log_kernel_cudaERNS_18TensorIteratorBaseEENKUlvE0_clEvENKUlvE2_clEvEUlN3c108BFloat16EE_St5arrayIPcLm2EELi4E23TrivialOffsetCalculatorILi1EjESD_NS0_6memory12LoadWithCastILi1EEENSE_13StoreWithCastILi1EEEEEviT_T0_T2_T3_T4_T5_ --------------------------
	.section	.nv.info._ZN2at6native27unrolled_elementwise_kernelIZZZNS0_15log_kernel_cudaERNS_18TensorIteratorBaseEENKUlvE0_clEvENKUlvE2_clEvEUlN3c108BFloat16EE_St5arrayIPcLm2EELi4E23TrivialOffsetCalculatorILi1EjESD_NS0_6memory12LoadWithCastILi1EEENSE_13StoreWithCastILi1EEEEEviT_T0_T2_T3_T4_T5_,"",@"SHT_CUDA_INFO"
	.sectionflags	@""
	.align	4


	//----- nvinfo : EIATTR_CUDA_API_VERSION
	.align		4
        /*0000*/ 	.byte	0x04, 0x37
        /*0002*/ 	.short	(.L_2905 - .L_2904)
.L_2904:
        /*0004*/ 	.word	0x00000082


	//----- nvinfo : EIATTR_KPARAM_INFO
	.align		4
.L_2905:
        /*0008*/ 	.byte	0x04, 0x17
        /*000a*/ 	.short	(.L_2907 - .L_2906)
.L_2906:
        /*000c*/ 	.word	0x00000000
        /*0010*/ 	.short	0x0006
        /*0012*/ 	.short	0x0024
        /*0014*/ 	.byte	0x00, 0xf0, 0x21, 0x00


	//----- nvinfo : EIATTR_KPARAM_INFO
	.align		4
.L_2907:
        /*0018*/ 	.byte	0x04, 0x17
        /*001a*/ 	.short	(.L_2909 - .L_2908)
.L_2908:
        /*001c*/ 	.word	0x00000000
        /*0020*/ 	.short	0x0005
        /*0022*/ 	.short	0x001c
        /*0024*/ 	.byte	0x00, 0xf0, 0x21, 0x00


	//----- nvinfo : EIATTR_KPARAM_INFO
	.align		4
.L_2909:
        /*0028*/ 	.byte	0x04, 0x17
        /*002a*/ 	.short	(.L_2911 - .L_2910)
.L_2910:
        /*002c*/ 	.word	0x00000000
        /*0030*/ 	.short	0x0004
        /*0032*/ 	.short	0x0019
        /*0034*/ 	.byte	0x00, 0xf0, 0x05, 0x00


	//----- nvinfo : EIATTR_KPARAM_INFO
	.align		4
.L_2911:
        /*0038*/ 	.byte	0x04, 0x17
        /*003a*/ 	.short	(.L_2913 - .L_2912)
.L_2912:
        /*003c*/ 	.word	0x00000000
        /*0040*/ 	.short	0x0003
        /*0042*/ 	.short	0x0018
        /*0044*/ 	.byte	0x00, 0xf0, 0x05, 0x00


	//----- nvinfo : EIATTR_KPARAM_INFO
	.align		4
.L_2913:
        /*0048*/ 	.byte	0x04, 0x17
        /*004a*/ 	.short	(.L_2915 - .L_2914)
.L_2914:
        /*004c*/ 	.word	0x00000000
        /*0050*/ 	.short	0x0002
        /*0052*/ 	.short	0x0008
        /*0054*/ 	.byte	0x00, 0xf0, 0x41, 0x00


	//----- nvinfo : EIATTR_KPARAM_INFO
	.align		4
.L_2915:
        /*0058*/ 	.byte	0x04, 0x17
        /*005a*/ 	.short	(.L_2917 - .L_2916)
.L_2916:
        /*005c*/ 	.word	0x00000000
        /*0060*/ 	.short	0x0001
        /*0062*/ 	.short	0x0004
        /*0064*/ 	.byte	0x00, 0xf0, 0x05, 0x00


	//----- nvinfo : EIATTR_KPARAM_INFO
	.align		4
.L_2917:
        /*0068*/ 	.byte	0x04, 0x17
        /*006a*/ 	.short	(.L_2919 - .L_2918)
.L_2918:
        /*006c*/ 	.word	0x00000000
        /*0070*/ 	.short	0x0000
        /*0072*/ 	.short	0x0000
        /*0074*/ 	.byte	0x00, 0xf0, 0x11, 0x00


	//----- nvinfo : EIATTR_SPARSE_MMA_MASK
	.align		4
.L_2919:
        /*0078*/ 	.byte	0x03, 0x50
        /*007a*/ 	.short	0x0000


	//----- nvinfo : EIATTR_MAXREG_COUNT
	.align		4
        /*007c*/ 	.byte	0x03, 0x1b
        /*007e*/ 	.short	0x00ff


	//----- nvinfo : EIATTR_EXTERNS
	.align		4
        /*0080*/ 	.byte	0x04, 0x0f
        /*0082*/ 	.short	(.L_2921 - .L_2920)


	//   ....[0]....
	.align		4
.L_2920:
        /*0084*/ 	.word	index@(__assertfail)


	//----- nvinfo : EIATTR_MERCURY_ISA_VERSION
	.align		4
.L_2921:
        /*0088*/ 	.byte	0x03, 0x5f
        /*008a*/ 	.short	0x0101


	//----- nvinfo : EIATTR_VRC_CTA_INIT_COUNT
	.align		4
        /*008c*/ 	.byte	0x02, 0x4a
	.zero		1
	.zero		1


	//----- nvinfo : EIATTR_SYSCALL_OFFSETS
	.align		4
        /*0090*/ 	.byte	0x04, 0x46
        /*0092*/ 	.short	(.L_2923 - .L_2922)


	//   ....[0]....
.L_2922:
        /*0094*/ 	.word	0x00001000


	//   ....[1]....
        /*0098*/ 	.word	0x000021e0


	//   ....[2]....
        /*009c*/ 	.word	0x00003300


	//   ....[3]....
        /*00a0*/ 	.word	0x00004330


	//   ....[4]....
        /*00a4*/ 	.word	0x00005470


	//   ....[5]....
        /*00a8*/ 	.word	0x00006350


	//   ....[6]....
        /*00ac*/ 	.word	0x000072d0


	//   ....[7]....
        /*00b0*/ 	.word	0x00008250


	//----- nvinfo : EIATTR_EXIT_INSTR_OFFSETS
	.align		4
.L_2923:
        /*00b4*/ 	.byte	0x04, 0x1c
        /*00b6*/ 	.short	(.L_2925 - .L_2924)


	//   ....[0]....
.L_2924:
        /*00b8*/ 	.word	0x00007580


	//   ....[1]....
        /*00bc*/ 	.word	0x000076d0


	//   ....[2]....
        /*00c0*/ 	.word	0x00007710


	//   ....[3]....
        /*00c4*/ 	.word	0x000077b0


	//   ....[4]....
        /*00c8*/ 	.word	0x000077f0


	//   ....[5]....
        /*00cc*/ 	.word	0x00007830


	//   ....[6]....
        /*00d0*/ 	.word	0x000078c0


	//   ....[7]....
        /*00d4*/ 	.word	0x00007900


	//   ....[8]....
        /*00d8*/ 	.word	0x000079a0


	//   ....[9]....
        /*00dc*/ 	.word	0x000079f0


	//   ....[10]....
        /*00e0*/ 	.word	0x00007a40


	//   ....[11]....
        /*00e4*/ 	.word	0x00007b20


	//   ....[12]....
        /*00e8*/ 	.word	0x00007c90


	//   ....[13]....
        /*00ec*/ 	.word	0x00007e00


	//   ....[14]....
        /*00f0*/ 	.word	0x00007f60


	//   ....[15]....
        /*00f4*/ 	.word	0x00007fa0


	//   ....[16]....
        /*00f8*/ 	.word	0x00007fe0


	//   ....[17]....
        /*00fc*/ 	.word	0x00008090


	//   ....[18]....
        /*0100*/ 	.word	0x000080f0


	//   ....[19]....
        /*0104*/ 	.word	0x00008260


	//   ....[20]....
        /*0108*/ 	.word	0x00008370


	//   ....[21]....
        /*010c*/ 	.word	0x000084b0


	//   ....[22]....
        /*0110*/ 	.word	0x000084d0


	//----- nvinfo : EIATTR_MAX_THREADS
	.align		4
.L_2925:
        /*0114*/ 	.byte	0x04, 0x05
        /*0116*/ 	.short	(.L_2927 - .L_2926)
.L_2926:
        /*0118*/ 	.word	0x00000080
        /*011c*/ 	.word	0x00000001
        /*0120*/ 	.word	0x00000001


	//----- nvinfo : EIATTR_CRS_STACK_SIZE
	.align		4
.L_2927:
        /*0124*/ 	.byte	0x04, 0x1e
        /*0126*/ 	.short	(.L_2929 - .L_2928)
.L_2928:
        /*0128*/ 	.word	0x00000000


	//----- nvinfo : EIATTR_CBANK_PARAM_SIZE
	.align		4
.L_2929:
        /*012c*/ 	.byte	0x03, 0x19
        /*012e*/ 	.short	0x002c


	//----- nvinfo : EIATTR_PARAM_CBANK
	.align		4
        /*0130*/ 	.byte	0x04, 0x0a
        /*0132*/ 	.short	(.L_2931 - .L_2930)
	.align		4
.L_2930:
        /*0134*/ 	.word	index@(.nv.constant0._ZN2at6native27unrolled_elementwise_kernelIZZZNS0_15log_kernel_cudaERNS_18TensorIteratorBaseEENKUlvE0_clEvENKUlvE2_clEvEUlN3c108BFloat16EE_St5arrayIPcLm2EELi4E23TrivialOffsetCalculatorILi1EjESD_NS0_6memory12LoadWithCastILi1EEENSE_13StoreWithCastILi1EEEEEviT_T0_T2_T3_T4_T5_)
        /*0138*/ 	.short	0x0380
        /*013a*/ 	.short	0x002c


	//----- nvinfo : EIATTR_SW_WAR
	.align		4
.L_2931:
        /*013c*/ 	.byte	0x04, 0x36
        /*013e*/ 	.short	(.L_2933 - .L_2932)
.L_2932:
        /*0140*/ 	.word	0x00000008
.L_2933:


//--------------------- .nv.info._ZN2at6native18elementwise_kernelILi128ELi4EZNS0_22gpu_kernel_impl_nocastIZZZNS0_15log_kernel_cudaERNS_18TensorIteratorBaseEENKUlvE0_clEvENKUlvE2_clEvEUlN3c108BFloat16EE_EEvS4_RKT_EUliE_EEviT1_ --------------------------
	.section	.nv.info._ZN2at6native18elementwise_kernelILi128ELi4EZNS0_22gpu_kernel_impl_nocastIZZZNS0_15log_kernel_cudaERNS_18TensorIteratorBaseEENKUlvE0_clEvENKUlvE2_clEvEUlN3c108BFloat16EE_EEvS4_RKT_EUliE_EEviT1_,"",@"SHT_CUDA_INFO"
	.sectionflags	@""
	.align	4


	//----- nvinfo : EIATTR_CUDA_API_VERSION
	.align		4
        /*0000*/ 	.byte	0x04, 0x37
        /*0002*/ 	.short	(.L_2935 - .L_2934)
.L_2934:
        /*0004*/ 	.word	0x00000082


	//----- nvinfo : EIATTR_KPARAM_INFO
	.align		4
.L_2935:
        /*0008*/ 	.byte	0x04, 0x17
        /*000a*/ 	.short	(.L_2937 - .L_2936)
.L_2936:
        /*000c*/ 	.word	0x00000000
        /*0010*/ 	.short	0x0001
        /*0012*/ 	.short	0x0008
        /*0014*/ 	.byte	0x00, 0xf0, 0x61, 0x08


	//----- nvinfo : EIATTR_KPARAM_INFO
	.align		4
.L_2937:
        /*0018*/ 	.byte	0x04, 0x17
        /*001a*/ 	.short	(.L_2939 - .L_2938)
.L_2938:
        /*001c*/ 	.word	0x00000000
        /*0020*/ 	.short	0x0000
        /*0022*/ 	.short	0x0000
        /*0024*/ 	.byte	0x00, 0xf0, 0x11, 0x00


	//----- nvinfo : EIATTR_SPARSE_MMA_MASK
	.align		4
.L_2939:
        /*0028*/ 	.byte	0x03, 0x50
        /*002a*/ 	.short	0x0000


	//----- nvinfo : EIATTR_MAXREG_COUNT
	.align		4
        /*002c*/ 	.byte	0x03, 0x1b
        /*002e*/ 	.short	0x0080


	//----- nvinfo : EIATTR_MERCURY_ISA_VERSION
	.align		4
        /*0030*/ 	.byte	0x03, 0x5f
        /*0032*/ 	.short	0x0101


	//----- nvinfo : EIATTR_VRC_CTA_INIT_COUNT
	.align		4
        /*0034*/ 	.byte	0x02, 0x4a
	.zero		1
	.zero		1


	//----- nvinfo : EIATTR_EXIT_INSTR_OFFSETS
	.align		4
        /*0038*/ 	.byte	0x04, 0x1c
        /*003a*/ 	.short	(.L_2941 - .L_2940)


	//   ....[0]....
.L_2940:
        /*003c*/ 	.word	0x00000330


	//   ....[1]....
        /*0040*/ 	.word	0x000003c0


	//   ....[2]....
        /*0044*/ 	.word	0x00003f10


	//   ....[3]....
        /*0048*/ 	.word	0x00005270


	//----- nvinfo : EIATTR_MAX_THREADS
	.align		4
.L_2941:
        /*004c*/ 	.byte	0x04, 0x05
        /*004e*/ 	.short	(.L_2943 - .L_2942)
.L_2942:
        /*0050*/ 	.word	0x00000080
        /*0054*/ 	.word	0x00000001
        /*0058*/ 	.word	0x00000001


	//----- nvinfo : EIATTR_CRS_STACK_SIZE
	.align		4
.L_2943:
        /*005c*/ 	.byte	0x04, 0x1e
        /*005e*/ 	.short	(.L_2945 - .L_2944)
.L_2944:
        /*0060*/ 	.word	0x00000000


	//----- nvinfo : EIATTR_CBANK_PARAM_SIZE
	.align		4
.L_2945:
        /*0064*/ 	.byte	0x03, 0x19
        /*0066*/ 	.short	0x0220


	//----- nvinfo : EIATTR_PARAM_CBANK
	.align		4
        /*0068*/ 	.byte	0x04, 0x0a
        /*006a*/ 	.short	(.L_2947 - .L_2946)
	.align		4
.L_2946:
        /*006c*/ 	.word	index@(.nv.constant0._ZN2at6native18elementwise_kernelILi128ELi4EZNS0_22gpu_kernel_impl_nocastIZZZNS0_15log_kernel_cudaERNS_18TensorIteratorBaseEENKUlvE0_clEvENKUlvE2_clEvEUlN3c108BFloat16EE_EEvS4_RKT_EUliE_EEviT1_)
        /*0070*/ 	.short	0x0380
        /*0072*/ 	.short	0x0220


	//----- nvinfo : EIATTR_SW_WAR
	.align		4
.L_2947:
        /*0074*/ 	.byte	0x04, 0x36
        /*0076*/ 	.short	(.L_2949 - .L_2948)
.L_2948:
        /*0078*/ 	.word	0x00000008
.L_2949:


//--------------------- .nv.info._ZN2at6native27unrolled_elementwise_kernelIZZZNS0_15log_kernel_cudaERNS_18TensorIteratorBaseEENKUlvE0_clEvENKUlvE2_clEvEUlN3c108BFloat16EE_St5arrayIPcLm2EELi4E23TrivialOffsetCalculatorILi1EjESD_NS0_6memory15LoadWithoutCastENSE_16StoreWithoutCastEEEviT_T0_T2_T3_T4_T5_ --------------------------
	.section	.nv.info._ZN2at6native27unrolled_elementwise_kernelIZZZNS0_15log_kernel_cudaERNS_18TensorIteratorBaseEENKUlvE0_clEvENKUlvE2_clEvEUlN3c108BFloat16EE_St5arrayIPcLm2EELi4E23TrivialOffsetCalculatorILi1EjESD_NS0_6memory15LoadWithoutCastENSE_16StoreWithoutCastEEEviT_T0_T2_T3_T4_T5_,"",@"SHT_CUDA_INFO"
	.sectionflags	@""
	.align	4


	//----- nvinfo : EIATTR_CUDA_API_VERSION
	.align		4
        /*0000*/ 	.byte	0x04, 0x37
        /*0002*/ 	.short	(.L_2951 - .L_2950)
.L_2950:
        /*0004*/ 	.word	0x00000082


	//----- nvinfo : EIATTR_KPARAM_INFO
	.align		4
.L_2951:
        /*0008*/ 	.byte	0x04, 0x17
        /*000a*/ 	.short	(.L_2953 - .L_2952)
.L_2952:
        /*000c*/ 	.word	0x00000000
        /*0010*/ 	.short	0x0006
        /*0012*/ 	.short	0x001b
        /*0014*/ 	.byte	0x00, 0xf0, 0x05, 0x00


	//----- nvinfo : EIATTR_KPARAM_INFO
	.align		4
.L_2953:
        /*0018*/ 	.byte	0x04, 0x17
        /*001a*/ 	.short	(.L_2955 - .L_2954)
.L_2954:
        /*001c*/ 	.word	0x00000000
        /*0020*/ 	.short	0x0005
        /*0022*/ 	.short	0x001a
        /*0024*/ 	.byte	0x00, 0xf0, 0x05, 0x00


	//----- nvinfo : EIATTR_KPARAM_INFO
	.align		4
.L_2955:
        /*0028*/ 	.byte	0x04, 0x17
        /*002a*/ 	.short	(.L_2957 - .L_2956)
.L_2956:
        /*002c*/ 	.word	0x00000000
        /*0030*/ 	.short	0x0004
        /*0032*/ 	.short	0x0019
        /*0034*/ 	.byte	0x00, 0xf0, 0x05, 0x00


	//----- nvinfo : EIATTR_KPARAM_INFO
	.align		4
.L_2957:
        /*0038*/ 	.byte	0x04, 0x17
        /*003a*/ 	.short	(.L_2959 - .L_2958)
.L_2958:
        /*003c*/ 	.word	0x00000000
        /*0040*/ 	.short	0x0003
        /*0042*/ 	.short	0x0018
        /*0044*/ 	.byte	0x00, 0xf0, 0x05, 0x00


	//----- nvinfo : EIATTR_KPARAM_INFO
	.align		4
.L_2959:
        /*0048*/ 	.byte	0x04, 0x17
        /*004a*/ 	.short	(.L_2961 - .L_2960)
.L_2960:
        /*004c*/ 	.word	0x00000000
        /*0050*/ 	.short	0x0002
        /*0052*/ 	.short	0x0008
        /*0054*/ 	.byte	0x00, 0xf0, 0x41, 0x00


	//----- nvinfo : EIATTR_KPARAM_INFO
	.align		4
.L_2961:
        /*0058*/ 	.byte	0x04, 0x17
        /*005a*/ 	.short	(.L_2963 - .L_2962)
.L_2962:
        /*005c*/ 	.word	0x00000000
        /*0060*/ 	.short	0x0001
        /*0062*/ 	.short	0x0004
        /*0064*/ 	.byte	0x00, 0xf0, 0x05, 0x00


	//----- nvinfo : EIATTR_KPARAM_INFO
	.align		4
.L_2963:
        /*0068*/ 	.byte	0x04, 0x17
        /*006a*/ 	.short	(.L_2965 - .L_2964)
.L_2964:
        /*006c*/ 	.word	0x00000000
        /*0070*/ 	.short	0x0000
        /*0072*/ 	.short	0x0000
        /*0074*/ 	.byte	0x00, 0xf0, 0x11, 0x00


	//----- nvinfo : EIATTR_SPARSE_MMA_MASK
	.align		4
.L_2965:
        /*0078*/ 	.byte	0x03, 0x50
        /*007a*/ 	.short	0x0000


	//----- nvinfo : EIATTR_MAXREG_COUNT
	.align		4
        /*007c*/ 	.byte	0x03, 0x1b
        /*007e*/ 	.short	0x00ff


	//----- nvinfo : EIATTR_MERCURY_ISA_VERSION
	.align		4
        /*0080*/ 	.byte	0x03, 0x5f
        /*0082*/ 	.short	0x0101


	//----- nvinfo : EIATTR_VRC_CTA_INIT_COUNT
	.align		4
        /*0084*/ 	.byte	0x02, 0x4a
	.zero		1
	.zero		1


	//----- nvinfo : EIATTR_EXIT_INSTR_OFFSETS
	.align		4
        /*0088*/ 	.byte	0x04, 0x1c
        /*008a*/ 	.short	(.L_2967 - .L_2966)


	//   ....[0]....
.L_2966:
        /*008c*/ 	.word	0x000004b0


	//   ....[1]....
        /*0090*/ 	.word	0x00000530


	//----- nvinfo : EIATTR_MAX_THREADS
	.align		4
.L_2967:
        /*0094*/ 	.byte	0x04, 0x05
        /*0096*/ 	.short	(.L_2969 - .L_2968)
.L_2968:
        /*0098*/ 	.word	0x00000080
        /*009c*/ 	.word	0x00000001
        /*00a0*/ 	.word	0x00000001


	//----- nvinfo : EIATTR_CRS_STACK_SIZE
	.align		4
.L_2969:
        /*00a4*/ 	.byte	0x04, 0x1e
        /*00a6*/ 	.short	(.L_2971 - .L_2970)
.L_2970:
        /*00a8*/ 	.word	0x00000000


	//----- nvinfo : EIATTR_CBANK_PARAM_SIZE
	.align		4
.L_2971:
        /*00ac*/ 	.byte	0x03, 0x19
        /*00ae*/ 	.short	0x001c


	//----- nvinfo : EIATTR_PARAM_CBANK
	.align		4
        /*00b0*/ 	.byte	0x04, 0x0a
        /*00b2*/ 	.short	(.L_2973 - .L_2972)
	.align		4
.L_2972:
        /*00b4*/ 	.word	index@(.nv.constant0._ZN2at6native27unrolled_elementwise_kernelIZZZNS0_15log_kernel_cudaERNS_18TensorIteratorBaseEENKUlvE0_clEvENKUlvE2_clEvEUlN3c108BFloat16EE_St5arrayIPcLm2EELi4E23TrivialOffsetCalculatorILi1EjESD_NS0_6memory15LoadWithoutCastENSE_16StoreWithoutCastEEEviT_T0_T2_T3_T4_T5_)
        /*00b8*/ 	.short	0x0380
        /*00ba*/ 	.short	0x001c


	//----- nvinfo : EIATTR_SW_WAR
	.align		4
.L_2973:
        /*00bc*/ 	.byte	0x04, 0x36
        /*00be*/ 	.short	(.L_2975 - .L_2974)
.L_2974:
        /*00c0*/ 	.word	0x00000008
.L_2975:


//--------------------- .nv.info._ZN2at6native29vectorized_elementwise_kernelILi2EZZZNS0_15log_kernel_cudaERNS_18TensorIteratorBaseEENKUlvE0_clEvENKUlvE2_clEvEUlN3c108BFloat16EE_St5arrayIPcLm2EEEEviT0_T1_ --------------------------
	.section	.nv.info._ZN2at6native29vectorized_elementwise_kernelILi2EZZZNS0_15log_kernel_cudaERNS_18TensorIteratorBaseEENKUlvE0_clEvENKUlvE2_clEvEUlN3c108BFloat16EE_St5arrayIPcLm2EEEEviT0_T1_,"",@"SHT_CUDA_INFO"
	.sectionflags	@""
	.align	4


	//----- nvinfo : EIATTR_CUDA_API_VERSION
	.align		4
        /*0000*/ 	.byte	0x04, 0x37
        /*0002*/ 	.short	(.L_2977 - .L_2976)
.L_2976:
        /*0004*/ 	.word	0x00000082


	//----- nvinfo : EIATTR_KPARAM_INFO
	.align		4
.L_2977:
        /*0008*/ 	.byte	0x04, 0x17
        /*000a*/ 	.short	(.L_2979 - .L_2978)
.L_2978:
        /*000c*/ 	.word	0x00000000
        /*0010*/ 	.short	0x0002
        /*0012*/ 	.short	0x0008
        /*0014*/ 	.byte	0x00, 0xf0, 0x41, 0x00


	//----- nvinfo : EIATTR_KPARAM_INFO
	.align		4
.L_2979:
        /*0018*/ 	.byte	0x04, 0x17
        /*001a*/ 	.short	(.L_2981 - .L_2980)
.L_2980:
        /*001c*/ 	.word	0x00000000
        /*0020*/ 	.short	0x0001
        /*0022*/ 	.short	0x0004
        /*0024*/ 	.byte	0x00, 0xf0, 0x05, 0x00


	//----- nvinfo : EIATTR_KPARAM_INFO
	.align		4
.L_2981:
        /*0028*/ 	.byte	0x04, 0x17
        /*002a*/ 	.short	(.L_2983 - .L_2982)
.L_2982:
        /*002c*/ 	.word	0x00000000
        /*0030*/ 	.short	0x0000
        /*0032*/ 	.short	0x0000
        /*0034*/ 	.byte	0x00, 0xf0, 0x11, 0x00


	//----- nvinfo : EIATTR_SPARSE_MMA_MASK
	.align		4
.L_2983:
        /*0038*/ 	.byte	0x03, 0x50
        /*003a*/ 	.short	0x0000


	//----- nvinfo : EIATTR_MAXREG_COUNT
	.align		4
        /*003c*/ 	.byte	0x03, 0x1b
        /*003e*/ 	.short	0x00ff


	//----- nvinfo : EIATTR_MERCURY_ISA_VERSION
	.align		4
        /*0040*/ 	.byte	0x03, 0x5f
        /*0042*/ 	.short	0x0101


	//----- nvinfo : EIATTR_VRC_CTA_INIT_COUNT
	.align		4
        /*0044*/ 	.byte	0x02, 0x4a
	.zero		1
	.zero		1


	//----- nvinfo : EIATTR_EXIT_INSTR_OFFSETS
	.align		4
        /*0048*/ 	.byte	0x04, 0x1c
        /*004a*/ 	.short	(.L_2985 - .L_2984)


	//   ....[0]....
.L_2984:
        /*004c*/ 	.word	0x00000a60


	//   ....[1]....
        /*0050*/ 	.word	0x00000ab0


	//   ....[2]....
        /*0054*/ 	.word	0x00000db0


	//----- nvinfo : EIATTR_MAX_THREADS
	.align		4
.L_2985:
        /*0058*/ 	.byte	0x04, 0x05
        /*005a*/ 	.short	(.L_2987 - .L_2986)
.L_2986:
        /*005c*/ 	.word	0x00000080
        /*0060*/ 	.word	0x00000001
        /*0064*/ 	.word	0x00000001


	//----- nvinfo : EIATTR_CRS_STACK_SIZE
	.align		4
.L_2987:
        /*0068*/ 	.byte	0x04, 0x1e
        /*006a*/ 	.short	(.L_2989 - .L_2988)
.L_2988:
        /*006c*/ 	.word	0x00000000


	//----- nvinfo : EIATTR_CBANK_PARAM_SIZE
	.align		4
.L_2989:
        /*0070*/ 	.byte	0x03, 0x19
        /*0072*/ 	.short	0x0018


	//----- nvinfo : EIATTR_PARAM_CBANK
	.align		4
        /*0074*/ 	.byte	0x04, 0x0a
        /*0076*/ 	.short	(.L_2991 - .L_2990)
	.align		4
.L_2990:
        /*0078*/ 	.word	index@(.nv.constant0._ZN2at6native29vectorized_elementwise_kernelILi2EZZZNS0_15log_kernel_cudaERNS_18TensorIteratorBaseEENKUlvE0_clEvENKUlvE2_clEvEUlN3c108BFloat16EE_St5arrayIPcLm2EEEEviT0_T1_)
        /*007c*/ 	.short	0x0380
        /*007e*/ 	.short	0x0018


	//----- nvinfo : EIATTR_SW_WAR
	.align		4
.L_2991:
        /*0080*/ 	.byte	0x04, 0x36
        /*0082*/ 	.short	(.L_2993 - .L_2992)
.L_2992:
        /*0084*/ 	.word	0x00000008
.L_2993:


//--------------------- .nv.info._ZN2at6native29vectorized_elementwise_kernelILi4EZZZNS0_15log_kernel_cudaERNS_18TensorIteratorBaseEENKUlvE0_clEvENKUlvE2_clEvEUlN3c108BFloat16EE_St5arrayIPcLm2EEEEviT0_T1_ --------------------------
	.section	.nv.info._ZN2at6native29vectorized_elementwise_kernelILi4EZZZNS0_15log_kernel_cudaERNS_18TensorIteratorBaseEENKUlvE0_clEvENKUlvE2_clEvEUlN3c108BFloat16EE_St5arrayIPcLm2EEEEviT0_T1_,"",@"SHT_CUDA_INFO"
	.sectionflags	@""
	.align	4


	//----- nvinfo : EIATTR_CUDA_API_VERSION
	.align		4
        /*0000*/ 	.byte	0x04, 0x37
        /*0002*/ 	.short	(.L_2995 - .L_2994)
.L_2994:
        /*0004*/ 	.word	0x00000082


	//----- nvinfo : EIATTR_KPARAM_INFO
	.align		4
.L_2995:
        /*0008*/ 	.byte	0x04, 0x17
        /*000a*/ 	.short	(.L_2997 - .L_2996)
.L_2996:
        /*000c*/ 	.word	0x00000000
        /*0010*/ 	.short	0x0002
        /*0012*/ 	.short	0x0008
        /*0014*/ 	.byte	0x00, 0xf0, 0x41, 0x00


	//----- nvinfo : EIATTR_KPARAM_INFO
	.align		4
.L_2997:
        /*0018*/ 	.byte	0x04, 0x17
        /*001a*/ 	.short	(.L_2999 - .L_2998)
.L_2998:
        /*001c*/ 	.word	0x00000000
        /*0020*/ 	.short	0x0001
        /*0022*/ 	.short	0x0004
        /*0024*/ 	.byte	0x00, 0xf0, 0x05, 0x00


	//----- nvinfo : EIATTR_KPARAM_INFO
	.align		4
.L_2999:
        /*0028*/ 	.byte	0x04, 0x17
        /*002a*/ 	.short	(.L_3001 - .L_3000)
.L_3000:
        /*002c*/ 	.word	0x00000000
        /*0030*/ 	.short	0x0000
        /*0032*/ 	.short	0x0000
        /*0034*/ 	.byte	0x00, 0xf0, 0x11, 0x00


	//----- nvinfo : EIATTR_SPARSE_MMA_MASK
	.align		4
.L_3001:
        /*0038*/ 	.byte	0x03, 0x50
        /*003a*/ 	.short	0x0000


	//----- nvinfo : EIATTR_MAXREG_COUNT
	.align		4
        /*003c*/ 	.byte	0x03, 0x1b
        /*003e*/ 	.short	0x00ff


	//----- nvinfo : EIATTR_MERCURY_ISA_VERSION
	.align		4
        /*0040*/ 	.byte	0x03, 0x5f
        /*0042*/ 	.short	0x0101


	//----- nvinfo : EIATTR_VRC_CTA_INIT_COUNT
	.align		4
        /*0044*/ 	.byte	0x02, 0x4a
	.zero		1
	.zero		1


	//----- nvinfo : EIATTR_EXIT_INSTR_OFFSETS
	.align		4
        /*0048*/ 	.byte	0x04, 0x1c
        /*004a*/ 	.short	(.L_3003 - .L_3002)


	//   ....[0]....
.L_3002:
        /*004c*/ 	.word	0x00000a60


	//   ....[1]....
        /*0050*/ 	.word	0x00000ab0


	//   ....[2]....
        /*0054*/ 	.word	0x00000d70


	//----- nvinfo : EIATTR_MAX_THREADS
	.align		4
.L_3003:
        /*0058*/ 	.byte	0x04, 0x05
        /*005a*/ 	.short	(.L_3005 - .L_3004)
.L_3004:
        /*005c*/ 	.word	0x00000080
        /*0060*/ 	.word	0x00000001
        /*0064*/ 	.word	0x00000001


	//----- nvinfo : EIATTR_CRS_STACK_SIZE
	.align		4
.L_3005:
        /*0068*/ 	.byte	0x04, 0x1e
        /*006a*/ 	.short	(.L_3007 - .L_3006)
.L_3006:
        /*006c*/ 	.word	0x00000000


	//----- nvinfo : EIATTR_CBANK_PARAM_SIZE
	.align		4
.L_3007:
        /*0070*/ 	.byte	0x03, 0x19
        /*0072*/ 	.short	0x0018


	//----- nvinfo : EIATTR_PARAM_CBANK
	.align		4
        /*0074*/ 	.byte	0x04, 0x0a
        /*0076*/ 	.short	(.L_3009 - .L_3008)
	.align		4
.L_3008:
        /*0078*/ 	.word	index@(.nv.constant0._ZN2at6native29vectorized_elementwise_kernelILi4EZZZNS0_15log_kernel_cudaERNS_18TensorIteratorBaseEENKUlvE0_clEvENKUlvE2_clEvEUlN3c108BFloat16EE_St5arrayIPcLm2EEEEviT0_T1_)
        /*007c*/ 	.short	0x0380
        /*007e*/ 	.short	0x0018


	//----- nvinfo : EIATTR_SW_WAR
	.align		4
.L_3009:
        /*0080*/ 	.byte	0x04, 0x36
        /*0082*/ 	.short	(.L_3011 - .L_3010)
.L_3010:
        /*0084*/ 	.word	0x00000008
.L_3011:


//--------------------- .nv.info._ZN2at6native29vectorized_elementwise_kernelILi8EZZZNS0_15log_kernel_cudaERNS_18TensorIteratorBaseEENKUlvE0_clEvENKUlvE2_clEvEUlN3c108BFloat16EE_St5arrayIPcLm2EEEEviT0_T1_ --------------------------
	.section	.nv.info._ZN2at6native29vectorized_elementwise_kernelILi8EZZZNS0_15log_kernel_cudaERNS_18TensorIteratorBaseEENKUlvE0_clEvENKUlvE2_clEvEUlN3c108BFloat16EE_St5arrayIPcLm2EEEEviT0_T1_,"",@"SHT_CUDA_INFO"
	.sectionflags	@""
	.align	4


	//----- nvinfo : EIATTR_CUDA_API_VERSION
	.align		4
        /*0000*/ 	.byte	0x04, 0x37
        /*0002*/ 	.short	(.L_3013 - .L_3012)
.L_3012:
        /*0004*/ 	.word	0x00000082


	//----- nvinfo : EIATTR_KPARAM_INFO
	.align		4
.L_3013:
        /*0008*/ 	.byte	0x04, 0x17
        /*000a*/ 	.short	(.L_3015 - .L_3014)
.L_3014:
        /*000c*/ 	.word	0x00000000
        /*0010*/ 	.short	0x0002
        /*0012*/ 	.short	0x0008
        /*0014*/ 	.byte	0x00, 0xf0, 0x41, 0x00


	//----- nvinfo : EIATTR_KPARAM_INFO
	.align		4
.L_3015:
        /*0018*/ 	.byte	0x04, 0x17
        /*001a*/ 	.short	(.L_3017 - .L_3016)
.L_3016:
        /*001c*/ 	.word	0x00000000
        /*0020*/ 	.short	0x0001
        /*0022*/ 	.short	0x0004
        /*0024*/ 	.byte	0x00, 0xf0, 0x05, 0x00


	//----- nvinfo : EIATTR_KPARAM_INFO
	.align		4
.L_3017:
        /*0028*/ 	.byte	0x04, 0x17
        /*002a*/ 	.short	(.L_3019 - .L_3018)
.L_3018:
        /*002c*/ 	.word	0x00000000
        /*0030*/ 	.short	0x0000
        /*0032*/ 	.short	0x0000
        /*0034*/ 	.byte	0x00, 0xf0, 0x11, 0x00


	//----- nvinfo : EIATTR_SPARSE_MMA_MASK
	.align		4
.L_3019:
        /*0038*/ 	.byte	0x03, 0x50
        /*003a*/ 	.short	0x0000


	//----- nvinfo : EIATTR_MAXREG_COUNT
	.align		4
        /*003c*/ 	.byte	0x03, 0x1b
        /*003e*/ 	.short	0x00ff


	//----- nvinfo : EIATTR_MERCURY_ISA_VERSION
	.align		4
        /*0040*/ 	.byte	0x03, 0x5f
        /*0042*/ 	.short	0x0101


	//----- nvinfo : EIATTR_VRC_CTA_INIT_COUNT
	.align		4
        /*0044*/ 	.byte	0x02, 0x4a
	.zero		1
	.zero		1


	//----- nvinfo : EIATTR_EXIT_INSTR_OFFSETS
	.align		4
        /*0048*/ 	.byte	0x04, 0x1c
        /*004a*/ 	.short	(.L_3021 - .L_3020)


	//   ....[0]....
.L_3020:
        /*004c*/ 	.word	0x00000a60


	//   ....[1]....
        /*0050*/ 	.word	0x00000ab0


	//   ....[2]....
        /*0054*/ 	.word	0x00000d50


	//----- nvinfo : EIATTR_MAX_THREADS
	.align		4
.L_3021:
        /*0058*/ 	.byte	0x04, 0x05
        /*005a*/ 	.short	(.L_3023 - .L_3022)
.L_3022:
        /*005c*/ 	.word	0x00000080
        /*0060*/ 	.word	0x00000001
        /*0064*/ 	.word	0x00000001


	//----- nvinfo : EIATTR_CRS_STACK_SIZE
	.align		4
.L_3023:
        /*0068*/ 	.byte	0x04, 0x1e
        /*006a*/ 	.short	(.L_3025 - .L_3024)
.L_3024:
        /*006c*/ 	.word	0x00000000


	//----- nvinfo : EIATTR_CBANK_PARAM_SIZE
	.align		4
.L_3025:
        /*0070*/ 	.byte	0x03, 0x19
        /*0072*/ 	.short	0x0018


	//----- nvinfo : EIATTR_PARAM_CBANK
	.align		4
        /*0074*/ 	.byte	0x04, 0x0a
        /*0076*/ 	.short	(.L_3027 - .L_3026)
	.align		4
.L_3026:
        /*0078*/ 	.word	index@(.nv.constant0._ZN2at6native29vectorized_elementwise_kernelILi8EZZZNS0_15log_kernel_cudaERNS_18TensorIteratorBaseEENKUlvE0_clEvENKUlvE2_clEvEUlN3c108BFloat16EE_St5arrayIPcLm2EEEEviT0_T1_)
        /*007c*/ 	.short	0x0380
        /*007e*/ 	.short	0x0018


	//----- nvinfo : EIATTR_SW_WAR
	.align		4
.L_3027:
        /*0080*/ 	.byte	0x04, 0x36
        /*0082*/ 	.short	(.L_3029 - .L_3028)
.L_3028:
        /*0084*/ 	.word	0x00000008
.L_3029:


//--------------------- .nv.info._ZN2at6native18elementwise_kernelILi128ELi4EZNS0_15gpu_kernel_implIZZZNS0_15log_kernel_cudaERNS_18TensorIteratorBaseEENKUlvE0_clEvENKUlvE1_clEvEUlN3c104HalfEE_EEvS4_RKT_EUliE_EEviT1_ --------------------------
	.section	.nv.info._ZN2at6native18elementwise_kernelILi128ELi4EZNS0_15gpu_kernel_implIZZZNS0_15log_kernel_cudaERNS_18TensorIteratorBaseEENKUlvE0_clEvENKUlvE1_clEvEUlN3c104HalfEE_EEvS4_RKT_EUliE_EEviT1_,"",@"SHT_CUDA_INFO"
	.sectionflags	@""
	.align	4


	//----- nvinfo : EIATTR_CUDA_API_VERSION
	.align		4
        /*0000*/ 	.byte	0x04, 0x37
        /*0002*/ 	.short	(.L_3031 - .L_3030)
.L_3030:
        /*0004*/ 	.word	0x00000082


	//----- nvinfo : EIATTR_KPARAM_INFO
	.align		4
.L_3031:
        /*0008*/ 	.byte	0x04, 0x17
        /*000a*/ 	.short	(.L_3033 - .L_3032)
.L_3032:
        /*000c*/ 	.word	0x00000000
        /*0010*/ 	.short	0x0001
        /*0012*/ 	.short	0x0008
        /*0014*/ 	.byte	0x00, 0xf0, 0x61, 0x08


	//----- nvinfo : EIATTR_KPARAM_INFO
	.align		4
.L_3033:
        /*0018*/ 	.byte	0x04, 0x17
        /*001a*/ 	.short	(.L_3035 - .L_3034)
.L_3034:
        /*001c*/ 	.word	0x00000000
        /*0020*/ 	.short	0x0000
        /*0022*/ 	.short	0x0000
        /*0024*/ 	.byte	0x00, 0xf0, 0x11, 0x00


	//----- nvinfo : EIATTR_SPARSE_MMA_MASK
	.align		4
.L_3035:
        /*0028*/ 	.byte	0x03, 0x50
        /*002a*/ 	.short	0x0000


	//----- nvinfo : EIATTR_MAXREG_COUNT
	.align		4
        /*002c*/ 	.byte	0x03, 0x1b
        /*002e*/ 	.short	0x0080


	//----- nvinfo : EIATTR_EXTERNS
	.align		4
        /*0030*/ 	.byte	0x04, 0x0f
        /*0032*/ 	.short	(.L_3037 - .L_3036)


	//   ....[0]....
	.align		4
.L_3036:
        /*0034*/ 	.word	index@(__assertfail)


	//----- nvinfo : EIATTR_MERCURY_ISA_VERSION
	.align		4
.L_3037:
        /*0038*/ 	.byte	0x03, 0x5f
        /*003a*/ 	.short	0x0101


	//----- nvinfo : EIATTR_VRC_CTA_INIT_COUNT
	.align		4
        /*003c*/ 	.byte	0x02, 0x4a
	.zero		1
	.zero		1


	//----- nvinfo : EIATTR_SYSCALL_OFFSETS
	.align		4
        /*0040*/ 	.byte	0x04, 0x46
        /*0042*/ 	.short	(.L_3039 - .L_3038)


	//   ....[0]....
.L_3038:
        /*0044*/ 	.word	0x000021f0


	//   ....[1]....
        /*0048*/ 	.word	0x00003110


	//   ....[2]....
        /*004c*/ 	.word	0x000054a0


	//   ....[3]....
        /*0050*/ 	.word	0x000061f0


	//   ....[4]....
        /*0054*/ 	.word	0x00008690


	//   ....[5]....
        /*0058*/ 	.word	0x000093e0


	//   ....[6]....
        /*005c*/ 	.word	0x0000b890


	//   ....[7]....
        /*0060*/ 	.word	0x0000c5b0


	//----- nvinfo : EIATTR_EXIT_INSTR_OFFSETS
	.align		4
.L_3039:
        /*0064*/ 	.byte	0x04, 0x1c
        /*0066*/ 	.short	(.L_3041 - .L_3040)


	//   ....[0]....
.L_3040:
        /*0068*/ 	.word	0x000096c0


	//   ....[1]....
        /*006c*/ 	.word	0x0000ba50


	//   ....[2]....
        /*0070*/ 	.word	0x0000ba90


	//   ....[3]....
        /*0074*/ 	.word	0x0000bb30


	//   ....[4]....
        /*0078*/ 	.word	0x0000bb70


	//   ....[5]....
        /*007c*/ 	.word	0x0000bbb0


	//   ....[6]....
        /*0080*/ 	.word	0x0000bc40


	//   ....[7]....
        /*0084*/ 	.word	0x0000bc60


	//   ....[8]....
        /*0088*/ 	.word	0x0000bd00


	//   ....[9]....
        /*008c*/ 	.word	0x0000bd50


	//   ....[10]....
        /*0090*/ 	.word	0x0000bda0


	//   ....[11]....
        /*0094*/ 	.word	0x0000be80


	//   ....[12]....
        /*0098*/ 	.word	0x0000bff0


	//   ....[13]....
        /*009c*/ 	.word	0x0000c160


	//   ....[14]....
        /*00a0*/ 	.word	0x0000c2c0


	//   ....[15]....
        /*00a4*/ 	.word	0x0000c300


	//   ....[16]....
        /*00a8*/ 	.word	0x0000c340


	//   ....[17]....
        /*00ac*/ 	.word	0x0000c3f0


	//   ....[18]....
        /*00b0*/ 	.word	0x0000c450


	//   ....[19]....
        /*00b4*/ 	.word	0x0000c5c0


	//   ....[20]....
        /*00b8*/ 	.word	0x0000c6d0


	//   ....[21]....
        /*00bc*/ 	.word	0x0000c810


	//   ....[22]....
        /*00c0*/ 	.word	0x0000c850


	//----- nvinfo : EIATTR_MAX_THREADS
	.align		4
.L_3041:
        /*00c4*/ 	.byte	0x04, 0x05
        /*00c6*/ 	.short	(.L_3043 - .L_3042)
.L_3042:
        /*00c8*/ 	.word	0x00000080
        /*00cc*/ 	.word	0x00000001
        /*00d0*/ 	.word	0x00000001


	//----- nvinfo : EIATTR_CRS_STACK_SIZE
	.align		4
.L_3043:
        /*00d4*/ 	.byte	0x04, 0x1e
        /*00d6*/ 	.short	(.L_3045 - .L_3044)
.L_3044:
        /*00d8*/ 	.word	0x00000000


	//----- nvinfo : EIATTR_CBANK_PARAM_SIZE
	.align		4
.L_3045:
        /*00dc*/ 	.byte	0x03, 0x19
        /*00de*/ 	.short	0x0220


	//----- nvinfo : EIATTR_PARAM_CBANK
	.align		4
        /*00e0*/ 	.byte	0x04, 0x0a
        /*00e2*/ 	.short	(.L_3047 - .L_3046)
	.align		4
.L_3046:
        /*00e4*/ 	.word	index@(.nv.constant0._ZN2at6native18elementwise_kernelILi128ELi4EZNS0_15gpu_kernel_implIZZZNS0_15log_kernel_cudaERNS_18TensorIteratorBaseEENKUlvE0_clEvENKUlvE1_clEvEUlN3c104HalfEE_EEvS4_RKT_EUliE_EEviT1_)
        /*00e8*/ 	.short	0x0380
        /*00ea*/ 	.short	0x0220


	//----- nvinfo : EIATTR_SW_WAR
	.align		4
.L_3047:
        /*00ec*/ 	.byte	0x04, 0x36
        /*00ee*/ 	.short	(.L_3049 - .L_3048)
.L_3048:
        /*00f0*/ 	.word	0x00000008
.L_3049:


//--------------------- .nv.info._ZN2at6native27unrolled_elementwise_kernelIZZZNS0_15log_kernel_cudaERNS_18TensorIteratorBaseEENKUlvE0_clEvENKUlvE1_clEvEUlN3c104HalfEE_St5arrayIPcLm2EELi4E23TrivialOffsetCalculatorILi1EjESD_NS0_6memory12LoadWithCastILi1EEENSE_13StoreWithCastILi1EEEEEviT_T0_T2_T3_T4_T5_ --------------------------
	.section	.nv.info._ZN2at6native27unrolled_elementwise_kernelIZZZNS0_15log_kernel_cudaERNS_18TensorIteratorBaseEENKUlvE0_clEvENKUlvE1_clEvEUlN3c104HalfEE_St5arrayIPcLm2EELi4E23TrivialOffsetCalculatorILi1EjESD_NS0_6memory12LoadWithCastILi1EEENSE_13StoreWithCastILi1EEEEEviT_T0_T2_T3_T4_T5_,"",@"SHT_CUDA_INFO"
	.sectionflags	@""
	.align	4


	//----- nvinfo : EIATTR_CUDA_API_VERSION
	.align		4
        /*0000*/ 	.byte	0x04, 0x37
        /*0002*/ 	.short	(.L_3051 - .L_3050)
.L_3050:
        /*0004*/ 	.word	0x00000082


	//----- nvinfo : EIATTR_KPARAM_INFO
	.align		4
.L_3051:
        /*0008*/ 	.byte	0x04, 0x17
        /*000a*/ 	.short	(.L_3053 - .L_3052)
.L_3052:
        /*000c*/ 	.word	0x00000000
        /*0010*/ 	.short	0x0006
        /*0012*/ 	.short	0x0024
        /*0014*/ 	.byte	0x00, 0xf0, 0x21, 0x00


	//----- nvinfo : EIATTR_KPARAM_INFO
	.align		4
.L_3053:
        /*0018*/ 	.byte	0x04, 0x17
        /*001a*/ 	.short	(.L_3055 - .L_3054)
.L_3054:
        /*001c*/ 	.word	0x00000000
        /*0020*/ 	.short	0x0005
        /*0022*/ 	.short	0x001c
        /*0024*/ 	.byte	0x00, 0xf0, 0x21, 0x00


	//----- nvinfo : EIATTR_KPARAM_INFO
	.align		4
.L_3055:
        /*0028*/ 	.byte	0x04, 0x17
        /*002a*/ 	.short	(.L_3057 - .L_3056)
.L_3056:
        /*002c*/ 	.word	0x00000000
        /*0030*/ 	.short	0x0004
        /*0032*/ 	.short	0x0019
        /*0034*/ 	.byte	0x00, 0xf0, 0x05, 0x00


	//----- nvinfo : EIATTR_KPARAM_INFO
	.align		4
.L_3057:
        /*0038*/ 	.byte	0x04, 0x17
        /*003a*/ 	.short	(.L_3059 - .L_3058)
.L_3058:
        /*003c*/ 	.word	0x00000000
        /*0040*/ 	.short	0x0003
        /*0042*/ 	.short	0x0018
        /*0044*/ 	.byte	0x00, 0xf0, 0x05, 0x00


	//----- nvinfo : EIATTR_KPARAM_INFO
	.align		4
.L_3059:
        /*0048*/ 	.byte	0x04, 0x17
        /*004a*/ 	.short	(.L_3061 - .L_3060)
.L_3060:
        /*004c*/ 	.word	0x00000000
        /*0050*/ 	.short	0x0002
        /*0052*/ 	.short	0x0008
        /*0054*/ 	.byte	0x00, 0xf0, 0x41, 0x00


	//----- nvinfo : EIATTR_KPARAM_INFO
	.align		4
.L_3061:
        /*0058*/ 	.byte	0x04, 0x17
        /*005a*/ 	.short	(.L_3063 - .L_3062)
.L_3062:
        /*005c*/ 	.word	0x00000000
        /*0060*/ 	.short	0x0001
        /*0062*/ 	.short	0x0004
        /*0064*/ 	.byte	0x00, 0xf0, 0x05, 0x00


	//----- nvinfo : EIATTR_KPARAM_INFO
	.align		4
.L_3063:
        /*0068*/ 	.byte	0x04, 0x17
        /*006a*/ 	.short	(.L_3065 - .L_3064)
.L_3064:
        /*006c*/ 	.word	0x00000000
        /*0070*/ 	.short	0x0000
        /*0072*/ 	.short	0x0000
        /*0074*/ 	.byte	0x00, 0xf0, 0x11, 0x00


	//----- nvinfo : EIATTR_SPARSE_MMA_MASK
	.align		4
.L_3065:
        /*0078*/ 	.byte	0x03, 0x50
        /*007a*/ 	.short	0x0000


	//----- nvinfo : EIATTR_MAXREG_COUNT
	.align		4
        /*007c*/ 	.byte	0x03, 0x1b
        /*007e*/ 	.short	0x00ff


	//----- nvinfo : EIATTR_EXTERNS
	.align		4
        /*0080*/ 	.byte	0x04, 0x0f
        /*0082*/ 	.short	(.L_3067 - .L_3066)


	//   ....[0]....
	.align		4
.L_3066:
        /*0084*/ 	.word	index@(__assertfail)


	//----- nvinfo : EIATTR_MERCURY_ISA_VERSION
	.align		4
.L_3067:
        /*0088*/ 	.byte	0x03, 0x5f
        /*008a*/ 	.short	0x0101


	//----- nvinfo : EIATTR_VRC_CTA_INIT_COUNT
	.align		4
        /*008c*/ 	.byte	0x02, 0x4a
	.zero		1
	.zero		1


	//----- nvinfo : EIATTR_SYSCALL_OFFSETS
	.align		4
        /*0090*/ 	.byte	0x04, 0x46
        /*0092*/ 	.short	(.L_3069 - .L_3068)


	//   ....[0]....
.L_3068:
        /*0094*/ 	.word	0x00000fc0


	//   ....[1]....
        /*0098*/ 	.word	0x00002160


	//   ....[2]....
        /*009c*/ 	.word	0x00003240


	//   ....[3]....
        /*00a0*/ 	.word	0x00004240


	//   ....[4]....
        /*00a4*/ 	.word	0x00005380


	//   ....[5]....
        /*00a8*/ 	.word	0x00006240


	//   ....[6]....
        /*00ac*/ 	.word	0x000071c0


	//   ....[7]....
        /*00b0*/ 	.word	0x00008140


	//----- nvinfo : EIATTR_EXIT_INSTR_OFFSETS
	.align		4
.L_3069:
        /*00b4*/ 	.byte	0x04, 0x1c
        /*00b6*/ 	.short	(.L_3071 - .L_3070)


	//   ....[0]....
.L_3070:
        /*00b8*/ 	.word	0x00007490


	//   ....[1]....
        /*00bc*/ 	.word	0x000075e0


	//   ....[2]....
        /*00c0*/ 	.word	0x00007620


	//   ....[3]....
        /*00c4*/ 	.word	0x000076c0


	//   ....[4]....
        /*00c8*/ 	.word	0x00007700


	//   ....[5]....
        /*00cc*/ 	.word	0x00007740


	//   ....[6]....
        /*00d0*/ 	.word	0x000077d0


	//   ....[7]....
        /*00d4*/ 	.word	0x000077f0


	//   ....[8]....
        /*00d8*/ 	.word	0x00007890


	//   ....[9]....
        /*00dc*/ 	.word	0x000078e0


	//   ....[10]....
        /*00e0*/ 	.word	0x00007930


	//   ....[11]....
        /*00e4*/ 	.word	0x00007a10


	//   ....[12]....
        /*00e8*/ 	.word	0x00007b80


	//   ....[13]....
        /*00ec*/ 	.word	0x00007cf0


	//   ....[14]....
        /*00f0*/ 	.word	0x00007e50


	//   ....[15]....
        /*00f4*/ 	.word	0x00007e90


	//   ....[16]....
        /*00f8*/ 	.word	0x00007ed0


	//   ....[17]....
        /*00fc*/ 	.word	0x00007f80


	//   ....[18]....
        /*0100*/ 	.word	0x00007fe0


	//   ....[19]....
        /*0104*/ 	.word	0x00008150


	//   ....[20]....
        /*0108*/ 	.word	0x00008260


	//   ....[21]....
        /*010c*/ 	.word	0x000083a0


	//   ....[22]....
        /*0110*/ 	.word	0x000083e0


	//----- nvinfo : EIATTR_MAX_THREADS
	.align		4
.L_3071:
        /*0114*/ 	.byte	0x04, 0x05
        /*0116*/ 	.short	(.L_3073 - .L_3072)
.L_3072:
        /*0118*/ 	.word	0x00000080
        /*011c*/ 	.word	0x00000001
        /*0120*/ 	.word	0x00000001


	//----- nvinfo : EIATTR_CRS_STACK_SIZE
	.align		4
.L_3073:
        /*0124*/ 	.byte	0x04, 0x1e
        /*0126*/ 	.short	(.L_3075 - .L_3074)
.L_3074:
        /*0128*/ 	.word	0x00000000


	//----- nvinfo : EIATTR_CBANK_PARAM_SIZE
	.align		4
.L_3075:
        /*012c*/ 	.byte	0x03, 0x19
        /*012e*/ 	.short	0x002c


	//----- nvinfo : EIATTR_PARAM_CBANK
	.align		4
        /*0130*/ 	.byte	0x04, 0x0a
        /*0132*/ 	.short	(.L_3077 - .L_3076)
	.align		4
.L_3076:
        /*0134*/ 	.word	index@(.nv.constant0._ZN2at6native27unrolled_elementwise_kernelIZZZNS0_15log_kernel_cudaERNS_18TensorIteratorBaseEENKUlvE0_clEvENKUlvE1_clEvEUlN3c104HalfEE_St5arrayIPcLm2EELi4E23TrivialOffsetCalculatorILi1EjESD_NS0_6memory12LoadWithCastILi1EEENSE_13StoreWithCastILi1EEEEEviT_T0_T2_T3_T4_T5_)
        /*0138*/ 	.short	0x0380
        /*013a*/ 	.short	0x002c


	//----- nvinfo : EIATTR_SW_WAR
	.align		4
.L_3077:
        /*013c*/ 	.byte	0x04, 0x36
        /*013e*/ 	.short	(.L_3079 - .L_3078)
.L_3078:
        /*0140*/ 	.word	0x00000008
.L_3079:


//--------------------- .nv.info._ZN2at6native18elementwise_kernelILi128ELi4EZNS0_22gpu_kernel_impl_nocastIZZZNS0_15log_kernel_cudaERNS_18TensorIteratorBaseEENKUlvE0_clEvENKUlvE1_clEvEUlN3c104HalfEE_EEvS4_RKT_EUliE_EEviT1_ --------------------------
	.section	.nv.info._ZN2at6native18elementwise_kernelILi128ELi4EZNS0_22gpu_kernel_impl_nocastIZZZNS0_15log_kernel_cudaERNS_18TensorIteratorBaseEENKUlvE0_clEvENKUlvE1_clEvEUlN3c104HalfEE_EEvS4_RKT_EUliE_EEviT1_,"",@"SHT_CUDA_INFO"
	.sectionflags	@""
	.align	4


	//----- nvinfo : EIATTR_CUDA_API_VERSION
	.align		4
        /*0000*/ 	.byte	0x04, 0x37
        /*0002*/ 	.short	(.L_3081 - .L_3080)
.L_3080:
        /*0004*/ 	.word	0x00000082


	//----- nvinfo : EIATTR_KPARAM_INFO
	.align		4
.L_3081:
        /*0008*/ 	.byte	0x04, 0x17
        /*000a*/ 	.short	(.L_3083 - .L_3082)
.L_3082:
        /*000c*/ 	.word	0x00000000
        /*0010*/ 	.short	0x0001
        /*0012*/ 	.short	0x0008
        /*0014*/ 	.byte	0x00, 0xf0, 0x61, 0x08


	//----- nvinfo : EIATTR_KPARAM_INFO
	.align		4
.L_3083:
        /*0018*/ 	.byte	0x04, 0x17
        /*001a*/ 	.short	(.L_3085 - .L_3084)
.L_3084:
        /*001c*/ 	.word	0x00000000
        /*0020*/ 	.short	0x0000
        /*0022*/ 	.short	0x0000
        /*0024*/ 	.byte	0x00, 0xf0, 0x11, 0x00


	//----- nvinfo : EIATTR_SPARSE_MMA_MASK
	.align		4
.L_3085:
        /*0028*/ 	.byte	0x03, 0x50
        /*002a*/ 	.short	0x0000


	//----- nvinfo : EIATTR_MAXREG_COUNT
	.align		4
        /*002c*/ 	.byte	0x03, 0x1b
        /*002e*/ 	.short	0x0080


	//----- nvinfo : EIATTR_MERCURY_ISA_VERSION
	.align		4
        /*0030*/ 	.byte	0x03, 0x5f
        /*0032*/ 	.short	0x0101


	//----- nvinfo : EIATTR_VRC_CTA_INIT_COUNT
	.align		4
        /*0034*/ 	.byte	0x02, 0x4a
	.zero		1
	.zero		1


	//----- nvinfo : EIATTR_EXIT_INSTR_OFFSETS
	.align		4
        /*0038*/ 	.byte	0x04, 0x1c
        /*003a*/ 	.short	(.L_3087 - .L_3086)


	//   ....[0]....
.L_3086:
        /*003c*/ 	.word	0x00000330


	//   ....[1]....
        /*0040*/ 	.word	0x000003c0


	//   ....[2]....
        /*0044*/ 	.word	0x00003f10


	//   ....[3]....
        /*0048*/ 	.word	0x00005270


	//----- nvinfo : EIATTR_MAX_THREADS
	.align		4
.L_3087:
        /*004c*/ 	.byte	0x04, 0x05
        /*004e*/ 	.short	(.L_3089 - .L_3088)
.L_3088:
        /*0050*/ 	.word	0x00000080
        /*0054*/ 	.word	0x00000001
        /*0058*/ 	.word	0x00000001


	//----- nvinfo : EIATTR_CRS_STACK_SIZE
	.align		4
.L_3089:
        /*005c*/ 	.byte	0x04, 0x1e
        /*005e*/ 	.short	(.L_3091 - .L_3090)
.L_3090:
        /*0060*/ 	.word	0x00000000


	//----- nvinfo : EIATTR_CBANK_PARAM_SIZE
	.align		4
.L_3091:
        /*0064*/ 	.byte	0x03, 0x19
        /*0066*/ 	.short	0x0220


	//----- nvinfo : EIATTR_PARAM_CBANK
	.align		4
        /*0068*/ 	.byte	0x04, 0x0a
        /*006a*/ 	.short	(.L_3093 - .L_3092)
	.align		4
.L_3092:
        /*006c*/ 	.word	index@(.nv.constant0._ZN2at6native18elementwise_kernelILi128ELi4EZNS0_22gpu_kernel_impl_nocastIZZZNS0_15log_kernel_cudaERNS_18TensorIteratorBaseEENKUlvE0_clEvENKUlvE1_clEvEUlN3c104HalfEE_EEvS4_RKT_EUliE_EEviT1_)
        /*0070*/ 	.short	0x0380
        /*0072*/ 	.short	0x0220


	//----- nvinfo : EIATTR_SW_WAR
	.align		4
.L_3093:
        /*0074*/ 	.byte	0x04, 0x36
        /*0076*/ 	.short	(.L_3095 - .L_3094)
.L_3094:
        /*0078*/ 	.word	0x00000008
.L_3095:


//--------------------- .nv.info._ZN2at6native27unrolled_elementwise_kernelIZZZNS0_15log_kernel_cudaERNS_18TensorIteratorBaseEENKUlvE0_clEvENKUlvE1_clEvEUlN3c104HalfEE_St5arrayIPcLm2EELi4E23TrivialOffsetCalculatorILi1EjESD_NS0_6memory15LoadWithoutCastENSE_16StoreWithoutCastEEEviT_T0_T2_T3_T4_T5_ --------------------------
	.section	.nv.info._ZN2at6native27unrolled_elementwise_kernelIZZZNS0_15log_kernel_cudaERNS_18TensorIteratorBaseEENKUlvE0_clEvENKUlvE1_clEvEUlN3c104HalfEE_St5arrayIPcLm2EELi4E23TrivialOffsetCalculatorILi1EjESD_NS0_6memory15LoadWithoutCastENSE_16StoreWithoutCastEEEviT_T0_T2_T3_T4_T5_,"",@"SHT_CUDA_INFO"
	.sectionflags	@""
	.align	4


	//----- nvinfo : EIATTR_CUDA_API_VERSION
	.align		4
        /*0000*/ 	.byte	0x04, 0x37
        /*0002*/ 	.short	(.L_3097 - .L_3096)
.L_3096:
        /*0004*/ 	.word	0x00000082


	//----- nvinfo : EIATTR_KPARAM_INFO
	.align		4
.L_3097:
        /*0008*/ 	.byte	0x04, 0x17
        /*000a*/ 	.short	(.L_3099 - .L_3098)
.L_3098:
        /*000c*/ 	.word	0x00000000
        /*0010*/ 	.short	0x0006
        /*0012*/ 	.short	0x001b
        /*0014*/ 	.byte	0x00, 0xf0, 0x05, 0x00


	//----- nvinfo : EIATTR_KPARAM_INFO
	.align		4
.L_3099:
        /*0018*/ 	.byte	0x04, 0x17
        /*001a*/ 	.short	(.L_3101 - .L_3100)
.L_3100:
        /*001c*/ 	.word	0x00000000
        /*0020*/ 	.short	0x0005
        /*0022*/ 	.short	0x001a
        /*0024*/ 	.byte	0x00, 0xf0, 0x05, 0x00


	//----- nvinfo : EIATTR_KPARAM_INFO
	.align		4
.L_3101:
        /*0028*/ 	.byte	0x04, 0x17
        /*002a*/ 	.short	(.L_3103 - .L_3102)
.L_3102:
        /*002c*/ 	.word	0x00000000
        /*0030*/ 	.short	0x0004
        /*0032*/ 	.short	0x0019
        /*0034*/ 	.byte	0x00, 0xf0, 0x05, 0x00


	//----- nvinfo : EIATTR_KPARAM_INFO
	.align		4
.L_3103:
        /*0038*/ 	.byte	0x04, 0x17
        /*003a*/ 	.short	(.L_3105 - .L_3104)
.L_3104:
        /*003c*/ 	.word	0x00000000
        /*0040*/ 	.short	0x0003
        /*0042*/ 	.short	0x0018
        /*0044*/ 	.byte	0x00, 0xf0, 0x05, 0x00


	//----- nvinfo : EIATTR_KPARAM_INFO
	.align		4
.L_3105:
        /*0048*/ 	.byte	0x04, 0x17
        /*004a*/ 	.short	(.L_3107 - .L_3106)
.L_3106:
        /*004c*/ 	.word	0x00000000
        /*0050*/ 	.short	0x0002
        /*0052*/ 	.short	0x0008
        /*0054*/ 	.byte	0x00, 0xf0, 0x41, 0x00


	//----- nvinfo : EIATTR_KPARAM_INFO
	.align		4
.L_3107:
        /*0058*/ 	.byte	0x04, 0x17
        /*005a*/ 	.short	(.L_3109 - .L_3108)
.L_3108:
        /*005c*/ 	.word	0x00000000
        /*0060*/ 	.short	0x0001
        /*0062*/ 	.short	0x0004
        /*0064*/ 	.byte	0x00, 0xf0, 0x05, 0x00


	//----- nvinfo : EIATTR_KPARAM_INFO
	.align		4
.L_3109:
        /*0068*/ 	.byte	0x04, 0x17
        /*006a*/ 	.short	(.L_3111 - .L_3110)
.L_3110:
        /*006c*/ 	.word	0x00000000
        /*0070*/ 	.short	0x0000
        /*0072*/ 	.short	0x0000
        /*0074*/ 	.byte	0x00, 0xf0, 0x11, 0x00


	//----- nvinfo : EIATTR_SPARSE_MMA_MASK
	.align		4
.L_3111:
        /*0078*/ 	.byte	0x03, 0x50
        /*007a*/ 	.short	0x0000


	//----- nvinfo : EIATTR_MAXREG_COUNT
	.align		4
        /*007c*/ 	.byte	0x03, 0x1b
        /*007e*/ 	.short	0x00ff


	//----- nvinfo : EIATTR_MERCURY_ISA_VERSION
	.align		4
        /*0080*/ 	.byte	0x03, 0x5f
        /*0082*/ 	.short	0x0101


	//----- nvinfo : EIATTR_VRC_CTA_INIT_COUNT
	.align		4
        /*0084*/ 	.byte	0x02, 0x4a
	.zero		1
	.zero		1


	//----- nvinfo : EIATTR_EXIT_INSTR_OFFSETS
	.align		4
        /*0088*/ 	.byte	0x04, 0x1c
        /*008a*/ 	.short	(.L_3113 - .L_3112)


	//   ....[0]....
.L_3112:
        /*008c*/ 	.word	0x000004b0


	//   ....[1]....
        /*0090*/ 	.word	0x00000530


	//----- nvinfo : EIATTR_MAX_THREADS
	.align		4
.L_3113:
        /*0094*/ 	.byte	0x04, 0x05
        /*0096*/ 	.short	(.L_3115 - .L_3114)
.L_3114:
        /*0098*/ 	.word	0x00000080
        /*009c*/ 	.word	0x00000001
        /*00a0*/ 	.word	0x00000001


	//----- nvinfo : EIATTR_CRS_STACK_SIZE
	.align		4
.L_3115:
        /*00a4*/ 	.byte	0x04, 0x1e
        /*00a6*/ 	.short	(.L_3117 - .L_3116)
.L_3116:
        /*00a8*/ 	.word	0x00000000


	//----- nvinfo : EIATTR_CBANK_PARAM_SIZE
	.align		4
.L_3117:
        /*00ac*/ 	.byte	0x03, 0x19
        /*00ae*/ 	.short	0x001c


	//----- nvinfo : EIATTR_PARAM_CBANK
	.align		4
        /*00b0*/ 	.byte	0x04, 0x0a
        /*00b2*/ 	.short	(.L_3119 - .L_3118)
	.align		4
.L_3118:
        /*00b4*/ 	.word	index@(.nv.constant0._ZN2at6native27unrolled_elementwise_kernelIZZZNS0_15log_kernel_cudaERNS_18TensorIteratorBaseEENKUlvE0_clEvENKUlvE1_clEvEUlN3c104HalfEE_St5arrayIPcLm2EELi4E23TrivialOffsetCalculatorILi1EjESD_NS0_6memory15LoadWithoutCastENSE_16StoreWithoutCastEEEviT_T0_T2_T3_T4_T5_)
        /*00b8*/ 	.short	0x0380
        /*00ba*/ 	.short	0x001c


	//----- nvinfo : EIATTR_SW_WAR
	.align		4
.L_3119:
        /*00bc*/ 	.byte	0x04, 0x36
        /*00be*/ 	.short	(.L_3121 - .L_3120)
.L_3120:
        /*00c0*/ 	.word	0x00000008
.L_3121:


//--------------------- .nv.info._ZN2at6native29vectorized_elementwise_kernelILi2EZZZNS0_15log_kernel_cudaERNS_18TensorIteratorBaseEENKUlvE0_clEvENKUlvE1_clEvEUlN3c104HalfEE_St5arrayIPcLm2EEEEviT0_T1_ --------------------------
	.section	.nv.info._ZN2at6native29vectorized_elementwise_kernelILi2EZZZNS0_15log_kernel_cudaERNS_18TensorIteratorBaseEENKUlvE0_clEvENKUlvE1_clEvEUlN3c104HalfEE_St5arrayIPcLm2EEEEviT0_T1_,"",@"SHT_CUDA_INFO"
	.sectionflags	@""
	.align	4


	//----- nvinfo : EIATTR_CUDA_API_VERSION
	.align		4
        /*0000*/ 	.byte	0x04, 0x37
        /*0002*/ 	.short	(.L_3123 - .L_3122)
.L_3122:
        /*0004*/ 	.word	0x00000082


	//----- nvinfo : EIATTR_KPARAM_INFO
	.align		4
.L_3123:
        /*0008*/ 	.byte	0x04, 0x17
        /*000a*/ 	.short	(.L_3125 - .L_3124)
.L_3124:
        /*000c*/ 	.word	0x00000000
        /*0010*/ 	.short	0x0002
        /*0012*/ 	.short	0x0008
        /*0014*/ 	.byte	0x00, 0xf0, 0x41, 0x00


	//----- nvinfo : EIATTR_KPARAM_INFO
	.align		4
.L_3125:
        /*0018*/ 	.byte	0x04, 0x17
        /*001a*/ 	.short	(.L_3127 - .L_3126)
.L_3126:
        /*001c*/ 	.word	0x00000000
        /*0020*/ 	.short	0x0001
        /*0022*/ 	.short	0x0004
        /*0024*/ 	.byte	0x00, 0xf0, 0x05, 0x00


	//----- nvinfo : EIATTR_KPARAM_INFO
	.align		4
.L_3127:
        /*0028*/ 	.byte	0x04, 0x17
        /*002a*/ 	.short	(.L_3129 - .L_3128)
.L_3128:
        /*002c*/ 	.word	0x00000000
        /*0030*/ 	.short	0x0000
        /*0032*/ 	.short	0x0000
        /*0034*/ 	.byte	0x00, 0xf0, 0x11, 0x00


	//----- nvinfo : EIATTR_SPARSE_MMA_MASK
	.align		4
.L_3129:
        /*0038*/ 	.byte	0x03, 0x50
        /*003a*/ 	.short	0x0000


	//----- nvinfo : EIATTR_MAXREG_COUNT
	.align		4
        /*003c*/ 	.byte	0x03, 0x1b
        /*003e*/ 	.short	0x00ff


	//----- nvinfo : EIATTR_MERCURY_ISA_VERSION
	.align		4
        /*0040*/ 	.byte	0x03, 0x5f
        /*0042*/ 	.short	0x0101


	//----- nvinfo : EIATTR_VRC_CTA_INIT_COUNT
	.align		4
        /*0044*/ 	.byte	0x02, 0x4a
	.zero		1
	.zero		1


	//----- nvinfo : EIATTR_EXIT_INSTR_OFFSETS
	.align		4
        /*0048*/ 	.byte	0x04, 0x1c
        /*004a*/ 	.short	(.L_3131 - .L_3130)


	//   ....[0]....
.L_3130:
        /*004c*/ 	.word	0x00000a60


	//   ....[1]....
        /*0050*/ 	.word	0x00000ab0


	//   ....[2]....
        /*0054*/ 	.word	0x00000d70


	//----- nvinfo : EIATTR_MAX_THREADS
	.align		4
.L_3131:
        /*0058*/ 	.byte	0x04, 0x05
        /*005a*/ 	.short	(.L_3133 - .L_3132)
.L_3132:
        /*005c*/ 	.word	0x00000080
        /*0060*/ 	.word	0x00000001
        /*0064*/ 	.word	0x00000001


	//----- nvinfo : EIATTR_CRS_STACK_SIZE
	.align		4
.L_3133:
        /*0068*/ 	.byte	0x04, 0x1e
        /*006a*/ 	.short	(.L_3135 - .L_3134)
.L_3134:
        /*006c*/ 	.word	0x00000000


	//----- nvinfo : EIATTR_CBANK_PARAM_SIZE
	.align		4
.L_3135:
        /*0070*/ 	.byte	0x03, 0x19
        /*0072*/ 	.short	0x0018


	//----- nvinfo : EIATTR_PARAM_CBANK
	.align		4
        /*0074*/ 	.byte	0x04, 0x0a
        /*0076*/ 	.short	(.L_3137 - .L_3136)
	.align		4
.L_3136:
        /*0078*/ 	.word	index@(.nv.constant0._ZN2at6native29vectorized_elementwise_kernelILi2EZZZNS0_15log_kernel_cudaERNS_18TensorIteratorBaseEENKUlvE0_clEvENKUlvE1_clEvEUlN3c104HalfEE_St5arrayIPcLm2EEEEviT0_T1_)
        /*007c*/ 	.short	0x0380
        /*007e*/ 	.short	0x0018


	//----- nvinfo : EIATTR_SW_WAR
	.align		4
.L_3137:
        /*0080*/ 	.byte	0x04, 0x36
        /*0082*/ 	.short	(.L_3139 - .L_3138)
.L_3138:
        /*0084*/ 	.word	0x00000008
.L_3139:


//--------------------- .nv.info._ZN2at6native29vectorized_elementwise_kernelILi4EZZZNS0_15log_kernel_cudaERNS_18TensorIteratorBaseEENKUlvE0_clEvENKUlvE1_clEvEUlN3c104HalfEE_St5arrayIPcLm2EEEEviT0_T1_ --------------------------
	.section	.nv.info._ZN2at6native29vectorized_elementwise_kernelILi4EZZZNS0_15log_kernel_cudaERNS_18TensorIteratorBaseEENKUlvE0_clEvENKUlvE1_clEvEUlN3c104HalfEE_St5arrayIPcLm2EEEEviT0_T1_,"",@"SHT_CUDA_INFO"
	.sectionflags	@""
	.align	4


	//----- nvinfo : EIATTR_CUDA_API_VERSION
	.align		4
        /*0000*/ 	.byte	0x04, 0x37
        /*0002*/ 	.short	(.L_3141 - .L_3140)
.L_3140:
        /*0004*/ 	.word	0x00000082


	//----- nvinfo : EIATTR_KPARAM_INFO
	.align		4
.L_3141:
        /*0008*/ 	.byte	0x04, 0x17
        /*000a*/ 	.short	(.L_3143 - .L_3142)
.L_3142:
        /*000c*/ 	.word	0x00000000
        /*0010*/ 	.short	0x0002
        /*0012*/ 	.short	0x0008
        /*0014*/ 	.byte	0x00, 0xf0, 0x41, 0x00


	//----- nvinfo : EIATTR_KPARAM_INFO
	.align		4
.L_3143:
        /*0018*/ 	.byte	0x04, 0x17
        /*001a*/ 	.short	(.L_3145 - .L_3144)
.L_3144:
        /*001c*/ 	.word	0x00000000
        /*0020*/ 	.short	0x0001
        /*0022*/ 	.short	0x0004
        /*0024*/ 	.byte	0x00, 0xf0, 0x05, 0x00


	//----- nvinfo : EIATTR_KPARAM_INFO
	.align		4
.L_3145:
        /*0028*/ 	.byte	0x04, 0x17
        /*002a*/ 	.short	(.L_3147 - .L_3146)
.L_3146:
        /*002c*/ 	.word	0x00000000
        /*0030*/ 	.short	0x0000
        /*0032*/ 	.short	0x0000
        /*0034*/ 	.byte	0x00, 0xf0, 0x11, 0x00


	//----- nvinfo : EIATTR_SPARSE_MMA_MASK
	.align		4
.L_3147:
        /*0038*/ 	.byte	0x03, 0x50
        /*003a*/ 	.short	0x0000


	//----- nvinfo : EIATTR_MAXREG_COUNT
	.align		4
        /*003c*/ 	.byte	0x03, 0x1b
        /*003e*/ 	.short	0x00ff


	//----- nvinfo : EIATTR_MERCURY_ISA_VERSION
	.align		4
        /*0040*/ 	.byte	0x03, 0x5f
        /*0042*/ 	.short	0x0101


	//----- nvinfo : EIATTR_VRC_CTA_INIT_COUNT
	.align		4
        /*0044*/ 	.byte	0x02, 0x4a
	.zero		1
	.zero		1


	//----- nvinfo : EIATTR_EXIT_INSTR_OFFSETS
	.align		4
        /*0048*/ 	.byte	0x04, 0x1c
        /*004a*/ 	.short	(.L_3149 - .L_3148)


	//   ....[0]....
.L_3148:
        /*004c*/ 	.word	0x00000a60


	//   ....[1]....
        /*0050*/ 	.word	0x00000ab0


	//   ....[2]....
        /*0054*/ 	.word	0x00000d30


	//----- nvinfo : EIATTR_MAX_THREADS
	.align		4
.L_3149:
        /*0058*/ 	.byte	0x04, 0x05
        /*005a*/ 	.short	(.L_3151 - .L_3150)
.L_3150:
        /*005c*/ 	.word	0x00000080
        /*0060*/ 	.word	0x00000001
        /*0064*/ 	.word	0x00000001


	//----- nvinfo : EIATTR_CRS_STACK_SIZE
	.align		4
.L_3151:
        /*0068*/ 	.byte	0x04, 0x1e
        /*006a*/ 	.short	(.L_3153 - .L_3152)
.L_3152:
        /*006c*/ 	.word	0x00000000


	//----- nvinfo : EIATTR_CBANK_PARAM_SIZE
	.align		4
.L_3153:
        /*0070*/ 	.byte	0x03, 0x19
        /*0072*/ 	.short	0x0018


	//----- nvinfo : EIATTR_PARAM_CBANK
	.align		4
        /*0074*/ 	.byte	0x04, 0x0a
        /*0076*/ 	.short	(.L_3155 - .L_3154)
	.align		4
.L_3154:
        /*0078*/ 	.word	index@(.nv.constant0._ZN2at6native29vectorized_elementwise_kernelILi4EZZZNS0_15log_kernel_cudaERNS_18TensorIteratorBaseEENKUlvE0_clEvENKUlvE1_clEvEUlN3c104HalfEE_St5arrayIPcLm2EEEEviT0_T1_)
        /*007c*/ 	.short	0x0380
        /*007e*/ 	.short	0x0018


	//----- nvinfo : EIATTR_SW_WAR
	.align		4
.L_3155:
        /*0080*/ 	.byte	0x04, 0x36
        /*0082*/ 	.short	(.L_3157 - .L_3156)
.L_3156:
        /*0084*/ 	.word	0x00000008
.L_3157:


//--------------------- .nv.info._ZN2at6native29vectorized_elementwise_kernelILi8EZZZNS0_15log_kernel_cudaERNS_18TensorIteratorBaseEENKUlvE0_clEvENKUlvE1_clEvEUlN3c104HalfEE_St5arrayIPcLm2EEEEviT0_T1_ --------------------------
	.section	.nv.info._ZN2at6native29vectorized_elementwise_kernelILi8EZZZNS0_15log_kernel_cudaERNS_18TensorIteratorBaseEENKUlvE0_clEvENKUlvE1_clEvEUlN3c104HalfEE_St5arrayIPcLm2EEEEviT0_T1_,"",@"SHT_CUDA_INFO"
	.sectionflags	@""
	.align	4


	//----- nvinfo : EIATTR_CUDA_API_VERSION
	.align		4
        /*0000*/ 	.byte	0x04, 0x37
        /*0002*/ 	.short	(.L_3159 - .L_3158)
.L_3158:
        /*0004*/ 	.word	0x00000082


	//----- nvinfo : EIATTR_KPARAM_INFO
	.align		4
.L_3159:
        /*0008*/ 	.byte	0x04, 0x17
        /*000a*/ 	.short	(.L_3161 - .L_3160)
.L_3160:
        /*000c*/ 	.word	0x00000000
        /*0010*/ 	.short	0x0002
        /*0012*/ 	.short	0x0008
        /*0014*/ 	.byte	0x00, 0xf0, 0x41, 0x00


	//----- nvinfo : EIATTR_KPARAM_INFO
	.align		4
.L_3161:
        /*0018*/ 	.byte	0x04, 0x17
        /*001a*/ 	.short	(.L_3163 - .L_3162)
.L_3162:
        /*001c*/ 	.word	0x00000000
        /*0020*/ 	.short	0x0001
        /*0022*/ 	.short	0x0004
        /*0024*/ 	.byte	0x00, 0xf0, 0x05, 0x00


	//----- nvinfo : EIATTR_KPARAM_INFO
	.align		4
.L_3163:
        /*0028*/ 	.byte	0x04, 0x17
        /*002a*/ 	.short	(.L_3165 - .L_3164)
.L_3164:
        /*002c*/ 	.word	0x00000000
        /*0030*/ 	.short	0x0000
        /*0032*/ 	.short	0x0000
        /*0034*/ 	.byte	0x00, 0xf0, 0x11, 0x00


	//----- nvinfo : EIATTR_SPARSE_MMA_MASK
	.align		4
.L_3165:
        /*0038*/ 	.byte	0x03, 0x50
        /*003a*/ 	.short	0x0000


	//----- nvinfo : EIATTR_MAXREG_COUNT
	.align		4
        /*003c*/ 	.byte	0x03, 0x1b
        /*003e*/ 	.short	0x00ff


	//----- nvinfo : EIATTR_MERCURY_ISA_VERSION
	.align		4
        /*0040*/ 	.byte	0x03, 0x5f
        /*0042*/ 	.short	0x0101


	//----- nvinfo : EIATTR_VRC_CTA_INIT_COUNT
	.align		4
        /*0044*/ 	.byte	0x02, 0x4a
	.zero		1
	.zero		1


	//----- nvinfo : EIATTR_EXIT_INSTR_OFFSETS
	.align		4
        /*0048*/ 	.byte	0x04, 0x1c
        /*004a*/ 	.short	(.L_3167 - .L_3166)


	//   ....[0]....
.L_3166:
        /*004c*/ 	.word	0x00000a60


	//   ....[1]....
        /*0050*/ 	.word	0x00000ab0


	//   ....[2]....
        /*0054*/ 	.word	0x00000d10


	//----- nvinfo : EIATTR_MAX_THREADS
	.align		4
.L_3167:
        /*0058*/ 	.byte	0x04, 0x05
        /*005a*/ 	.short	(.L_3169 - .L_3168)
.L_3168:
        /*005c*/ 	.word	0x00000080
        /*0060*/ 	.word	0x00000001
        /*0064*/ 	.word	0x00000001


	//----- nvinfo : EIATTR_CRS_STACK_SIZE
	.align		4
.L_3169:
        /*0068*/ 	.byte	0x04, 0x1e
        /*006a*/ 	.short	(.L_3171 - .L_3170)
.L_3170:
        /*006c*/ 	.word	0x00000000


	//----- nvinfo : EIATTR_CBANK_PARAM_SIZE
	.align		4
.L_3171:
        /*0070*/ 	.byte	0x03, 0x19
        /*0072*/ 	.short	0x0018


	//----- nvinfo : EIATTR_PARAM_CBANK
	.align		4
        /*0074*/ 	.byte	0x04, 0x0a
        /*0076*/ 	.short	(.L_3173 - .L_3172)
	.align		4
.L_3172:
        /*0078*/ 	.word	index@(.nv.constant0._ZN2at6native29vectorized_elementwise_kernelILi8EZZZNS0_15log_kernel_cudaERNS_18TensorIteratorBaseEENKUlvE0_clEvENKUlvE1_clEvEUlN3c104HalfEE_St5arrayIPcLm2EEEEviT0_T1_)
        /*007c*/ 	.short	0x0380
        /*007e*/ 	.short	0x0018


	//----- nvinfo : EIATTR_SW_WAR
	.align		4
.L_3173:
        /*0080*/ 	.byte	0x04, 0x36
        /*0082*/ 	.short	(.L_3175 - .L_3174)
.L_3174:
        /*0084*/ 	.word	0x00000008
.L_3175:


//--------------------- .nv.info._ZN2at6native18elementwise_kernelILi128ELi4EZNS0_15gpu_kernel_implIZZZNS0_15log_kernel_cudaERNS_18TensorIteratorBaseEENKUlvE0_clEvENKUlvE0_clEvEUlfE_EEvS4_RKT_EUliE_EEviT1_ --------------------------
	.section	.nv.info._ZN2at6native18elementwise_kernelILi128ELi4EZNS0_15gpu_kernel_implIZZZNS0_15log_kernel_cudaERNS_18TensorIteratorBaseEENKUlvE0_clEvENKUlvE0_clEvEUlfE_EEvS4_RKT_EUliE_EEviT1_,"",@"SHT_CUDA_INFO"
	.sectionflags	@""
	.align	4


	//----- nvinfo : EIATTR_CUDA_API_VERSION
	.align		4
        /*0000*/ 	.byte	0x04, 0x37
        /*0002*/ 	.short	(.L_3177 - .L_3176)
.L_3176:
        /*0004*/ 	.word	0x00000082


	//----- nvinfo : EIATTR_KPARAM_INFO
	.align		4
.L_3177:
        /*0008*/ 	.byte	0x04, 0x17
        /*000a*/ 	.short	(.L_3179 - .L_3178)
.L_3178:
        /*000c*/ 	.word	0x00000000
        /*0010*/ 	.short	0x0001
        /*0012*/ 	.short	0x0008
        /*0014*/ 	.byte	0x00, 0xf0, 0x61, 0x08


	//----- nvinfo : EIATTR_KPARAM_INFO
	.align		4
.L_3179:
        /*0018*/ 	.byte	0x04, 0x17
        /*001a*/ 	.short	(.L_3181 - .L_3180)
.L_3180:
        /*001c*/ 	.word	0x00000000
        /*0020*/ 	.short	0x0000
        /*0022*/ 	.short	0x0000
        /*0024*/ 	.byte	0x00, 0xf0, 0x11, 0x00


	//----- nvinfo : EIATTR_SPARSE_MMA_MASK
	.align		4
.L_3181:
        /*0028*/ 	.byte	0x03, 0x50
        /*002a*/ 	.short	0x0000


	//----- nvinfo : EIATTR_MAXREG_COUNT
	.align		4
        /*002c*/ 	.byte	0x03, 0x1b
        /*002e*/ 	.short	0x0080


	//----- nvinfo : EIATTR_EXTERNS
	.align		4
        /*0030*/ 	.byte	0x04, 0x0f
        /*0032*/ 	.short	(.L_3183 - .L_3182)


	//   ....[0]....
	.align		4
.L_3182:
        /*0034*/ 	.word	index@(__assertfail)


	//----- nvinfo : EIATTR_MERCURY_ISA_VERSION
	.align		4
.L_3183:
        /*0038*/ 	.byte	0x03, 0x5f
        /*003a*/ 	.short	0x0101


	//----- nvinfo : EIATTR_VRC_CTA_INIT_COUNT
	.align		4
        /*003c*/ 	.byte	0x02, 0x4a
	.zero		1
	.zero		1


	//----- nvinfo : EIATTR_SYSCALL_OFFSETS
	.align		4
        /*0040*/ 	.byte	0x04, 0x46
        /*0042*/ 	.short	(.L_3185 - .L_3184)


	//   ....[0]....
.L_3184:
        /*0044*/ 	.word	0x000020d0


	//   ....[1]....
        /*0048*/ 	.word	0x00002ea0


	//   ....[2]....
        /*004c*/ 	.word	0x000050b0


	//   ....[3]....
        /*0050*/ 	.word	0x00005ce0


	//   ....[4]....
        /*0054*/ 	.word	0x00008000


	//   ....[5]....
        /*0058*/ 	.word	0x00008c30


	//   ....[6]....
        /*005c*/ 	.word	0x0000af60


	//   ....[7]....
        /*0060*/ 	.word	0x0000bb60


	//----- nvinfo : EIATTR_EXIT_INSTR_OFFSETS
	.align		4
.L_3185:
        /*0064*/ 	.byte	0x04, 0x1c
        /*0066*/ 	.short	(.L_3187 - .L_3186)


	//   ....[0]....
.L_3186:
        /*0068*/ 	.word	0x00008ee0


	//   ....[1]....
        /*006c*/ 	.word	0x0000b0e0


	//   ....[2]....
        /*0070*/ 	.word	0x0000b120


	//   ....[3]....
        /*0074*/ 	.word	0x0000b1b0


	//   ....[4]....
        /*0078*/ 	.word	0x0000b1e0


	//   ....[5]....
        /*007c*/ 	.word	0x0000b210


	//   ....[6]....
        /*0080*/ 	.word	0x0000b290


	//   ....[7]....
        /*0084*/ 	.word	0x0000b2c0


	//   ....[8]....
        /*0088*/ 	.word	0x0000b350


	//   ....[9]....
        /*008c*/ 	.word	0x0000b390


	//   ....[10]....
        /*0090*/ 	.word	0x0000b3d0


	//   ....[11]....
        /*0094*/ 	.word	0x0000b4a0


	//   ....[12]....
        /*0098*/ 	.word	0x0000b600


	//   ....[13]....
        /*009c*/ 	.word	0x0000b760


	//   ....[14]....
        /*00a0*/ 	.word	0x0000b8b0


	//   ....[15]....
        /*00a4*/ 	.word	0x0000b8e0


	//   ....[16]....
        /*00a8*/ 	.word	0x0000b910


	//   ....[17]....
        /*00ac*/ 	.word	0x0000b9b0


	//   ....[18]....
        /*00b0*/ 	.word	0x0000ba00


	//   ....[19]....
        /*00b4*/ 	.word	0x0000bb70


	//   ....[20]....
        /*00b8*/ 	.word	0x0000bc70


	//   ....[21]....
        /*00bc*/ 	.word	0x0000bda0


	//   ....[22]....
        /*00c0*/ 	.word	0x0000bdd0


	//----- nvinfo : EIATTR_MAX_THREADS
	.align		4
.L_3187:
        /*00c4*/ 	.byte	0x04, 0x05
        /*00c6*/ 	.short	(.L_3189 - .L_3188)
.L_3188:
        /*00c8*/ 	.word	0x00000080
        /*00cc*/ 	.word	0x00000001
        /*00d0*/ 	.word	0x00000001


	//----- nvinfo : EIATTR_CRS_STACK_SIZE
	.align		4
.L_3189:
        /*00d4*/ 	.byte	0x04, 0x1e
        /*00d6*/ 	.short	(.L_3191 - .L_3190)
.L_3190:
        /*00d8*/ 	.word	0x00000000


	//----- nvinfo : EIATTR_CBANK_PARAM_SIZE
	.align		4
.L_3191:
        /*00dc*/ 	.byte	0x03, 0x19
        /*00de*/ 	.short	0x0220


	//----- nvinfo : EIATTR_PARAM_CBANK
	.align		4
        /*00e0*/ 	.byte	0x04, 0x0a
        /*00e2*/ 	.short	(.L_3193 - .L_3192)
	.align		4
.L_3192:
        /*00e4*/ 	.word	index@(.nv.constant0._ZN2at6native18elementwise_kernelILi128ELi4EZNS0_15gpu_kernel_implIZZZNS0_15log_kernel_cudaERNS_18TensorIteratorBaseEENKUlvE0_clEvENKUlvE0_clEvEUlfE_EEvS4_RKT_EUliE_EEviT1_)
        /*00e8*/ 	.short	0x0380
        /*00ea*/ 	.short	0x0220


	//----- nvinfo : EIATTR_SW_WAR
	.align		4
.L_3193:
        /*00ec*/ 	.byte	0x04, 0x36
        /*00ee*/ 	.short	(.L_3195 - .L_3194)
.L_3194:
        /*00f0*/ 	.word	0x00000008
.L_3195:


//--------------------- .nv.info._ZN2at6native27unrolled_elementwise_kernelIZZZNS0_15log_kernel_cudaERNS_18TensorIteratorBaseEENKUlvE0_clEvENKUlvE0_clEvEUlfE_St5arrayIPcLm2EELi4E23TrivialOffsetCalculatorILi1EjESB_NS0_6memory12LoadWithCastILi1EEENSC_13StoreWithCastILi1EEEEEviT_T0_T2_T3_T4_T5_ --------------------------
	.section	.nv.info._ZN2at6native27unrolled_elementwise_kernelIZZZNS0_15log_kernel_cudaERNS_18TensorIteratorBaseEENKUlvE0_clEvENKUlvE0_clEvEUlfE_St5arrayIPcLm2EELi4E23TrivialOffsetCalculatorILi1EjESB_NS0_6memory12LoadWithCastILi1EEENSC_13StoreWithCastILi1EEEEEviT_T0_T2_T3_T4_T5_,"",@"SHT_CUDA_INFO"
	.sectionflags	@""
	.align	4


	//----- nvinfo : EIATTR_CUDA_API_VERSION
	.align		4
        /*0000*/ 	.byte	0x04, 0x37
        /*0002*/ 	.short	(.L_3197 - .L_3196)
.L_3196:
        /*0004*/ 	.word	0x00000082


	//----- nvinfo : EIATTR_KPARAM_INFO
	.align		4
.L_3197:
        /*0008*/ 	.byte	0x04, 0x17
        /*000a*/ 	.short	(.L_3199 - .L_3198)
.L_3198:
        /*000c*/ 	.word	0x00000000
        /*0010*/ 	.short	0x0006
        /*0012*/ 	.short	0x0024
        /*0014*/ 	.byte	0x00, 0xf0, 0x21, 0x00


	//----- nvinfo : EIATTR_KPARAM_INFO
	.align		4
.L_3199:
        /*0018*/ 	.byte	0x04, 0x17
        /*001a*/ 	.short	(.L_3201 - .L_3200)
.L_3200:
        /*001c*/ 	.word	0x00000000
        /*0020*/ 	.short	0x0005
        /*0022*/ 	.short	0x001c
        /*0024*/ 	.byte	0x00, 0xf0, 0x21, 0x00


	//----- nvinfo : EIATTR_KPARAM_INFO
	.align		4
.L_3201:
        /*0028*/ 	.byte	0x04, 0x17
        /*002a*/ 	.short	(.L_3203 - .L_3202)
.L_3202:
        /*002c*/ 	.word	0x00000000
        /*0030*/ 	.short	0x0004
        /*0032*/ 	.short	0x0019
        /*0034*/ 	.byte	0x00, 0xf0, 0x05, 0x00


	//----- nvinfo : EIATTR_KPARAM_INFO
	.align		4
.L_3203:
        /*0038*/ 	.byte	0x04, 0x17
        /*003a*/ 	.short	(.L_3205 - .L_3204)
.L_3204:
        /*003c*/ 	.word	0x00000000
        /*0040*/ 	.short	0x0003
        /*0042*/ 	.short	0x0018
        /*0044*/ 	.byte	0x00, 0xf0, 0x05, 0x00


	//----- nvinfo : EIATTR_KPARAM_INFO
	.align		4
.L_3205:
        /*0048*/ 	.byte	0x04, 0x17
        /*004a*/ 	.short	(.L_3207 - .L_3206)
.L_3206:
        /*004c*/ 	.word	0x00000000
        /*0050*/ 	.short	0x0002
        /*0052*/ 	.short	0x0008
        /*0054*/ 	.byte	0x00, 0xf0, 0x41, 0x00


	//----- nvinfo : EIATTR_KPARAM_INFO
	.align		4
.L_3207:
        /*0058*/ 	.byte	0x04, 0x17
        /*005a*/ 	.short	(.L_3209 - .L_3208)
.L_3208:
        /*005c*/ 	.word	0x00000000
        /*0060*/ 	.short	0x0001
        /*0062*/ 	.short	0x0004
        /*0064*/ 	.byte	0x00, 0xf0, 0x05, 0x00


	//----- nvinfo : EIATTR_KPARAM_INFO
	.align		4
.L_3209:
        /*0068*/ 	.byte	0x04, 0x17
        /*006a*/ 	.short	(.L_3211 - .L_3210)
.L_3210:
        /*006c*/ 	.word	0x00000000
        /*0070*/ 	.short	0x0000
        /*0072*/ 	.short	0x0000
        /*0074*/ 	.byte	0x00, 0xf0, 0x11, 0x00


	//----- nvinfo : EIATTR_SPARSE_MMA_MASK
	.align		4
.L_3211:
        /*0078*/ 	.byte	0x03, 0x50
        /*007a*/ 	.short	0x0000


	//----- nvinfo : EIATTR_MAXREG_COUNT
	.align		4
        /*007c*/ 	.byte	0x03, 0x1b
        /*007e*/ 	.short	0x00ff


	//----- nvinfo : EIATTR_EXTERNS
	.align		4
        /*0080*/ 	.byte	0x04, 0x0f
        /*0082*/ 	.short	(.L_3213 - .L_3212)


	//   ....[0]....
	.align		4
.L_3212:
        /*0084*/ 	.word	index@(__assertfail)


	//----- nvinfo : EIATTR_MERCURY_ISA_VERSION
	.align		4
.L_3213:
        /*0088*/ 	.byte	0x03, 0x5f
        /*008a*/ 	.short	0x0101


	//----- nvinfo : EIATTR_VRC_CTA_INIT_COUNT
	.align		4
        /*008c*/ 	.byte	0x02, 0x4a
	.zero		1
	.zero		1


	//----- nvinfo : EIATTR_SYSCALL_OFFSETS
	.align		4
        /*0090*/ 	.byte	0x04, 0x46
        /*0092*/ 	.short	(.L_3215 - .L_3214)


	//   ....[0]....
.L_3214:
        /*0094*/ 	.word	0x00000dd0


	//   ....[1]....
        /*0098*/ 	.word	0x00001cd0


	//   ....[2]....
        /*009c*/ 	.word	0x00002b50


	//   ....[3]....
        /*00a0*/ 	.word	0x000039b0


	//   ....[4]....
        /*00a4*/ 	.word	0x00004950


	//   ....[5]....
        /*00a8*/ 	.word	0x000056f0


	//   ....[6]....
        /*00ac*/ 	.word	0x00006550


	//   ....[7]....
        /*00b0*/ 	.word	0x000073b0


	//----- nvinfo : EIATTR_EXIT_INSTR_OFFSETS
	.align		4
.L_3215:
        /*00b4*/ 	.byte	0x04, 0x1c
        /*00b6*/ 	.short	(.L_3217 - .L_3216)


	//   ....[0]....
.L_3216:
        /*00b8*/ 	.word	0x000067f0


	//   ....[1]....
        /*00bc*/ 	.word	0x00006930


	//   ....[2]....
        /*00c0*/ 	.word	0x00006970


	//   ....[3]....
        /*00c4*/ 	.word	0x00006a00


	//   ....[4]....
        /*00c8*/ 	.word	0x00006a30


	//   ....[5]....
        /*00cc*/ 	.word	0x00006a60


	//   ....[6]....
        /*00d0*/ 	.word	0x00006ae0


	//   ....[7]....
        /*00d4*/ 	.word	0x00006b10


	//   ....[8]....
        /*00d8*/ 	.word	0x00006ba0


	//   ....[9]....
        /*00dc*/ 	.word	0x00006be0


	//   ....[10]....
        /*00e0*/ 	.word	0x00006c20


	//   ....[11]....
        /*00e4*/ 	.word	0x00006cf0


	//   ....[12]....
        /*00e8*/ 	.word	0x00006e50


	//   ....[13]....
        /*00ec*/ 	.word	0x00006fb0


	//   ....[14]....
        /*00f0*/ 	.word	0x00007100


	//   ....[15]....
        /*00f4*/ 	.word	0x00007130


	//   ....[16]....
        /*00f8*/ 	.word	0x00007160


	//   ....[17]....
        /*00fc*/ 	.word	0x00007200


	//   ....[18]....
        /*0100*/ 	.word	0x00007250


	//   ....[19]....
        /*0104*/ 	.word	0x000073c0


	//   ....[20]....
        /*0108*/ 	.word	0x000074c0


	//   ....[21]....
        /*010c*/ 	.word	0x000075f0


	//   ....[22]....
        /*0110*/ 	.word	0x00007620


	//----- nvinfo : EIATTR_MAX_THREADS
	.align		4
.L_3217:
        /*0114*/ 	.byte	0x04, 0x05
        /*0116*/ 	.short	(.L_3219 - .L_3218)
.L_3218:
        /*0118*/ 	.word	0x00000080
        /*011c*/ 	.word	0x00000001
        /*0120*/ 	.word	0x00000001


	//----- nvinfo : EIATTR_CRS_STACK_SIZE
	.align		4
.L_3219:
        /*0124*/ 	.byte	0x04, 0x1e
        /*0126*/ 	.short	(.L_3221 - .L_3220)
.L_3220:
        /*0128*/ 	.word	0x00000000


	//----- nvinfo : EIATTR_CBANK_PARAM_SIZE
	.align		4
.L_3221:
        /*012c*/ 	.byte	0x03, 0x19
        /*012e*/ 	.short	0x002c


	//----- nvinfo : EIATTR_PARAM_CBANK
	.align		4
        /*0130*/ 	.byte	0x04, 0x0a
        /*0132*/ 	.short	(.L_3223 - .L_3222)
	.align		4
.L_3222:
        /*0134*/ 	.word	index@(.nv.constant0._ZN2at6native27unrolled_elementwise_kernelIZZZNS0_15log_kernel_cudaERNS_18TensorIteratorBaseEENKUlvE0_clEvENKUlvE0_clEvEUlfE_St5arrayIPcLm2EELi4E23TrivialOffsetCalculatorILi1EjESB_NS0_6memory12LoadWithCastILi1EEENSC_13StoreWithCastILi1EEEEEviT_T0_T2_T3_T4_T5_)
        /*0138*/ 	.short	0x0380
        /*013a*/ 	.short	0x002c


	//----- nvinfo : EIATTR_SW_WAR
	.align		4
.L_3223:
        /*013c*/ 	.byte	0x04, 0x36
        /*013e*/ 	.short	(.L_3225 - .L_3224)
.L_3224:
        /*0140*/ 	.word	0x00000008
.L_3225:


//--------------------- .nv.info._ZN2at6native18elementwise_kernelILi128ELi2EZNS0_22gpu_kernel_impl_nocastIZZZNS0_15log_kernel_cudaERNS_18TensorIteratorBaseEENKUlvE0_clEvENKUlvE0_clEvEUlfE_EEvS4_RKT_EUliE_EEviT1_ --------------------------
	.section	.nv.info._ZN2at6native18elementwise_kernelILi128ELi2EZNS0_22gpu_kernel_impl_nocastIZZZNS0_15log_kernel_cudaERNS_18TensorIteratorBaseEENKUlvE0_clEvENKUlvE0_clEvEUlfE_EEvS4_RKT_EUliE_EEviT1_,"",@"SHT_CUDA_INFO"
	.sectionflags	@""
	.align	4


	//----- nvinfo : EIATTR_CUDA_API_VERSION
	.align		4
        /*0000*/ 	.byte	0x04, 0x37
        /*0002*/ 	.short	(.L_3227 - .L_3226)
.L_3226:
        /*0004*/ 	.word	0x00000082


	//----- nvinfo : EIATTR_KPARAM_INFO
	.align		4
.L_3227:
        /*0008*/ 	.byte	0x04, 0x17
        /*000a*/ 	.short	(.L_3229 - .L_3228)
.L_3228:
        /*000c*/ 	.word	0x00000000
        /*0010*/ 	.short	0x0001
        /*0012*/ 	.short	0x0008
        /*0014*/ 	.byte	0x00, 0xf0, 0x61, 0x08


	//----- nvinfo : EIATTR_KPARAM_INFO
	.align		4
.L_3229:
        /*0018*/ 	.byte	0x04, 0x17
        /*001a*/ 	.short	(.L_3231 - .L_3230)
.L_3230:
        /*001c*/ 	.word	0x00000000
        /*0020*/ 	.short	0x0000
        /*0022*/ 	.short	0x0000
        /*0024*/ 	.byte	0x00, 0xf0, 0x11, 0x00


	//----- nvinfo : EIATTR_SPARSE_MMA_MASK
	.align		4
.L_3231:
        /*0028*/ 	.byte	0x03, 0x50
        /*002a*/ 	.short	0x0000


	//----- nvinfo : EIATTR_MAXREG_COUNT
	.align		4
        /*002c*/ 	.byte	0x03, 0x1b
        /*002e*/ 	.short	0x0080


	//----- nvinfo : EIATTR_MERCURY_ISA_VERSION
	.align		4
        /*0030*/ 	.byte	0x03, 0x5f
        /*0032*/ 	.short	0x0101


	//----- nvinfo : EIATTR_VRC_CTA_INIT_COUNT
	.align		4
        /*0034*/ 	.byte	0x02, 0x4a
	.zero		1
	.zero		1


	//----- nvinfo : EIATTR_EXIT_INSTR_OFFSETS
	.align		4
        /*0038*/ 	.byte	0x04, 0x1c
        /*003a*/ 	.short	(.L_3233 - .L_3232)


	//   ....[0]....
.L_3232:
        /*003c*/ 	.word	0x00000160


	//   ....[1]....
        /*0040*/ 	.word	0x000001d0


	//   ....[2]....
        /*0044*/ 	.word	0x000015b0


	//   ....[3]....
        /*0048*/ 	.word	0x000028f0


	//----- nvinfo : EIATTR_MAX_THREADS
	.align		4
.L_3233:
        /*004c*/ 	.byte	0x04, 0x05
        /*004e*/ 	.short	(.L_3235 - .L_3234)
.L_3234:
        /*0050*/ 	.word	0x00000080
        /*0054*/ 	.word	0x00000001
        /*0058*/ 	.word	0x00000001


	//----- nvinfo : EIATTR_CRS_STACK_SIZE
	.align		4
.L_3235:
        /*005c*/ 	.byte	0x04, 0x1e
        /*005e*/ 	.short	(.L_3237 - .L_3236)
.L_3236:
        /*0060*/ 	.word	0x00000000


	//----- nvinfo : EIATTR_CBANK_PARAM_SIZE
	.align		4
.L_3237:
        /*0064*/ 	.byte	0x03, 0x19
        /*0066*/ 	.short	0x0220


	//----- nvinfo : EIATTR_PARAM_CBANK
	.align		4
        /*0068*/ 	.byte	0x04, 0x0a
        /*006a*/ 	.short	(.L_3239 - .L_3238)
	.align		4
.L_3238:
        /*006c*/ 	.word	index@(.nv.constant0._ZN2at6native18elementwise_kernelILi128ELi2EZNS0_22gpu_kernel_impl_nocastIZZZNS0_15log_kernel_cudaERNS_18TensorIteratorBaseEENKUlvE0_clEvENKUlvE0_clEvEUlfE_EEvS4_RKT_EUliE_EEviT1_)
        /*0070*/ 	.short	0x0380
        /*0072*/ 	.short	0x0220


	//----- nvinfo : EIATTR_SW_WAR
	.align		4
.L_3239:
        /*0074*/ 	.byte	0x04, 0x36
        /*0076*/ 	.short	(.L_3241 - .L_3240)
.L_3240:
        /*0078*/ 	.word	0x00000008
.L_3241:


//--------------------- .nv.info._ZN2at6native27unrolled_elementwise_kernelIZZZNS0_15log_kernel_cudaERNS_18TensorIteratorBaseEENKUlvE0_clEvENKUlvE0_clEvEUlfE_St5arrayIPcLm2EELi4E23TrivialOffsetCalculatorILi1EjESB_NS0_6memory15LoadWithoutCastENSC_16StoreWithoutCastEEEviT_T0_T2_T3_T4_T5_ --------------------------
	.section	.nv.info._ZN2at6native27unrolled_elementwise_kernelIZZZNS0_15log_kernel_cudaERNS_18TensorIteratorBaseEENKUlvE0_clEvENKUlvE0_clEvEUlfE_St5arrayIPcLm2EELi4E23TrivialOffsetCalculatorILi1EjESB_NS0_6memory15LoadWithoutCastENSC_16StoreWithoutCastEEEviT_T0_T2_T3_T4_T5_,"",@"SHT_CUDA_INFO"
	.sectionflags	@""
	.align	4


	//----- nvinfo : EIATTR_CUDA_API_VERSION
	.align		4
        /*0000*/ 	.byte	0x04, 0x37
        /*0002*/ 	.short	(.L_3243 - .L_3242)
.L_3242:
        /*0004*/ 	.word	0x00000082


	//----- nvinfo : EIATTR_KPARAM_INFO
	.align		4
.L_3243:
        /*0008*/ 	.byte	0x04, 0x17
        /*000a*/ 	.short	(.L_3245 - .L_3244)
.L_3244:
        /*000c*/ 	.word	0x00000000
        /*0010*/ 	.short	0x0006
        /*0012*/ 	.short	0x001b
        /*0014*/ 	.byte	0x00, 0xf0, 0x05, 0x00


	//----- nvinfo : EIATTR_KPARAM_INFO
	.align		4
.L_3245:
        /*0018*/ 	.byte	0x04, 0x17
        /*001a*/ 	.short	(.L_3247 - .L_3246)
.L_3246:
        /*001c*/ 	.word	0x00000000
        /*0020*/ 	.short	0x0005
        /*0022*/ 	.short	0x001a
        /*0024*/ 	.byte	0x00, 0xf0, 0x05, 0x00


	//----- nvinfo : EIATTR_KPARAM_INFO
	.align		4
.L_3247:
        /*0028*/ 	.byte	0x04, 0x17
        /*002a*/ 	.short	(.L_3249 - .L_3248)
.L_3248:
        /*002c*/ 	.word	0x00000000
        /*0030*/ 	.short	0x0004
        /*0032*/ 	.short	0x0019
        /*0034*/ 	.byte	0x00, 0xf0, 0x05, 0x00


	//----- nvinfo : EIATTR_KPARAM_INFO
	.align		4
.L_3249:
        /*0038*/ 	.byte	0x04, 0x17
        /*003a*/ 	.short	(.L_3251 - .L_3250)
.L_3250:
        /*003c*/ 	.word	0x00000000
        /*0040*/ 	.short	0x0003
        /*0042*/ 	.short	0x0018
        /*0044*/ 	.byte	0x00, 0xf0, 0x05, 0x00


	//----- nvinfo : EIATTR_KPARAM_INFO
	.align		4
.L_3251:
        /*0048*/ 	.byte	0x04, 0x17
        /*004a*/ 	.short	(.L_3253 - .L_3252)
.L_3252:
        /*004c*/ 	.word	0x00000000
        /*0050*/ 	.short	0x0002
        /*0052*/ 	.short	0x0008
        /*0054*/ 	.byte	0x00, 0xf0, 0x41, 0x00


	//----- nvinfo : EIATTR_KPARAM_INFO
	.align		4
.L_3253:
        /*0058*/ 	.byte	0x04, 0x17
        /*005a*/ 	.short	(.L_3255 - .L_3254)
.L_3254:
        /*005c*/ 	.word	0x00000000
        /*0060*/ 	.short	0x0001
        /*0062*/ 	.short	0x0004
        /*0064*/ 	.byte	0x00, 0xf0, 0x05, 0x00


	//----- nvinfo : EIATTR_KPARAM_INFO
	.align		4
.L_3255:
        /*0068*/ 	.byte	0x04, 0x17
        /*006a*/ 	.short	(.L_3257 - .L_3256)
.L_3256:
        /*006c*/ 	.word	0x00000000
        /*0070*/ 	.short	0x0000
        /*0072*/ 	.short	0x0000
        /*0074*/ 	.byte	0x00, 0xf0, 0x11, 0x00


	//----- nvinfo : EIATTR_SPARSE_MMA_MASK
	.align		4
.L_3257:
        /*0078*/ 	.byte	0x03, 0x50
        /*007a*/ 	.short	0x0000


	//----- nvinfo : EIATTR_MAXREG_COUNT
	.align		4
        /*007c*/ 	.byte	0x03, 0x1b
        /*007e*/ 	.short	0x00ff


	//----- nvinfo : EIATTR_MERCURY_ISA_VERSION
	.align		4
        /*0080*/ 	.byte	0x03, 0x5f
        /*0082*/ 	.short	0x0101


	//----- nvinfo : EIATTR_VRC_CTA_INIT_COUNT
	.align		4
        /*0084*/ 	.byte	0x02, 0x4a
	.zero		1
	.zero		1


	//----- nvinfo : EIATTR_EXIT_INSTR_OFFSETS
	.align		4
        /*0088*/ 	.byte	0x04, 0x1c
        /*008a*/ 	.short	(.L_3259 - .L_3258)


	//   ....[0]....
.L_3258:
        /*008c*/ 	.word	0x00000430


	//   ....[1]....
        /*0090*/ 	.word	0x000004a0


	//----- nvinfo : EIATTR_MAX_THREADS
	.align		4
.L_3259:
        /*0094*/ 	.byte	0x04, 0x05
        /*0096*/ 	.short	(.L_3261 - .L_3260)
.L_3260:
        /*0098*/ 	.word	0x00000080
        /*009c*/ 	.word	0x00000001
        /*00a0*/ 	.word	0x00000001


	//----- nvinfo : EIATTR_CRS_STACK_SIZE
	.align		4
.L_3261:
        /*00a4*/ 	.byte	0x04, 0x1e
        /*00a6*/ 	.short	(.L_3263 - .L_3262)
.L_3262:
        /*00a8*/ 	.word	0x00000000


	//----- nvinfo : EIATTR_CBANK_PARAM_SIZE
	.align		4
.L_3263:
        /*00ac*/ 	.byte	0x03, 0x19
        /*00ae*/ 	.short	0x001c


	//----- nvinfo : EIATTR_PARAM_CBANK
	.align		4
        /*00b0*/ 	.byte	0x04, 0x0a
        /*00b2*/ 	.short	(.L_3265 - .L_3264)
	.align		4
.L_3264:
        /*00b4*/ 	.word	index@(.nv.constant0._ZN2at6native27unrolled_elementwise_kernelIZZZNS0_15log_kernel_cudaERNS_18TensorIteratorBaseEENKUlvE0_clEvENKUlvE0_clEvEUlfE_St5arrayIPcLm2EELi4E23TrivialOffsetCalculatorILi1EjESB_NS0_6memory15LoadWithoutCastENSC_16StoreWithoutCastEEEviT_T0_T2_T3_T4_T5_)
        /*00b8*/ 	.short	0x0380
        /*00ba*/ 	.short	0x001c


	//----- nvinfo : EIATTR_SW_WAR
	.align		4
.L_3265:
        /*00bc*/ 	.byte	0x04, 0x36
        /*00be*/ 	.short	(.L_3267 - .L_3266)
.L_3266:
        /*00c0*/ 	.word	0x00000008
.L_3267:


//--------------------- .nv.info._ZN2at6native29vectorized_elementwise_kernelILi2EZZZNS0_15log_kernel_cudaERNS_18TensorIteratorBaseEENKUlvE0_clEvENKUlvE0_clEvEUlfE_St5arrayIPcLm2EEEEviT0_T1_ --------------------------
	.section	.nv.info._ZN2at6native29vectorized_elementwise_kernelILi2EZZZNS0_15log_kernel_cudaERNS_18TensorIteratorBaseEENKUlvE0_clEvENKUlvE0_clEvEUlfE_St5arrayIPcLm2EEEEviT0_T1_,"",@"SHT_CUDA_INFO"
	.sectionflags	@""
	.align	4


	//----- nvinfo : EIATTR_CUDA_API_VERSION
	.align		4
        /*0000*/ 	.byte	0x04, 0x37
        /*0002*/ 	.short	(.L_3269 - .L_3268)
.L_3268:
        /*0004*/ 	.word	0x00000082


	//----- nvinfo : EIATTR_KPARAM_INFO
	.align		4
.L_3269:
        /*0008*/ 	.byte	0x04, 0x17
        /*000a*/ 	.short	(.L_3271 - .L_3270)
.L_3270:
        /*000c*/ 	.word	0x00000000
        /*0010*/ 	.short	0x0002
        /*0012*/ 	.short	0x0008
        /*0014*/ 	.byte	0x00, 0xf0, 0x41, 0x00


	//----- nvinfo : EIATTR_KPARAM_INFO
	.align		4
.L_3271:
        /*0018*/ 	.byte	0x04, 0x17
        /*001a*/ 	.short	(.L_3273 - .L_3272)
.L_3272:
        /*001c*/ 	.word	0x00000000
        /*0020*/ 	.short	0x0001
        /*0022*/ 	.short	0x0004
        /*0024*/ 	.byte	0x00, 0xf0, 0x05, 0x00


	//----- nvinfo : EIATTR_KPARAM_INFO
	.align		4
.L_3273:
        /*0028*/ 	.byte	0x04, 0x17
        /*002a*/ 	.short	(.L_3275 - .L_3274)
.L_3274:
        /*002c*/ 	.word	0x00000000
        /*0030*/ 	.short	0x0000
        /*0032*/ 	.short	0x0000
        /*0034*/ 	.byte	0x00, 0xf0, 0x11, 0x00


	//----- nvinfo : EIATTR_SPARSE_MMA_MASK
	.align		4
.L_3275:
        /*0038*/ 	.byte	0x03, 0x50
        /*003a*/ 	.short	0x0000


	//----- nvinfo : EIATTR_MAXREG_COUNT
	.align		4
        /*003c*/ 	.byte	0x03, 0x1b
        /*003e*/ 	.short	0x00ff


	//----- nvinfo : EIATTR_MERCURY_ISA_VERSION
	.align		4
        /*0040*/ 	.byte	0x03, 0x5f
        /*0042*/ 	.short	0x0101


	//----- nvinfo : EIATTR_VRC_CTA_INIT_COUNT
	.align		4
        /*0044*/ 	.byte	0x02, 0x4a
	.zero		1
	.zero		1


	//----- nvinfo : EIATTR_EXIT_INSTR_OFFSETS
	.align		4
        /*0048*/ 	.byte	0x04, 0x1c
        /*004a*/ 	.short	(.L_3277 - .L_3276)


	//   ....[0]....
.L_3276:
        /*004c*/ 	.word	0x00000940


	//   ....[1]....
        /*0050*/ 	.word	0x00000990


	//   ....[2]....
        /*0054*/ 	.word	0x00000b90


	//----- nvinfo : EIATTR_MAX_THREADS
	.align		4
.L_3277:
        /*0058*/ 	.byte	0x04, 0x05
        /*005a*/ 	.short	(.L_3279 - .L_3278)
.L_3278:
        /*005c*/ 	.word	0x00000080
        /*0060*/ 	.word	0x00000001
        /*0064*/ 	.word	0x00000001


	//----- nvinfo : EIATTR_CRS_STACK_SIZE
	.align		4
.L_3279:
        /*0068*/ 	.byte	0x04, 0x1e
        /*006a*/ 	.short	(.L_3281 - .L_3280)
.L_3280:
        /*006c*/ 	.word	0x00000000


	//----- nvinfo : EIATTR_CBANK_PARAM_SIZE
	.align		4
.L_3281:
        /*0070*/ 	.byte	0x03, 0x19
        /*0072*/ 	.short	0x0018


	//----- nvinfo : EIATTR_PARAM_CBANK
	.align		4
        /*0074*/ 	.byte	0x04, 0x0a
        /*0076*/ 	.short	(.L_3283 - .L_3282)
	.align		4
.L_3282:
        /*0078*/ 	.word	index@(.nv.constant0._ZN2at6native29vectorized_elementwise_kernelILi2EZZZNS0_15log_kernel_cudaERNS_18TensorIteratorBaseEENKUlvE0_clEvENKUlvE0_clEvEUlfE_St5arrayIPcLm2EEEEviT0_T1_)
        /*007c*/ 	.short	0x0380
        /*007e*/ 	.short	0x0018


	//----- nvinfo : EIATTR_SW_WAR
	.align		4
.L_3283:
        /*0080*/ 	.byte	0x04, 0x36
        /*0082*/ 	.short	(.L_3285 - .L_3284)
.L_3284:
        /*0084*/ 	.word	0x00000008
.L_3285:


//--------------------- .nv.info._ZN2at6native29vectorized_elementwise_kernelILi4EZZZNS0_15log_kernel_cudaERNS_18TensorIteratorBaseEENKUlvE0_clEvENKUlvE0_clEvEUlfE_St5arrayIPcLm2EEEEviT0_T1_ --------------------------
	.section	.nv.info._ZN2at6native29vectorized_elementwise_kernelILi4EZZZNS0_15log_kernel_cudaERNS_18TensorIteratorBaseEENKUlvE0_clEvENKUlvE0_clEvEUlfE_St5arrayIPcLm2EEEEviT0_T1_,"",@"SHT_CUDA_INFO"
	.sectionflags	@""
	.align	4


	//----- nvinfo : EIATTR_CUDA_API_VERSION
	.align		4
        /*0000*/ 	.byte	0x04, 0x37
        /*0002*/ 	.short	(.L_3287 - .L_3286)
.L_3286:
        /*0004*/ 	.word	0x00000082


	//----- nvinfo : EIATTR_KPARAM_INFO
	.align		4
.L_3287:
        /*0008*/ 	.byte	0x04, 0x17
        /*000a*/ 	.short	(.L_3289 - .L_3288)
.L_3288:
        /*000c*/ 	.word	0x00000000
        /*0010*/ 	.short	0x0002
        /*0012*/ 	.short	0x0008
        /*0014*/ 	.byte	0x00, 0xf0, 0x41, 0x00


	//----- nvinfo : EIATTR_KPARAM_INFO
	.align		4
.L_3289:
        /*0018*/ 	.byte	0x04, 0x17
        /*001a*/ 	.short	(.L_3291 - .L_3290)
.L_3290:
        /*001c*/ 	.word	0x00000000
        /*0020*/ 	.short	0x0001
        /*0022*/ 	.short	0x0004
        /*0024*/ 	.byte	0x00, 0xf0, 0x05, 0x00


	//----- nvinfo : EIATTR_KPARAM_INFO
	.align		4
.L_3291:
        /*0028*/ 	.byte	0x04, 0x17
        /*002a*/ 	.short	(.L_3293 - .L_3292)
.L_3292:
        /*002c*/ 	.word	0x00000000
        /*0030*/ 	.short	0x0000
        /*0032*/ 	.short	0x0000
        /*0034*/ 	.byte	0x00, 0xf0, 0x11, 0x00


	//----- nvinfo : EIATTR_SPARSE_MMA_MASK
	.align		4
.L_3293:
        /*0038*/ 	.byte	0x03, 0x50
        /*003a*/ 	.short	0x0000


	//----- nvinfo : EIATTR_MAXREG_COUNT
	.align		4
        /*003c*/ 	.byte	0x03, 0x1b
        /*003e*/ 	.short	0x00ff


	//----- nvinfo : EIATTR_MERCURY_ISA_VERSION
	.align		4
        /*0040*/ 	.byte	0x03, 0x5f
        /*0042*/ 	.short	0x0101


	//----- nvinfo : EIATTR_VRC_CTA_INIT_COUNT
	.align		4
        /*0044*/ 	.byte	0x02, 0x4a
	.zero		1
	.zero		1


	//----- nvinfo : EIATTR_EXIT_INSTR_OFFSETS
	.align		4
        /*0048*/ 	.byte	0x04, 0x1c
        /*004a*/ 	.short	(.L_3295 - .L_3294)


	//   ....[0]....
.L_3294:
        /*004c*/ 	.word	0x00000940


	//   ....[1]....
        /*0050*/ 	.word	0x00000990


	//   ....[2]....
        /*0054*/ 	.word	0x00000b50


	//----- nvinfo : EIATTR_MAX_THREADS
	.align		4
.L_3295:
        /*0058*/ 	.byte	0x04, 0x05
        /*005a*/ 	.short	(.L_3297 - .L_3296)
.L_3296:
        /*005c*/ 	.word	0x00000080
        /*0060*/ 	.word	0x00000001
        /*0064*/ 	.word	0x00000001


	//----- nvinfo : EIATTR_CRS_STACK_SIZE
	.align		4
.L_3297:
        /*0068*/ 	.byte	0x04, 0x1e
        /*006a*/ 	.short	(.L_3299 - .L_3298)
.L_3298:
        /*006c*/ 	.word	0x00000000


	//----- nvinfo : EIATTR_CBANK_PARAM_SIZE
	.align		4
.L_3299:
        /*0070*/ 	.byte	0x03, 0x19
        /*0072*/ 	.short	0x0018


	//----- nvinfo : EIATTR_PARAM_CBANK
	.align		4
        /*0074*/ 	.byte	0x04, 0x0a
        /*0076*/ 	.short	(.L_3301 - .L_3300)
	.align		4
.L_3300:
        /*0078*/ 	.word	index@(.nv.constant0._ZN2at6native29vectorized_elementwise_kernelILi4EZZZNS0_15log_kernel_cudaERNS_18TensorIteratorBaseEENKUlvE0_clEvENKUlvE0_clEvEUlfE_St5arrayIPcLm2EEEEviT0_T1_)
        /*007c*/ 	.short	0x0380
        /*007e*/ 	.short	0x0018


	//----- nvinfo : EIATTR_SW_WAR
	.align		4
.L_3301:
        /*0080*/ 	.byte	0x04, 0x36
        /*0082*/ 	.short	(.L_3303 - .L_3302)
.L_3302:
        /*0084*/ 	.word	0x00000008
.L_3303:


//--------------------- .nv.info._ZN2at6native29vectorized_elementwise_kernelILi8EZZZNS0_15log_kernel_cudaERNS_18TensorIteratorBaseEENKUlvE0_clEvENKUlvE0_clEvEUlfE_St5arrayIPcLm2EEEEviT0_T1_ --------------------------
	.section	.nv.info._ZN2at6native29vectorized_elementwise_kernelILi8EZZZNS0_15log_kernel_cudaERNS_18TensorIteratorBaseEENKUlvE0_clEvENKUlvE0_clEvEUlfE_St5arrayIPcLm2EEEEviT0_T1_,"",@"SHT_CUDA_INFO"
	.sectionflags	@""
	.align	4


	//----- nvinfo : EIATTR_CUDA_API_VERSION
	.align		4
        /*0000*/ 	.byte	0x04, 0x37
        /*0002*/ 	.short	(.L_3305 - .L_3304)
.L_3304:
        /*0004*/ 	.word	0x00000082


	//----- nvinfo : EIATTR_KPARAM_INFO
	.align		4
.L_3305:
        /*0008*/ 	.byte	0x04, 0x17
        /*000a*/ 	.short	(.L_3307 - .L_3306)
.L_3306:
        /*000c*/ 	.word	0x00000000
        /*0010*/ 	.short	0x0002
        /*0012*/ 	.short	0x0008
        /*0014*/ 	.byte	0x00, 0xf0, 0x41, 0x00


	//----- nvinfo : EIATTR_KPARAM_INFO
	.align		4
.L_3307:
        /*0018*/ 	.byte	0x04, 0x17
        /*001a*/ 	.short	(.L_3309 - .L_3308)
.L_3308:
        /*001c*/ 	.word	0x00000000
        /*0020*/ 	.short	0x0001
        /*0022*/ 	.short	0x0004
        /*0024*/ 	.byte	0x00, 0xf0, 0x05, 0x00


	//----- nvinfo : EIATTR_KPARAM_INFO
	.align		4
.L_3309:
        /*0028*/ 	.byte	0x04, 0x17
        /*002a*/ 	.short	(.L_3311 - .L_3310)
.L_3310:
        /*002c*/ 	.word	0x00000000
        /*0030*/ 	.short	0x0000
        /*0032*/ 	.short	0x0000
        /*0034*/ 	.byte	0x00, 0xf0, 0x11, 0x00


	//----- nvinfo : EIATTR_SPARSE_MMA_MASK
	.align		4
.L_3311:
        /*0038*/ 	.byte	0x03, 0x50
        /*003a*/ 	.short	0x0000


	//----- nvinfo : EIATTR_MAXREG_COUNT
	.align		4
        /*003c*/ 	.byte	0x03, 0x1b
        /*003e*/ 	.short	0x00ff


	//----- nvinfo : EIATTR_MERCURY_ISA_VERSION
	.align		4
        /*0040*/ 	.byte	0x03, 0x5f
        /*0042*/ 	.short	0x0101


	//----- nvinfo : EIATTR_VRC_CTA_INIT_COUNT
	.align		4
        /*0044*/ 	.byte	0x02, 0x4a
	.zero		1
	.zero		1


	//----- nvinfo : EIATTR_EXIT_INSTR_OFFSETS
	.align		4
        /*0048*/ 	.byte	0x04, 0x1c
        /*004a*/ 	.short	(.L_3313 - .L_3312)


	//   ....[0]....
.L_3312:
        /*004c*/ 	.word	0x00000940


	//   ....[1]....
        /*0050*/ 	.word	0x00000990


	//   ....[2]....
        /*0054*/ 	.word	0x00000b30


	//----- nvinfo : EIATTR_MAX_THREADS
	.align		4
.L_3313:
        /*0058*/ 	.byte	0x04, 0x05
        /*005a*/ 	.short	(.L_3315 - .L_3314)
.L_3314:
        /*005c*/ 	.word	0x00000080
        /*0060*/ 	.word	0x00000001
        /*0064*/ 	.word	0x00000001


	//----- nvinfo : EIATTR_CRS_STACK_SIZE
	.align		4
.L_3315:
        /*0068*/ 	.byte	0x04, 0x1e
        /*006a*/ 	.short	(.L_3317 - .L_3316)
.L_3316:
        /*006c*/ 	.word	0x00000000


	//----- nvinfo : EIATTR_CBANK_PARAM_SIZE
	.align		4
.L_3317:
        /*0070*/ 	.byte	0x03, 0x19
        /*0072*/ 	.short	0x0018


	//----- nvinfo : EIATTR_PARAM_CBANK
	.align		4
        /*0074*/ 	.byte	0x04, 0x0a
        /*0076*/ 	.short	(.L_3319 - .L_3318)
	.align		4
.L_3318:
        /*0078*/ 	.word	index@(.nv.constant0._ZN2at6native29vectorized_elementwise_kernelILi8EZZZNS0_15log_kernel_cudaERNS_18TensorIteratorBaseEENKUlvE0_clEvENKUlvE0_clEvEUlfE_St5arrayIPcLm2EEEEviT0_T1_)
        /*007c*/ 	.short	0x0380
        /*007e*/ 	.short	0x0018


	//----- nvinfo : EIATTR_SW_WAR
	.align		4
.L_3319:
        /*0080*/ 	.byte	0x04, 0x36
        /*0082*/ 	.short	(.L_3321 - .L_3320)
.L_3320:
        /*0084*/ 	.word	0x00000008
.L_3321:


//--------------------- .nv.info._ZN2at6native18elementwise_kernelILi128ELi4EZNS0_15gpu_kernel_implIZZZNS0_15log_kernel_cudaERNS_18TensorIteratorBaseEENKUlvE0_clEvENKUlvE_clEvEUldE_EEvS4_RKT_EUliE_EEviT1_ --------------------------
	.section	.nv.info._ZN2at6native18elementwise_kernelILi128ELi4EZNS0_15gpu_kernel_implIZZZNS0_15log_kernel_cudaERNS_18TensorIteratorBaseEENKUlvE0_clEvENKUlvE_clEvEUldE_EEvS4_RKT_EUliE_EEviT1_,"",@"SHT_CUDA_INFO"
	.sectionflags	@""
	.align	4


	//----- nvinfo : EIATTR_CUDA_API_VERSION
	.align		4
        /*0000*/ 	.byte	0x04, 0x37
        /*0002*/ 	.short	(.L_3323 - .L_3322)
.L_3322:
        /*0004*/ 	.word	0x00000082


	//----- nvinfo : EIATTR_KPARAM_INFO
	.align		4
.L_3323:
        /*0008*/ 	.byte	0x04, 0x17
        /*000a*/ 	.short	(.L_3325 - .L_3324)
.L_3324:
        /*000c*/ 	.word	0x00000000
        /*0010*/ 	.short	0x0001
        /*0012*/ 	.short	0x0008
        /*0014*/ 	.byte	0x00, 0xf0, 0x61, 0x08


	//----- nvinfo : EIATTR_KPARAM_INFO
	.align		4
.L_3325:
        /*0018*/ 	.byte	0x04, 0x17
        /*001a*/ 	.short	(.L_3327 - .L_3326)
.L_3326:
        /*001c*/ 	.word	0x00000000
        /*0020*/ 	.short	0x0000
        /*0022*/ 	.short	0x0000
        /*0024*/ 	.byte	0x00, 0xf0, 0x11, 0x00


	//----- nvinfo : EIATTR_SPARSE_MMA_MASK
	.align		4
.L_3327:
        /*0028*/ 	.byte	0x03, 0x50
        /*002a*/ 	.short	0x0000


	//----- nvinfo : EIATTR_MAXREG_COUNT
	.align		4
        /*002c*/ 	.byte	0x03, 0x1b
        /*002e*/ 	.short	0x0080


	//----- nvinfo : EIATTR_EXTERNS
	.align		4
        /*0030*/ 	.byte	0x04, 0x0f
        /*0032*/ 	.short	(.L_3329 - .L_3328)


	//   ....[0]....
	.align		4
.L_3328:
        /*0034*/ 	.word	index@(__assertfail)


	//----- nvinfo : EIATTR_MERCURY_ISA_VERSION
	.align		4
.L_3329:
        /*0038*/ 	.byte	0x03, 0x5f
        /*003a*/ 	.short	0x0101


	//----- nvinfo : EIATTR_VRC_CTA_INIT_COUNT
	.align		4
        /*003c*/ 	.byte	0x02, 0x4a
	.zero		1
	.zero		1


	//----- nvinfo : EIATTR_SYSCALL_OFFSETS
	.align		4
        /*0040*/ 	.byte	0x04, 0x46
        /*0042*/ 	.short	(.L_3331 - .L_3330)


	//   ....[0]....
.L_3330:
        /*0044*/ 	.word	0x00002180


	//   ....[1]....
        /*0048*/ 	.word	0x00003740


	//   ....[2]....
        /*004c*/ 	.word	0x00005a90


	//   ....[3]....
        /*0050*/ 	.word	0x00006dd0


	//   ....[4]....
        /*0054*/ 	.word	0x000092d0


	//   ....[5]....
        /*0058*/ 	.word	0x0000a610


	//   ....[6]....
        /*005c*/ 	.word	0x0000cb20


	//   ....[7]....
        /*0060*/ 	.word	0x0000de30


	//----- nvinfo : EIATTR_EXIT_INSTR_OFFSETS
	.align		4
.L_3331:
        /*0064*/ 	.byte	0x04, 0x1c
        /*0066*/ 	.short	(.L_3333 - .L_3332)


	//   ....[0]....
.L_3332:
        /*0068*/ 	.word	0x0000a9b0


	//   ....[1]....
        /*006c*/ 	.word	0x0000d1c0


	//   ....[2]....
        /*0070*/ 	.word	0x0000d200


	//   ....[3]....
        /*0074*/ 	.word	0x0000d290


	//   ....[4]....
        /*0078*/ 	.word	0x0000d2c0


	//   ....[5]....
        /*007c*/ 	.word	0x0000d2f0


	//   ....[6]....
        /*0080*/ 	.word	0x0000d3c0


	//   ....[7]....
        /*0084*/ 	.word	0x0000d440


	//   ....[8]....
        /*0088*/ 	.word	0x0000d520


	//   ....[9]....
        /*008c*/ 	.word	0x0000d5b0


	//   ....[10]....
        /*0090*/ 	.word	0x0000d5d0


	//   ....[11]....
        /*0094*/ 	.word	0x0000d6a0


	//   ....[12]....
        /*0098*/ 	.word	0x0000d850


	//   ....[13]....
        /*009c*/ 	.word	0x0000da00


	//   ....[14]....
        /*00a0*/ 	.word	0x0000dba0


	//   ....[15]....
        /*00a4*/ 	.word	0x0000dbd0


	//   ....[16]....
        /*00a8*/ 	.word	0x0000dc00


	//   ....[17]....
        /*00ac*/ 	.word	0x0000dca0


	//   ....[18]....
        /*00b0*/ 	.word	0x0000dcd0


	//   ....[19]....
        /*00b4*/ 	.word	0x0000de40


	//   ....[20]....
        /*00b8*/ 	.word	0x0000df90


	//   ....[21]....
        /*00bc*/ 	.word	0x0000e110


	//   ....[22]....
        /*00c0*/ 	.word	0x0000e190


	//----- nvinfo : EIATTR_MAX_THREADS
	.align		4
.L_3333:
        /*00c4*/ 	.byte	0x04, 0x05
        /*00c6*/ 	.short	(.L_3335 - .L_3334)
.L_3334:
        /*00c8*/ 	.word	0x00000080
        /*00cc*/ 	.word	0x00000001
        /*00d0*/ 	.word	0x00000001


	//----- nvinfo : EIATTR_CRS_STACK_SIZE
	.align		4
.L_3335:
        /*00d4*/ 	.byte	0x04, 0x1e
        /*00d6*/ 	.short	(.L_3337 - .L_3336)
.L_3336:
        /*00d8*/ 	.word	0x00000000


	//----- nvinfo : EIATTR_CBANK_PARAM_SIZE
	.align		4
.L_3337:
        /*00dc*/ 	.byte	0x03, 0x19
        /*00de*/ 	.short	0x0220


	//----- nvinfo : EIATTR_PARAM_CBANK
	.align		4
        /*00e0*/ 	.byte	0x04, 0x0a
        /*00e2*/ 	.short	(.L_3339 - .L_3338)
	.align		4
.L_3338:
        /*00e4*/ 	.word	index@(.nv.constant0._ZN2at6native18elementwise_kernelILi128ELi4EZNS0_15gpu_kernel_implIZZZNS0_15log_kernel_cudaERNS_18TensorIteratorBaseEENKUlvE0_clEvENKUlvE_clEvEUldE_EEvS4_RKT_EUliE_EEviT1_)
        /*00e8*/ 	.short	0x0380
        /*00ea*/ 	.short	0x0220


	//----- nvinfo : EIATTR_SW_WAR
	.align		4
.L_3339:
        /*00ec*/ 	.byte	0x04, 0x36
        /*00ee*/ 	.short	(.L_3341 - .L_3340)
.L_3340:
        /*00f0*/ 	.word	0x00000008
.L_3341:


//--------------------- .nv.info._ZN2at6native27unrolled_elementwise_kernelIZZZNS0_15log_kernel_cudaERNS_18TensorIteratorBaseEENKUlvE0_clEvENKUlvE_clEvEUldE_St5arrayIPcLm2EELi4E23TrivialOffsetCalculatorILi1EjESB_NS0_6memory12LoadWithCastILi1EEENSC_13StoreWithCastILi1EEEEEviT_T0_T2_T3_T4_T5_ --------------------------
	.section	.nv.info._ZN2at6native27unrolled_elementwise_kernelIZZZNS0_15log_kernel_cudaERNS_18TensorIteratorBaseEENKUlvE0_clEvENKUlvE_clEvEUldE_St5arrayIPcLm2EELi4E23TrivialOffsetCalculatorILi1EjESB_NS0_6memory12LoadWithCastILi1EEENSC_13StoreWithCastILi1EEEEEviT_T0_T2_T3_T4_T5_,"",@"SHT_CUDA_INFO"
	.sectionflags	@""
	.align	4


	//----- nvinfo : EIATTR_CUDA_API_VERSION
	.align		4
        /*0000*/ 	.byte	0x04, 0x37
        /*0002*/ 	.short	(.L_3343 - .L_3342)
.L_3342:
        /*0004*/ 	.word	0x00000082


	//----- nvinfo : EIATTR_KPARAM_INFO
	.align		4
.L_3343:
        /*0008*/ 	.byte	0x04, 0x17
        /*000a*/ 	.short	(.L_3345 - .L_3344)
.L_3344:
        /*000c*/ 	.word	0x00000000
        /*0010*/ 	.short	0x0006
        /*0012*/ 	.short	0x0024
        /*0014*/ 	.byte	0x00, 0xf0, 0x21, 0x00


	//----- nvinfo : EIATTR_KPARAM_INFO
	.align		4
.L_3345:
        /*0018*/ 	.byte	0x04, 0x17
        /*001a*/ 	.short	(.L_3347 - .L_3346)
.L_3346:
        /*001c*/ 	.word	0x00000000
        /*0020*/ 	.short	0x0005
        /*0022*/ 	.short	0x001c
        /*0024*/ 	.byte	0x00, 0xf0, 0x21, 0x00


	//----- nvinfo : EIATTR_KPARAM_INFO
	.align		4
.L_3347:
        /*0028*/ 	.byte	0x04, 0x17
        /*002a*/ 	.short	(.L_3349 - .L_3348)
.L_3348:
        /*002c*/ 	.word	0x00000000
        /*0030*/ 	.short	0x0004
        /*0032*/ 	.short	0x0019
        /*0034*/ 	.byte	0x00, 0xf0, 0x05, 0x00


	//----- nvinfo : EIATTR_KPARAM_INFO
	.align		4
.L_3349:
        /*0038*/ 	.byte	0x04, 0x17
        /*003a*/ 	.short	(.L_3351 - .L_3350)
.L_3350:
        /*003c*/ 	.word	0x00000000
        /*0040*/ 	.short	0x0003
        /*0042*/ 	.short	0x0018
        /*0044*/ 	.byte	0x00, 0xf0, 0x05, 0x00


	//----- nvinfo : EIATTR_KPARAM_INFO
	.align		4
.L_3351:
        /*0048*/ 	.byte	0x04, 0x17
        /*004a*/ 	.short	(.L_3353 - .L_3352)
.L_3352:
        /*004c*/ 	.word	0x00000000
        /*0050*/ 	.short	0x0002
        /*0052*/ 	.short	0x0008
        /*0054*/ 	.byte	0x00, 0xf0, 0x41, 0x00


	//----- nvinfo : EIATTR_KPARAM_INFO
	.align		4
.L_3353:
        /*0058*/ 	.byte	0x04, 0x17
        /*005a*/ 	.short	(.L_3355 - .L_3354)
.L_3354:
        /*005c*/ 	.word	0x00000000
        /*0060*/ 	.short	0x0001
        /*0062*/ 	.short	0x0004
        /*0064*/ 	.byte	0x00, 0xf0, 0x05, 0x00


	//----- nvinfo : EIATTR_KPARAM_INFO
	.align		4
.L_3355:
        /*0068*/ 	.byte	0x04, 0x17
        /*006a*/ 	.short	(.L_3357 - .L_3356)
.L_3356:
        /*006c*/ 	.word	0x00000000
        /*0070*/ 	.short	0x0000
        /*0072*/ 	.short	0x0000
        /*0074*/ 	.byte	0x00, 0xf0, 0x11, 0x00


	//----- nvinfo : EIATTR_SPARSE_MMA_MASK
	.align		4
.L_3357:
        /*0078*/ 	.byte	0x03, 0x50
        /*007a*/ 	.short	0x0000


	//----- nvinfo : EIATTR_MAXREG_COUNT
	.align		4
        /*007c*/ 	.byte	0x03, 0x1b
        /*007e*/ 	.short	0x00ff


	//----- nvinfo : EIATTR_EXTERNS
	.align		4
        /*0080*/ 	.byte	0x04, 0x0f
        /*0082*/ 	.short	(.L_3359 - .L_3358)


	//   ....[0]....
	.align		4
.L_3358:
        /*0084*/ 	.word	index@(__assertfail)


	//----- nvinfo : EIATTR_MERCURY_ISA_VERSION
	.align		4
.L_3359:
        /*0088*/ 	.byte	0x03, 0x5f
        /*008a*/ 	.short	0x0101


	//----- nvinfo : EIATTR_VRC_CTA_INIT_COUNT
	.align		4
        /*008c*/ 	.byte	0x02, 0x4a
	.zero		1
	.zero		1


	//----- nvinfo : EIATTR_SYSCALL_OFFSETS
	.align		4
        /*0090*/ 	.byte	0x04, 0x46
        /*0092*/ 	.short	(.L_3361 - .L_3360)


	//   ....[0]....
.L_3360:
        /*0094*/ 	.word	0x00000e80


	//   ....[1]....
        /*0098*/ 	.word	0x00001ec0


	//   ....[2]....
        /*009c*/ 	.word	0x00002e40


	//   ....[3]....
        /*00a0*/ 	.word	0x00003d80


	//   ....[4]....
        /*00a4*/ 	.word	0x000063b0


	//   ....[5]....
        /*00a8*/ 	.word	0x00007390


	//   ....[6]....
        /*00ac*/ 	.word	0x000084d0


	//   ....[7]....
        /*00b0*/ 	.word	0x00009610


	//----- nvinfo : EIATTR_EXIT_INSTR_OFFSETS
	.align		4
.L_3361:
        /*00b4*/ 	.byte	0x04, 0x1c
        /*00b6*/ 	.short	(.L_3363 - .L_3362)


	//   ....[0]....
.L_3362:
        /*00b8*/ 	.word	0x00008860


	//   ....[1]....
        /*00bc*/ 	.word	0x000089a0


	//   ....[2]....
        /*00c0*/ 	.word	0x000089e0


	//   ....[3]....
        /*00c4*/ 	.word	0x00008a70


	//   ....[4]....
        /*00c8*/ 	.word	0x00008aa0


	//   ....[5]....
        /*00cc*/ 	.word	0x00008ad0


	//   ....[6]....
        /*00d0*/ 	.word	0x00008ba0


	//   ....[7]....
        /*00d4*/ 	.word	0x00008c20


	//   ....[8]....
        /*00d8*/ 	.word	0x00008d00


	//   ....[9]....
        /*00dc*/ 	.word	0x00008d90


	//   ....[10]....
        /*00e0*/ 	.word	0x00008db0


	//   ....[11]....
        /*00e4*/ 	.word	0x00008e80


	//   ....[12]....
        /*00e8*/ 	.word	0x00009030


	//   ....[13]....
        /*00ec*/ 	.word	0x000091e0


	//   ....[14]....
        /*00f0*/ 	.word	0x00009380


	//   ....[15]....
        /*00f4*/ 	.word	0x000093b0


	//   ....[16]....
        /*00f8*/ 	.word	0x000093e0


	//   ....[17]....
        /*00fc*/ 	.word	0x00009480


	//   ....[18]....
        /*0100*/ 	.word	0x000094b0


	//   ....[19]....
        /*0104*/ 	.word	0x00009620


	//   ....[20]....
        /*0108*/ 	.word	0x00009770


	//   ....[21]....
        /*010c*/ 	.word	0x000098f0


	//   ....[22]....
        /*0110*/ 	.word	0x00009970


	//----- nvinfo : EIATTR_MAX_THREADS
	.align		4
.L_3363:
        /*0114*/ 	.byte	0x04, 0x05
        /*0116*/ 	.short	(.L_3365 - .L_3364)
.L_3364:
        /*0118*/ 	.word	0x00000080
        /*011c*/ 	.word	0x00000001
        /*0120*/ 	.word	0x00000001


	//----- nvinfo : EIATTR_CRS_STACK_SIZE
	.align		4
.L_3365:
        /*0124*/ 	.byte	0x04, 0x1e
        /*0126*/ 	.short	(.L_3367 - .L_3366)
.L_3366:
        /*0128*/ 	.word	0x00000000


	//----- nvinfo : EIATTR_CBANK_PARAM_SIZE
	.align		4
.L_3367:
        /*012c*/ 	.byte	0x03, 0x19
        /*012e*/ 	.short	0x002c


	//----- nvinfo : EIATTR_PARAM_CBANK
	.align		4
        /*0130*/ 	.byte	0x04, 0x0a
        /*0132*/ 	.short	(.L_3369 - .L_3368)
	.align		4
.L_3368:
        /*0134*/ 	.word	index@(.nv.constant0._ZN2at6native27unrolled_elementwise_kernelIZZZNS0_15log_kernel_cudaERNS_18TensorIteratorBaseEENKUlvE0_clEvENKUlvE_clEvEUldE_St5arrayIPcLm2EELi4E23TrivialOffsetCalculatorILi1EjESB_NS0_6memory12LoadWithCastILi1EEENSC_13StoreWithCastILi1EEEEEviT_T0_T2_T3_T4_T5_)
        /*0138*/ 	.short	0x0380
        /*013a*/ 	.short	0x002c


	//----- nvinfo : EIATTR_SW_WAR
	.align		4
.L_3369:
        /*013c*/ 	.byte	0x04, 0x36
        /*013e*/ 	.short	(.L_3371 - .L_3370)
.L_3370:
        /*0140*/ 	.word	0x00000008
.L_3371:


//--------------------- .nv.info._ZN2at6native18elementwise_kernelILi128ELi2EZNS0_22gpu_kernel_impl_nocastIZZZNS0_15log_kernel_cudaERNS_18TensorIteratorBaseEENKUlvE0_clEvENKUlvE_clEvEUldE_EEvS4_RKT_EUliE_EEviT1_ --------------------------
	.section	.nv.info._ZN2at6native18elementwise_kernelILi128ELi2EZNS0_22gpu_kernel_impl_nocastIZZZNS0_15log_kernel_cudaERNS_18TensorIteratorBaseEENKUlvE0_clEvENKUlvE_clEvEUldE_EEvS4_RKT_EUliE_EEviT1_,"",@"SHT_CUDA_INFO"
	.sectionflags	@""
	.align	4


	//----- nvinfo : EIATTR_CUDA_API_VERSION
	.align		4
        /*0000*/ 	.byte	0x04, 0x37
        /*0002*/ 	.short	(.L_3373 - .L_3372)
.L_3372:
        /*0004*/ 	.word	0x00000082


	//----- nvinfo : EIATTR_KPARAM_INFO
	.align		4
.L_3373:
        /*0008*/ 	.byte	0x04, 0x17
        /*000a*/ 	.short	(.L_3375 - .L_3374)
.L_3374:
        /*000c*/ 	.word	0x00000000
        /*0010*/ 	.short	0x0001
        /*0012*/ 	.short	0x0008
        /*0014*/ 	.byte	0x00, 0xf0, 0x61, 0x08


	//----- nvinfo : EIATTR_KPARAM_INFO
	.align		4
.L_3375:
        /*0018*/ 	.byte	0x04, 0x17
        /*001a*/ 	.short	(.L_3377 - .L_3376)
.L_3376:
        /*001c*/ 	.word	0x00000000
        /*0020*/ 	.short	0x0000
        /*0022*/ 	.short	0x0000
        /*0024*/ 	.byte	0x00, 0xf0, 0x11, 0x00


	//----- nvinfo : EIATTR_SPARSE_MMA_MASK
	.align		4
.L_3377:
        /*0028*/ 	.byte	0x03, 0x50
        /*002a*/ 	.short	0x0000


	//----- nvinfo : EIATTR_MAXREG_COUNT
	.align		4
        /*002c*/ 	.byte	0x03, 0x1b
        /*002e*/ 	.short	0x0080


	//----- nvinfo : EIATTR_MERCURY_ISA_VERSION
	.align		4
        /*0030*/ 	.byte	0x03, 0x5f
        /*0032*/ 	.short	0x0101


	//----- nvinfo : EIATTR_VRC_CTA_INIT_COUNT
	.align		4
        /*0034*/ 	.byte	0x02, 0x4a
	.zero		1
	.zero		1


	//----- nvinfo : EIATTR_EXIT_INSTR_OFFSETS
	.align		4
        /*0038*/ 	.byte	0x04, 0x1c
        /*003a*/ 	.short	(.L_3379 - .L_3378)


	//   ....[0]....
.L_3378:
        /*003c*/ 	.word	0x00000660


	//   ....[1]....
        /*0040*/ 	.word	0x000007a0


	//   ....[2]....
        /*0044*/ 	.word	0x00000bf0


	//   ....[3]....
        /*0048*/ 	.word	0x00002500


	//   ....[4]....
        /*004c*/ 	.word	0x00003d50


	//----- nvinfo : EIATTR_MAX_THREADS
	.align		4
.L_3379:
        /*0050*/ 	.byte	0x04, 0x05
        /*0052*/ 	.short	(.L_3381 - .L_3380)
.L_3380:
        /*0054*/ 	.word	0x00000080
        /*0058*/ 	.word	0x00000001
        /*005c*/ 	.word	0x00000001


	//----- nvinfo : EIATTR_CRS_STACK_SIZE
	.align		4
.L_3381:
        /*0060*/ 	.byte	0x04, 0x1e
        /*0062*/ 	.short	(.L_3383 - .L_3382)
.L_3382:
        /*0064*/ 	.word	0x00000000


	//----- nvinfo : EIATTR_CBANK_PARAM_SIZE
	.align		4
.L_3383:
        /*0068*/ 	.byte	0x03, 0x19
        /*006a*/ 	.short	0x0220


	//----- nvinfo : EIATTR_PARAM_CBANK
	.align		4
        /*006c*/ 	.byte	0x04, 0x0a
        /*006e*/ 	.short	(.L_3385 - .L_3384)
	.align		4
.L_3384:
        /*0070*/ 	.word	index@(.nv.constant0._ZN2at6native18elementwise_kernelILi128ELi2EZNS0_22gpu_kernel_impl_nocastIZZZNS0_15log_kernel_cudaERNS_18TensorIteratorBaseEENKUlvE0_clEvENKUlvE_clEvEUldE_EEvS4_RKT_EUliE_EEviT1_)
        /*0074*/ 	.short	0x0380
        /*0076*/ 	.short	0x0220


	//----- nvinfo : EIATTR_SW_WAR
	.align		4
.L_3385:
        /*0078*/ 	.byte	0x04, 0x36
        /*007a*/ 	.short	(.L_3387 - .L_3386)
.L_3386:
        /*007c*/ 	.word	0x00000008
.L_3387:


//--------------------- .nv.info._ZN2at6native27unrolled_elementwise_kernelIZZZNS0_15log_kernel_cudaERNS_18TensorIteratorBaseEENKUlvE0_clEvENKUlvE_clEvEUldE_St5arrayIPcLm2EELi4E23TrivialOffsetCalculatorILi1EjESB_NS0_6memory15LoadWithoutCastENSC_16StoreWithoutCastEEEviT_T0_T2_T3_T4_T5_ --------------------------
	.section	.nv.info._ZN2at6native27unrolled_elementwise_kernelIZZZNS0_15log_kernel_cudaERNS_18TensorIteratorBaseEENKUlvE0_clEvENKUlvE_clEvEUldE_St5arrayIPcLm2EELi4E23TrivialOffsetCalculatorILi1EjESB_NS0_6memory15LoadWithoutCastENSC_16StoreWithoutCastEEEviT_T0_T2_T3_T4_T5_,"",@"SHT_CUDA_INFO"
	.sectionflags	@""
	.align	4


	//----- nvinfo : EIATTR_CUDA_API_VERSION
	.align		4
        /*0000*/ 	.byte	0x04, 0x37
        /*0002*/ 	.short	(.L_3389 - .L_3388)
.L_3388:
        /*0004*/ 	.word	0x00000082


	//----- nvinfo : EIATTR_KPARAM_INFO
	.align		4
.L_3389:
        /*0008*/ 	.byte	0x04, 0x17
        /*000a*/ 	.short	(.L_3391 - .L_3390)
.L_3390:
        /*000c*/ 	.word	0x00000000
        /*0010*/ 	.short	0x0006
        /*0012*/ 	.short	0x001b
        /*0014*/ 	.byte	0x00, 0xf0, 0x05, 0x00


	//----- nvinfo : EIATTR_KPARAM_INFO
	.align		4
.L_3391:
        /*0018*/ 	.byte	0x04, 0x17
        /*001a*/ 	.short	(.L_3393 - .L_3392)
.L_3392:
        /*001c*/ 	.word	0x00000000
        /*0020*/ 	.short	0x0005
        /*0022*/ 	.short	0x001a
        /*0024*/ 	.byte	0x00, 0xf0, 0x05, 0x00


	//----- nvinfo : EIATTR_KPARAM_INFO
	.align		4
.L_3393:
        /*0028*/ 	.byte	0x04, 0x17
        /*002a*/ 	.short	(.L_3395 - .L_3394)
.L_3394:
        /*002c*/ 	.word	0x00000000
        /*0030*/ 	.short	0x0004
        /*0032*/ 	.short	0x0019
        /*0034*/ 	.byte	0x00, 0xf0, 0x05, 0x00


	//----- nvinfo : EIATTR_KPARAM_INFO
	.align		4
.L_3395:
        /*0038*/ 	.byte	0x04, 0x17
        /*003a*/ 	.short	(.L_3397 - .L_3396)
.L_3396:
        /*003c*/ 	.word	0x00000000
        /*0040*/ 	.short	0x0003
        /*0042*/ 	.short	0x0018
        /*0044*/ 	.byte	0x00, 0xf0, 0x05, 0x00


	//----- nvinfo : EIATTR_KPARAM_INFO
	.align		4
.L_3397:
        /*0048*/ 	.byte	0x04, 0x17
        /*004a*/ 	.short	(.L_3399 - .L_3398)
.L_3398:
        /*004c*/ 	.word	0x00000000
        /*0050*/ 	.short	0x0002
        /*0052*/ 	.short	0x0008
        /*0054*/ 	.byte	0x00, 0xf0, 0x41, 0x00


	//----- nvinfo : EIATTR_KPARAM_INFO
	.align		4
.L_3399:
        /*0058*/ 	.byte	0x04, 0x17
        /*005a*/ 	.short	(.L_3401 - .L_3400)
.L_3400:
        /*005c*/ 	.word	0x00000000
        /*0060*/ 	.short	0x0001
        /*0062*/ 	.short	0x0004
        /*0064*/ 	.byte	0x00, 0xf0, 0x05, 0x00


	//----- nvinfo : EIATTR_KPARAM_INFO
	.align		4
.L_3401:
        /*0068*/ 	.byte	0x04, 0x17
        /*006a*/ 	.short	(.L_3403 - .L_3402)
.L_3402:
        /*006c*/ 	.word	0x00000000
        /*0070*/ 	.short	0x0000
        /*0072*/ 	.short	0x0000
        /*0074*/ 	.byte	0x00, 0xf0, 0x11, 0x00


	//----- nvinfo : EIATTR_SPARSE_MMA_MASK
	.align		4
.L_3403:
        /*0078*/ 	.byte	0x03, 0x50
        /*007a*/ 	.short	0x0000


	//----- nvinfo : EIATTR_MAXREG_COUNT
	.align		4
        /*007c*/ 	.byte	0x03, 0x1b
        /*007e*/ 	.short	0x00ff


	//----- nvinfo : EIATTR_MERCURY_ISA_VERSION
	.align		4
        /*0080*/ 	.byte	0x03, 0x5f
        /*0082*/ 	.short	0x0101


	//----- nvinfo : EIATTR_VRC_CTA_INIT_COUNT
	.align		4
        /*0084*/ 	.byte	0x02, 0x4a
	.zero		1
	.zero		1


	//----- nvinfo : EIATTR_EXIT_INSTR_OFFSETS
	.align		4
        /*0088*/ 	.byte	0x04, 0x1c
        /*008a*/ 	.short	(.L_3405 - .L_3404)


	//   ....[0]....
.L_3404:
        /*008c*/ 	.word	0x000018b0


	//   ....[1]....
        /*0090*/ 	.word	0x00001900


	//----- nvinfo : EIATTR_MAX_THREADS
	.align		4
.L_3405:
        /*0094*/ 	.byte	0x04, 0x05
        /*0096*/ 	.short	(.L_3407 - .L_3406)
.L_3406:
        /*0098*/ 	.word	0x00000080
        /*009c*/ 	.word	0x00000001
        /*00a0*/ 	.word	0x00000001


	//----- nvinfo : EIATTR_CRS_STACK_SIZE
	.align		4
.L_3407:
        /*00a4*/ 	.byte	0x04, 0x1e
        /*00a6*/ 	.short	(.L_3409 - .L_3408)
.L_3408:
        /*00a8*/ 	.word	0x00000000


	//----- nvinfo : EIATTR_CBANK_PARAM_SIZE
	.align		4
.L_3409:
        /*00ac*/ 	.byte	0x03, 0x19
        /*00ae*/ 	.short	0x001c


	//----- nvinfo : EIATTR_PARAM_CBANK
	.align		4
        /*00b0*/ 	.byte	0x04, 0x0a
        /*00b2*/ 	.short	(.L_3411 - .L_3410)
	.align		4
.L_3410:
        /*00b4*/ 	.word	index@(.nv.constant0._ZN2at6native27unrolled_elementwise_kernelIZZZNS0_15log_kernel_cudaERNS_18TensorIteratorBaseEENKUlvE0_clEvENKUlvE_clEvEUldE_St5arrayIPcLm2EELi4E23TrivialOffsetCalculatorILi1EjESB_NS0_6memory15LoadWithoutCastENSC_16StoreWithoutCastEEEviT_T0_T2_T3_T4_T5_)
        /*00b8*/ 	.short	0x0380
        /*00ba*/ 	.short	0x001c


	//----- nvinfo : EIATTR_SW_WAR
	.align		4
.L_3411:
        /*00bc*/ 	.byte	0x04, 0x36
        /*00be*/ 	.short	(.L_3413 - .L_3412)
.L_3412:
        /*00c0*/ 	.word	0x00000008
.L_3413:


//--------------------- .nv.info._ZN2at6native29vectorized_elementwise_kernelILi2EZZZNS0_15log_kernel_cudaERNS_18TensorIteratorBaseEENKUlvE0_clEvENKUlvE_clEvEUldE_St5arrayIPcLm2EEEEviT0_T1_ --------------------------
	.section	.nv.info._ZN2at6native29vectorized_elementwise_kernelILi2EZZZNS0_15log_kernel_cudaERNS_18TensorIteratorBaseEENKUlvE0_clEvENKUlvE_clEvEUldE_St5arrayIPcLm2EEEEviT0_T1_,"",@"SHT_CUDA_INFO"
	.sectionflags	@""
	.align	4


	//----- nvinfo : EIATTR_CUDA_API_VERSION
	.align		4
        /*0000*/ 	.byte	0x04, 0x37
        /*0002*/ 	.short	(.L_3415 - .L_3414)
.L_3414:
        /*0004*/ 	.word	0x00000082


	//----- nvinfo : EIATTR_KPARAM_INFO
	.align		4
.L_3415:
        /*0008*/ 	.byte	0x04, 0x17
        /*000a*/ 	.short	(.L_3417 - .L_3416)
.L_3416:
        /*000c*/ 	.word	0x00000000
        /*0010*/ 	.short	0x0002
        /*0012*/ 	.short	0x0008
        /*0014*/ 	.byte	0x00, 0xf0, 0x41, 0x00


	//----- nvinfo : EIATTR_KPARAM_INFO
	.align		4
.L_3417:
        /*0018*/ 	.byte	0x04, 0x17
        /*001a*/ 	.short	(.L_3419 - .L_3418)
.L_3418:
        /*001c*/ 	.word	0x00000000
        /*0020*/ 	.short	0x0001
        /*0022*/ 	.short	0x0004
        /*0024*/ 	.byte	0x00, 0xf0, 0x05, 0x00


	//----- nvinfo : EIATTR_KPARAM_INFO
	.align		4
.L_3419:
        /*0028*/ 	.byte	0x04, 0x17
        /*002a*/ 	.short	(.L_3421 - .L_3420)
.L_3420:
        /*002c*/ 	.word	0x00000000
        /*0030*/ 	.short	0x0000
        /*0032*/ 	.short	0x0000
        /*0034*/ 	.byte	0x00, 0xf0, 0x11, 0x00


	//----- nvinfo : EIATTR_SPARSE_MMA_MASK
	.align		4
.L_3421:
        /*0038*/ 	.byte	0x03, 0x50
        /*003a*/ 	.short	0x0000


	//----- nvinfo : EIATTR_MAXREG_COUNT
	.align		4
        /*003c*/ 	.byte	0x03, 0x1b
        /*003e*/ 	.short	0x00ff


	//----- nvinfo : EIATTR_MERCURY_ISA_VERSION
	.align		4
        /*0040*/ 	.byte	0x03, 0x5f
        /*0042*/ 	.short	0x0101


	//----- nvinfo : EIATTR_VRC_CTA_INIT_COUNT
	.align		4
        /*0044*/ 	.byte	0x02, 0x4a
	.zero		1
	.zero		1


	//----- nvinfo : EIATTR_EXIT_INSTR_OFFSETS
	.align		4
        /*0048*/ 	.byte	0x04, 0x1c
        /*004a*/ 	.short	(.L_3423 - .L_3422)


	//   ....[0]....
.L_3422:
        /*004c*/ 	.word	0x00003120


	//   ....[1]....
        /*0050*/ 	.word	0x00003170


	//   ....[2]....
        /*0054*/ 	.word	0x00005b40


	//----- nvinfo : EIATTR_MAX_THREADS
	.align		4
.L_3423:
        /*0058*/ 	.byte	0x04, 0x05
        /*005a*/ 	.short	(.L_3425 - .L_3424)
.L_3424:
        /*005c*/ 	.word	0x00000080
        /*0060*/ 	.word	0x00000001
        /*0064*/ 	.word	0x00000001


	//----- nvinfo : EIATTR_CRS_STACK_SIZE
	.align		4
.L_3425:
        /*0068*/ 	.byte	0x04, 0x1e
        /*006a*/ 	.short	(.L_3427 - .L_3426)
.L_3426:
        /*006c*/ 	.word	0x00000000


	//----- nvinfo : EIATTR_CBANK_PARAM_SIZE
	.align		4
.L_3427:
        /*0070*/ 	.byte	0x03, 0x19
        /*0072*/ 	.short	0x0018


	//----- nvinfo : EIATTR_PARAM_CBANK
	.align		4
        /*0074*/ 	.byte	0x04, 0x0a
        /*0076*/ 	.short	(.L_3429 - .L_3428)
	.align		4
.L_3428:
        /*0078*/ 	.word	index@(.nv.constant0._ZN2at6native29vectorized_elementwise_kernelILi2EZZZNS0_15log_kernel_cudaERNS_18TensorIteratorBaseEENKUlvE0_clEvENKUlvE_clEvEUldE_St5arrayIPcLm2EEEEviT0_T1_)
        /*007c*/ 	.short	0x0380
        /*007e*/ 	.short	0x0018


	//----- nvinfo : EIATTR_SW_WAR
	.align		4
.L_3429:
        /*0080*/ 	.byte	0x04, 0x36
        /*0082*/ 	.short	(.L_3431 - .L_3430)
.L_3430:
        /*0084*/ 	.word	0x00000008
.L_3431:


//--------------------- .nv.info._ZN2at6native29vectorized_elementwise_kernelILi4EZZZNS0_15log_kernel_cudaERNS_18TensorIteratorBaseEENKUlvE0_clEvENKUlvE_clEvEUldE_St5arrayIPcLm2EEEEviT0_T1_ --------------------------
	.section	.nv.info._ZN2at6native29vectorized_elementwise_kernelILi4EZZZNS0_15log_kernel_cudaERNS_18TensorIteratorBaseEENKUlvE0_clEvENKUlvE_clEvEUldE_St5arrayIPcLm2EEEEviT0_T1_,"",@"SHT_CUDA_INFO"
	.sectionflags	@""
	.align	4


	//----- nvinfo : EIATTR_CUDA_API_VERSION
	.align		4
        /*0000*/ 	.byte	0x04, 0x37
        /*0002*/ 	.short	(.L_3433 - .L_3432)
.L_3432:
        /*0004*/ 	.word	0x00000082


	//----- nvinfo : EIATTR_KPARAM_INFO
	.align		4
.L_3433:
        /*0008*/ 	.byte	0x04, 0x17
        /*000a*/ 	.short	(.L_3435 - .L_3434)
.L_3434:
        /*000c*/ 	.word	0x00000000
        /*0010*/ 	.short	0x0002
        /*0012*/ 	.short	0x0008
        /*0014*/ 	.byte	0x00, 0xf0, 0x41, 0x00


	//----- nvinfo : EIATTR_KPARAM_INFO
	.align		4
.L_3435:
        /*0018*/ 	.byte	0x04, 0x17
        /*001a*/ 	.short	(.L_3437 - .L_3436)
.L_3436:
        /*001c*/ 	.word	0x00000000
        /*0020*/ 	.short	0x0001
        /*0022*/ 	.short	0x0004
        /*0024*/ 	.byte	0x00, 0xf0, 0x05, 0x00


	//----- nvinfo : EIATTR_KPARAM_INFO
	.align		4
.L_3437:
        /*0028*/ 	.byte	0x04, 0x17
        /*002a*/ 	.short	(.L_3439 - .L_3438)
.L_3438:
        /*002c*/ 	.word	0x00000000
        /*0030*/ 	.short	0x0000
        /*0032*/ 	.short	0x0000
        /*0034*/ 	.byte	0x00, 0xf0, 0x11, 0x00


	//----- nvinfo : EIATTR_SPARSE_MMA_MASK
	.align		4
.L_3439:
        /*0038*/ 	.byte	0x03, 0x50
        /*003a*/ 	.short	0x0000


	//----- nvinfo : EIATTR_MAXREG_COUNT
	.align		4
        /*003c*/ 	.byte	0x03, 0x1b
        /*003e*/ 	.short	0x00ff


	//----- nvinfo : EIATTR_MERCURY_ISA_VERSION
	.align		4
        /*0040*/ 	.byte	0x03, 0x5f
        /*0042*/ 	.short	0x0101


	//----- nvinfo : EIATTR_VRC_CTA_INIT_COUNT
	.align		4
        /*0044*/ 	.byte	0x02, 0x4a
	.zero		1
	.zero		1


	//----- nvinfo : EIATTR_EXIT_INSTR_OFFSETS
	.align		4
        /*0048*/ 	.byte	0x04, 0x1c
        /*004a*/ 	.short	(.L_3441 - .L_3440)


	//   ....[0]....
.L_3440:
        /*004c*/ 	.word	0x00003120


	//   ....[1]....
        /*0050*/ 	.word	0x00003170


	//   ....[2]....
        /*0054*/ 	.word	0x00005b00


	//----- nvinfo : EIATTR_MAX_THREADS
	.align		4
.L_3441:
        /*0058*/ 	.byte	0x04, 0x05
        /*005a*/ 	.short	(.L_3443 - .L_3442)
.L_3442:
        /*005c*/ 	.word	0x00000080
        /*0060*/ 	.word	0x00000001
        /*0064*/ 	.word	0x00000001


	//----- nvinfo : EIATTR_CRS_STACK_SIZE
	.align		4
.L_3443:
        /*0068*/ 	.byte	0x04, 0x1e
        /*006a*/ 	.short	(.L_3445 - .L_3444)
.L_3444:
        /*006c*/ 	.word	0x00000000


	//----- nvinfo : EIATTR_CBANK_PARAM_SIZE
	.align		4
.L_3445:
        /*0070*/ 	.byte	0x03, 0x19
        /*0072*/ 	.short	0x0018


	//----- nvinfo : EIATTR_PARAM_CBANK
	.align		4
        /*0074*/ 	.byte	0x04, 0x0a
        /*0076*/ 	.short	(.L_3447 - .L_3446)
	.align		4
.L_3446:
        /*0078*/ 	.word	index@(.nv.constant0._ZN2at6native29vectorized_elementwise_kernelILi4EZZZNS0_15log_kernel_cudaERNS_18TensorIteratorBaseEENKUlvE0_clEvENKUlvE_clEvEUldE_St5arrayIPcLm2EEEEviT0_T1_)
        /*007c*/ 	.short	0x0380
        /*007e*/ 	.short	0x0018


	//----- nvinfo : EIATTR_SW_WAR
	.align		4
.L_3447:
        /*0080*/ 	.byte	0x04, 0x36
        /*0082*/ 	.short	(.L_3449 - .L_3448)
.L_3448:
        /*0084*/ 	.word	0x00000008
.L_3449:


//--------------------- .nv.info._ZN2at6native29vectorized_elementwise_kernelILi8EZZZNS0_15log_kernel_cudaERNS_18TensorIteratorBaseEENKUlvE0_clEvENKUlvE_clEvEUldE_St5arrayIPcLm2EEEEviT0_T1_ --------------------------
	.section	.nv.info._ZN2at6native29vectorized_elementwise_kernelILi8EZZZNS0_15log_kernel_cudaERNS_18TensorIteratorBaseEENKUlvE0_clEvENKUlvE_clEvEUldE_St5arrayIPcLm2EEEEviT0_T1_,"",@"SHT_CUDA_INFO"
	.sectionflags	@""
	.align	4


	//----- nvinfo : EIATTR_CUDA_API_VERSION
	.align		4
        /*0000*/ 	.byte	0x04, 0x37
        /*0002*/ 	.short	(.L_3451 - .L_3450)
.L_3450:
        /*0004*/ 	.word	0x00000082


	//----- nvinfo : EIATTR_KPARAM_INFO
	.align		4
.L_3451:
        /*0008*/ 	.byte	0x04, 0x17
        /*000a*/ 	.short	(.L_3453 - .L_3452)
.L_3452:
        /*000c*/ 	.word	0x00000000
        /*0010*/ 	.short	0x0002
        /*0012*/ 	.short	0x0008
        /*0014*/ 	.byte	0x00, 0xf0, 0x41, 0x00


	//----- nvinfo : EIATTR_KPARAM_INFO
	.align		4
.L_3453:
        /*0018*/ 	.byte	0x04, 0x17
        /*001a*/ 	.short	(.L_3455 - .L_3454)
.L_3454:
        /*001c*/ 	.word	0x00000000
        /*0020*/ 	.short	0x0001
        /*0022*/ 	.short	0x0004
        /*0024*/ 	.byte	0x00, 0xf0, 0x05, 0x00


	//----- nvinfo : EIATTR_KPARAM_INFO
	.align		4
.L_3455:
        /*0028*/ 	.byte	0x04, 0x17
        /*002a*/ 	.short	(.L_3457 - .L_3456)
.L_3456:
        /*002c*/ 	.word	0x00000000
        /*0030*/ 	.short	0x0000
        /*0032*/ 	.short	0x0000
        /*0034*/ 	.byte	0x00, 0xf0, 0x11, 0x00


	//----- nvinfo : EIATTR_SPARSE_MMA_MASK
	.align		4
.L_3457:
        /*0038*/ 	.byte	0x03, 0x50
        /*003a*/ 	.short	0x0000


	//----- nvinfo : EIATTR_MAXREG_COUNT
	.align		4
        /*003c*/ 	.byte	0x03, 0x1b
        /*003e*/ 	.short	0x00ff


	//----- nvinfo : EIATTR_MERCURY_ISA_VERSION
	.align		4
        /*0040*/ 	.byte	0x03, 0x5f
        /*0042*/ 	.short	0x0101


	//----- nvinfo : EIATTR_VRC_CTA_INIT_COUNT
	.align		4
        /*0044*/ 	.byte	0x02, 0x4a
	.zero		1
	.zero		1


	//----- nvinfo : EIATTR_EXIT_INSTR_OFFSETS
	.align		4
        /*0048*/ 	.byte	0x04, 0x1c
        /*004a*/ 	.short	(.L_3459 - .L_3458)


	//   ....[0]....
.L_3458:
        /*004c*/ 	.word	0x00003120


	//   ....[1]....
        /*0050*/ 	.word	0x00003170


	//   ....[2]....
        /*0054*/ 	.word	0x00005b00


	//----- nvinfo : EIATTR_MAX_THREADS
	.align		4
.L_3459:
        /*0058*/ 	.byte	0x04, 0x05
        /*005a*/ 	.short	(.L_3461 - .L_3460)
.L_3460:
        /*005c*/ 	.word	0x00000080
        /*0060*/ 	.word	0x00000001
        /*0064*/ 	.word	0x00000001


	//----- nvinfo : EIATTR_CRS_STACK_SIZE
	.align		4
.L_3461:
        /*0068*/ 	.byte	0x04, 0x1e
        /*006a*/ 	.short	(.L_3463 - .L_3462)
.L_3462:
        /*006c*/ 	.word	0x00000000


	//----- nvinfo : EIATTR_CBANK_PARAM_SIZE
	.align		4
.L_3463:
        /*0070*/ 	.byte	0x03, 0x19
        /*0072*/ 	.short	0x0018


	//----- nvinfo : EIATTR_PARAM_CBANK
	.align		4
        /*0074*/ 	.byte	0x04, 0x0a
        /*0076*/ 	.short	(.L_3465 - .L_3464)
	.align		4
.L_3464:
        /*0078*/ 	.word	index@(.nv.constant0._ZN2at6native29vectorized_elementwise_kernelILi8EZZZNS0_15log_kernel_cudaERNS_18TensorIteratorBaseEENKUlvE0_clEvENKUlvE_clEvEUldE_St5arrayIPcLm2EEEEviT0_T1_)
        /*007c*/ 	.short	0x0380
        /*007e*/ 	.short	0x0018


	//----- nvinfo : EIATTR_SW_WAR
	.align		4
.L_3465:
        /*0080*/ 	.byte	0x04, 0x36
        /*0082*/ 	.short	(.L_3467 - .L_3466)
.L_3466:
        /*0084*/ 	.word	0x00000008
.L_3467:


//--------------------- .nv.callgraph             --------------------------
	.section	.nv.callgraph,"",@"SHT_CUDA_CALLGRAPH"
	.align	4
	.sectionentsize	8
	.align		4
        /*0000*/ 	.word	0x00000000
	.align		4
        /*0004*/ 	.word	0xffffffff
	.align		4
        /*0008*/ 	.word	index@(_ZN2at6native18elementwise_kernelILi128ELi4EZNS0_15gpu_kernel_implIZZZNS0_16log2_kernel_cudaERNS_18TensorIteratorBaseEENKUlvE0_clEvENKUlvE2_clEvEUlN3c108BFloat16EE_EEvS4_RKT_EUliE_EEviT1_)
	.align		4
        /*000c*/ 	.word	index@(__assertfail)
	.align		4
        /*0010*/ 	.word	index@(_ZN2at6native27unrolled_elementwise_kernelIZZZNS0_16log2_kernel_cudaERNS_18TensorIteratorBaseEENKUlvE0_clEvENKUlvE2_clEvEUlN3c108BFloat16EE_St5arrayIPcLm2EELi4E23TrivialOffsetCalculatorILi1EjESD_NS0_6memory12LoadWithCastILi1EEENSE_13StoreWithCastILi1EEEEEviT_T0_T2_T3_T4_T5_)
	.align		4
        /*0014*/ 	.word	index@(__assertfail)
	.align		4
        /*0018*/ 	.word	index@(_ZN2at6native18elementwise_kernelILi128ELi4EZNS0_15gpu_kernel_implIZZZNS0_16log2_kernel_cudaERNS_18TensorIteratorBaseEENKUlvE0_clEvENKUlvE1_clEvEUlN3c104HalfEE_EEvS4_RKT_EUliE_EEviT1_)
	.align		4
        /*001c*/ 	.word	index@(__assertfail)
	.align		4
        /*0020*/ 	.word	index@(_ZN2at6native27unrolled_elementwise_kernelIZZZNS0_16log2_kernel_cudaERNS_18TensorIteratorBaseEENKUlvE0_clEvENKUlvE1_clEvEUlN3c104HalfEE_St5arrayIPcLm2EELi4E23TrivialOffsetCalculatorILi1EjESD_NS0_6memory12LoadWithCastILi1EEENSE_13StoreWithCastILi1EEEEEviT_T0_T2_T3_T4_T5_)
	.align		4
        /*0024*/ 	.word	index@(__assertfail)
	.align		4
        /*0028*/ 	.word	index@(_ZN2at6native18elementwise_kernelILi128ELi4EZNS0_15gpu_kernel_implIZZZNS0_16log2_kernel_cudaERNS_18TensorIteratorBaseEENKUlvE0_clEvENKUlvE0_clEvEUlfE_EEvS4_RKT_EUliE_EEviT1_)
	.align		4
        /*002c*/ 	.word	index@(__assertfail)
	.align		4
        /*0030*/ 	.word	index@(_ZN2at6native27unrolled_elementwise_kernelIZZZNS0_16log2_kernel_cudaERNS_18TensorIteratorBaseEENKUlvE0_clEvENKUlvE0_clEvEUlfE_St5arrayIPcLm2EELi4E23TrivialOffsetCalculatorILi1EjESB_NS0_6memory12LoadWithCastILi1EEENSC_13StoreWithCastILi1EEEEEviT_T0_T2_T3_T4_T5_)
	.align		4
        /*0034*/ 	.word	index@(__assertfail)
	.align		4
        /*0038*/ 	.word	index@(_ZN2at6native18elementwise_kernelILi128ELi4EZNS0_15gpu_kernel_implIZZZNS0_16log2_kernel_cudaERNS_18TensorIteratorBaseEENKUlvE0_clEvENKUlvE_clEvEUldE_EEvS4_RKT_EUliE_EEviT1_)
	.align		4
        /*003c*/ 	.word	index@(__assertfail)
	.align		4
        /*0040*/ 	.word	index@(_ZN2at6native27unrolled_elementwise_kernelIZZZNS0_16log2_kernel_cudaERNS_18TensorIteratorBaseEENKUlvE0_clEvENKUlvE_clEvEUldE_St5arrayIPcLm2EELi4E23TrivialOffsetCalculatorILi1EjESB_NS0_6memory12LoadWithCastILi1EEENSC_13StoreWithCastILi1EEEEEviT_T0_T2_T3_T4_T5_)
	.align		4
        /*0044*/ 	.word	index@(__assertfail)
	.align		4
        /*0048*/ 	.word	index@(_ZN2at6native18elementwise_kernelILi128ELi4EZNS0_15gpu_kernel_implIZZZNS0_17log1p_kernel_cudaERNS_18TensorIteratorBaseEENKUlvE_clEvENKUlvE4_clEvEUlN3c108BFloat16EE_EEvS4_RKT_EUliE_EEviT1_)
	.align		4
        /*004c*/ 	.word	index@(__assertfail)
	.align		4
        /*0050*/ 	.word	index@(_ZN2at6native27unrolled_elementwise_kernelIZZZNS0_17log1p_kernel_cudaERNS_18TensorIteratorBaseEENKUlvE_clEvENKUlvE4_clEvEUlN3c108BFloat16EE_St5arrayIPcLm2EELi4E23TrivialOffsetCalculatorILi1EjESD_NS0_6memory12LoadWithCastILi1EEENSE_13StoreWithCastILi1EEEEEviT_T0_T2_T3_T4_T5_)
	.align		4
        /*0054*/ 	.word	index@(__assertfail)
	.align		4
        /*0058*/ 	.word	index@(_ZN2at6native18elementwise_kernelILi128ELi4EZNS0_15gpu_kernel_implIZZZNS0_17log1p_kernel_cudaERNS_18TensorIteratorBaseEENKUlvE_clEvENKUlvE3_clEvEUlN3c104HalfEE_EEvS4_RKT_EUliE_EEviT1_)
	.align		4
        /*005c*/ 	.word	index@(__assertfail)
	.align		4
        /*0060*/ 	.word	index@(_ZN2at6native27unrolled_elementwise_kernelIZZZNS0_17log1p_kernel_cudaERNS_18TensorIteratorBaseEENKUlvE_clEvENKUlvE3_clEvEUlN3c104HalfEE_St5arrayIPcLm2EELi4E23TrivialOffsetCalculatorILi1EjESD_NS0_6memory12LoadWithCastILi1EEENSE_13StoreWithCastILi1EEEEEviT_T0_T2_T3_T4_T5_)
	.align		4
        /*0064*/ 	.word	index@(__assertfail)
	.align		4
        /*0068*/ 	.word	index@(_ZN2at6native18elementwise_kernelILi128ELi4EZNS0_15gpu_kernel_implIZZZNS0_17log1p_kernel_cudaERNS_18TensorIteratorBaseEENKUlvE_clEvENKUlvE2_clEvEUlN3c107complexIfEEE_EEvS4_RKT_EUliE_EEviT1_)
	.align		4
        /*006c*/ 	.word	index@(__assertfail)
	.align		4
        /*0070*/ 	.word	index@(_ZN2at6native27unrolled_elementwise_kernelIZZZNS0_17log1p_kernel_cudaERNS_18TensorIteratorBaseEENKUlvE_clEvENKUlvE2_clEvEUlN3c107complexIfEEE_St5arrayIPcLm2EELi4E23TrivialOffsetCalculatorILi1EjESE_NS0_6memory12LoadWithCastILi1EEENSF_13StoreWithCastILi1EEEEEviT_T0_T2_T3_T4_T5_)
	.align		4
        /*0074*/ 	.word	index@(__assertfail)
	.align		4
        /*0078*/ 	.word	index@(_ZN2at6native18elementwise_kernelILi128ELi4EZNS0_15gpu_kernel_implIZZZNS0_17log1p_kernel_cudaERNS_18TensorIteratorBaseEENKUlvE_clEvENKUlvE1_clEvEUlN3c107complexIdEEE_EEvS4_RKT_EUliE_EEviT1_)
	.align		4
        /*007c*/ 	.word	index@(__assertfail)
	.align		4
        /*0080*/ 	.word	index@(_ZN2at6native27unrolled_elementwise_kernelIZZZNS0_17log1p_kernel_cudaERNS_18TensorIteratorBaseEENKUlvE_clEvENKUlvE1_clEvEUlN3c107complexIdEEE_St5arrayIPcLm2EELi4E23TrivialOffsetCalculatorILi1EjESE_NS0_6memory12LoadWithCastILi1EEENSF_13StoreWithCastILi1EEEEEviT_T0_T2_T3_T4_T5_)
	.align		4
        /*0084*/ 	.word	index@(__assertfail)
	.align		4
        /*0088*/ 	.word	index@(_ZN2at6native18elementwise_kernelILi128ELi4EZNS0_15gpu_kernel_implIZZZNS0_17log1p_kernel_cudaERNS_18TensorIteratorBaseEENKUlvE_clEvENKUlvE0_clEvEUlfE_EEvS4_RKT_EUliE_EEviT1_)
	.align		4
        /*008c*/ 	.word	index@(__assertfail)
	.align		4
        /*0090*/ 	.word	index@(_ZN2at6native27unrolled_elementwise_kernelIZZZNS0_17log1p_kernel_cudaERNS_18TensorIteratorBaseEENKUlvE_clEvENKUlvE0_clEvEUlfE_St5arrayIPcLm2EELi4E23TrivialOffsetCalculatorILi1EjESB_NS0_6memory12LoadWithCastILi1EEENSC_13StoreWithCastILi1EEEEEviT_T0_T2_T3_T4_T5_)
	.align		4
        /*0094*/ 	.word	index@(__assertfail)
	.align		4
        /*0098*/ 	.word	index@(_ZN2at6native18elementwise_kernelILi128ELi4EZNS0_15gpu_kernel_implIZZZNS0_17log1p_kernel_cudaERNS_18TensorIteratorBaseEENKUlvE_clEvENKUlvE_clEvEUldE_EEvS4_RKT_EUliE_EEviT1_)
	.align		4
        /*009c*/ 	.word	index@(__assertfail)
	.align		4
        /*00a0*/ 	.word	index@(_ZN2at6native27unrolled_elementwise_kernelIZZZNS0_17log1p_kernel_cudaERNS_18TensorIteratorBaseEENKUlvE_clEvENKUlvE_clEvEUldE_St5arrayIPcLm2EELi4E23TrivialOffsetCalculatorILi1EjESB_NS0_6memory12LoadWithCastILi1EEENSC_13StoreWithCastILi1EEEEEviT_T0_T2_T3_T4_T5_)
	.align		4
        /*00a4*/ 	.word	index@(__assertfail)
	.align		4
        /*00a8*/ 	.word	index@(_ZN2at6native18elementwise_kernelILi128ELi4EZNS0_15gpu_kernel_implIZZZNS0_17log10_kernel_cudaERNS_18TensorIteratorBaseEENKUlvE0_clEvENKUlvE2_clEvEUlN3c108BFloat16EE_EEvS4_RKT_EUliE_EEviT1_)
	.align		4
        /*00ac*/ 	.word	index@(__assertfail)
	.align		4
        /*00b0*/ 	.word	index@(_ZN2at6native27unrolled_elementwise_kernelIZZZNS0_17log10_kernel_cudaERNS_18TensorIteratorBaseEENKUlvE0_clEvENKUlvE2_clEvEUlN3c108BFloat16EE_St5arrayIPcLm2EELi4E23TrivialOffsetCalculatorILi1EjESD_NS0_6memory12LoadWithCastILi1EEENSE_13StoreWithCastILi1EEEEEviT_T0_T2_T3_T4_T5_)
	.align		4
        /*00b4*/ 	.word	index@(__assertfail)
	.align		4
        /*00b8*/ 	.word	index@(_ZN2at6native18elementwise_kernelILi128ELi4EZNS0_15gpu_kernel_implIZZZNS0_17log10_kernel_cudaERNS_18TensorIteratorBaseEENKUlvE0_clEvENKUlvE1_clEvEUlN3c104HalfEE_EEvS4_RKT_EUliE_EEviT1_)
	.align		4
        /*00bc*/ 	.word	index@(__assertfail)
	.align		4
        /*00c0*/ 	.word	index@(_ZN2at6native27unrolled_elementwise_kernelIZZZNS0_17log10_kernel_cudaERNS_18TensorIteratorBaseEENKUlvE0_clEvENKUlvE1_clEvEUlN3c104HalfEE_St5arrayIPcLm2EELi4E23TrivialOffsetCalculatorILi1EjESD_NS0_6memory12LoadWithCastILi1EEENSE_13StoreWithCastILi1EEEEEviT_T0_T2_T3_T4_T5_)
	.align		4
        /*00c4*/ 	.word	index@(__assertfail)
	.align		4
        /*00c8*/ 	.word	index@(_ZN2at6native18elementwise_kernelILi128ELi4EZNS0_15gpu_kernel_implIZZZNS0_17log10_kernel_cudaERNS_18TensorIteratorBaseEENKUlvE0_clEvENKUlvE0_clEvEUlfE_EEvS4_RKT_EUliE_EEviT1_)
	.align		4
        /*00cc*/ 	.word	index@(__assertfail)
	.align		4
        /*00d0*/ 	.word	index@(_ZN2at6native27unrolled_elementwise_kernelIZZZNS0_17log10_kernel_cudaERNS_18TensorIteratorBaseEENKUlvE0_clEvENKUlvE0_clEvEUlfE_St5arrayIPcLm2EELi4E23TrivialOffsetCalculatorILi1EjESB_NS0_6memory12LoadWithCastILi1EEENSC_13StoreWithCastILi1EEEEEviT_T0_T2_T3_T4_T5_)
	.align		4
        /*00d4*/ 	.word	index@(__assertfail)
	.align		4
        /*00d8*/ 	.word	index@(_ZN2at6native18elementwise_kernelILi128ELi4EZNS0_15gpu_kernel_implIZZZNS0_17log10_kernel_cudaERNS_18TensorIteratorBaseEENKUlvE0_clEvENKUlvE_clEvEUldE_EEvS4_RKT_EUliE_EEviT1_)
	.align		4
        /*00dc*/ 	.word	index@(__assertfail)
	.align		4
        /*00e0*/ 	.word	index@(_ZN2at6native27unrolled_elementwise_kernelIZZZNS0_17log10_kernel_cudaERNS_18TensorIteratorBaseEENKUlvE0_clEvENKUlvE_clEvEUldE_St5arrayIPcLm2EELi4E23TrivialOffsetCalculatorILi1EjESB_NS0_6memory12LoadWithCastILi1EEENSC_13StoreWithCastILi1EEEEEviT_T0_T2_T3_T4_T5_)
	.align		4
        /*00e4*/ 	.word	index@(__assertfail)
	.align		4
        /*00e8*/ 	.word	index@(_ZN2at6native18elementwise_kernelILi128ELi4EZNS0_15gpu_kernel_implIZZZNS0_15log_kernel_cudaERNS_18TensorIteratorBaseEENKUlvE0_clEvENKUlvE2_clEvEUlN3c108BFloat16EE_EEvS4_RKT_EUliE_EEviT1_)
	.align		4
        /*00ec*/ 	.word	index@(__assertfail)
	.align		4
        /*00f0*/ 	.word	index@(_ZN2at6native27unrolled_elementwise_kernelIZZZNS0_15log_kernel_cudaERNS_18TensorIteratorBaseEENKUlvE0_clEvENKUlvE2_clEvEUlN3c108BFloat16EE_St5arrayIPcLm2EELi4E23TrivialOffsetCalculatorILi1EjESD_NS0_6memory12LoadWithCastILi1EEENSE_13StoreWithCastILi1EEEEEviT_T0_T2_T3_T4_T5_)
	.align		4
        /*00f4*/ 	.word	index@(__assertfail)
	.align		4
        /*00f8*/ 	.word	index@(_ZN2at6native18elementwise_kernelILi128ELi4EZNS0_15gpu_kernel_implIZZZNS0_15log_kernel_cudaERNS_18TensorIteratorBaseEENKUlvE0_clEvENKUlvE1_clEvEUlN3c104HalfEE_EEvS4_RKT_EUliE_EEviT1_)
	.align		4
        /*00fc*/ 	.word	index@(__assertfail)
	.align		4
        /*0100*/ 	.word	index@(_ZN2at6native27unrolled_elementwise_kernelIZZZNS0_15log_kernel_cudaERNS_18TensorIteratorBaseEENKUlvE0_clEvENKUlvE1_clEvEUlN3c104HalfEE_St5arrayIPcLm2EELi4E23TrivialOffsetCalculatorILi1EjESD_NS0_6memory12LoadWithCastILi1EEENSE_13StoreWithCastILi1EEEEEviT_T0_T2_T3_T4_T5_)
	.align		4
        /*0104*/ 	.word	index@(__assertfail)
	.align		4
        /*0108*/ 	.word	index@(_ZN2at6native18elementwise_kernelILi128ELi4EZNS0_15gpu_kernel_implIZZZNS0_15log_kernel_cudaERNS_18TensorIteratorBaseEENKUlvE0_clEvENKUlvE0_clEvEUlfE_EEvS4_RKT_EUliE_EEviT1_)
	.align		4
        /*010c*/ 	.word	index@(__assertfail)
	.align		4
        /*0110*/ 	.word	index@(_ZN2at6native27unrolled_elementwise_kernelIZZZNS0_15log_kernel_cudaERNS_18TensorIteratorBaseEENKUlvE0_clEvENKUlvE0_clEvEUlfE_St5arrayIPcLm2EELi4E23TrivialOffsetCalculatorILi1EjESB_NS0_6memory12LoadWithCastILi1EEENSC_13StoreWithCastILi1EEEEEviT_T0_T2_T3_T4_T5_)
	.align		4
        /*0114*/ 	.word	index@(__assertfail)
	.align		4
        /*0118*/ 	.word	index@(_ZN2at6native18elementwise_kernelILi128ELi4EZNS0_15gpu_kernel_implIZZZNS0_15log_kernel_cudaERNS_18TensorIteratorBaseEENKUlvE0_clEvENKUlvE_clEvEUldE_EEvS4_RKT_EUliE_EEviT1_)
	.align		4
        /*011c*/ 	.word	index@(__assertfail)
	.align		4
        /*0120*/ 	.word	index@(_ZN2at6native27unrolled_elementwise_kernelIZZZNS0_15log_kernel_cudaERNS_18TensorIteratorBaseEENKUlvE0_clEvENKUlvE_clEvEUldE_St5arrayIPcLm2EELi4E23TrivialOffsetCalculatorILi1EjESB_NS0_6memory12LoadWithCastILi1EEENSC_13StoreWithCastILi1EEEEEviT_T0_T2_T3_T4_T5_)
	.align		4
        /*0124*/ 	.word	index@(__assertfail)
	.align		4
        /*0128*/ 	.word	0x00000000
	.align		4
        /*012c*/ 	.word	0xfffffffe
	.align		4
        /*0130*/ 	.word	0x00000000
	.align		4
        /*0134*/ 	.word	0xfffffffd
	.align		4
        /*0138*/ 	.word	0x00000000
	.align		4
        /*013c*/ 	.word	0xfffffffc


//--------------------- .nv.constant4             --------------------------
	.section	.nv.constant4,"a",@progbits
	.align	8
	.align		8
.nv.constant4:
        /*0000*/ 	.dword	__assertfail
	.align		8
        /*0008*/ 	.dword	__unnamed_1
	.align		8
        /*0010*/ 	.dword	__unnamed_2
	.align		8
        /*0018*/ 	.dword	__unnamed_3
	.align		8
        /*0020*/ 	.dword	__unnamed_4
	.align		8
        /*0028*/ 	.dword	__unnamed_5
	.align		8
        /*0030*/ 	.dword	__unnamed_6
	.align		8
        /*0038*/ 	.dword	__unnamed_7
	.align		8
        /*0040*/ 	.dword	__unnamed_8
	.align		8
        /*0048*/ 	.dword	__unnamed_9
	.align		8
        /*0050*/ 	.dword	__unnamed_10
	.align		8
        /*0058*/ 	.dword	__unnamed_11
	.align		8
        /*0060*/ 	.dword	__unnamed_12
	.align		8
        /*0068*/ 	.dword	_ZN49_INTERNAL_50dea9bf_18_UnaryLogKernels_cu_24870cf94cuda3std3__45__cpo5beginE
	.align		8
        /*0070*/ 	.dword	_ZN49_INTERNAL_50dea9bf_18_UnaryLogKernels_cu_24870cf94cuda3std3__45__cpo3endE
	.align		8
        /*0078*/ 	.dword	_ZN49_INTERNAL_50dea9bf_18_UnaryLogKernels_cu_24870cf94cuda3std3__45__cpo6cbeginE
	.align		8
        /*0080*/ 	.dword	_ZN49_INTERNAL_50dea9bf_18_UnaryLogKernels_cu_24870cf94cuda3std3__45__cpo4cendE
	.align		8
        /*0088*/ 	.dword	_ZN49_INTERNAL_50dea9bf_18_UnaryLogKernels_cu_24870cf94cuda3std3__45__cpo6rbeginE
	.align		8
        /*0090*/ 	.dword	_ZN49_INTERNAL_50dea9bf_18_UnaryLogKernels_cu_24870cf94cuda3std3__45__cpo4rendE
	.align		8
        /*0098*/ 	.dword	_ZN49_INTERNAL_50dea9bf_18_UnaryLogKernels_cu_24870cf94cuda3std3__45__cpo7crbeginE
	.align		8
        /*00a0*/ 	.dword	_ZN49_INTERNAL_50dea9bf_18_UnaryLogKernels_cu_24870cf94cuda3std3__45__cpo5crendE
	.align		8
        /*00a8*/ 	.dword	_ZN49_INTERNAL_50dea9bf_18_UnaryLogKernels_cu_24870cf94cuda3std3__451_GLOBAL__N__50dea9bf_18_UnaryLogKernels_cu_24870cf96ignoreE
	.align		8
        /*00b0*/ 	.dword	_ZN49_INTERNAL_50dea9bf_18_UnaryLogKernels_cu_24870cf94cuda3std3__419piecewise_constructE
	.align		8
        /*00b8*/ 	.dword	_ZN49_INTERNAL_50dea9bf_18_UnaryLogKernels_cu_24870cf94cuda3std3__48in_placeE
	.align		8
        /*00c0*/ 	.dword	_ZN49_INTERNAL_50dea9bf_18_UnaryLogKernels_cu_24870cf94cuda3std3__420unreachable_sentinelE
	.align		8
        /*00c8*/ 	.dword	_ZN49_INTERNAL_50dea9bf_18_UnaryLogKernels_cu_24870cf94cuda3std6ranges3__45__cpo4swapE
	.align		8
        /*00d0*/ 	.dword	_ZN49_INTERNAL_50dea9bf_18_UnaryLogKernels_cu_24870cf94cuda3std6ranges3__45__cpo9iter_moveE
	.align		8
        /*00d8*/ 	.dword	_ZN49_INTERNAL_50dea9bf_18_UnaryLogKernels_cu_24870cf94cuda3std6ranges3__45__cpo5beginE
	.align		8
        /*00e0*/ 	.dword	_ZN49_INTERNAL_50dea9bf_18_UnaryLogKernels_cu_24870cf94cuda3std6ranges3__45__cpo3endE
	.align		8
        /*00e8*/ 	.dword	_ZN49_INTERNAL_50dea9bf_18_UnaryLogKernels_cu_24870cf94cuda3std6ranges3__45__cpo6cbeginE
	.align		8
        /*00f0*/ 	.dword	_ZN49_INTERNAL_50dea9bf_18_UnaryLogKernels_cu_24870cf94cuda3std6ranges3__45__cpo4cendE
	.align		8
        /*00f8*/ 	.dword	_ZN49_INTERNAL_50dea9bf_18_UnaryLogKernels_cu_24870cf94cuda3std6ranges3__45__cpo7advanceE
	.align		8
        /*0100*/ 	.dword	_ZN49_INTERNAL_50dea9bf_18_UnaryLogKernels_cu_24870cf94cuda3std6ranges3__45__cpo9iter_swapE
	.align		8
        /*0108*/ 	.dword	_ZN49_INTERNAL_50dea9bf_18_UnaryLogKernels_cu_24870cf94cuda3std6ranges3__45__cpo4nextE
	.align		8
        /*0110*/ 	.dword	_ZN49_INTERNAL_50dea9bf_18_UnaryLogKernels_cu_24870cf94cuda3std6ranges3__45__cpo4prevE
	.align		8
        /*0118*/ 	.dword	_ZN49_INTERNAL_50dea9bf_18_UnaryLogKernels_cu_24870cf94cuda3std6ranges3__45__cpo4dataE
	.align		8
        /*0120*/ 	.dword	_ZN49_INTERNAL_50dea9bf_18_UnaryLogKernels_cu_24870cf94cuda3std6ranges3__45__cpo5cdataE
	.align		8
        /*0128*/ 	.dword	_ZN49_INTERNAL_50dea9bf_18_UnaryLogKernels_cu_24870cf94cuda3std6ranges3__45__cpo4sizeE
	.align		8
        /*0130*/ 	.dword	_ZN49_INTERNAL_50dea9bf_18_UnaryLogKernels_cu_24870cf94cuda3std6ranges3__45__cpo5ssizeE
	.align		8
        /*0138*/ 	.dword	_ZN49_INTERNAL_50dea9bf_18_UnaryLogKernels_cu_24870cf94cuda3std6ranges3__45__cpo8distanceE
	.align		8
        /*0140*/ 	.dword	_ZN49_INTERNAL_50dea9bf_18_UnaryLogKernels_cu_24870cf96thrust24THRUST_300001_SM_1000_NS6system6detail10sequential3seqE
	.align		8
        /*0148*/ 	.dword	$str$8
	.align		8
        /*0150*/ 	.dword	$str$9


//--------------------- .text._ZN2at6native18elementwise_kernelILi128ELi4EZNS0_15gpu_kernel_implIZZZNS0_16log2_kernel_cudaERNS_18TensorIteratorBaseEENKUlvE0_clEvENKUlvE2_clEvEUlN3c108BFloat16EE_EEvS4_RKT_EUliE_EEviT1_ --------------------------
	.section	.text._ZN2at6native18elementwise_kernelILi128ELi4EZNS0_15gpu_kernel_implIZZZNS0_16log2_kernel_cudaERNS_18TensorIteratorBaseEENKUlvE0_clEvENKUlvE2_clEvEUlN3c108BFloat16EE_EEvS4_RKT_EUliE_EEviT1_,"ax",@progbits
	.align	128
        .global         _ZN2at6native18elementwise_kernelILi128ELi4EZNS0_15gpu_kernel_implIZZZNS0_16log2_kernel_cudaERNS_18TensorIteratorBaseEENKUlvE0_clEvENKUlvE2_clEvEUlN3c108BFloat16EE_EEvS4_RKT_EUliE_EEviT1_
        .type           _ZN2at6native18elementwise_kernelILi128ELi4EZNS0_15gpu_kernel_implIZZZNS0_16log2_kernel_cudaERNS_18TensorIteratorBaseEENKUlvE0_clEvENKUlvE2_clEvEUlN3c108BFloat16EE_EEvS4_RKT_EUliE_EEviT1_,@function
        .size           _ZN2at6native18elementwise_kernelILi128ELi4EZNS0_15gpu_kernel_implIZZZNS0_16log2_kernel_cudaERNS_18TensorIteratorBaseEENKUlvE0_clEvENKUlvE2_clEvEUlN3c108BFloat16EE_EEvS4_RKT_EUliE_EEviT1_,(.L_x_12877 - _ZN2at6native18elementwise_kernelILi128ELi4EZNS0_15gpu_kernel_implIZZZNS0_16log2_kernel_cudaERNS_18TensorIteratorBaseEENKUlvE0_clEvENKUlvE2_clEvEUlN3c108BFloat16EE_EEvS4_RKT_EUliE_EEviT1_)
        .other          _ZN2at6native18elementwise_kernelILi128ELi4EZNS0_15gpu_kernel_implIZZZNS0_16log2_kernel_cudaERNS_18TensorIteratorBaseEENKUlvE0_clEvENKUlvE2_clEvEUlN3c108BFloat16EE_EEvS4_RKT_EUliE_EEviT1_,@"STO_CUDA_ENTRY STV_DEFAULT"
_ZN2at6native18elementwise_kernelILi128ELi4EZNS0_15gpu_kernel_implIZZZNS0_16log2_kernel_cudaERNS_18TensorIteratorBaseEENKUlvE0_clEvENKUlvE2_clEvEUlN3c108BFloat16EE_EEvS4_RKT_EUliE_EEviT1_:
.text._ZN2at6native18elementwise_kernelILi128ELi4EZNS0_15gpu_kernel_implIZZZNS0_16log2_kernel_cudaERNS_18TensorIteratorBaseEENKUlvE0_clEvENKUlvE2_clEvEUlN3c108BFloat16EE_EEvS4_RKT_EUliE_EEviT1_:
[----:B------:R-:W0:Y:S01]  /*0000*/  LDC R1, c[0x0][0x37c] ;  /* 0x0000df00ff017b82 */ /* 0x000e220000000800 */
[----:B------:R-:W1:Y:S07]  /*0010*/  S2R R17, SR_TID.X ;  /* 0x0000000000117919 */ /* 0x000e6e0000002100 */
[----:B------:R-:W2:Y:S01]  /*0020*/  S2UR UR4, SR_CTAID.X ;  /* 0x00000000000479c3 */ /* 0x000ea20000002500 */
[----:B------:R-:W3:Y:S01]  /*0030*/  LDCU UR39, c[0x0][0x388] ;  /* 0x00007100ff2777ac */ /* 0x000ee20008000800 */
[----:B------:R-:W-:Y:S01]  /*0040*/  BSSY.RECONVERGENT B6, `(.L_x_0) ;  /* 0x0000328000067945 */ /* 0x000fe20003800200 */
[----:B------:R-:W4:Y:S01]  /*0050*/  LDCU UR5, c[0x0][0x380] ;  /* 0x00007000ff0577ac */ /* 0x000f220008000800 */
[----:B------:R-:W0:Y:S01]  /*0060*/  LDCU.64 UR36, c[0x0][0x358] ;  /* 0x00006b00ff2477ac */ /* 0x000e220008000a00 */
[----:B------:R-:W0:Y:S01]  /*0070*/  LDCU.U8 UR41, c[0x0][0x592] ;  /* 0x0000b240ff2977ac */ /* 0x000e220008000000 */
[----:B------:R-:W0:Y:S01]  /*0080*/  LDCU.U8 UR42, c[0x0][0x591] ;  /* 0x0000b220ff2a77ac */ /* 0x000e220008000000 */
[----:B---3--:R-:W-:-:S02]  /*0090*/  UIADD3 UR40, UPT, UPT, UR39, -0x1, URZ ;  /* 0xffffffff27287890 */ /* 0x008fc4000fffe0ff */
[----:B--2---:R-:W-:Y:S02]  /*00a0*/  USHF.L.U32 UR4, UR4, 0x9, URZ ;  /* 0x0000000904047899 */ /* 0x004fe400080006ff */
[----:B------:R-:W-:-:S04]  /*00b0*/  UISETP.LT.U32.AND UP0, UPT, UR40, 0x18, UPT ;  /* 0x000000182800788c */ /* 0x000fc8000bf01070 */
[----:B------:R-:W-:Y:S01]  /*00c0*/  USEL UR38, UR40, 0x18, UP0 ;  /* 0x0000001828267887 */ /* 0x000fe20008000000 */
[----:B-1----:R-:W-:-:S03]  /*00d0*/  LOP3.LUT R17, R17, UR4, RZ, 0xfc, !PT ;  /* 0x0000000411117c12 */ /* 0x002fc6000f8efcff */
[----:B------:R-:W-:Y:S01]  /*00e0*/  UIADD3 UR38, UPT, UPT, UR38, 0x1, URZ ;  /* 0x0000000126267890 */ /* 0x000fe2000fffe0ff */
[----:B----4-:R-:W-:-:S13]  /*00f0*/  ISETP.GE.AND P0, PT, R17, UR5, PT ;  /* 0x0000000511007c0c */ /* 0x010fda000bf06270 */
[----:B0-----:R-:W-:Y:S05]  /*0100*/  @P0 BRA `(.L_x_1) ;  /* 0x00000030006c0947 */ /* 0x001fea0003800000 */
[----:B------:R-:W-:Y:S01]  /*0110*/  UISETP.NE.AND UP0, UPT, UR39, URZ, UPT ;  /* 0x000000ff2700728c */ /* 0x000fe2000bf05270 */
[----:B------:R-:W-:Y:S02]  /*0120*/  IMAD.MOV.U32 R0, RZ, RZ, RZ ;  /* 0x000000ffff007224 */ /* 0x000fe400078e00ff */
[----:B------:R-:W-:-:S06]  /*0130*/  IMAD.MOV.U32 R16, RZ, RZ, RZ ;  /* 0x000000ffff107224 */ /* 0x000fcc00078e00ff */
[----:B------:R-:W-:Y:S05]  /*0140*/  BRA.U !UP0, `(.L_x_2) ;  /* 0x0000001108a87547 */ /* 0x000fea000b800000 */
[----:B------:R-:W0:Y:S01]  /*0150*/  LDCU.64 UR4, c[0x0][0x390] ;  /* 0x00007200ff0477ac */ /* 0x000e220008000a00 */
[----:B------:R-:W-:Y:S01]  /*0160*/  IMAD.MOV.U32 R16, RZ, RZ, RZ ;  /* 0x000000ffff107224 */ /* 0x000fe200078e00ff */
[----:B------:R-:W1:Y:S01]  /*0170*/  LDCU UR6, c[0x0][0x38c] ;  /* 0x00007180ff0677ac */ /* 0x000e620008000800 */
[----:B------:R-:W2:Y:S01]  /*0180*/  LDCU.64 UR8, c[0x0][0x4b8] ;  /* 0x00009700ff0877ac */ /* 0x000ea20008000a00 */
[----:B------:R-:W-:Y:S01]  /*0190*/  UISETP.NE.AND UP0, UPT, UR40, URZ, UPT ;  /* 0x000000ff2800728c */ /* 0x000fe2000bf05270 */
[----:B0-----:R-:W-:-:S05]  /*01a0*/  IMAD.HI.U32 R2, R17, UR4, R16 ;  /* 0x0000000411027c27 */ /* 0x001fca000f8e0010 */
[----:B------:R-:W-:-:S04]  /*01b0*/  SHF.R.U32.HI R3, RZ, UR5, R2 ;  /* 0x00000005ff037c19 */ /* 0x000fc80008011602 */
[----:B------:R-:W-:-:S05]  /*01c0*/  IADD3 R0, PT, PT, -R3, RZ, RZ ;  /* 0x000000ff03007210 */ /* 0x000fca0007ffe1ff */
[----:B-1----:R-:W-:-:S04]  /*01d0*/  IMAD R0, R0, UR6, R17 ;  /* 0x0000000600007c24 */ /* 0x002fc8000f8e0211 */
[C---:B--2---:R-:W-:Y:S02]  /*01e0*/  IMAD R16, R0.reuse, UR8, RZ ;  /* 0x0000000800107c24 */ /* 0x044fe4000f8e02ff */
[----:B------:R-:W-:Y:S01]  /*01f0*/  IMAD R0, R0, UR9, RZ ;  /* 0x0000000900007c24 */ /* 0x000fe2000f8e02ff */
[----:B------:R-:W-:Y:S06]  /*0200*/  BRA.U !UP0, `(.L_x_2) ;  /* 0x0000001108787547 */ /* 0x000fec000b800000 */
[----:B------:R-:W0:Y:S01]  /*0210*/  LDCU.64 UR6, c[0x0][0x398] ;  /* 0x00007300ff0677ac */ /* 0x000e220008000a00 */
[----:B------:R-:W-:Y:S01]  /*0220*/  IMAD.MOV.U32 R2, RZ, RZ, RZ ;  /* 0x000000ffff027224 */ /* 0x000fe200078e00ff */
[----:B------:R-:W1:Y:S01]  /*0230*/  LDCU UR4, c[0x0][0x3a0] ;  /* 0x00007400ff0477ac */ /* 0x000e620008000800 */
[----:B------:R-:W2:Y:S01]  /*0240*/  LDCU.64 UR8, c[0x0][0x4c0] ;  /* 0x00009800ff0877ac */ /* 0x000ea20008000a00 */
[----:B------:R-:W-:Y:S01]  /*0250*/  UISETP.NE.AND UP0, UPT, UR38, 0x2, UPT ;  /* 0x000000022600788c */ /* 0x000fe2000bf05270 */
[----:B0-----:R-:W-:-:S05]  /*0260*/  IMAD.HI.U32 R4, R3, UR7, R2 ;  /* 0x0000000703047c27 */ /* 0x001fca000f8e0002 */
[----:B-1----:R-:W-:-:S05]  /*0270*/  SHF.R.U32.HI R5, RZ, UR4, R4 ;  /* 0x00000004ff057c19 */ /* 0x002fca0008011604 */
[----:B------:R-:W-:-:S04]  /*0280*/  IMAD.MOV R2, RZ, RZ, -R5 ;  /* 0x000000ffff027224 */ /* 0x000fc800078e0a05 */
[----:B------:R-:W-:-:S04]  /*0290*/  IMAD R3, R2, UR6, R3 ;  /* 0x0000000602037c24 */ /* 0x000fc8000f8e0203 */
[C---:B--2---:R-:W-:Y:S02]  /*02a0*/  IMAD R16, R3.reuse, UR8, R16 ;  /* 0x0000000803107c24 */ /* 0x044fe4000f8e0210 */
[----:B------:R-:W-:Y:S01]  /*02b0*/  IMAD R0, R3, UR9, R0 ;  /* 0x0000000903007c24 */ /* 0x000fe2000f8e0200 */
[----:B------:R-:W-:Y:S06]  /*02c0*/  BRA.U !UP0, `(.L_x_2) ;  /* 0x0000001108487547 */ /* 0x000fec000b800000 */
[----:B------:R-:W0:Y:S01]  /*02d0*/  LDCU.64 UR4, c[0x0][0x3a8] ;  /* 0x00007500ff0477ac */ /* 0x000e220008000a00 */
[----:B------:R-:W-:Y:S01]  /*02e0*/  IMAD.MOV.U32 R4, RZ, RZ, RZ ;  /* 0x000000ffff047224 */ /* 0x000fe200078e00ff */
[----:B------:R-:W1:Y:S01]  /*02f0*/  LDCU UR6, c[0x0][0x3a4] ;  /* 0x00007480ff0677ac */ /* 0x000e620008000800 */
[----:B------:R-:W2:Y:S01]  /*0300*/  LDCU.64 UR8, c[0x0][0x4c8] ;  /* 0x00009900ff0877ac */ /* 0x000ea20008000a00 */
[----:B------:R-:W-:Y:S01]  /*0310*/  UISETP.NE.AND UP0, UPT, UR38, 0x3, UPT ;  /* 0x000000032600788c */ /* 0x000fe2000bf05270 */
[----:B0-----:R-:W-:-:S05]  /*0320*/  IMAD.HI.U32 R2, R5, UR4, R4 ;  /* 0x0000000405027c27 */ /* 0x001fca000f8e0004 */
[----:B------:R-:W-:-:S04]  /*0330*/  SHF.R.U32.HI R3, RZ, UR5, R2 ;  /* 0x00000005ff037c19 */ /* 0x000fc80008011602 */
[----:B------:R-:W-:-:S05]  /*0340*/  IADD3 R4, PT, PT, -R3, RZ, RZ ;  /* 0x000000ff03047210 */ /* 0x000fca0007ffe1ff */
[----:B-1----:R-:W-:-:S04]  /*0350*/  IMAD R5, R4, UR6, R5 ;  /* 0x0000000604057c24 */ /* 0x002fc8000f8e0205 */
        /* <DEDUP_REMOVED lines=258> */
[----:B------:R-:W2:Y:S02]  /*1380*/  LDCU.64 UR8, c[0x0][0x578] ;  /* 0x0000af00ff0877ac */ /* 0x000ea40008000a00 */
[----:B0-----:R-:W-:-:S05]  /*1390*/  IMAD.HI.U32 R2, R5, UR4, R4 ;  /* 0x0000000405027c27 */ /* 0x001fca000f8e0004 */
[----:B------:R-:W-:-:S04]  /*13a0*/  SHF.R.U32.HI R2, RZ, UR5, R2 ;  /* 0x00000005ff027c19 */ /* 0x000fc80008011602 */
[----:B------:R-:W-:-:S05]  /*13b0*/  IADD3 R3, PT, PT, -R2, RZ, RZ ;  /* 0x000000ff02037210 */ /* 0x000fca0007ffe1ff */
[----:B-1----:R-:W-:-:S04]  /*13c0*/  IMAD R5, R3, UR6, R5 ;  /* 0x0000000603057c24 */ /* 0x002fc8000f8e0205 */
[C---:B--2---:R-:W-:Y:S02]  /*13d0*/  IMAD R16, R5.reuse, UR8, R16 ;  /* 0x0000000805107c24 */ /* 0x044fe4000f8e0210 */
[----:B------:R-:W-:-:S07]  /*13e0*/  IMAD R0, R5, UR9, R0 ;  /* 0x0000000905007c24 */ /* 0x000fce000f8e0200 */
.L_x_2:
[----:B------:R-:W0:Y:S01]  /*13f0*/  LDCU.64 UR6, c[0x0][0x588] ;  /* 0x0000b100ff0677ac */ /* 0x000e220008000a00 */
[----:B------:R-:W-:-:S04]  /*1400*/  UPRMT UR4, UR41, 0x9910, URZ ;  /* 0x0000991029047896 */ /* 0x000fc800080000ff */
[----:B------:R-:W-:Y:S01]  /*1410*/  UISETP.GT.AND UP0, UPT, UR4, 0x9, UPT ;  /* 0x000000090400788c */ /* 0x000fe2000bf04270 */
[----:B0-----:R-:W-:-:S05]  /*1420*/  IADD3 R2, P0, PT, R0, UR6, RZ ;  /* 0x0000000600027c10 */ /* 0x001fca000ff1e0ff */
[----:B------:R-:W-:-:S03]  /*1430*/  IMAD.X R3, RZ, RZ, UR7, P0 ;  /* 0x00000007ff037e24 */ /* 0x000fc600080e06ff */
[----:B------:R-:W-:Y:S05]  /*1440*/  BRA.U UP0, `(.L_x_3) ;  /* 0x0000000500107547 */ /* 0x000fea000b800000 */
[----:B------:R-:W-:-:S09]  /*1450*/  UISETP.GT.AND UP0, UPT, UR4, 0x4, UPT ;  /* 0x000000040400788c */ /* 0x000fd2000bf04270 */
[----:B------:R-:W-:Y:S05]  /*1460*/  BRA.U UP0, `(.L_x_4) ;  /* 0x0000000100807547 */ /* 0x000fea000b800000 */
[----:B------:R-:W-:-:S09]  /*1470*/  UISETP.GT.AND UP0, UPT, UR4, 0x1, UPT ;  /* 0x000000010400788c */ /* 0x000fd2000bf04270 */
[----:B------:R-:W-:Y:S05]  /*1480*/  BRA.U UP0, `(.L_x_5) ;  /* 0x0000000100307547 */ /* 0x000fea000b800000 */
[----:B------:R-:W-:-:S09]  /*1490*/  UISETP.NE.AND UP0, UPT, UR41, URZ, UPT ;  /* 0x000000ff2900728c */ /* 0x000fd2000bf05270 */
[----:B------:R-:W-:Y:S05]  /*14a0*/  BRA.U !UP0, `(.L_x_6) ;  /* 0x0000000108187547 */ /* 0x000fea000b800000 */
[----:B------:R-:W-:-:S09]  /*14b0*/  UISETP.NE.AND UP0, UPT, UR4, 0x1, UPT ;  /* 0x000000010400788c */ /* 0x000fd2000bf05270 */
[----:B------:R-:W-:Y:S05]  /*14c0*/  BRA.U UP0, `(.L_x_7) ;  /* 0x0000000d00147547 */ /* 0x000fea000b800000 */
[----:B------:R-:W2:Y:S02]  /*14d0*/  LDG.E.S8 R2, desc[UR36][R2.64] ;  /* 0x0000002402027981 */ /* 0x000ea4000c1e1300 */
[----:B--2---:R-:W0:Y:S02]  /*14e0*/  I2F.S16 R0, R2 ;  /* 0x0000000200007306 */ /* 0x004e240000101400 */
[----:B0-----:R-:W-:Y:S01]  /*14f0*/  F2FP.BF16.F32.PACK_AB R0, RZ, R0 ;  /* 0x00000000ff00723e */ /* 0x001fe200000010ff */
[----:B------:R-:W-:Y:S06]  /*1500*/  BRA `(.L_x_8) ;  /* 0x0000000c00947947 */ /* 0x000fec0003800000 */
.L_x_6:
[----:B------:R-:W2:Y:S02]  /*1510*/  LDG.E.U8 R2, desc[UR36][R2.64] ;  /* 0x0000002402027981 */ /* 0x000ea4000c1e1100 */
[----:B--2---:R-:W-:-:S04]  /*1520*/  I2FP.F32.U32 R0, R2 ;  /* 0x0000000200007245 */ /* 0x004fc80000201000 */
[----:B------:R-:W-:Y:S01]  /*1530*/  F2FP.BF16.F32.PACK_AB R0, RZ, R0 ;  /* 0x00000000ff00723e */ /* 0x000fe200000010ff */
[----:B------:R-:W-:Y:S06]  /*1540*/  BRA `(.L_x_8) ;  /* 0x0000000c00847947 */ /* 0x000fec0003800000 */
.L_x_5:
[----:B------:R-:W-:-:S09]  /*1550*/  UISETP.NE.AND UP0, UPT, UR4, 0x2, UPT ;  /* 0x000000020400788c */ /* 0x000fd2000bf05270 */
[----:B------:R-:W-:Y:S05]  /*1560*/  BRA.U !UP0, `(.L_x_9) ;  /* 0x0000000108307547 */ /* 0x000fea000b800000 */
[----:B------:R-:W-:-:S09]  /*1570*/  UISETP.NE.AND UP0, UPT, UR4, 0x3, UPT ;  /* 0x000000030400788c */ /* 0x000fd2000bf05270 */
[----:B------:R-:W-:Y:S05]  /*1580*/  BRA.U !UP0, `(.L_x_10) ;  /* 0x0000000108187547 */ /* 0x000fea000b800000 */
[----:B------:R-:W-:-:S09]  /*1590*/  UISETP.NE.AND UP0, UPT, UR4, 0x4, UPT ;  /* 0x000000040400788c */ /* 0x000fd2000bf05270 */
[----:B------:R-:W-:Y:S05]  /*15a0*/  BRA.U UP0, `(.L_x_7) ;  /* 0x0000000900dc7547 */ /* 0x000fea000b800000 */
[----:B------:R-:W2:Y:S02]  /*15b0*/  LDG.E.64 R2, desc[UR36][R2.64] ;  /* 0x0000002402027981 */ /* 0x000ea4000c1e1b00 */
[----:B--2---:R-:W0:Y:S02]  /*15c0*/  I2F.S64 R0, R2 ;  /* 0x0000000200007312 */ /* 0x004e240000301400 */
[----:B0-----:R-:W-:Y:S01]  /*15d0*/  F2FP.BF16.F32.PACK_AB R0, RZ, R0 ;  /* 0x00000000ff00723e */ /* 0x001fe200000010ff */
[----:B------:R-:W-:Y:S06]  /*15e0*/  BRA `(.L_x_8) ;  /* 0x0000000c005c7947 */ /* 0x000fec0003800000 */
.L_x_10:
[----:B------:R-:W2:Y:S02]  /*15f0*/  LDG.E R2, desc[UR36][R2.64] ;  /* 0x0000002402027981 */ /* 0x000ea4000c1e1900 */
[----:B--2---:R-:W-:-:S04]  /*1600*/  I2FP.F32.S32 R0, R2 ;  /* 0x0000000200007245 */ /* 0x004fc80000201400 */
[----:B------:R-:W-:Y:S01]  /*1610*/  F2FP.BF16.F32.PACK_AB R0, RZ, R0 ;  /* 0x00000000ff00723e */ /* 0x000fe200000010ff */
[----:B------:R-:W-:Y:S06]  /*1620*/  BRA `(.L_x_8) ;  /* 0x0000000c004c7947 */ /* 0x000fec0003800000 */
.L_x_9:
[----:B------:R-:W2:Y:S02]  /*1630*/  LDG.E.U16 R2, desc[UR36][R2.64] ;  /* 0x0000002402027981 */ /* 0x000ea4000c1e1500 */
[----:B--2---:R-:W0:Y:S02]  /*1640*/  I2F.S16 R0, R2 ;  /* 0x0000000200007306 */ /* 0x004e240000101400 */
[----:B0-----:R-:W-:Y:S01]  /*1650*/  F2FP.BF16.F32.PACK_AB R0, RZ, R0 ;  /* 0x00000000ff00723e */ /* 0x001fe200000010ff */
[----:B------:R-:W-:Y:S06]  /*1660*/  BRA `(.L_x_8) ;  /* 0x0000000c003c7947 */ /* 0x000fec0003800000 */
.L_x_4:
[----:B------:R-:W-:-:S09]  /*1670*/  UISETP.GT.AND UP0, UPT, UR4, 0x6, UPT ;  /* 0x000000060400788c */ /* 0x000fd2000bf04270 */
[----:B------:R-:W-:Y:S05]  /*1680*/  BRA.U UP0, `(.L_x_11) ;  /* 0x00000001002c7547 */ /* 0x000fea000b800000 */
[----:B------:R-:W-:-:S09]  /*1690*/  UISETP.NE.AND UP0, UPT, UR4, 0x5, UPT ;  /* 0x000000050400788c */ /* 0x000fd2000bf05270 */
[----:B------:R-:W-:Y:S05]  /*16a0*/  BRA.U !UP0, `(.L_x_12) ;  /* 0x0000000108147547 */ /* 0x000fea000b800000 */
[----:B------:R-:W-:-:S09]  /*16b0*/  UISETP.NE.AND UP0, UPT, UR4, 0x6, UPT ;  /* 0x000000060400788c */ /* 0x000fd2000bf05270 */
[----:B------:R-:W-:Y:S05]  /*16c0*/  BRA.U UP0, `(.L_x_7) ;  /* 0x0000000900947547 */ /* 0x000fea000b800000 */
[----:B------:R-:W2:Y:S02]  /*16d0*/  LDG.E R2, desc[UR36][R2.64] ;  /* 0x0000002402027981 */ /* 0x000ea4000c1e1900 */
[----:B--2---:R-:W-:Y:S01]  /*16e0*/  F2FP.BF16.F32.PACK_AB R0, RZ, R2 ;  /* 0x00000002ff00723e */ /* 0x004fe200000010ff */
[----:B------:R-:W-:Y:S06]  /*16f0*/  BRA `(.L_x_8) ;  /* 0x0000000c00187947 */ /* 0x000fec0003800000 */
.L_x_12:
[----:B------:R-:W2:Y:S02]  /*1700*/  LDG.E.U16 R0, desc[UR36][R2.64] ;  /* 0x0000002402007981 */ /* 0x000ea4000c1e1500 */
[----:B--2---:R-:W-:-:S05]  /*1710*/  HADD2.F32 R0, -RZ, R0.H0_H0 ;  /* 0x20000000ff007230 */ /* 0x004fca0000004100 */
[----:B------:R-:W-:Y:S01]  /*1720*/  F2FP.BF16.F32.PACK_AB R0, RZ, R0 ;  /* 0x00000000ff00723e */ /* 0x000fe200000010ff */
[----:B------:R-:W-:Y:S06]  /*1730*/  BRA `(.L_x_8) ;  /* 0x0000000c00087947 */ /* 0x000fec0003800000 */
.L_x_11:
[----:B------:R-:W-:-:S09]  /*1740*/  UISETP.NE.AND UP0, UPT, UR4, 0x7, UPT ;  /* 0x000000070400788c */ /* 0x000fd2000bf05270 */
[----:B------:R-:W-:Y:S05]  /*1750*/  BRA.U !UP0, `(.L_x_13) ;  /* 0x00000001082c7547 */ /* 0x000fea000b800000 */
[----:B------:R-:W-:-:S09]  /*1760*/  UISETP.NE.AND UP0, UPT, UR4, 0x8, UPT ;  /* 0x000000080400788c */ /* 0x000fd2000bf05270 */
[----:B------:R-:W-:Y:S05]  /*1770*/  BRA.U !UP0, `(.L_x_14) ;  /* 0x0000000108147547 */ /* 0x000fea000b800000 */
[----:B------:R-:W-:-:S09]  /*1780*/  UISETP.NE.AND UP0, UPT, UR4, 0x9, UPT ;  /* 0x000000090400788c */ /* 0x000fd2000bf05270 */
[----:B------:R-:W-:Y:S05]  /*1790*/  BRA.U UP0, `(.L_x_7) ;  /* 0x0000000900607547 */ /* 0x000fea000b800000 */
[----:B------:R-:W2:Y:S02]  /*17a0*/  LDG.E R2, desc[UR36][R2.64] ;  /* 0x0000002402027981 */ /* 0x000ea4000c1e1900 */
[----:B--2---:R-:W-:Y:S01]  /*17b0*/  F2FP.BF16.F32.PACK_AB R0, RZ, R2 ;  /* 0x00000002ff00723e */ /* 0x004fe200000010ff */
[----:B------:R-:W-:Y:S06]  /*17c0*/  BRA `(.L_x_8) ;  /* 0x0000000800e47947 */ /* 0x000fec0003800000 */
.L_x_14:
[----:B------:R-:W2:Y:S02]  /*17d0*/  LDG.E.U16 R2, desc[UR36][R2.64] ;  /* 0x0000002402027981 */ /* 0x000ea4000c1e1500 */
[----:B--2---:R-:W-:-:S05]  /*17e0*/  HADD2.F32 R0, -RZ, R2.H0_H0 ;  /* 0x20000002ff007230 */ /* 0x004fca0000004100 */
[----:B------:R-:W-:Y:S01]  /*17f0*/  F2FP.BF16.F32.PACK_AB R0, RZ, R0 ;  /* 0x00000000ff00723e */ /* 0x000fe200000010ff */
[----:B------:R-:W-:Y:S06]  /*1800*/  BRA `(.L_x_8) ;  /* 0x0000000800d47947 */ /* 0x000fec0003800000 */
.L_x_13:
[----:B------:R-:W2:Y:S01]  /*1810*/  LDG.E.64 R2, desc[UR36][R2.64] ;  /* 0x0000002402027981 */ /* 0x000ea2000c1e1b00 */
[----:B------:R-:W-:Y:S01]  /*1820*/  UMOV UR4, 0xf0000000 ;  /* 0xf000000000047882 */ /* 0x000fe20000000000 */
[----:B------:R-:W-:Y:S01]  /*1830*/  UMOV UR5, 0x380fffff ;  /* 0x380fffff00057882 */ /* 0x000fe20000000000 */
[----:B--2---:R-:W0:Y:S01]  /*1840*/  F2F.F32.F64 R0, R2 ;  /* 0x0000000200007310 */ /* 0x004e220000301000 */
[----:B------:R-:W-:-:S14]  /*1850*/  DSETP.GEU.AND P0, PT, |R2|, UR4, PT ;  /* 0x0000000402007e2a */ /* 0x000fdc000bf0e200 */
[----:B0-----:R-:W-:-:S05]  /*1860*/  @!P0 FMUL R0, R0, 1.175494350822287508e-38 ;  /* 0x0080000000008820 */ /* 0x001fca0000400000 */
[----:B------:R-:W-:Y:S01]  /*1870*/  F2FP.BF16.F32.PACK_AB R0, RZ, R0 ;  /* 0x00000000ff00723e */ /* 0x000fe200000010ff */
[----:B------:R-:W-:Y:S06]  /*1880*/  BRA `(.L_x_8) ;  /* 0x0000000800b47947 */ /* 0x000fec0003800000 */
.L_x_3:
[----:B------:R-:W-:-:S09]  /*1890*/  UISETP.GT.AND UP0, UPT, UR4, 0x18, UPT ;  /* 0x000000180400788c */ /* 0x000fd2000bf04270 */
[----:B------:R-:W-:Y:S05]  /*18a0*/  BRA.U UP0, `(.L_x_15) ;  /* 0x0000000100f47547 */ /* 0x000fea000b800000 */
[----:B------:R-:W-:-:S09]  /*18b0*/  UISETP.GT.AND UP0, UPT, UR4, 0xe, UPT ;  /* 0x0000000e0400788c */ /* 0x000fd2000bf04270 */
[----:B------:R-:W-:Y:S05]  /*18c0*/  BRA.U UP0, `(.L_x_16) ;  /* 0x0000000100447547 */ /* 0x000fea000b800000 */
[----:B------:R-:W-:-:S09]  /*18d0*/  UISETP.NE.AND UP0, UPT, UR4, 0xa, UPT ;  /* 0x0000000a0400788c */ /* 0x000fd2000bf05270 */
[----:B------:R-:W-:Y:S05]  /*18e0*/  BRA.U !UP0, `(.L_x_17) ;  /* 0x00000001081c7547 */ /* 0x000fea000b800000 */
[----:B------:R-:W-:-:S09]  /*18f0*/  UISETP.NE.AND UP0, UPT, UR4, 0xb, UPT ;  /* 0x0000000b0400788c */ /* 0x000fd2000bf05270 */
[----:B------:R-:W-:Y:S05]  /*1900*/  BRA.U UP0, `(.L_x_7) ;  /* 0x0000000900047547 */ /* 0x000fea000b800000 */
[----:B------:R-:W2:Y:S02]  /*1910*/  LDG.E.U8 R2, desc[UR36][R2.64] ;  /* 0x0000002402027981 */ /* 0x000ea4000c1e1100 */
[----:B--2---:R-:W-:-:S04]  /*1920*/  ISETP.NE.AND P0, PT, R2, RZ, PT ;  /* 0x000000ff0200720c */ /* 0x004fc80003f05270 */
[----:B------:R-:W-:-:S04]  /*1930*/  FSEL R0, RZ, 1, !P0 ;  /* 0x3f800000ff007808 */ /* 0x000fc80004000000 */
[----:B------:R-:W-:Y:S01]  /*1940*/  F2FP.BF16.F32.PACK_AB R0, RZ, R0 ;  /* 0x00000000ff00723e */ /* 0x000fe200000010ff */
[----:B------:R-:W-:Y:S06]  /*1950*/  BRA `(.L_x_8) ;  /* 0x0000000800807947 */ /* 0x000fec0003800000 */
.L_x_17:
        /* <DEDUP_REMOVED lines=8> */
.L_x_16:
[----:B------:R-:W-:-:S09]  /*19e0*/  UISETP.NE.AND UP0, UPT, UR4, 0xf, UPT ;  /* 0x0000000f0400788c */ /* 0x000fd2000bf05270 */
[----:B------:R-:W-:Y:S05]  /*19f0*/  BRA.U !UP0, `(.L_x_18) ;  /* 0x0000000108987547 */ /* 0x000fea000b800000 */
[----:B------:R-:W-:-:S09]  /*1a00*/  UISETP.NE.AND UP0, UPT, UR4, 0x17, UPT ;  /* 0x000000170400788c */ /* 0x000fd2000bf05270 */
[----:B------:R-:W-:Y:S05]  /*1a10*/  BRA.U !UP0, `(.L_x_19) ;  /* 0x00000001085c7547 */ /* 0x000fea000b800000 */
[----:B------:R-:W-:-:S09]  /*1a20*/  UISETP.NE.AND UP0, UPT, UR4, 0x18, UPT ;  /* 0x000000180400788c */ /* 0x000fd2000bf05270 */
[----:B------:R-:W-:Y:S05]  /*1a30*/  BRA.U UP0, `(.L_x_7) ;  /* 0x0000000500b87547 */ /* 0x000fea000b800000 */
[----:B------:R-:W2:Y:S01]  /*1a40*/  LDG.E.U8 R0, desc[UR36][R2.64] ;  /* 0x0000002402007981 */ /* 0x000ea2000c1e1100 */
[----:B------:R-:W-:Y:S02]  /*1a50*/  IMAD.MOV.U32 R6, RZ, RZ, 0x1f ;  /* 0x0000001fff067424 */ /* 0x000fe400078e00ff */
[----:B--2---:R-:W-:-:S05]  /*1a60*/  IMAD.SHL.U32 R0, R0, 0x1000000, RZ ;  /* 0x0100000000007824 */ /* 0x004fca00078e00ff */
[C---:B------:R-:W-:Y:S02]  /*1a70*/  LOP3.LUT R4, R0.reuse, 0x7f000000, RZ, 0xc0, !PT ;  /* 0x7f00000000047812 */ /* 0x040fe400078ec0ff */
[----:B------:R-:W-:Y:S02]  /*1a80*/  LOP3.LUT P0, RZ, R0, 0x7f000000, RZ, 0xc0, !PT ;  /* 0x7f00000000ff7812 */ /* 0x000fe4000780c0ff */
[----:B------:R-:W0:Y:S02]  /*1a90*/  FLO.U32 R5, R4 ;  /* 0x0000000400057300 */ /* 0x000e2400000e0000 */
[----:B0-----:R-:W-:-:S04]  /*1aa0*/  IADD3 R5, PT, PT, -R5, RZ, RZ ;  /* 0x000000ff05057210 */ /* 0x001fc80007ffe1ff */
[----:B------:R-:W-:-:S05]  /*1ab0*/  VIADDMNMX.U32 R5, R5, R6, 0x4, !PT ;  /* 0x0000000405057446 */ /* 0x000fca0007800006 */
[----:B------:R-:W-:-:S04]  /*1ac0*/  VIADD R5, R5, 0xfffffffc ;  /* 0xfffffffc05057836 */ /* 0x000fc80000000000 */
[----:B------:R-:W-:Y:S01]  /*1ad0*/  IMAD.SHL.U32 R7, R5, 0x800000, RZ ;  /* 0x0080000005077824 */ /* 0x000fe200078e00ff */
[C---:B------:R-:W-:Y:S01]  /*1ae0*/  SHF.L.U32 R6, R4.reuse, R5, RZ ;  /* 0x0000000504067219 */ /* 0x040fe200000006ff */
[----:B------:R-:W-:-:S03]  /*1af0*/  VIADD R5, R4, 0x1000000 ;  /* 0x0100000004057836 */ /* 0x000fc60000000000 */
[----:B------:R-:W-:Y:S02]  /*1b00*/  LEA.HI R6, R6, -R7, RZ, 0x1c ;  /* 0x8000000706067211 */ /* 0x000fe400078fe0ff */
[----:B------:R-:W-:Y:S02]  /*1b10*/  SHF.R.S32.HI R5, RZ, 0x8, R5 ;  /* 0x00000008ff057819 */ /* 0x000fe40000011405 */
[----:B------:R-:W-:-:S04]  /*1b20*/  IADD3 R6, PT, PT, R6, 0x3c000000, RZ ;  /* 0x3c00000006067810 */ /* 0x000fc80007ffe0ff */
[----:B------:R-:W-:-:S04]  /*1b30*/  LOP3.LUT R5, R6, 0x7f800000, R5, 0xf8, !PT ;  /* 0x7f80000006057812 */ /* 0x000fc800078ef805 */
[----:B------:R-:W-:-:S04]  /*1b40*/  SEL R5, R5, RZ, P0 ;  /* 0x000000ff05057207 */ /* 0x000fc80000000000 */
[----:B------:R-:W-:-:S04]  /*1b50*/  LOP3.LUT R5, R5, 0x80000000, R0, 0xf8, !PT ;  /* 0x8000000005057812 */ /* 0x000fc800078ef800 */
[----:B------:R-:W-:-:S04]  /*1b60*/  F2FP.BF16.F32.PACK_AB R5, RZ, R5 ;  /* 0x00000005ff05723e */ /* 0x000fc800000010ff */
[----:B------:R-:W-:Y:S01]  /*1b70*/  PRMT R0, R5, 0x7610, R0 ;  /* 0x0000761005007816 */ /* 0x000fe20000000000 */
[----:B------:R-:W-:Y:S06]  /*1b80*/  BRA `(.L_x_8) ;  /* 0x0000000400f47947 */ /* 0x000fec0003800000 */
.L_x_19:
[----:B------:R-:W2:Y:S02]  /*1b90*/  LDG.E.U8 R2, desc[UR36][R2.64] ;  /* 0x0000002402027981 */ /* 0x000ea4000c1e1100 */
[C---:B--2---:R-:W-:Y:S02]  /*1ba0*/  IMAD.SHL.U32 R4, R2.reuse, 0x2000000, RZ ;  /* 0x0200000002047824 */ /* 0x044fe400078e00ff */
[----:B------:R-:W-:-:S03]  /*1bb0*/  IMAD.SHL.U32 R5, R2, 0x100, RZ ;  /* 0x0000010002057824 */ /* 0x000fc600078e00ff */
[----:B------:R-:W-:-:S13]  /*1bc0*/  ISETP.GT.U32.AND P0, PT, R4, 0x7ffffff, PT ;  /* 0x07ffffff0400780c */ /* 0x000fda0003f04070 */
[C---:B------:R-:W-:Y:S02]  /*1bd0*/  @!P0 LOP3.LUT R0, R5.reuse, 0x7f00, RZ, 0xc0, !PT ;  /* 0x00007f0005008812 */ /* 0x040fe400078ec0ff */
[----:B------:R-:W-:Y:S02]  /*1be0*/  @P0 LEA.HI R4, R4, 0x70000000, RZ, 0x1c ;  /* 0x7000000004040811 */ /* 0x000fe400078fe0ff */
[----:B------:R-:W-:Y:S02]  /*1bf0*/  @!P0 LOP3.LUT R0, R0, 0x3f000000, RZ, 0xfc, !PT ;  /* 0x3f00000000008812 */ /* 0x000fe400078efcff */
[----:B------:R-:W-:-:S03]  /*1c00*/  PRMT R5, R5, 0x9910, RZ ;  /* 0x0000991005057816 */ /* 0x000fc600000000ff */
[----:B------:R-:W-:Y:S01]  /*1c10*/  @!P0 FADD.FTZ R0, R0, -0.5 ;  /* 0xbf00000000008421 */ /* 0x000fe20000010000 */
[----:B------:R-:W-:-:S05]  /*1c20*/  @P0 FMUL.FTZ R0, R4, 1.9259299443872358531e-34 ;  /* 0x0780000004000820 */ /* 0x000fca0000410000 */
[----:B------:R-:W-:-:S04]  /*1c30*/  LOP3.LUT R0, R0, 0x80000000, R5, 0xf8, !PT ;  /* 0x8000000000007812 */ /* 0x000fc800078ef805 */
[----:B------:R-:W-:Y:S01]  /*1c40*/  F2FP.BF16.F32.PACK_AB R0, RZ, R0 ;  /* 0x00000000ff00723e */ /* 0x000fe200000010ff */
[----:B------:R-:W-:Y:S06]  /*1c50*/  BRA `(.L_x_8) ;  /* 0x0000000400c07947 */ /* 0x000fec0003800000 */
.L_x_18:
[----:B------:R0:W5:Y:S01]  /*1c60*/  LDG.E.U16 R0, desc[UR36][R2.64] ;  /* 0x0000002402007981 */ /* 0x000162000c1e1500 */
[----:B------:R-:W-:Y:S05]  /*1c70*/  BRA `(.L_x_8) ;  /* 0x0000000400b87947 */ /* 0x000fea0003800000 */
.L_x_15:
[----:B------:R-:W-:-:S09]  /*1c80*/  UISETP.GT.AND UP0, UPT, UR4, 0x1b, UPT ;  /* 0x0000001b0400788c */ /* 0x000fd2000bf04270 */
[----:B------:R-:W-:Y:S05]  /*1c90*/  BRA.U UP0, `(.L_x_20) ;  /* 0x0000000500087547 */ /* 0x000fea000b800000 */
[----:B------:R-:W-:-:S09]  /*1ca0*/  UISETP.NE.AND UP0, UPT, UR4, 0x19, UPT ;  /* 0x000000190400788c */ /* 0x000fd2000bf05270 */
[----:B------:R-:W-:Y:S05]  /*1cb0*/  BRA.U !UP0, `(.L_x_21) ;  /* 0x0000000108907547 */ /* 0x000fea000b800000 */
[----:B------:R-:W-:-:S09]  /*1cc0*/  UISETP.NE.AND UP0, UPT, UR4, 0x1a, UPT ;  /* 0x0000001a0400788c */ /* 0x000fd2000bf05270 */
[----:B------:R-:W-:Y:S05]  /*1cd0*/  BRA.U !UP0, `(.L_x_22) ;  /* 0x0000000108187547 */ /* 0x000fea000b800000 */
[----:B------:R-:W-:-:S09]  /*1ce0*/  UISETP.NE.AND UP0, UPT, UR4, 0x1b, UPT ;  /* 0x0000001b0400788c */ /* 0x000fd2000bf05270 */
[----:B------:R-:W-:Y:S05]  /*1cf0*/  BRA.U UP0, `(.L_x_7) ;  /* 0x0000000500087547 */ /* 0x000fea000b800000 */
[----:B------:R-:W2:Y:S02]  /*1d00*/  LDG.E.U16 R0, desc[UR36][R2.64] ;  /* 0x0000002402007981 */ /* 0x000ea4000c1e1500 */
[----:B--2---:R-:W-:-:S04]  /*1d10*/  I2FP.F32.U32 R0, R0 ;  /* 0x0000000000007245 */ /* 0x004fc80000201000 */
[----:B------:R-:W-:Y:S01]  /*1d20*/  F2FP.BF16.F32.PACK_AB R0, RZ, R0 ;  /* 0x00000000ff00723e */ /* 0x000fe200000010ff */
[----:B------:R-:W-:Y:S06]  /*1d30*/  BRA `(.L_x_8) ;  /* 0x0000000400887947 */ /* 0x000fec0003800000 */
.L_x_22:
[----:B------:R-:W2:Y:S01]  /*1d40*/  LDG.E.U8 R3, desc[UR36][R2.64] ;  /* 0x0000002402037981 */ /* 0x000ea2000c1e1100 */
[----:B------:R-:W-:Y:S01]  /*1d50*/  BSSY.RECONVERGENT B0, `(.L_x_23) ;  /* 0x0000018000007945 */ /* 0x000fe20003800200 */
[----:B------:R-:W-:Y:S01]  /*1d60*/  IMAD.MOV.U32 R0, RZ, RZ, RZ ;  /* 0x000000ffff007224 */ /* 0x000fe200078e00ff */
[----:B--2---:R-:W-:-:S13]  /*1d70*/  ISETP.NE.AND P0, PT, R3, RZ, PT ;  /* 0x000000ff0300720c */ /* 0x004fda0003f05270 */
[----:B------:R-:W-:Y:S05]  /*1d80*/  @!P0 BRA `(.L_x_24) ;  /* 0x0000000000508947 */ /* 0x000fea0003800000 */
[----:B------:R-:W-:-:S13]  /*1d90*/  ISETP.NE.AND P0, PT, R3, 0x80, PT ;  /* 0x000000800300780c */ /* 0x000fda0003f05270 */
[----:B------:R-:W-:Y:S01]  /*1da0*/  @!P0 MOV R0, 0x7f800001 ;  /* 0x7f80000100008802 */ /* 0x000fe20000000f00 */
[----:B------:R-:W-:Y:S06]  /*1db0*/  @!P0 BRA `(.L_x_24) ;  /* 0x0000000000448947 */ /* 0x000fec0003800000 */
[--C-:B------:R-:W-:Y:S01]  /*1dc0*/  SHF.R.U32.HI R0, RZ, 0x3, R3.reuse ;  /* 0x00000003ff007819 */ /* 0x100fe20000011603 */
[----:B------:R-:W-:Y:S03]  /*1dd0*/  BSSY.RECONVERGENT B1, `(.L_x_25) ;  /* 0x000000c000017945 */ /* 0x000fe60003800200 */
[----:B------:R-:W-:Y:S02]  /*1de0*/  LOP3.LUT P0, R2, R0, 0xf, RZ, 0xc0, !PT ;  /* 0x0000000f00027812 */ /* 0x000fe4000780c0ff */
[----:B------:R-:W-:-:S05]  /*1df0*/  SHF.R.U32.HI R0, RZ, 0x7, R3 ;  /* 0x00000007ff007819 */ /* 0x000fca0000011603 */
[----:B------:R-:W-:Y:S01]  /*1e00*/  IMAD.U32 R7, R0, -0x80000000, RZ ;  /* 0x8000000000077824 */ /* 0x000fe200078e00ff */
[----:B------:R-:W-:-:S05]  /*1e10*/  LOP3.LUT R0, R3, 0x7, RZ, 0xc0, !PT ;  /* 0x0000000703007812 */ /* 0x000fca00078ec0ff */
[----:B------:R-:W-:Y:S05]  /*1e20*/  @P0 BRA `(.L_x_26) ;  /* 0x0000000000180947 */ /* 0x000fea0003800000 */
[----:B------:R-:W0:Y:S02]  /*1e30*/  FLO.U32 R3, R0 ;  /* 0x0000000000037300 */ /* 0x000e2400000e0000 */
[----:B0-----:R-:W-:-:S04]  /*1e40*/  IADD3 R3, PT, PT, -R3, 0x1f, RZ ;  /* 0x0000001f03037810 */ /* 0x001fc80007ffe1ff */
[----:B------:R-:W-:Y:S01]  /*1e50*/  IADD3 R2, PT, PT, R2, 0x1d, -R3 ;  /* 0x0000001d02027810 */ /* 0x000fe20007ffe803 */
[----:B------:R-:W-:-:S05]  /*1e60*/  VIADD R5, R3, 0xffffffe4 ;  /* 0xffffffe403057836 */ /* 0x000fca0000000000 */
[----:B------:R-:W-:-:S04]  /*1e70*/  SHF.L.U32 R5, R0, R5, RZ ;  /* 0x0000000500057219 */ /* 0x000fc800000006ff */
[----:B------:R-:W-:-:S07]  /*1e80*/  LOP3.LUT R0, R5, 0x7, RZ, 0xc0, !PT ;  /* 0x0000000705007812 */ /* 0x000fce00078ec0ff */
.L_x_26:
[----:B------:R-:W-:Y:S05]  /*1e90*/  BSYNC.RECONVERGENT B1 ;  /* 0x0000000000017941 */ /* 0x000fea0003800200 */
.L_x_25:
[----:B------:R-:W-:Y:S01]  /*1ea0*/  IMAD.SHL.U32 R0, R0, 0x100000, RZ ;  /* 0x0010000000007824 */ /* 0x000fe200078e00ff */
[----:B------:R-:W-:-:S04]  /*1eb0*/  LEA R2, R2, 0x3b800000, 0x17 ;  /* 0x3b80000002027811 */ /* 0x000fc800078eb8ff */
[----:B------:R-:W-:-:S07]  /*1ec0*/  LOP3.LUT R0, R2, R0, R7, 0xfe, !PT ;  /* 0x0000000002007212 */ /* 0x000fce00078efe07 */
.L_x_24:
[----:B------:R-:W-:Y:S05]  /*1ed0*/  BSYNC.RECONVERGENT B0 ;  /* 0x0000000000007941 */ /* 0x000fea0003800200 */
.L_x_23:
[----:B------:R-:W-:Y:S01]  /*1ee0*/  F2FP.BF16.F32.PACK_AB R0, RZ, R0 ;  /* 0x00000000ff00723e */ /* 0x000fe200000010ff */
[----:B------:R-:W-:Y:S06]  /*1ef0*/  BRA `(.L_x_8) ;  /* 0x0000000400187947 */ /* 0x000fec0003800000 */
.L_x_21:
[----:B------:R-:W2:Y:S01]  /*1f00*/  LDG.E.U8 R3, desc[UR36][R2.64] ;  /* 0x0000002402037981 */ /* 0x000ea2000c1e1100 */
[----:B------:R-:W-:Y:S01]  /*1f10*/  BSSY.RECONVERGENT B0, `(.L_x_27) ;  /* 0x0000018000007945 */ /* 0x000fe20003800200 */
[----:B------:R-:W-:Y:S01]  /*1f20*/  HFMA2 R0, -RZ, RZ, 0, 0 ;  /* 0x00000000ff007431 */ /* 0x000fe200000001ff */
[----:B--2---:R-:W-:-:S13]  /*1f30*/  ISETP.NE.AND P0, PT, R3, RZ, PT ;  /* 0x000000ff0300720c */ /* 0x004fda0003f05270 */
[----:B------:R-:W-:Y:S05]  /*1f40*/  @!P0 BRA `(.L_x_28) ;  /* 0x0000000000508947 */ /* 0x000fea0003800000 */
[----:B------:R-:W-:-:S13]  /*1f50*/  ISETP.NE.AND P0, PT, R3, 0x80, PT ;  /* 0x000000800300780c */ /* 0x000fda0003f05270 */
[----:B------:R-:W-:Y:S01]  /*1f60*/  @!P0 IMAD.MOV.U32 R0, RZ, RZ, 0x7f800001 ;  /* 0x7f800001ff008424 */ /* 0x000fe200078e00ff */
        /* <DEDUP_REMOVED lines=14> */
.L_x_30:
[----:B------:R-:W-:Y:S05]  /*2050*/  BSYNC.RECONVERGENT B1 ;  /* 0x0000000000017941 */ /* 0x000fea0003800200 */
.L_x_29:
[----:B------:R-:W-:Y:S02]  /*2060*/  SHF.L.U32 R0, R0, 0x15, RZ ;  /* 0x0000001500007819 */ /* 0x000fe400000006ff */
[----:B------:R-:W-:-:S04]  /*2070*/  LEA R2, R2, 0x37800000, 0x17 ;  /* 0x3780000002027811 */ /* 0x000fc800078eb8ff */
[----:B------:R-:W-:-:S07]  /*2080*/  LOP3.LUT R0, R2, R0, R7, 0xfe, !PT ;  /* 0x0000000002007212 */ /* 0x000fce00078efe07 */
.L_x_28:
[----:B------:R-:W-:Y:S05]  /*2090*/  BSYNC.RECONVERGENT B0 ;  /* 0x0000000000007941 */ /* 0x000fea0003800200 */
.L_x_27:
[----:B------:R-:W-:Y:S01]  /*20a0*/  F2FP.BF16.F32.PACK_AB R0, RZ, R0 ;  /* 0x00000000ff00723e */ /* 0x000fe200000010ff */
[----:B------:R-:W-:Y:S06]  /*20b0*/  BRA `(.L_x_8) ;  /* 0x0000000000a87947 */ /* 0x000fec0003800000 */
.L_x_20:
[----:B------:R-:W-:-:S09]  /*20c0*/  UISETP.NE.AND UP0, UPT, UR4, 0x1c, UPT ;  /* 0x0000001c0400788c */ /* 0x000fd2000bf05270 */
[----:B------:R-:W-:Y:S05]  /*20d0*/  BRA.U !UP0, `(.L_x_31) ;  /* 0x0000000108947547 */ /* 0x000fea000b800000 */
[----:B------:R-:W-:-:S09]  /*20e0*/  UISETP.NE.AND UP0, UPT, UR4, 0x1d, UPT ;  /* 0x0000001d0400788c */ /* 0x000fd2000bf05270 */
[----:B------:R-:W-:Y:S05]  /*20f0*/  BRA.U !UP0, `(.L_x_32) ;  /* 0x00000001087c7547 */ /* 0x000fea000b800000 */
[----:B------:R-:W-:-:S09]  /*2100*/  UISETP.NE.AND UP0, UPT, UR4, 0x2c, UPT ;  /* 0x0000002c0400788c */ /* 0x000fd2000bf05270 */
[----:B------:R-:W-:Y:S05]  /*2110*/  BRA.U !UP0, `(.L_x_33) ;  /* 0x0000000108487547 */ /* 0x000fea000b800000 */
.L_x_7:
[----:B------:R-:W-:Y:S01]  /*2120*/  MOV R2, 0x0 ;  /* 0x0000000000027802 */ /* 0x000fe20000000f00 */
[----:B------:R-:W0:Y:S01]  /*2130*/  LDCU.64 UR4, c[0x4][0x148] ;  /* 0x01002900ff0477ac */ /* 0x000e220008000a00 */
[----:B------:R-:W-:Y:S02]  /*2140*/  HFMA2 R12, -RZ, RZ, 0, 5.9604644775390625e-08 ;  /* 0x00000001ff0c7431 */ /* 0x000fe400000001ff */
[----:B------:R-:W-:Y:S01]  /*2150*/  IMAD.MOV.U32 R8, RZ, RZ, 0x4e ;  /* 0x0000004eff087424 */ /* 0x000fe200078e00ff */
[----:B------:R-:W1:Y:S01]  /*2160*/  LDCU.64 UR6, c[0x4][0x150] ;  /* 0x01002a00ff0677ac */ /* 0x000e620008000a00 */
[----:B------:R-:W2:Y:S01]  /*2170*/  LDC.64 R2, c[0x4][R2] ;  /* 0x0100000002027b82 */ /* 0x000ea20000000a00 */
[----:B------:R-:W-:Y:S01]  /*2180*/  IMAD.MOV.U32 R13, RZ, RZ, RZ ;  /* 0x000000ffff0d7224 */ /* 0x000fe200078e00ff */
[----:B------:R-:W3:Y:S01]  /*2190*/  LDCU.64 UR8, c[0x4][0x38] ;  /* 0x01000700ff0877ac */ /* 0x000ee20008000a00 */
[----:B0-----:R-:W-:Y:S02]  /*21a0*/  IMAD.U32 R4, RZ, RZ, UR4 ;  /* 0x00000004ff047e24 */ /* 0x001fe4000f8e00ff */
[----:B------:R-:W-:-:S02]  /*21b0*/  IMAD.U32 R5, RZ, RZ, UR5 ;  /* 0x00000005ff057e24 */ /* 0x000fc4000f8e00ff */
[----:B-1----:R-:W-:Y:S01]  /*21c0*/  IMAD.U32 R6, RZ, RZ, UR6 ;  /* 0x00000006ff067e24 */ /* 0x002fe2000f8e00ff */
[----:B------:R-:W-:Y:S01]  /*21d0*/  MOV R7, UR7 ;  /* 0x0000000700077c02 */ /* 0x000fe20008000f00 */
[----:B---3--:R-:W-:Y:S02]  /*21e0*/  IMAD.U32 R10, RZ, RZ, UR8 ;  /* 0x00000008ff0a7e24 */ /* 0x008fe4000f8e00ff */
[----:B------:R-:W-:-:S07]  /*21f0*/  IMAD.U32 R11, RZ, RZ, UR9 ;  /* 0x00000009ff0b7e24 */ /* 0x000fce000f8e00ff */
[----:B------:R-:W-:-:S07]  /*2200*/  LEPC R20, `(.L_x_34) ;  /* 0x000000001014794e */ /* 0x000fce0000000000 */
[----:B--2---:R-:W-:Y:S05]  /*2210*/  CALL.ABS.NOINC R2 ;  /* 0x0000000002007343 */ /* 0x004fea0003c00000 */
.L_x_34:
[----:B------:R-:W-:Y:S01]  /*2220*/  PRMT R0, RZ, 0x7610, R0 ;  /* 0x00007610ff007816 */ /* 0x000fe20000000000 */
[----:B------:R-:W-:Y:S06]  /*2230*/  BRA `(.L_x_8) ;  /* 0x0000000000487947 */ /* 0x000fec0003800000 */
.L_x_33:
[----:B------:R-:W2:Y:S01]  /*2240*/  LDG.E.U8 R2, desc[UR36][R2.64] ;  /* 0x0000002402027981 */ /* 0x000ea2000c1e1100 */
[----:B------:R-:W-:Y:S01]  /*2250*/  BSSY.RECONVERGENT B0, `(.L_x_35) ;  /* 0x0000007000007945 */ /* 0x000fe20003800200 */
[----:B------:R-:W-:Y:S01]  /*2260*/  IMAD.MOV.U32 R0, RZ, RZ, 0x400000 ;  /* 0x00400000ff007424 */ /* 0x000fe200078e00ff */
[----:B--2---:R-:W-:-:S13]  /*2270*/  ISETP.NE.AND P0, PT, R2, RZ, PT ;  /* 0x000000ff0200720c */ /* 0x004fda0003f05270 */
[----:B------:R-:W-:Y:S05]  /*2280*/  @!P0 BRA `(.L_x_36) ;  /* 0x00000000000c8947 */ /* 0x000fea0003800000 */
[----:B------:R-:W-:-:S13]  /*2290*/  ISETP.NE.AND P0, PT, R2, 0xff, PT ;  /* 0x000000ff0200780c */ /* 0x000fda0003f05270 */
[----:B------:R-:W-:Y:S01]  /*22a0*/  @!P0 IMAD.MOV.U32 R0, RZ, RZ, 0x7f800001 ;  /* 0x7f800001ff008424 */ /* 0x000fe200078e00ff */
[----:B------:R-:W-:-:S07]  /*22b0*/  @P0 SHF.L.U32 R0, R2, 0x17, RZ ;  /* 0x0000001702000819 */ /* 0x000fce00000006ff */
.L_x_36:
[----:B------:R-:W-:Y:S05]  /*22c0*/  BSYNC.RECONVERGENT B0 ;  /* 0x0000000000007941 */ /* 0x000fea0003800200 */
.L_x_35:
[----:B------:R-:W-:Y:S01]  /*22d0*/  F2FP.BF16.F32.PACK_AB R0, RZ, R0 ;  /* 0x00000000ff00723e */ /* 0x000fe200000010ff */
[----:B------:R-:W-:Y:S06]  /*22e0*/  BRA `(.L_x_8) ;  /* 0x00000000001c7947 */ /* 0x000fec0003800000 */
.L_x_32:
[----:B------:R-:W2:Y:S02]  /*22f0*/  LDG.E.64 R2, desc[UR36][R2.64] ;  /* 0x0000002402027981 */ /* 0x000ea4000c1e1b00 */
[----:B--2---:R-:W0:Y:S02]  /*2300*/  I2F.U64 R0, R2 ;  /* 0x0000000200007312 */ /* 0x004e240000301000 */
[----:B0-----:R-:W-:Y:S01]  /*2310*/  F2FP.BF16.F32.PACK_AB R0, RZ, R0 ;  /* 0x00000000ff00723e */ /* 0x001fe200000010ff */
[----:B------:R-:W-:Y:S06]  /*2320*/  BRA `(.L_x_8) ;  /* 0x00000000000c7947 */ /* 0x000fec0003800000 */
.L_x_31:
[----:B------:R-:W2:Y:S02]  /*2330*/  LDG.E R2, desc[UR36][R2.64] ;  /* 0x0000002402027981 */ /* 0x000ea4000c1e1900 */
[----:B--2---:R-:W-:-:S04]  /*2340*/  I2FP.F32.U32 R0, R2 ;  /* 0x0000000200007245 */ /* 0x004fc80000201000 */
[----:B------:R-:W-:-:S07]  /*2350*/  F2FP.BF16.F32.PACK_AB R0, RZ, R0 ;  /* 0x00000000ff00723e */ /* 0x000fce00000010ff */
.L_x_8:
[----:B-----5:R-:W-:Y:S01]  /*2360*/  IMAD.U32 R0, R0, 0x10000, RZ ;  /* 0x0001000000007824 */ /* 0x020fe200078e00ff */
[----:B------:R-:W0:Y:S01]  /*2370*/  LDCU.64 UR6, c[0x0][0x580] ;  /* 0x0000b000ff0677ac */ /* 0x000e220008000a00 */
[----:B------:R-:W-:-:S04]  /*2380*/  UPRMT UR4, UR42, 0x9910, URZ ;  /* 0x000099102a047896 */ /* 0x000fc800080000ff */
[----:B------:R-:W1:Y:S01]  /*2390*/  MUFU.LG2 R0, R0 ;  /* 0x0000000000007308 */ /* 0x000e620000000c00 */
[----:B------:R-:W-:Y:S01]  /*23a0*/  UISETP.GT.AND UP0, UPT, UR4, 0x9, UPT ;  /* 0x000000090400788c */ /* 0x000fe2000bf04270 */
[----:B0-----:R-:W-:-:S06]  /*23b0*/  IADD3 R2, P0, PT, R16, UR6, RZ ;  /* 0x0000000610027c10 */ /* 0x001fcc000ff1e0ff */
[----:B-1----:R0:W1:Y:S01]  /*23c0*/  F2F.BF16.F32 R5, R0 ;  /* 0x0000000000057304 */ /* 0x0020620000202000 */
[----:B------:R-:W-:Y:S01]  /*23d0*/  IMAD.X R3, RZ, RZ, UR7, P0 ;  /* 0x00000007ff037e24 */ /* 0x000fe200080e06ff */
[----:B------:R-:W-:Y:S06]  /*23e0*/  BRA.U UP0, `(.L_x_37) ;  /* 0x00000005000c7547 */ /* 0x000fec000b800000 */
        /* <DEDUP_REMOVED lines=8> */
[----:B01----:R-:W-:-:S04]  /*2470*/  IMAD.U32 R0, R5, 0x10000, RZ ;  /* 0x0001000005007824 */ /* 0x003fc800078e00ff */
[----:B------:R-:W0:Y:S02]  /*2480*/  F2I.FTZ.TRUNC.NTZ R5, R0 ;  /* 0x0000000000057305 */ /* 0x000e24000021f100 */
[----:B0-----:R0:W-:Y:S01]  /*2490*/  STG.E.U8 desc[UR36][R2.64], R5 ;  /* 0x0000000502007986 */ /* 0x0011e2000c101124 */
[----:B------:R-:W-:Y:S05]  /*24a0*/  BRA `(.L_x_42) ;  /* 0x0000000c00807947 */ /* 0x000fea0003800000 */
.L_x_40:
[----:B-1----:R-:W-:-:S06]  /*24b0*/  SHF.L.U32 R5, R5, 0x10, RZ ;  /* 0x0000001005057819 */ /* 0x002fcc00000006ff */
[----:B------:R-:W1:Y:S02]  /*24c0*/  F2I.S64.TRUNC R4, R5 ;  /* 0x0000000500047311 */ /* 0x000e64000020d900 */
[----:B-1----:R4:W-:Y:S01]  /*24d0*/  STG.E.U8 desc[UR36][R2.64], R4 ;  /* 0x0000000402007986 */ /* 0x0029e2000c101124 */
[----:B------:R-:W-:Y:S05]  /*24e0*/  BRA `(.L_x_42) ;  /* 0x0000000c00707947 */ /* 0x000fea0003800000 */
.L_x_39:
[----:B------:R-:W-:-:S09]  /*24f0*/  UISETP.NE.AND UP0, UPT, UR4, 0x2, UPT ;  /* 0x000000020400788c */ /* 0x000fd2000bf05270 */
[----:B------:R-:W-:Y:S05]  /*2500*/  BRA.U !UP0, `(.L_x_43) ;  /* 0x0000000108307547 */ /* 0x000fea000b800000 */
[----:B------:R-:W-:-:S09]  /*2510*/  UISETP.NE.AND UP0, UPT, UR4, 0x3, UPT ;  /* 0x000000030400788c */ /* 0x000fd2000bf05270 */
[----:B------:R-:W-:Y:S05]  /*2520*/  BRA.U !UP0, `(.L_x_44) ;  /* 0x0000000108187547 */ /* 0x000fea000b800000 */
[----:B------:R-:W-:-:S09]  /*2530*/  UISETP.NE.AND UP0, UPT, UR4, 0x4, UPT ;  /* 0x000000040400788c */ /* 0x000fd2000bf05270 */
[----:B------:R-:W-:Y:S05]  /*2540*/  BRA.U UP0, `(.L_x_41) ;  /* 0x0000000900b87547 */ /* 0x000fea000b800000 */
[----:B-1----:R-:W-:-:S06]  /*2550*/  IMAD.U32 R5, R5, 0x10000, RZ ;  /* 0x0001000005057824 */ /* 0x002fcc00078e00ff */
[----:B------:R-:W1:Y:S02]  /*2560*/  F2I.S64.TRUNC R4, R5 ;  /* 0x0000000500047311 */ /* 0x000e64000020d900 */
[----:B-1----:R1:W-:Y:S01]  /*2570*/  STG.E.64 desc[UR36][R2.64], R4 ;  /* 0x0000000402007986 */ /* 0x0023e2000c101b24 */
[----:B------:R-:W-:Y:S05]  /*2580*/  BRA `(.L_x_42) ;  /* 0x0000000c00487947 */ /* 0x000fea0003800000 */
.L_x_44:
[----:B-1----:R-:W-:-:S06]  /*2590*/  IMAD.U32 R5, R5, 0x10000, RZ ;  /* 0x0001000005057824 */ /* 0x002fcc00078e00ff */
[----:B------:R-:W1:Y:S02]  /*25a0*/  F2I.FTZ.TRUNC.NTZ R5, R5 ;  /* 0x0000000500057305 */ /* 0x000e64000021f100 */
[----:B-1----:R2:W-:Y:S01]  /*25b0*/  STG.E desc[UR36][R2.64], R5 ;  /* 0x0000000502007986 */ /* 0x0025e2000c101924 */
[----:B------:R-:W-:Y:S05]  /*25c0*/  BRA `(.L_x_42) ;  /* 0x0000000c00387947 */ /* 0x000fea0003800000 */
.L_x_43:
[----:B-1----:R-:W-:-:S06]  /*25d0*/  IMAD.U32 R5, R5, 0x10000, RZ ;  /* 0x0001000005057824 */ /* 0x002fcc00078e00ff */
[----:B------:R-:W1:Y:S02]  /*25e0*/  F2I.FTZ.TRUNC.NTZ R5, R5 ;  /* 0x0000000500057305 */ /* 0x000e64000021f100 */
[----:B-1----:R3:W-:Y:S01]  /*25f0*/  STG.E.U16 desc[UR36][R2.64], R5 ;  /* 0x0000000502007986 */ /* 0x0027e2000c101524 */
[----:B------:R-:W-:Y:S05]  /*2600*/  BRA `(.L_x_42) ;  /* 0x0000000c00287947 */ /* 0x000fea0003800000 */
.L_x_38:
[----:B------:R-:W-:-:S09]  /*2610*/  UISETP.GT.AND UP0, UPT, UR4, 0x6, UPT ;  /* 0x000000060400788c */ /* 0x000fd2000bf04270 */
[----:B------:R-:W-:Y:S05]  /*2620*/  BRA.U UP0, `(.L_x_45) ;  /* 0x00000001002c7547 */ /* 0x000fea000b800000 */
[----:B------:R-:W-:-:S09]  /*2630*/  UISETP.NE.AND UP0, UPT, UR4, 0x5, UPT ;  /* 0x000000050400788c */ /* 0x000fd2000bf05270 */
[----:B------:R-:W-:Y:S05]  /*2640*/  BRA.U !UP0, `(.L_x_46) ;  /* 0x0000000108147547 */ /* 0x000fea000b800000 */
[----:B------:R-:W-:-:S09]  /*2650*/  UISETP.NE.AND UP0, UPT, UR4, 0x6, UPT ;  /* 0x000000060400788c */ /* 0x000fd2000bf05270 */
[----:B------:R-:W-:Y:S05]  /*2660*/  BRA.U UP0, `(.L_x_41) ;  /* 0x0000000900707547 */ /* 0x000fea000b800000 */
[----:B-1----:R-:W-:-:S05]  /*2670*/  SHF.L.U32 R5, R5, 0x10, RZ ;  /* 0x0000001005057819 */ /* 0x002fca00000006ff */
[----:B------:R1:W-:Y:S01]  /*2680*/  STG.E desc[UR36][R2.64], R5 ;  /* 0x0000000502007986 */ /* 0x0003e2000c101924 */
[----:B------:R-:W-:Y:S05]  /*2690*/  BRA `(.L_x_42) ;  /* 0x0000000c00047947 */ /* 0x000fea0003800000 */
.L_x_46:
[----:B01----:R-:W-:-:S05]  /*26a0*/  IMAD.U32 R0, R5, 0x10000, RZ ;  /* 0x0001000005007824 */ /* 0x003fca00078e00ff */
[----:B------:R-:W-:-:S05]  /*26b0*/  F2FP.F16.F32.PACK_AB R0, RZ, R0 ;  /* 0x00000000ff00723e */ /* 0x000fca00000000ff */
[----:B------:R0:W-:Y:S01]  /*26c0*/  STG.E.U16 desc[UR36][R2.64], R0 ;  /* 0x0000000002007986 */ /* 0x0001e2000c101524 */
[----:B------:R-:W-:Y:S05]  /*26d0*/  BRA `(.L_x_42) ;  /* 0x0000000800f47947 */ /* 0x000fea0003800000 */
.L_x_45:
[----:B------:R-:W-:-:S09]  /*26e0*/  UISETP.NE.AND UP0, UPT, UR4, 0x7, UPT ;  /* 0x000000070400788c */ /* 0x000fd2000bf05270 */
[----:B------:R-:W-:Y:S05]  /*26f0*/  BRA.U !UP0, `(.L_x_47) ;  /* 0x0000000108347547 */ /* 0x000fea000b800000 */
[----:B------:R-:W-:-:S09]  /*2700*/  UISETP.NE.AND UP0, UPT, UR4, 0x8, UPT ;  /* 0x000000080400788c */ /* 0x000fd2000bf05270 */
[----:B------:R-:W-:Y:S05]  /*2710*/  BRA.U !UP0, `(.L_x_48) ;  /* 0x0000000108187547 */ /* 0x000fea000b800000 */
[----:B------:R-:W-:-:S09]  /*2720*/  UISETP.NE.AND UP0, UPT, UR4, 0x9, UPT ;  /* 0x000000090400788c */ /* 0x000fd2000bf05270 */
[----:B------:R-:W-:Y:S05]  /*2730*/  BRA.U UP0, `(.L_x_41) ;  /* 0x00000009003c7547 */ /* 0x000fea000b800000 */
[----:B-1----:R-:W-:Y:S02]  /*2740*/  IMAD.U32 R4, R5, 0x10000, RZ ;  /* 0x0001000005047824 */ /* 0x002fe400078e00ff */
[----:B------:R-:W-:-:S05]  /*2750*/  IMAD.MOV.U32 R5, RZ, RZ, RZ ;  /* 0x000000ffff057224 */ /* 0x000fca00078e00ff */
[----:B------:R1:W-:Y:S01]  /*2760*/  STG.E.64 desc[UR36][R2.64], R4 ;  /* 0x0000000402007986 */ /* 0x0003e2000c101b24 */
[----:B------:R-:W-:Y:S05]  /*2770*/  BRA `(.L_x_42) ;  /* 0x0000000800cc7947 */ /* 0x000fea0003800000 */
.L_x_48:
[----:B-1----:R-:W-:-:S04]  /*2780*/  SHF.L.U32 R5, R5, 0x10, RZ ;  /* 0x0000001005057819 */ /* 0x002fc800000006ff */
[----:B------:R-:W-:-:S04]  /*2790*/  F2FP.F16.F32.PACK_AB R5, RZ, R5 ;  /* 0x00000005ff05723e */ /* 0x000fc800000000ff */
[----:B------:R-:W-:-:S05]  /*27a0*/  PRMT R5, R5, 0x5410, RZ ;  /* 0x0000541005057816 */ /* 0x000fca00000000ff */
[----:B------:R1:W-:Y:S01]  /*27b0*/  STG.E desc[UR36][R2.64], R5 ;  /* 0x0000000502007986 */ /* 0x0003e2000c101924 */
[----:B------:R-:W-:Y:S05]  /*27c0*/  BRA `(.L_x_42) ;  /* 0x0000000800b87947 */ /* 0x000fea0003800000 */
.L_x_47:
[----:B-1----:R-:W-:-:S04]  /*27d0*/  IMAD.U32 R4, R5, 0x10000, RZ ;  /* 0x0001000005047824 */ /* 0x002fc800078e00ff */
[----:B------:R-:W-:-:S06]  /*27e0*/  FMUL.FTZ R4, R4, 1 ;  /* 0x3f80000004047820 */ /* 0x000fcc0000410000 */
[----:B------:R-:W1:Y:S02]  /*27f0*/  F2F.F64.F32 R4, R4 ;  /* 0x0000000400047310 */ /* 0x000e640000201800 */
[----:B-1----:R1:W-:Y:S01]  /*2800*/  STG.E.64 desc[UR36][R2.64], R4 ;  /* 0x0000000402007986 */ /* 0x0023e2000c101b24 */
[----:B------:R-:W-:Y:S05]  /*2810*/  BRA `(.L_x_42) ;  /* 0x0000000800a47947 */ /* 0x000fea0003800000 */
.L_x_37:
        /* <DEDUP_REMOVED lines=8> */
[----:B-1----:R-:W-:-:S05]  /*28a0*/  IMAD.U32 R5, R5, 0x10000, RZ ;  /* 0x0001000005057824 */ /* 0x002fca00078e00ff */
[----:B------:R-:W-:-:S04]  /*28b0*/  FSETP.NEU.FTZ.AND P0, PT, R5, RZ, PT ;  /* 0x000000ff0500720b */ /* 0x000fc80003f1d000 */
[----:B------:R-:W-:-:S05]  /*28c0*/  SEL R5, RZ, 0x1, !P0 ;  /* 0x00000001ff057807 */ /* 0x000fca0004000000 */
[----:B------:R1:W-:Y:S01]  /*28d0*/  STG.E.U8 desc[UR36][R2.64], R5 ;  /* 0x0000000502007986 */ /* 0x0003e2000c101124 */
[----:B------:R-:W-:Y:S05]  /*28e0*/  BRA `(.L_x_42) ;  /* 0x0000000800707947 */ /* 0x000fea0003800000 */
.L_x_51:
[----:B-1----:R-:W-:Y:S01]  /*28f0*/  IMAD.U32 R5, R5, 0x10000, RZ ;  /* 0x0001000005057824 */ /* 0x002fe200078e00ff */
[----:B------:R-:W-:-:S03]  /*2900*/  CS2R R6, SRZ ;  /* 0x0000000000067805 */ /* 0x000fc6000001ff00 */
[----:B------:R-:W-:-:S06]  /*2910*/  FMUL.FTZ R5, R5, 1 ;  /* 0x3f80000005057820 */ /* 0x000fcc0000410000 */
[----:B------:R-:W1:Y:S02]  /*2920*/  F2F.F64.F32 R4, R5 ;  /* 0x0000000500047310 */ /* 0x000e640000201800 */
[----:B-1----:R1:W-:Y:S01]  /*2930*/  STG.E.128 desc[UR36][R2.64], R4 ;  /* 0x0000000402007986 */ /* 0x0023e2000c101d24 */
[----:B------:R-:W-:Y:S05]  /*2940*/  BRA `(.L_x_42) ;  /* 0x0000000800587947 */ /* 0x000fea0003800000 */
.L_x_50:
[----:B------:R-:W-:-:S09]  /*2950*/  UISETP.NE.AND UP0, UPT, UR4, 0xf, UPT ;  /* 0x0000000f0400788c */ /* 0x000fd2000bf05270 */
[----:B------:R-:W-:Y:S05]  /*2960*/  BRA.U !UP0, `(.L_x_52) ;  /* 0x0000000108a07547 */ /* 0x000fea000b800000 */
[----:B------:R-:W-:-:S09]  /*2970*/  UISETP.NE.AND UP0, UPT, UR4, 0x17, UPT ;  /* 0x000000170400788c */ /* 0x000fd2000bf05270 */
[----:B------:R-:W-:Y:S05]  /*2980*/  BRA.U !UP0, `(.L_x_53) ;  /* 0x00000001084c7547 */ /* 0x000fea000b800000 */
[----:B------:R-:W-:-:S09]  /*2990*/  UISETP.NE.AND UP0, UPT, UR4, 0x18, UPT ;  /* 0x000000180400788c */ /* 0x000fd2000bf05270 */
[----:B------:R-:W-:Y:S05]  /*29a0*/  BRA.U UP0, `(.L_x_41) ;  /* 0x0000000500a07547 */ /* 0x000fea000b800000 */
[----:B-1----:R-:W-:Y:S01]  /*29b0*/  SHF.L.U32 R7, R5, 0x10, RZ ;  /* 0x0000001005077819 */ /* 0x002fe200000006ff */
[----:B------:R-:W-:Y:S01]  /*29c0*/  BSSY.RECONVERGENT B0, `(.L_x_54) ;  /* 0x000000c000007945 */ /* 0x000fe20003800200 */
[----:B0-----:R-:W-:Y:S02]  /*29d0*/  IMAD.MOV.U32 R0, RZ, RZ, 0x7f ;  /* 0x0000007fff007424 */ /* 0x001fe400078e00ff */
[----:B------:R-:W-:Y:S02]  /*29e0*/  LOP3.LUT R6, R7, 0x7fffffff, RZ, 0xc0, !PT ;  /* 0x7fffffff07067812 */ /* 0x000fe400078ec0ff */
[----:B------:R-:W-:Y:S02]  /*29f0*/  SHF.R.U32.HI R5, RZ, 0x18, R7 ;  /* 0x00000018ff057819 */ /* 0x000fe40000011607 */
[----:B------:R-:W-:-:S13]  /*2a00*/  ISETP.GT.U32.AND P0, PT, R6, 0x43efffff, PT ;  /* 0x43efffff0600780c */ /* 0x000fda0003f04070 */
[----:B------:R-:W-:Y:S05]  /*2a10*/  @P0 BRA `(.L_x_55) ;  /* 0x0000000000180947 */ /* 0x000fea0003800000 */
[----:B------:R-:W-:-:S13]  /*2a20*/  ISETP.GT.U32.AND P0, PT, R6, 0x3c7fffff, PT ;  /* 0x3c7fffff0600780c */ /* 0x000fda0003f04070 */
[----:B------:R-:W-:-:S04]  /*2a30*/  @P0 SHF.R.U32.HI R0, RZ, 0x14, R7 ;  /* 0x00000014ff000819 */ /* 0x000fc80000011607 */
[----:B------:R-:W-:Y:S01]  /*2a40*/  @P0 LOP3.LUT R4, R0, 0x1, RZ, 0xc0, !PT ;  /* 0x0000000100040812 */ /* 0x000fe200078ec0ff */
[----:B------:R-:W-:-:S03]  /*2a50*/  @!P0 FADD.FTZ R0, R6, 16384 ;  /* 0x4680000006008421 */ /* 0x000fc60000010000 */
[----:B------:R-:W-:-:S04]  /*2a60*/  @P0 IADD3 R4, PT, PT, R7, 0x407ffff, R4 ;  /* 0x0407ffff07040810 */ /* 0x000fc80007ffe004 */
[----:B------:R-:W-:-:S07]  /*2a70*/  @P0 SHF.R.U32.HI R0, RZ, 0x14, R4 ;  /* 0x00000014ff000819 */ /* 0x000fce0000011604 */
.L_x_55:
[----:B------:R-:W-:Y:S05]  /*2a80*/  BSYNC.RECONVERGENT B0 ;  /* 0x0000000000007941 */ /* 0x000fea0003800200 */
.L_x_54:
[----:B------:R-:W-:-:S05]  /*2a90*/  LOP3.LUT R5, R0, 0x80, R5, 0xf8, !PT ;  /* 0x0000008000057812 */ /* 0x000fca00078ef805 */
[----:B------:R0:W-:Y:S01]  /*2aa0*/  STG.E.U8 desc[UR36][R2.64], R5 ;  /* 0x0000000502007986 */ /* 0x0001e2000c101124 */
[----:B------:R-:W-:Y:S05]  /*2ab0*/  BRA `(.L_x_42) ;  /* 0x0000000400fc7947 */ /* 0x000fea0003800000 */
.L_x_53:
[----:B-1----:R-:W-:Y:S01]  /*2ac0*/  IMAD.U32 R7, R5, 0x10000, RZ ;  /* 0x0001000005077824 */ /* 0x002fe200078e00ff */
[----:B------:R-:W-:Y:S04]  /*2ad0*/  BSSY.RECONVERGENT B0, `(.L_x_56) ;  /* 0x000000e000007945 */ /* 0x000fe80003800200 */
[----:B------:R-:W-:Y:S02]  /*2ae0*/  LOP3.LUT R6, R7, 0x7fffffff, RZ, 0xc0, !PT ;  /* 0x7fffffff07067812 */ /* 0x000fe400078ec0ff */
[----:B------:R-:W-:Y:S02]  /*2af0*/  SHF.R.U32.HI R5, RZ, 0x18, R7 ;  /* 0x00000018ff057819 */ /* 0x000fe40000011607 */
[----:B------:R-:W-:-:S13]  /*2b00*/  ISETP.GE.U32.AND P1, PT, R6, 0x47800000, PT ;  /* 0x478000000600780c */ /* 0x000fda0003f26070 */
[----:B0-----:R-:W-:Y:S01]  /*2b10*/  @P1 IMAD.MOV.U32 R0, RZ, RZ, 0x7f ;  /* 0x0000007fff001424 */ /* 0x001fe200078e00ff */
[----:B------:R-:W-:-:S04]  /*2b20*/  @P1 ISETP.GT.U32.AND P0, PT, R6, 0x7f800000, PT ;  /* 0x7f8000000600180c */ /* 0x000fc80003f04070 */
[----:B------:R-:W-:Y:S01]  /*2b30*/  @P1 SEL R0, R0, 0x7c, P0 ;  /* 0x0000007c00001807 */ /* 0x000fe20000000000 */
[----:B------:R-:W-:Y:S08]  /*2b40*/  @P1 BRA `(.L_x_57) ;  /* 0x0000000000181947 */ /* 0x000ff00003800000 */
[----:B------:R-:W-:-:S13]  /*2b50*/  ISETP.GT.U32.AND P0, PT, R6, 0x387fffff, PT ;  /* 0x387fffff0600780c */ /* 0x000fda0003f04070 */
[----:B------:R-:W-:-:S04]  /*2b60*/  @P0 SHF.R.U32.HI R0, RZ, 0x15, R7 ;  /* 0x00000015ff000819 */ /* 0x000fc80000011607 */
[----:B------:R-:W-:Y:S01]  /*2b70*/  @P0 LOP3.LUT R4, R0, 0x1, RZ, 0xc0, !PT ;  /* 0x0000000100040812 */ /* 0x000fe200078ec0ff */
[----:B------:R-:W-:-:S03]  /*2b80*/  @!P0 FADD.FTZ R0, R6, 128 ;  /* 0x4300000006008421 */ /* 0x000fc60000010000 */
[----:B------:R-:W-:-:S04]  /*2b90*/  @P0 IADD3 R4, PT, PT, R7, 0x80fffff, R4 ;  /* 0x080fffff07040810 */ /* 0x000fc80007ffe004 */
[----:B------:R-:W-:-:S07]  /*2ba0*/  @P0 SHF.R.U32.HI R0, RZ, 0x15, R4 ;  /* 0x00000015ff000819 */ /* 0x000fce0000011604 */
.L_x_57:
[----:B------:R-:W-:Y:S05]  /*2bb0*/  BSYNC.RECONVERGENT B0 ;  /* 0x0000000000007941 */ /* 0x000fea0003800200 */
.L_x_56:
[----:B------:R-:W-:-:S05]  /*2bc0*/  LOP3.LUT R5, R0, 0x80, R5, 0xf8, !PT ;  /* 0x0000008000057812 */ /* 0x000fca00078ef805 */
[----:B------:R0:W-:Y:S01]  /*2bd0*/  STG.E.U8 desc[UR36][R2.64], R5 ;  /* 0x0000000502007986 */ /* 0x0001e2000c101124 */
[----:B------:R-:W-:Y:S05]  /*2be0*/  BRA `(.L_x_42) ;  /* 0x0000000400b07947 */ /* 0x000fea0003800000 */
.L_x_52:
[----:B-1----:R1:W-:Y:S01]  /*2bf0*/  STG.E.U16 desc[UR36][R2.64], R5 ;  /* 0x0000000502007986 */ /* 0x0023e2000c101524 */
[----:B------:R-:W-:Y:S05]  /*2c00*/  BRA `(.L_x_42) ;  /* 0x0000000400a87947 */ /* 0x000fea0003800000 */
.L_x_49:
        /* <DEDUP_REMOVED lines=8> */
[----:B-1----:R-:W-:-:S06]  /*2c90*/  SHF.L.U32 R5, R5, 0x10, RZ ;  /* 0x0000001005057819 */ /* 0x002fcc00000006ff */
[----:B------:R-:W1:Y:S02]  /*2ca0*/  F2I.FTZ.U32.TRUNC.NTZ R5, R5 ;  /* 0x0000000500057305 */ /* 0x000e64000021f000 */
[----:B-1----:R1:W-:Y:S01]  /*2cb0*/  STG.E.U16 desc[UR36][R2.64], R5 ;  /* 0x0000000502007986 */ /* 0x0023e2000c101524 */
[----:B------:R-:W-:Y:S05]  /*2cc0*/  BRA `(.L_x_42) ;  /* 0x0000000400787947 */ /* 0x000fea0003800000 */
.L_x_60:
[----:B-1----:R-:W-:Y:S01]  /*2cd0*/  IMAD.U32 R5, R5, 0x10000, RZ ;  /* 0x0001000005057824 */ /* 0x002fe200078e00ff */
[----:B------:R-:W-:Y:S01]  /*2ce0*/  BSSY.RECONVERGENT B0, `(.L_x_61) ;  /* 0x0000014000007945 */ /* 0x000fe20003800200 */
[----:B0-----:R-:W-:-:S03]  /*2cf0*/  IMAD.MOV.U32 R0, RZ, RZ, 0x80 ;  /* 0x00000080ff007424 */ /* 0x001fc600078e00ff */
[----:B------:R-:W-:-:S04]  /*2d00*/  LOP3.LUT R4, R5, 0x7fffffff, RZ, 0xc0, !PT ;  /* 0x7fffffff05047812 */ /* 0x000fc800078ec0ff */
[----:B------:R-:W-:-:S13]  /*2d10*/  ISETP.GT.U32.AND P0, PT, R4, 0x437fffff, PT ;  /* 0x437fffff0400780c */ /* 0x000fda0003f04070 */
[----:B------:R-:W-:Y:S05]  /*2d20*/  @P0 BRA `(.L_x_62) ;  /* 0x00000000003c0947 */ /* 0x000fea0003800000 */
[----:B------:R-:W-:-:S13]  /*2d30*/  ISETP.GT.U32.AND P0, PT, R4, 0x3bffffff, PT ;  /* 0x3bffffff0400780c */ /* 0x000fda0003f04070 */
[----:B------:R-:W-:Y:S05]  /*2d40*/  @P0 BRA `(.L_x_63) ;  /* 0x0000000000140947 */ /* 0x000fea0003800000 */
[----:B------:R-:W-:-:S05]  /*2d50*/  FADD.FTZ R0, R4, 8192 ;  /* 0x4600000004007421 */ /* 0x000fca0000010000 */
[----:B------:R-:W-:Y:S02]  /*2d60*/  LOP3.LUT P0, R4, R0, 0xff, RZ, 0xc0, !PT ;  /* 0x000000ff00047812 */ /* 0x000fe4000780c0ff */
[----:B------:R-:W-:-:S11]  /*2d70*/  PRMT R0, RZ, 0x7610, R0 ;  /* 0x00007610ff007816 */ /* 0x000fd60000000000 */
[----:B------:R-:W-:Y:S05]  /*2d80*/  @!P0 BRA `(.L_x_62) ;  /* 0x0000000000248947 */ /* 0x000fea0003800000 */
[----:B------:R-:W-:Y:S05]  /*2d90*/  BRA `(.L_x_64) ;  /* 0x0000000000147947 */ /* 0x000fea0003800000 */
.L_x_63:
[----:B------:R-:W-:-:S04]  /*2da0*/  SHF.R.U32.HI R0, RZ, 0x14, R5 ;  /* 0x00000014ff007819 */ /* 0x000fc80000011605 */
[----:B------:R-:W-:-:S04]  /*2db0*/  LOP3.LUT R0, R0, 0x1, RZ, 0xc0, !PT ;  /* 0x0000000100007812 */ /* 0x000fc800078ec0ff */
[----:B------:R-:W-:-:S04]  /*2dc0*/  IADD3 R0, PT, PT, R5, 0x487ffff, R0 ;  /* 0x0487ffff05007810 */ /* 0x000fc80007ffe000 */
[----:B------:R-:W-:-:S04]  /*2dd0*/  SHF.R.U32.HI R0, RZ, 0x14, R0 ;  /* 0x00000014ff007819 */ /* 0x000fc80000011600 */
[----:B------:R-:W-:-:S07]  /*2de0*/  LOP3.LUT R4, R0, 0xff, RZ, 0xc0, !PT ;  /* 0x000000ff00047812 */ /* 0x000fce00078ec0ff */
.L_x_64:
[----:B------:R-:W-:-:S04]  /*2df0*/  SHF.R.U32.HI R5, RZ, 0x18, R5 ;  /* 0x00000018ff057819 */ /* 0x000fc80000011605 */
[----:B------:R-:W-:-:S04]  /*2e00*/  LOP3.LUT R4, R4, 0x80, R5, 0xf8, !PT ;  /* 0x0000008004047812 */ /* 0x000fc800078ef805 */
[----:B------:R-:W-:-:S07]  /*2e10*/  PRMT R0, R4, 0x7610, R0 ;  /* 0x0000761004007816 */ /* 0x000fce0000000000 */
.L_x_62:
[----:B------:R-:W-:Y:S05]  /*2e20*/  BSYNC.RECONVERGENT B0 ;  /* 0x0000000000007941 */ /* 0x000fea0003800200 */
.L_x_61:
[----:B------:R0:W-:Y:S01]  /*2e30*/  STG.E.U8 desc[UR36][R2.64], R0 ;  /* 0x0000000002007986 */ /* 0x0001e2000c101124 */
[----:B------:R-:W-:Y:S05]  /*2e40*/  BRA `(.L_x_42) ;  /* 0x0000000400187947 */ /* 0x000fea0003800000 */
.L_x_59:
[----:B-1----:R-:W-:Y:S01]  /*2e50*/  IMAD.U32 R5, R5, 0x10000, RZ ;  /* 0x0001000005057824 */ /* 0x002fe200078e00ff */
[----:B------:R-:W-:Y:S01]  /*2e60*/  BSSY.RECONVERGENT B0, `(.L_x_65) ;  /* 0x0000014000007945 */ /* 0x000fe20003800200 */
[----:B0-----:R-:W-:-:S03]  /*2e70*/  MOV R0, 0x80 ;  /* 0x0000008000007802 */ /* 0x001fc60000000f00 */
        /* <DEDUP_REMOVED lines=10> */
.L_x_67:
[----:B------:R-:W-:-:S04]  /*2f20*/  SHF.R.U32.HI R0, RZ, 0x15, R5 ;  /* 0x00000015ff007819 */ /* 0x000fc80000011605 */
[----:B------:R-:W-:-:S04]  /*2f30*/  LOP3.LUT R0, R0, 0x1, RZ, 0xc0, !PT ;  /* 0x0000000100007812 */ /* 0x000fc800078ec0ff */
[----:B------:R-:W-:-:S04]  /*2f40*/  IADD3 R0, PT, PT, R5, 0x88fffff, R0 ;  /* 0x088fffff05007810 */ /* 0x000fc80007ffe000 */
[----:B------:R-:W-:-:S04]  /*2f50*/  SHF.R.U32.HI R0, RZ, 0x15, R0 ;  /* 0x00000015ff007819 */ /* 0x000fc80000011600 */
[----:B------:R-:W-:-:S07]  /*2f60*/  LOP3.LUT R4, R0, 0xff, RZ, 0xc0, !PT ;  /* 0x000000ff00047812 */ /* 0x000fce00078ec0ff */
.L_x_68:
[----:B------:R-:W-:-:S04]  /*2f70*/  SHF.R.U32.HI R5, RZ, 0x18, R5 ;  /* 0x00000018ff057819 */ /* 0x000fc80000011605 */
[----:B------:R-:W-:-:S04]  /*2f80*/  LOP3.LUT R4, R4, 0x80, R5, 0xf8, !PT ;  /* 0x0000008004047812 */ /* 0x000fc800078ef805 */
[----:B------:R-:W-:-:S07]  /*2f90*/  PRMT R0, R4, 0x7610, R0 ;  /* 0x0000761004007816 */ /* 0x000fce0000000000 */
.L_x_66:
[----:B------:R-:W-:Y:S05]  /*2fa0*/  BSYNC.RECONVERGENT B0 ;  /* 0x0000000000007941 */ /* 0x000fea0003800200 */
.L_x_65:
[----:B------:R0:W-:Y:S01]  /*2fb0*/  STG.E.U8 desc[UR36][R2.64], R0 ;  /* 0x0000000002007986 */ /* 0x0001e2000c101124 */
[----:B------:R-:W-:Y:S05]  /*2fc0*/  BRA `(.L_x_42) ;  /* 0x0000000000b87947 */ /* 0x000fea0003800000 */
.L_x_58:
[----:B------:R-:W-:-:S09]  /*2fd0*/  UISETP.NE.AND UP0, UPT, UR4, 0x1c, UPT ;  /* 0x0000001c0400788c */ /* 0x000fd2000bf05270 */
[----:B------:R-:W-:Y:S05]  /*2fe0*/  BRA.U !UP0, `(.L_x_69) ;  /* 0x0000000108a47547 */ /* 0x000fea000b800000 */
[----:B------:R-:W-:-:S09]  /*2ff0*/  UISETP.NE.AND UP0, UPT, UR4, 0x1d, UPT ;  /* 0x0000001d0400788c */ /* 0x000fd2000bf05270 */
[----:B------:R-:W-:Y:S05]  /*3000*/  BRA.U !UP0, `(.L_x_70) ;  /* 0x00000001088c7547 */ /* 0x000fea000b800000 */
[----:B------:R-:W-:-:S09]  /*3010*/  UISETP.NE.AND UP0, UPT, UR4, 0x2c, UPT ;  /* 0x0000002c0400788c */ /* 0x000fd2000bf05270 */
[----:B------:R-:W-:Y:S05]  /*3020*/  BRA.U !UP0, `(.L_x_71) ;  /* 0x0000000108447547 */ /* 0x000fea000b800000 */
.L_x_41:
[----:B0-----:R-:W-:Y:S01]  /*3030*/  MOV R0, 0x0 ;  /* 0x0000000000007802 */ /* 0x001fe20000000f00 */
[----:B------:R-:W0:Y:S01]  /*3040*/  LDCU.64 UR6, c[0x4][0x148] ;  /* 0x01002900ff0677ac */ /* 0x000e220008000a00 */
[----:B------:R-:W-:Y:S02]  /*3050*/  HFMA2 R12, -RZ, RZ, 0, 5.9604644775390625e-08 ;  /* 0x00000001ff0c7431 */ /* 0x000fe400000001ff */
[----:B------:R-:W-:Y:S01]  /*3060*/  IMAD.MOV.U32 R8, RZ, RZ, 0x65 ;  /* 0x00000065ff087424 */ /* 0x000fe200078e00ff */
[----:B------:R2:W3:Y:S01]  /*3070*/  LDC.64 R2, c[0x4][R0] ;  /* 0x0100000000027b82 */ /* 0x0004e20000000a00 */
[----:B------:R-:W4:Y:S01]  /*3080*/  LDCU.64 UR8, c[0x4][0x150] ;  /* 0x01002a00ff0877ac */ /* 0x000f220008000a00 */
[----:B------:R-:W-:Y:S01]  /*3090*/  IMAD.MOV.U32 R13, RZ, RZ, RZ ;  /* 0x000000ffff0d7224 */ /* 0x000fe200078e00ff */
[----:B------:R-:W5:Y:S01]  /*30a0*/  LDCU.64 UR4, c[0x4][0x40] ;  /* 0x01000800ff0477ac */ /* 0x000f620008000a00 */
[----:B0-----:R-:W-:Y:S02]  /*30b0*/  IMAD.U32 R4, RZ, RZ, UR6 ;  /* 0x00000006ff047e24 */ /* 0x001fe4000f8e00ff */
[----:B-1----:R-:W-:-:S02]  /*30c0*/  IMAD.U32 R5, RZ, RZ, UR7 ;  /* 0x00000007ff057e24 */ /* 0x002fc4000f8e00ff */
[----:B----4-:R-:W-:Y:S01]  /*30d0*/  IMAD.U32 R6, RZ, RZ, UR8 ;  /* 0x00000008ff067e24 */ /* 0x010fe2000f8e00ff */
[----:B------:R-:W-:Y:S01]  /*30e0*/  MOV R7, UR9 ;  /* 0x0000000900077c02 */ /* 0x000fe20008000f00 */
[----:B-----5:R-:W-:Y:S02]  /*30f0*/  IMAD.U32 R10, RZ, RZ, UR4 ;  /* 0x00000004ff0a7e24 */ /* 0x020fe4000f8e00ff */
[----:B--2---:R-:W-:-:S07]  /*3100*/  IMAD.U32 R11, RZ, RZ, UR5 ;  /* 0x00000005ff0b7e24 */ /* 0x004fce000f8e00ff */
[----:B------:R-:W-:-:S07]  /*3110*/  LEPC R20, `(.L_x_72) ;  /* 0x000000001014794e */ /* 0x000fce0000000000 */
[----:B---3--:R-:W-:Y:S05]  /*3120*/  CALL.ABS.NOINC R2 ;  /* 0x0000000002007343 */ /* 0x008fea0003c00000 */
.L_x_72:
[----:B------:R-:W-:Y:S05]  /*3130*/  BRA `(.L_x_42) ;  /* 0x00000000005c7947 */ /* 0x000fea0003800000 */
.L_x_71:
[----:B-1----:R-:W-:-:S05]  /*3140*/  IMAD.U32 R5, R5, 0x10000, RZ ;  /* 0x0001000005057824 */ /* 0x002fca00078e00ff */
[----:B------:R-:W-:-:S04]  /*3150*/  SHF.R.U32.HI R6, RZ, 0x17, R5 ;  /* 0x00000017ff067819 */ /* 0x000fc80000011605 */
[----:B------:R-:W-:-:S04]  /*3160*/  LOP3.LUT R4, R6, 0xff, RZ, 0xc0, !PT ;  /* 0x000000ff06047812 */ /* 0x000fc800078ec0ff */
[----:B------:R-:W-:-:S13]  /*3170*/  ISETP.NE.AND P1, PT, R4, 0xff, PT ;  /* 0x000000ff0400780c */ /* 0x000fda0003f25270 */
[--C-:B0-----:R-:W-:Y:S02]  /*3180*/  @P1 SHF.R.U32.HI R0, RZ, 0x16, R5.reuse ;  /* 0x00000016ff001819 */ /* 0x101fe40000011605 */
[----:B------:R-:W-:Y:S01]  /*3190*/  @P1 LOP3.LUT P0, RZ, R4, 0x3fffff, R5, 0xf8, !PT ;  /* 0x003fffff04ff1812 */ /* 0x000fe2000780f805 */
[----:B------:R-:W-:Y:S01]  /*31a0*/  IMAD.MOV.U32 R5, RZ, RZ, 0xff ;  /* 0x000000ffff057424 */ /* 0x000fe200078e00ff */
[----:B------:R-:W-:-:S04]  /*31b0*/  @P1 LOP3.LUT R0, R0, 0x1, RZ, 0xc0, !PT ;  /* 0x0000000100001812 */ /* 0x000fc800078ec0ff */
[----:B------:R-:W-:Y:S02]  /*31c0*/  @P1 ISETP.EQ.U32.AND P2, PT, R0, 0x1, P0 ;  /* 0x000000010000180c */ /* 0x000fe40000742070 */
[----:B------:R-:W-:Y:S02]  /*31d0*/  PLOP3.LUT P0, PT, PT, PT, PT, 0x80, 0x8 ;  /* 0x000000000008781c */ /* 0x000fe40003f0f070 */
[----:B------:R-:W-:Y:S02]  /*31e0*/  @P1 PLOP3.LUT P0, PT, P2, PT, PT, 0x80, 0x8 ;  /* 0x000000000008181c */ /* 0x000fe4000170f070 */
[----:B------:R-:W-:-:S11]  /*31f0*/  @P1 IADD3 R0, PT, PT, R6, 0x1, RZ ;  /* 0x0000000106001810 */ /* 0x000fd60007ffe0ff */
[----:B------:R-:W-:-:S04]  /*3200*/  @!P0 IMAD.MOV R0, RZ, RZ, R6 ;  /* 0x000000ffff008224 */ /* 0x000fc800078e0206 */
[----:B------:R-:W-:-:S05]  /*3210*/  @P1 IMAD.MOV.U32 R5, RZ, RZ, R0 ;  /* 0x000000ffff051224 */ /* 0x000fca00078e0000 */
[----:B------:R0:W-:Y:S01]  /*3220*/  STG.E.U8 desc[UR36][R2.64], R5 ;  /* 0x0000000502007986 */ /* 0x0001e2000c101124 */
[----:B------:R-:W-:Y:S05]  /*3230*/  BRA `(.L_x_42) ;  /* 0x00000000001c7947 */ /* 0x000fea0003800000 */
.L_x_70:
[----:B-1----:R-:W-:-:S06]  /*3240*/  IMAD.U32 R5, R5, 0x10000, RZ ;  /* 0x0001000005057824 */ /* 0x002fcc00078e00ff */
[----:B------:R-:W1:Y:S02]  /*3250*/  F2I.U64.TRUNC R4, R5 ;  /* 0x0000000500047311 */ /* 0x000e64000020d800 */
[----:B-1----:R1:W-:Y:S01]  /*3260*/  STG.E.64 desc[UR36][R2.64], R4 ;  /* 0x0000000402007986 */ /* 0x0023e2000c101b24 */
[----:B------:R-:W-:Y:S05]  /*3270*/  BRA `(.L_x_42) ;  /* 0x00000000000c7947 */ /* 0x000fea0003800000 */
.L_x_69:
[----:B-1----:R-:W-:-:S06]  /*3280*/  SHF.L.U32 R5, R5, 0x10, RZ ;  /* 0x0000001005057819 */ /* 0x002fcc00000006ff */
[----:B------:R-:W1:Y:S02]  /*3290*/  F2I.FTZ.U32.TRUNC.NTZ R5, R5 ;  /* 0x0000000500057305 */ /* 0x000e64000021f000 */
[----:B-1----:R1:W-:Y:S02]  /*32a0*/  STG.E desc[UR36][R2.64], R5 ;  /* 0x0000000502007986 */ /* 0x0023e4000c101924 */
.L_x_42:
[----:B------:R-:W-:-:S07]  /*32b0*/  VIADD R17, R17, 0x80 ;  /* 0x0000008011117836 */ /* 0x000fce0000000000 */
.L_x_1:
[----:B------:R-:W-:Y:S05]  /*32c0*/  BSYNC.RECONVERGENT B6 ;  /* 0x0000000000067941 */ /* 0x000fea0003800200 */
.L_x_0:
[----:B------:R-:W5:Y:S01]  /*32d0*/  LDCU UR4, c[0x0][0x380] ;  /* 0x00007000ff0477ac */ /* 0x000f620008000800 */
[----:B------:R-:W-:Y:S01]  /*32e0*/  BSSY.RECONVERGENT B6, `(.L_x_73) ;  /* 0x000031e000067945 */ /* 0x000fe20003800200 */
[----:B-----5:R-:W-:-:S13]  /*32f0*/  ISETP.GE.AND P0, PT, R17, UR4, PT ;  /* 0x0000000411007c0c */ /* 0x020fda000bf06270 */
[----:B------:R-:W-:Y:S05]  /*3300*/  @P0 BRA `(.L_x_74) ;  /* 0x00000030006c0947 */ /* 0x000fea0003800000 */
[----:B------:R-:W5:Y:S01]  /*3310*/  LDCU UR4, c[0x0][0x388] ;  /* 0x00007100ff0477ac */ /* 0x000f620008000800 */
[----:B0-----:R-:W-:Y:S02]  /*3320*/  IMAD.MOV.U32 R0, RZ, RZ, RZ ;  /* 0x000000ffff007224 */ /* 0x001fe400078e00ff */
[----:B------:R-:W-:Y:S01]  /*3330*/  IMAD.MOV.U32 R16, RZ, RZ, RZ ;  /* 0x000000ffff107224 */ /* 0x000fe200078e00ff */
[----:B-----5:R-:W-:-:S09]  /*3340*/  UISETP.NE.AND UP0, UPT, UR4, URZ, UPT ;  /* 0x000000ff0400728c */ /* 0x020fd2000bf05270 */
[----:B------:R-:W-:Y:S05]  /*3350*/  BRA.U !UP0, `(.L_x_75) ;  /* 0x0000001108a87547 */ /* 0x000fea000b800000 */
[----:B------:R-:W1:Y:S01]  /*3360*/  LDCU.64 UR4, c[0x0][0x390] ;  /* 0x00007200ff0477ac */ /* 0x000e620008000a00 */
[----:B------:R-:W-:Y:S01]  /*3370*/  HFMA2 R16, -RZ, RZ, 0, 0 ;  /* 0x00000000ff107431 */ /* 0x000fe200000001ff */
[----:B------:R-:W0:Y:S01]  /*3380*/  LDCU UR6, c[0x0][0x38c] ;  /* 0x00007180ff0677ac */ /* 0x000e220008000800 */
[----:B------:R-:W5:Y:S01]  /*3390*/  LDCU.64 UR8, c[0x0][0x4b8] ;  /* 0x00009700ff0877ac */ /* 0x000f620008000a00 */
[----:B------:R-:W-:Y:S02]  /*33a0*/  UISETP.NE.AND UP0, UPT, UR40, URZ, UPT ;  /* 0x000000ff2800728c */ /* 0x000fe4000bf05270 */
[----:B-1234-:R-:W-:-:S05]  /*33b0*/  IMAD.HI.U32 R2, R17, UR4, R16 ;  /* 0x0000000411027c27 */ /* 0x01efca000f8e0010 */
[----:B------:R-:W-:-:S05]  /*33c0*/  SHF.R.U32.HI R3, RZ, UR5, R2 ;  /* 0x00000005ff037c19 */ /* 0x000fca0008011602 */
[----:B------:R-:W-:-:S04]  /*33d0*/  IMAD.MOV R0, RZ, RZ, -R3 ;  /* 0x000000ffff007224 */ /* 0x000fc800078e0a03 */
[----:B0-----:R-:W-:-:S04]  /*33e0*/  IMAD R0, R0, UR6, R17 ;  /* 0x0000000600007c24 */ /* 0x001fc8000f8e0211 */
[C---:B-----5:R-:W-:Y:S02]  /*33f0*/  IMAD R16, R0.reuse, UR8, RZ ;  /* 0x0000000800107c24 */ /* 0x060fe4000f8e02ff */
        /* <DEDUP_REMOVED lines=15> */
[----:B------:R-:W-:Y:S01]  /*34f0*/  MOV R4, RZ ;  /* 0x000000ff00047202 */ /* 0x000fe20000000f00 */
[----:B------:R-:W1:Y:S01]  /*3500*/  LDCU UR6, c[0x0][0x3a4] ;  /* 0x00007480ff0677ac */ /* 0x000e620008000800 */
[----:B------:R-:W2:Y:S01]  /*3510*/  LDCU.64 UR8, c[0x0][0x4c8] ;  /* 0x00009900ff0877ac */ /* 0x000ea20008000a00 */
[----:B------:R-:W-:Y:S02]  /*3520*/  UISETP.NE.AND UP0, UPT, UR38, 0x3, UPT ;  /* 0x000000032600788c */ /* 0x000fe4000bf05270 */
[----:B0-----:R-:W-:-:S05]  /*3530*/  IMAD.HI.U32 R2, R5, UR4, R4 ;  /* 0x0000000405027c27 */ /* 0x001fca000f8e0004 */
[----:B------:R-:W-:-:S05]  /*3540*/  SHF.R.U32.HI R3, RZ, UR5, R2 ;  /* 0x00000005ff037c19 */ /* 0x000fca0008011602 */
[----:B------:R-:W-:-:S04]  /*3550*/  IMAD.MOV R4, RZ, RZ, -R3 ;  /* 0x000000ffff047224 */ /* 0x000fc800078e0a03 */
        /* <DEDUP_REMOVED lines=17> */
[----:B------:R-:W-:Y:S01]  /*3670*/  HFMA2 R4, -RZ, RZ, 0, 0 ;  /* 0x00000000ff047431 */ /* 0x000fe200000001ff */
        /* <DEDUP_REMOVED lines=160> */
[----:B-1----:R-:W-:-:S04]  /*4080*/  SHF.R.U32.HI R5, RZ, UR4, R4 ;  /* 0x00000004ff057c19 */ /* 0x002fc80008011604 */
[----:B------:R-:W-:-:S05]  /*4090*/  IADD3 R2, PT, PT, -R5, RZ, RZ ;  /* 0x000000ff05027210 */ /* 0x000fca0007ffe1ff */
        /* <DEDUP_REMOVED lines=81> */
[----:B------:R-:W-:-:S05]  /*45b0*/  SHF.R.U32.HI R2, RZ, UR5, R2 ;  /* 0x00000005ff027c19 */ /* 0x000fca0008011602 */
[----:B------:R-:W-:-:S04]  /*45c0*/  IMAD.MOV R3, RZ, RZ, -R2 ;  /* 0x000000ffff037224 */ /* 0x000fc800078e0a02 */
[----:B-1----:R-:W-:-:S04]  /*45d0*/  IMAD R5, R3, UR6, R5 ;  /* 0x0000000603057c24 */ /* 0x002fc8000f8e0205 */
[C---:B--2---:R-:W-:Y:S02]  /*45e0*/  IMAD R16, R5.reuse, UR8, R16 ;  /* 0x0000000805107c24 */ /* 0x044fe4000f8e0210 */
[----:B------:R-:W-:-:S07]  /*45f0*/  IMAD R0, R5, UR9, R0 ;  /* 0x0000000905007c24 */ /* 0x000fce000f8e0200 */
.L_x_75:
[----:B------:R-:W1:Y:S01]  /*4600*/  LDCU.64 UR6, c[0x0][0x588] ;  /* 0x0000b100ff0677ac */ /* 0x000e620008000a00 */
[----:B------:R-:W-:-:S04]  /*4610*/  UPRMT UR4, UR41, 0x9910, URZ ;  /* 0x0000991029047896 */ /* 0x000fc800080000ff */
[----:B------:R-:W-:Y:S01]  /*4620*/  UISETP.GT.AND UP0, UPT, UR4, 0x9, UPT ;  /* 0x000000090400788c */ /* 0x000fe2000bf04270 */
[----:B-1234-:R-:W-:-:S04]  /*4630*/  IADD3 R2, P0, PT, R0, UR6, RZ ;  /* 0x0000000600027c10 */ /* 0x01efc8000ff1e0ff */
[----:B------:R-:W-:-:S04]  /*4640*/  IADD3.X R3, PT, PT, RZ, UR7, RZ, P0, !PT ;  /* 0x00000007ff037c10 */ /* 0x000fc800087fe4ff */
        /* <DEDUP_REMOVED lines=13> */
.L_x_79:
[----:B------:R-:W2:Y:S02]  /*4720*/  LDG.E.U8 R2, desc[UR36][R2.64] ;  /* 0x0000002402027981 */ /* 0x000ea4000c1e1100 */
[----:B--2---:R-:W-:-:S04]  /*4730*/  I2FP.F32.U32 R0, R2 ;  /* 0x0000000200007245 */ /* 0x004fc80000201000 */
[----:B------:R-:W-:Y:S01]  /*4740*/  F2FP.BF16.F32.PACK_AB R0, RZ, R0 ;  /* 0x00000000ff00723e */ /* 0x000fe200000010ff */
[----:B------:R-:W-:Y:S06]  /*4750*/  BRA `(.L_x_81) ;  /* 0x0000000c00847947 */ /* 0x000fec0003800000 */
.L_x_78:
        /* <DEDUP_REMOVED lines=10> */
.L_x_83:
[----:B------:R-:W2:Y:S02]  /*4800*/  LDG.E R2, desc[UR36][R2.64] ;  /* 0x0000002402027981 */ /* 0x000ea4000c1e1900 */
[----:B--2---:R-:W-:-:S04]  /*4810*/  I2FP.F32.S32 R0, R2 ;  /* 0x0000000200007245 */ /* 0x004fc80000201400 */
[----:B------:R-:W-:Y:S01]  /*4820*/  F2FP.BF16.F32.PACK_AB R0, RZ, R0 ;  /* 0x00000000ff00723e */ /* 0x000fe200000010ff */
[----:B------:R-:W-:Y:S06]  /*4830*/  BRA `(.L_x_81) ;  /* 0x0000000c004c7947 */ /* 0x000fec0003800000 */
.L_x_82:
[----:B------:R-:W2:Y:S02]  /*4840*/  LDG.E.U16 R2, desc[UR36][R2.64] ;  /* 0x0000002402027981 */ /* 0x000ea4000c1e1500 */
[----:B--2---:R-:W0:Y:S02]  /*4850*/  I2F.S16 R0, R2 ;  /* 0x0000000200007306 */ /* 0x004e240000101400 */
[----:B0-----:R-:W-:Y:S01]  /*4860*/  F2FP.BF16.F32.PACK_AB R0, RZ, R0 ;  /* 0x00000000ff00723e */ /* 0x001fe200000010ff */
[----:B------:R-:W-:Y:S06]  /*4870*/  BRA `(.L_x_81) ;  /* 0x0000000c003c7947 */ /* 0x000fec0003800000 */
.L_x_77:
        /* <DEDUP_REMOVED lines=9> */
.L_x_85:
[----:B------:R-:W2:Y:S02]  /*4910*/  LDG.E.U16 R0, desc[UR36][R2.64] ;  /* 0x0000002402007981 */ /* 0x000ea4000c1e1500 */
[----:B--2---:R-:W-:-:S05]  /*4920*/  HADD2.F32 R0, -RZ, R0.H0_H0 ;  /* 0x20000000ff007230 */ /* 0x004fca0000004100 */
[----:B------:R-:W-:Y:S01]  /*4930*/  F2FP.BF16.F32.PACK_AB R0, RZ, R0 ;  /* 0x00000000ff00723e */ /* 0x000fe200000010ff */
[----:B------:R-:W-:Y:S06]  /*4940*/  BRA `(.L_x_81) ;  /* 0x0000000c00087947 */ /* 0x000fec0003800000 */
.L_x_84:
        /* <DEDUP_REMOVED lines=9> */
.L_x_87:
[----:B------:R-:W2:Y:S02]  /*49e0*/  LDG.E.U16 R2, desc[UR36][R2.64] ;  /* 0x0000002402027981 */ /* 0x000ea4000c1e1500 */
[----:B--2---:R-:W-:-:S05]  /*49f0*/  HADD2.F32 R0, -RZ, R2.H0_H0 ;  /* 0x20000002ff007230 */ /* 0x004fca0000004100 */
[----:B------:R-:W-:Y:S01]  /*4a00*/  F2FP.BF16.F32.PACK_AB R0, RZ, R0 ;  /* 0x00000000ff00723e */ /* 0x000fe200000010ff */
[----:B------:R-:W-:Y:S06]  /*4a10*/  BRA `(.L_x_81) ;  /* 0x0000000800d47947 */ /* 0x000fec0003800000 */
.L_x_86:
        /* <DEDUP_REMOVED lines=8> */
.L_x_76:
        /* <DEDUP_REMOVED lines=13> */
.L_x_90:
        /* <DEDUP_REMOVED lines=8> */
.L_x_89:
        /* <DEDUP_REMOVED lines=16> */
[C---:B------:R-:W-:Y:S02]  /*4cf0*/  SHF.L.U32 R6, R4.reuse, R5, RZ ;  /* 0x0000000504067219 */ /* 0x040fe400000006ff */
[----:B------:R-:W-:Y:S02]  /*4d00*/  IADD3 R5, PT, PT, R4, 0x1000000, RZ ;  /* 0x0100000004057810 */ /* 0x000fe40007ffe0ff */
[----:B------:R-:W-:Y:S02]  /*4d10*/  LEA.HI R6, R6, -R7, RZ, 0x1c ;  /* 0x8000000706067211 */ /* 0x000fe400078fe0ff */
[----:B------:R-:W-:-:S03]  /*4d20*/  SHF.R.S32.HI R5, RZ, 0x8, R5 ;  /* 0x00000008ff057819 */ /* 0x000fc60000011405 */
[----:B------:R-:W-:-:S05]  /*4d30*/  VIADD R6, R6, 0x3c000000 ;  /* 0x3c00000006067836 */ /* 0x000fca0000000000 */
[----:B------:R-:W-:-:S04]  /*4d40*/  LOP3.LUT R5, R6, 0x7f800000, R5, 0xf8, !PT ;  /* 0x7f80000006057812 */ /* 0x000fc800078ef805 */
[----:B------:R-:W-:-:S04]  /*4d50*/  SEL R5, R5, RZ, P0 ;  /* 0x000000ff05057207 */ /* 0x000fc80000000000 */
[----:B------:R-:W-:-:S04]  /*4d60*/  LOP3.LUT R5, R5, 0x80000000, R0, 0xf8, !PT ;  /* 0x8000000005057812 */ /* 0x000fc800078ef800 */
[----:B------:R-:W-:-:S04]  /*4d70*/  F2FP.BF16.F32.PACK_AB R5, RZ, R5 ;  /* 0x00000005ff05723e */ /* 0x000fc800000010ff */
[----:B------:R-:W-:Y:S01]  /*4d80*/  PRMT R0, R5, 0x7610, R0 ;  /* 0x0000761005007816 */ /* 0x000fe20000000000 */
[----:B------:R-:W-:Y:S06]  /*4d90*/  BRA `(.L_x_81) ;  /* 0x0000000400f47947 */ /* 0x000fec0003800000 */
.L_x_92:
[----:B------:R-:W2:Y:S02]  /*4da0*/  LDG.E.U8 R2, desc[UR36][R2.64] ;  /* 0x0000002402027981 */ /* 0x000ea4000c1e1100 */
[C---:B--2---:R-:W-:Y:S01]  /*4db0*/  IMAD.SHL.U32 R0, R2.reuse, 0x2000000, RZ ;  /* 0x0200000002007824 */ /* 0x044fe200078e00ff */
[----:B------:R-:W-:-:S04]  /*4dc0*/  SHF.L.U32 R5, R2, 0x8, RZ ;  /* 0x0000000802057819 */ /* 0x000fc800000006ff */
[----:B------:R-:W-:-:S13]  /*4dd0*/  ISETP.GE.U32.AND P0, PT, R0, 0x8000000, PT ;  /* 0x080000000000780c */ /* 0x000fda0003f06070 */
[C---:B------:R-:W-:Y:S02]  /*4de0*/  @!P0 LOP3.LUT R4, R5.reuse, 0x7f00, RZ, 0xc0, !PT ;  /* 0x00007f0005048812 */ /* 0x040fe400078ec0ff */
[----:B------:R-:W-:Y:S02]  /*4df0*/  @P0 LEA.HI R0, R0, 0x70000000, RZ, 0x1c ;  /* 0x7000000000000811 */ /* 0x000fe400078fe0ff */
[----:B------:R-:W-:Y:S02]  /*4e00*/  @!P0 LOP3.LUT R4, R4, 0x3f000000, RZ, 0xfc, !PT ;  /* 0x3f00000004048812 */ /* 0x000fe400078efcff */
[----:B------:R-:W-:Y:S01]  /*4e10*/  PRMT R5, R5, 0x9910, RZ ;  /* 0x0000991005057816 */ /* 0x000fe200000000ff */
[----:B------:R-:W-:Y:S02]  /*4e20*/  @P0 FMUL.FTZ R0, R0, 1.9259299443872358531e-34 ;  /* 0x0780000000000820 */ /* 0x000fe40000410000 */
[----:B------:R-:W-:-:S05]  /*4e30*/  @!P0 FADD.FTZ R0, R4, -0.5 ;  /* 0xbf00000004008421 */ /* 0x000fca0000010000 */
[----:B------:R-:W-:-:S04]  /*4e40*/  LOP3.LUT R0, R0, 0x80000000, R5, 0xf8, !PT ;  /* 0x8000000000007812 */ /* 0x000fc800078ef805 */
[----:B------:R-:W-:Y:S01]  /*4e50*/  F2FP.BF16.F32.PACK_AB R0, RZ, R0 ;  /* 0x00000000ff00723e */ /* 0x000fe200000010ff */
[----:B------:R-:W-:Y:S06]  /*4e60*/  BRA `(.L_x_81) ;  /* 0x0000000400c07947 */ /* 0x000fec0003800000 */
.L_x_91:
[----:B------:R0:W5:Y:S01]  /*4e70*/  LDG.E.U16 R0, desc[UR36][R2.64] ;  /* 0x0000002402007981 */ /* 0x000162000c1e1500 */
[----:B------:R-:W-:Y:S05]  /*4e80*/  BRA `(.L_x_81) ;  /* 0x0000000400b87947 */ /* 0x000fea0003800000 */
.L_x_88:
        /* <DEDUP_REMOVED lines=12> */
.L_x_95:
[----:B------:R-:W2:Y:S01]  /*4f50*/  LDG.E.U8 R3, desc[UR36][R2.64] ;  /* 0x0000002402037981 */ /* 0x000ea2000c1e1100 */
[----:B------:R-:W-:Y:S01]  /*4f60*/  BSSY.RECONVERGENT B0, `(.L_x_96) ;  /* 0x0000018000007945 */ /* 0x000fe20003800200 */
[----:B------:R-:W-:Y:S01]  /*4f70*/  IMAD.MOV.U32 R0, RZ, RZ, RZ ;  /* 0x000000ffff007224 */ /* 0x000fe200078e00ff */
        /* <DEDUP_REMOVED lines=8> */
[----:B------:R-:W-:-:S04]  /*5000*/  SHF.R.U32.HI R0, RZ, 0x7, R3 ;  /* 0x00000007ff007819 */ /* 0x000fc80000011603 */
[----:B------:R-:W-:Y:S02]  /*5010*/  SHF.L.U32 R7, R0, 0x1f, RZ ;  /* 0x0000001f00077819 */ /* 0x000fe400000006ff */
        /* <DEDUP_REMOVED lines=8> */
.L_x_99:
[----:B------:R-:W-:Y:S05]  /*50a0*/  BSYNC.RECONVERGENT B1 ;  /* 0x0000000000017941 */ /* 0x000fea0003800200 */
.L_x_98:
[----:B------:R-:W-:Y:S01]  /*50b0*/  IMAD.SHL.U32 R0, R0, 0x100000, RZ ;  /* 0x0010000000007824 */ /* 0x000fe200078e00ff */
[----:B------:R-:W-:-:S04]  /*50c0*/  LEA R2, R2, 0x3b800000, 0x17 ;  /* 0x3b80000002027811 */ /* 0x000fc800078eb8ff */
[----:B------:R-:W-:-:S07]  /*50d0*/  LOP3.LUT R0, R2, R0, R7, 0xfe, !PT ;  /* 0x0000000002007212 */ /* 0x000fce00078efe07 */
.L_x_97:
[----:B------:R-:W-:Y:S05]  /*50e0*/  BSYNC.RECONVERGENT B0 ;  /* 0x0000000000007941 */ /* 0x000fea0003800200 */
.L_x_96:
[----:B------:R-:W-:Y:S01]  /*50f0*/  F2FP.BF16.F32.PACK_AB R0, RZ, R0 ;  /* 0x00000000ff00723e */ /* 0x000fe200000010ff */
[----:B------:R-:W-:Y:S06]  /*5100*/  BRA `(.L_x_81) ;  /* 0x0000000400187947 */ /* 0x000fec0003800000 */
.L_x_94:
[----:B------:R-:W2:Y:S01]  /*5110*/  LDG.E.U8 R3, desc[UR36][R2.64] ;  /* 0x0000002402037981 */ /* 0x000ea2000c1e1100 */
[----:B------:R-:W-:Y:S01]  /*5120*/  BSSY.RECONVERGENT B0, `(.L_x_100) ;  /* 0x0000018000007945 */ /* 0x000fe20003800200 */
[----:B------:R-:W-:Y:S02]  /*5130*/  MOV R0, RZ ;  /* 0x000000ff00007202 */ /* 0x000fe40000000f00 */
        /* <DEDUP_REMOVED lines=14> */
[----:B------:R-:W-:Y:S02]  /*5220*/  IADD3 R5, PT, PT, R3, -0x1d, RZ ;  /* 0xffffffe303057810 */ /* 0x000fe40007ffe0ff */
[----:B------:R-:W-:Y:S02]  /*5230*/  IADD3 R2, PT, PT, R2, 0x1e, -R3 ;  /* 0x0000001e02027810 */ /* 0x000fe40007ffe803 */
[----:B------:R-:W-:-:S04]  /*5240*/  SHF.L.U32 R5, R0, R5, RZ ;  /* 0x0000000500057219 */ /* 0x000fc800000006ff */
[----:B------:R-:W-:-:S07]  /*5250*/  LOP3.LUT R0, R5, 0x3, RZ, 0xc0, !PT ;  /* 0x0000000305007812 */ /* 0x000fce00078ec0ff */
.L_x_103:
[----:B------:R-:W-:Y:S05]  /*5260*/  BSYNC.RECONVERGENT B1 ;  /* 0x0000000000017941 */ /* 0x000fea0003800200 */
.L_x_102:
[----:B------:R-:W-:Y:S01]  /*5270*/  IMAD.SHL.U32 R0, R0, 0x200000, RZ ;  /* 0x0020000000007824 */ /* 0x000fe200078e00ff */
[----:B------:R-:W-:-:S04]  /*5280*/  LEA R2, R2, 0x37800000, 0x17 ;  /* 0x3780000002027811 */ /* 0x000fc800078eb8ff */
[----:B------:R-:W-:-:S07]  /*5290*/  LOP3.LUT R0, R2, R0, R7, 0xfe, !PT ;  /* 0x0000000002007212 */ /* 0x000fce00078efe07 */
.L_x_101:
[----:B------:R-:W-:Y:S05]  /*52a0*/  BSYNC.RECONVERGENT B0 ;  /* 0x0000000000007941 */ /* 0x000fea0003800200 */
.L_x_100:
[----:B------:R-:W-:Y:S01]  /*52b0*/  F2FP.BF16.F32.PACK_AB R0, RZ, R0 ;  /* 0x00000000ff00723e */ /* 0x000fe200000010ff */
[----:B------:R-:W-:Y:S06]  /*52c0*/  BRA `(.L_x_81) ;  /* 0x0000000000a87947 */ /* 0x000fec0003800000 */
.L_x_93:
[----:B------:R-:W-:-:S09]  /*52d0*/  UISETP.NE.AND UP0, UPT, UR4, 0x1c, UPT ;  /* 0x0000001c0400788c */ /* 0x000fd2000bf05270 */
[----:B------:R-:W-:Y:S05]  /*52e0*/  BRA.U !UP0, `(.L_x_104) ;  /* 0x0000000108947547 */ /* 0x000fea000b800000 */
[----:B------:R-:W-:-:S09]  /*52f0*/  UISETP.NE.AND UP0, UPT, UR4, 0x1d, UPT ;  /* 0x0000001d0400788c */ /* 0x000fd2000bf05270 */
[----:B------:R-:W-:Y:S05]  /*5300*/  BRA.U !UP0, `(.L_x_105) ;  /* 0x00000001087c7547 */ /* 0x000fea000b800000 */
[----:B------:R-:W-:-:S09]  /*5310*/  UISETP.NE.AND UP0, UPT, UR4, 0x2c, UPT ;  /* 0x0000002c0400788c */ /* 0x000fd2000bf05270 */
[----:B------:R-:W-:Y:S05]  /*5320*/  BRA.U UP0, `(.L_x_80) ;  /* 0x00000001002c7547 */ /* 0x000fea000b800000 */
[----:B------:R-:W2:Y:S01]  /*5330*/  LDG.E.U8 R2, desc[UR36][R2.64] ;  /* 0x0000002402027981 */ /* 0x000ea2000c1e1100 */
[----:B------:R-:W-:Y:S01]  /*5340*/  BSSY.RECONVERGENT B0, `(.L_x_106) ;  /* 0x0000007000007945 */ /* 0x000fe20003800200 */
[----:B------:R-:W-:Y:S01]  /*5350*/  IMAD.MOV.U32 R0, RZ, RZ, 0x400000 ;  /* 0x00400000ff007424 */ /* 0x000fe200078e00ff */
[----:B--2---:R-:W-:-:S13]  /*5360*/  ISETP.NE.AND P0, PT, R2, RZ, PT ;  /* 0x000000ff0200720c */ /* 0x004fda0003f05270 */
[----:B------:R-:W-:Y:S05]  /*5370*/  @!P0 BRA `(.L_x_107) ;  /* 0x00000000000c8947 */ /* 0x000fea0003800000 */
[----:B------:R-:W-:-:S13]  /*5380*/  ISETP.NE.AND P0, PT, R2, 0xff, PT ;  /* 0x000000ff0200780c */ /* 0x000fda0003f05270 */
[----:B------:R-:W-:Y:S01]  /*5390*/  @!P0 MOV R0, 0x7f800001 ;  /* 0x7f80000100008802 */ /* 0x000fe20000000f00 */
[----:B------:R-:W-:-:S07]  /*53a0*/  @P0 IMAD.SHL.U32 R0, R2, 0x800000, RZ ;  /* 0x0080000002000824 */ /* 0x000fce00078e00ff */
.L_x_107:
[----:B------:R-:W-:Y:S05]  /*53b0*/  BSYNC.RECONVERGENT B0 ;  /* 0x0000000000007941 */ /* 0x000fea0003800200 */
.L_x_106:
[----:B------:R-:W-:Y:S01]  /*53c0*/  F2FP.BF16.F32.PACK_AB R0, RZ, R0 ;  /* 0x00000000ff00723e */ /* 0x000fe200000010ff */
[----:B------:R-:W-:Y:S06]  /*53d0*/  BRA `(.L_x_81) ;  /* 0x0000000000647947 */ /* 0x000fec0003800000 */
.L_x_80:
        /* <DEDUP_REMOVED lines=8> */
[----:B0-----:R-:W-:Y:S01]  /*5460*/  IMAD.U32 R4, RZ, RZ, UR4 ;  /* 0x00000004ff047e24 */ /* 0x001fe2000f8e00ff */
[----:B------:R-:W-:Y:S01]  /*5470*/  MOV R5, UR5 ;  /* 0x0000000500057c02 */ /* 0x000fe20008000f00 */
[----:B-1----:R-:W-:-:S02]  /*5480*/  IMAD.U32 R6, RZ, RZ, UR6 ;  /* 0x00000006ff067e24 */ /* 0x002fc4000f8e00ff */
[----:B------:R-:W-:Y:S01]  /*5490*/  IMAD.U32 R7, RZ, RZ, UR7 ;  /* 0x00000007ff077e24 */ /* 0x000fe2000f8e00ff */
[----:B---3--:R-:W-:Y:S01]  /*54a0*/  MOV R10, UR8 ;  /* 0x00000008000a7c02 */ /* 0x008fe20008000f00 */
[----:B------:R-:W-:-:S07]  /*54b0*/  IMAD.U32 R11, RZ, RZ, UR9 ;  /* 0x00000009ff0b7e24 */ /* 0x000fce000f8e00ff */
[----:B------:R-:W-:-:S07]  /*54c0*/  LEPC R20, `(.L_x_108) ;  /* 0x000000001014794e */ /* 0x000fce0000000000 */
[----:B--2---:R-:W-:Y:S05]  /*54d0*/  CALL.ABS.NOINC R2 ;  /* 0x0000000002007343 */ /* 0x004fea0003c00000 */
.L_x_108:
[----:B------:R-:W-:Y:S01]  /*54e0*/  PRMT R0, RZ, 0x7610, R0 ;  /* 0x00007610ff007816 */ /* 0x000fe20000000000 */
[----:B------:R-:W-:Y:S06]  /*54f0*/  BRA `(.L_x_81) ;  /* 0x00000000001c7947 */ /* 0x000fec0003800000 */
.L_x_105:
[----:B------:R-:W2:Y:S02]  /*5500*/  LDG.E.64 R2, desc[UR36][R2.64] ;  /* 0x0000002402027981 */ /* 0x000ea4000c1e1b00 */
[----:B--2---:R-:W0:Y:S02]  /*5510*/  I2F.U64 R0, R2 ;  /* 0x0000000200007312 */ /* 0x004e240000301000 */
[----:B0-----:R-:W-:Y:S01]  /*5520*/  F2FP.BF16.F32.PACK_AB R0, RZ, R0 ;  /* 0x00000000ff00723e */ /* 0x001fe200000010ff */
[----:B------:R-:W-:Y:S06]  /*5530*/  BRA `(.L_x_81) ;  /* 0x00000000000c7947 */ /* 0x000fec0003800000 */
.L_x_104:
[----:B------:R-:W2:Y:S02]  /*5540*/  LDG.E R2, desc[UR36][R2.64] ;  /* 0x0000002402027981 */ /* 0x000ea4000c1e1900 */
[----:B--2---:R-:W-:-:S04]  /*5550*/  I2FP.F32.U32 R0, R2 ;  /* 0x0000000200007245 */ /* 0x004fc80000201000 */
[----:B------:R-:W-:-:S07]  /*5560*/  F2FP.BF16.F32.PACK_AB R0, RZ, R0 ;  /* 0x00000000ff00723e */ /* 0x000fce00000010ff */
.L_x_81:
[----:B-----5:R-:W-:Y:S01]  /*5570*/  IMAD.U32 R0, R0, 0x10000, RZ ;  /* 0x0001000000007824 */ /* 0x020fe200078e00ff */
[----:B------:R-:W0:Y:S01]  /*5580*/  LDCU.64 UR6, c[0x0][0x580] ;  /* 0x0000b000ff0677ac */ /* 0x000e220008000a00 */
[----:B------:R-:W-:-:S04]  /*5590*/  UPRMT UR4, UR42, 0x9910, URZ ;  /* 0x000099102a047896 */ /* 0x000fc800080000ff */
[----:B------:R-:W1:Y:S01]  /*55a0*/  MUFU.LG2 R0, R0 ;  /* 0x0000000000007308 */ /* 0x000e620000000c00 */
[----:B------:R-:W-:Y:S01]  /*55b0*/  UISETP.GT.AND UP0, UPT, UR4, 0x9, UPT ;  /* 0x000000090400788c */ /* 0x000fe2000bf04270 */
[----:B0-----:R-:W-:-:S06]  /*55c0*/  IADD3 R2, P0, PT, R16, UR6, RZ ;  /* 0x0000000610027c10 */ /* 0x001fcc000ff1e0ff */
[----:B-1----:R0:W1:Y:S01]  /*55d0*/  F2F.BF16.F32 R5, R0 ;  /* 0x0000000000057304 */ /* 0x0020620000202000 */
[----:B------:R-:W-:Y:S01]  /*55e0*/  IADD3.X R3, PT, PT, RZ, UR7, RZ, P0, !PT ;  /* 0x00000007ff037c10 */ /* 0x000fe200087fe4ff */
        /* <DEDUP_REMOVED lines=13> */
.L_x_112:
[----:B-1----:R-:W-:-:S06]  /*56c0*/  IMAD.U32 R5, R5, 0x10000, RZ ;  /* 0x0001000005057824 */ /* 0x002fcc00078e00ff */
[----:B------:R-:W1:Y:S02]  /*56d0*/  F2I.S64.TRUNC R4, R5 ;  /* 0x0000000500047311 */ /* 0x000e64000020d900 */
[----:B-1----:R1:W-:Y:S01]  /*56e0*/  STG.E.U8 desc[UR36][R2.64], R4 ;  /* 0x0000000402007986 */ /* 0x0023e2000c101124 */
[----:B------:R-:W-:Y:S05]  /*56f0*/  BRA `(.L_x_114) ;  /* 0x0000000c006c7947 */ /* 0x000fea0003800000 */
.L_x_111:
[----:B------:R-:W-:-:S09]  /*5700*/  UISETP.NE.AND UP0, UPT, UR4, 0x2, UPT ;  /* 0x000000020400788c */ /* 0x000fd2000bf05270 */
[----:B------:R-:W-:Y:S05]  /*5710*/  BRA.U !UP0, `(.L_x_115) ;  /* 0x0000000108307547 */ /* 0x000fea000b800000 */
[----:B------:R-:W-:-:S09]  /*5720*/  UISETP.NE.AND UP0, UPT, UR4, 0x3, UPT ;  /* 0x000000030400788c */ /* 0x000fd2000bf05270 */
[----:B------:R-:W-:Y:S05]  /*5730*/  BRA.U !UP0, `(.L_x_116) ;  /* 0x0000000108187547 */ /* 0x000fea000b800000 */
[----:B------:R-:W-:-:S09]  /*5740*/  UISETP.NE.AND UP0, UPT, UR4, 0x4, UPT ;  /* 0x000000040400788c */ /* 0x000fd2000bf05270 */
[----:B------:R-:W-:Y:S05]  /*5750*/  BRA.U UP0, `(.L_x_113) ;  /* 0x0000000900787547 */ /* 0x000fea000b800000 */
[----:B-1----:R-:W-:-:S06]  /*5760*/  SHF.L.U32 R5, R5, 0x10, RZ ;  /* 0x0000001005057819 */ /* 0x002fcc00000006ff */
[----:B------:R-:W1:Y:S02]  /*5770*/  F2I.S64.TRUNC R4, R5 ;  /* 0x0000000500047311 */ /* 0x000e64000020d900 */
[----:B-1----:R1:W-:Y:S01]  /*5780*/  STG.E.64 desc[UR36][R2.64], R4 ;  /* 0x0000000402007986 */ /* 0x0023e2000c101b24 */
[----:B------:R-:W-:Y:S05]  /*5790*/  BRA `(.L_x_114) ;  /* 0x0000000c00447947 */ /* 0x000fea0003800000 */
.L_x_116:
[----:B-1----:R-:W-:-:S06]  /*57a0*/  IMAD.U32 R5, R5, 0x10000, RZ ;  /* 0x0001000005057824 */ /* 0x002fcc00078e00ff */
[----:B------:R-:W1:Y:S02]  /*57b0*/  F2I.FTZ.TRUNC.NTZ R5, R5 ;  /* 0x0000000500057305 */ /* 0x000e64000021f100 */
[----:B-1----:R1:W-:Y:S01]  /*57c0*/  STG.E desc[UR36][R2.64], R5 ;  /* 0x0000000502007986 */ /* 0x0023e2000c101924 */
[----:B------:R-:W-:Y:S05]  /*57d0*/  BRA `(.L_x_114) ;  /* 0x0000000c00347947 */ /* 0x000fea0003800000 */
.L_x_115:
[----:B-1----:R-:W-:-:S06]  /*57e0*/  IMAD.U32 R5, R5, 0x10000, RZ ;  /* 0x0001000005057824 */ /* 0x002fcc00078e00ff */
[----:B------:R-:W1:Y:S02]  /*57f0*/  F2I.FTZ.TRUNC.NTZ R5, R5 ;  /* 0x0000000500057305 */ /* 0x000e64000021f100 */
[----:B-1----:R1:W-:Y:S01]  /*5800*/  STG.E.U16 desc[UR36][R2.64], R5 ;  /* 0x0000000502007986 */ /* 0x0023e2000c101524 */
[----:B------:R-:W-:Y:S05]  /*5810*/  BRA `(.L_x_114) ;  /* 0x0000000c00247947 */ /* 0x000fea0003800000 */
.L_x_110:
        /* <DEDUP_REMOVED lines=9> */
.L_x_118:
[----:B01----:R-:W-:-:S05]  /*58b0*/  IMAD.U32 R0, R5, 0x10000, RZ ;  /* 0x0001000005007824 */ /* 0x003fca00078e00ff */
[----:B------:R-:W-:-:S05]  /*58c0*/  F2FP.F16.F32.PACK_AB R0, RZ, R0 ;  /* 0x00000000ff00723e */ /* 0x000fca00000000ff */
[----:B------:R0:W-:Y:S01]  /*58d0*/  STG.E.U16 desc[UR36][R2.64], R0 ;  /* 0x0000000002007986 */ /* 0x0001e2000c101524 */
[----:B------:R-:W-:Y:S05]  /*58e0*/  BRA `(.L_x_114) ;  /* 0x0000000800f07947 */ /* 0x000fea0003800000 */
.L_x_117:
[----:B------:R-:W-:-:S09]  /*58f0*/  UISETP.NE.AND UP0, UPT, UR4, 0x7, UPT ;  /* 0x000000070400788c */ /* 0x000fd2000bf05270 */
[----:B------:R-:W-:Y:S05]  /*5900*/  BRA.U !UP0, `(.L_x_119) ;  /* 0x0000000108347547 */ /* 0x000fea000b800000 */
[----:B------:R-:W-:-:S09]  /*5910*/  UISETP.NE.AND UP0, UPT, UR4, 0x8, UPT ;  /* 0x000000080400788c */ /* 0x000fd2000bf05270 */
[----:B------:R-:W-:Y:S05]  /*5920*/  BRA.U !UP0, `(.L_x_120) ;  /* 0x0000000108187547 */ /* 0x000fea000b800000 */
[----:B------:R-:W-:-:S09]  /*5930*/  UISETP.NE.AND UP0, UPT, UR4, 0x9, UPT ;  /* 0x000000090400788c */ /* 0x000fd2000bf05270 */
[----:B------:R-:W-:Y:S05]  /*5940*/  BRA.U UP0, `(.L_x_113) ;  /* 0x0000000500fc7547 */ /* 0x000fea000b800000 */
[----:B-1----:R-:W-:Y:S01]  /*5950*/  IMAD.U32 R4, R5, 0x10000, RZ ;  /* 0x0001000005047824 */ /* 0x002fe200078e00ff */
[----:B------:R-:W-:-:S05]  /*5960*/  MOV R5, RZ ;  /* 0x000000ff00057202 */ /* 0x000fca0000000f00 */
[----:B------:R1:W-:Y:S01]  /*5970*/  STG.E.64 desc[UR36][R2.64], R4 ;  /* 0x0000000402007986 */ /* 0x0003e2000c101b24 */
[----:B------:R-:W-:Y:S05]  /*5980*/  BRA `(.L_x_114) ;  /* 0x0000000800c87947 */ /* 0x000fea0003800000 */
.L_x_120:
[----:B-1----:R-:W-:-:S05]  /*5990*/  IMAD.U32 R5, R5, 0x10000, RZ ;  /* 0x0001000005057824 */ /* 0x002fca00078e00ff */
[----:B------:R-:W-:-:S04]  /*59a0*/  F2FP.F16.F32.PACK_AB R5, RZ, R5 ;  /* 0x00000005ff05723e */ /* 0x000fc800000000ff */
[----:B------:R-:W-:-:S05]  /*59b0*/  PRMT R5, R5, 0x5410, RZ ;  /* 0x0000541005057816 */ /* 0x000fca00000000ff */
[----:B------:R1:W-:Y:S01]  /*59c0*/  STG.E desc[UR36][R2.64], R5 ;  /* 0x0000000502007986 */ /* 0x0003e2000c101924 */
[----:B------:R-:W-:Y:S05]  /*59d0*/  BRA `(.L_x_114) ;  /* 0x0000000800b47947 */ /* 0x000fea0003800000 */
.L_x_119:
[----:B-1----:R-:W-:-:S04]  /*59e0*/  IMAD.U32 R4, R5, 0x10000, RZ ;  /* 0x0001000005047824 */ /* 0x002fc800078e00ff */
[----:B------:R-:W-:-:S06]  /*59f0*/  FMUL.FTZ R4, R4, 1 ;  /* 0x3f80000004047820 */ /* 0x000fcc0000410000 */
[----:B------:R-:W1:Y:S02]  /*5a00*/  F2F.F64.F32 R4, R4 ;  /* 0x0000000400047310 */ /* 0x000e640000201800 */
[----:B-1----:R1:W-:Y:S01]  /*5a10*/  STG.E.64 desc[UR36][R2.64], R4 ;  /* 0x0000000402007986 */ /* 0x0023e2000c101b24 */
[----:B------:R-:W-:Y:S05]  /*5a20*/  BRA `(.L_x_114) ;  /* 0x0000000800a07947 */ /* 0x000fea0003800000 */
.L_x_109:
[----:B------:R-:W-:-:S09]  /*5a30*/  UISETP.GT.AND UP0, UPT, UR4, 0x18, UPT ;  /* 0x000000180400788c */ /* 0x000fd2000bf04270 */
[----:B------:R-:W-:Y:S05]  /*5a40*/  BRA.U !UP0, `(.L_x_121) ;  /* 0x0000000508607547 */ /* 0x000fea000b800000 */
        /* <DEDUP_REMOVED lines=12> */
.L_x_124:
[----:B-1----:R-:W-:Y:S01]  /*5b10*/  IMAD.U32 R5, R5, 0x10000, RZ ;  /* 0x0001000005057824 */ /* 0x002fe200078e00ff */
[----:B------:R-:W-:Y:S01]  /*5b20*/  BSSY.RECONVERGENT B0, `(.L_x_125) ;  /* 0x0000013000007945 */ /* 0x000fe20003800200 */
[----:B0-----:R-:W-:-:S03]  /*5b30*/  IMAD.MOV.U32 R0, RZ, RZ, 0x80 ;  /* 0x00000080ff007424 */ /* 0x001fc600078e00ff */
[----:B------:R-:W-:-:S04]  /*5b40*/  LOP3.LUT R4, R5, 0x7fffffff, RZ, 0xc0, !PT ;  /* 0x7fffffff05047812 */ /* 0x000fc800078ec0ff */
[----:B------:R-:W-:-:S13]  /*5b50*/  ISETP.GT.U32.AND P0, PT, R4, 0x437fffff, PT ;  /* 0x437fffff0400780c */ /* 0x000fda0003f04070 */
[----:B------:R-:W-:Y:S05]  /*5b60*/  @P0 BRA `(.L_x_126) ;  /* 0x0000000000380947 */ /* 0x000fea0003800000 */
[----:B------:R-:W-:-:S13]  /*5b70*/  ISETP.GE.U32.AND P0, PT, R4, 0x3c000000, PT ;  /* 0x3c0000000400780c */ /* 0x000fda0003f06070 */
[----:B------:R-:W-:-:S04]  /*5b80*/  @P0 SHF.R.U32.HI R0, RZ, 0x14, R5 ;  /* 0x00000014ff000819 */ /* 0x000fc80000011605 */
[----:B------:R-:W-:-:S04]  /*5b90*/  @P0 LOP3.LUT R0, R0, 0x1, RZ, 0xc0, !PT ;  /* 0x0000000100000812 */ /* 0x000fc800078ec0ff */
[----:B------:R-:W-:-:S04]  /*5ba0*/  @P0 IADD3 R0, PT, PT, R5, 0x487ffff, R0 ;  /* 0x0487ffff05000810 */ /* 0x000fc80007ffe000 */
[----:B------:R-:W-:-:S04]  /*5bb0*/  @P0 SHF.R.U32.HI R0, RZ, 0x14, R0 ;  /* 0x00000014ff000819 */ /* 0x000fc80000011600 */
[----:B------:R-:W-:Y:S01]  /*5bc0*/  @P0 LOP3.LUT R0, R0, 0xff, RZ, 0xc0, !PT ;  /* 0x000000ff00000812 */ /* 0x000fe200078ec0ff */
[----:B------:R-:W-:Y:S06]  /*5bd0*/  @P0 BRA `(.L_x_127) ;  /* 0x0000000000140947 */ /* 0x000fec0003800000 */
[----:B------:R-:W-:-:S05]  /*5be0*/  FADD.FTZ R0, R4, 8192 ;  /* 0x4600000004007421 */ /* 0x000fca0000010000 */
[----:B------:R-:W-:Y:S02]  /*5bf0*/  LOP3.LUT P0, R4, R0, 0xff, RZ, 0xc0, !PT ;  /* 0x000000ff00047812 */ /* 0x000fe4000780c0ff */
[----:B------:R-:W-:-:S11]  /*5c00*/  PRMT R0, RZ, 0x7610, R0 ;  /* 0x00007610ff007816 */ /* 0x000fd60000000000 */
[----:B------:R-:W-:Y:S05]  /*5c10*/  @!P0 BRA `(.L_x_126) ;  /* 0x00000000000c8947 */ /* 0x000fea0003800000 */
[----:B------:R-:W-:-:S07]  /*5c20*/  MOV R0, R4 ;  /* 0x0000000400007202 */ /* 0x000fce0000000f00 */
.L_x_127:
[----:B------:R-:W-:-:S04]  /*5c30*/  SHF.R.U32.HI R5, RZ, 0x18, R5 ;  /* 0x00000018ff057819 */ /* 0x000fc80000011605 */
[----:B------:R-:W-:-:S07]  /*5c40*/  LOP3.LUT R0, R0, 0x80, R5, 0xf8, !PT ;  /* 0x0000008000007812 */ /* 0x000fce00078ef805 */
.L_x_126:
[----:B------:R-:W-:Y:S05]  /*5c50*/  BSYNC.RECONVERGENT B0 ;  /* 0x0000000000007941 */ /* 0x000fea0003800200 */
.L_x_125:
[----:B------:R0:W-:Y:S01]  /*5c60*/  STG.E.U8 desc[UR36][R2.64], R0 ;  /* 0x0000000002007986 */ /* 0x0001e2000c101124 */
[----:B------:R-:W-:Y:S05]  /*5c70*/  BRA `(.L_x_114) ;  /* 0x00000008000c7947 */ /* 0x000fea0003800000 */
.L_x_123:
        /* <DEDUP_REMOVED lines=18> */
.L_x_130:
[----:B------:R-:W-:-:S04]  /*5da0*/  SHF.R.U32.HI R5, RZ, 0x18, R5 ;  /* 0x00000018ff057819 */ /* 0x000fc80000011605 */
[----:B------:R-:W-:-:S07]  /*5db0*/  LOP3.LUT R0, R0, 0x80, R5, 0xf8, !PT ;  /* 0x0000008000007812 */ /* 0x000fce00078ef805 */
.L_x_129:
[----:B------:R-:W-:Y:S05]  /*5dc0*/  BSYNC.RECONVERGENT B0 ;  /* 0x0000000000007941 */ /* 0x000fea0003800200 */
.L_x_128:
[----:B------:R0:W-:Y:S01]  /*5dd0*/  STG.E.U8 desc[UR36][R2.64], R0 ;  /* 0x0000000002007986 */ /* 0x0001e2000c101124 */
[----:B------:R-:W-:Y:S05]  /*5de0*/  BRA `(.L_x_114) ;  /* 0x0000000400b07947 */ /* 0x000fea0003800000 */
.L_x_122:
[----:B------:R-:W-:-:S09]  /*5df0*/  UISETP.NE.AND UP0, UPT, UR4, 0x1c, UPT ;  /* 0x0000001c0400788c */ /* 0x000fd2000bf05270 */
[----:B------:R-:W-:Y:S05]  /*5e00*/  BRA.U !UP0, `(.L_x_131) ;  /* 0x0000000108607547 */ /* 0x000fea000b800000 */
[----:B------:R-:W-:-:S09]  /*5e10*/  UISETP.NE.AND UP0, UPT, UR4, 0x1d, UPT ;  /* 0x0000001d0400788c */ /* 0x000fd2000bf05270 */
[----:B------:R-:W-:Y:S05]  /*5e20*/  BRA.U !UP0, `(.L_x_132) ;  /* 0x0000000108487547 */ /* 0x000fea000b800000 */
[----:B------:R-:W-:-:S09]  /*5e30*/  UISETP.NE.AND UP0, UPT, UR4, 0x2c, UPT ;  /* 0x0000002c0400788c */ /* 0x000fd2000bf05270 */
[----:B------:R-:W-:Y:S05]  /*5e40*/  BRA.U UP0, `(.L_x_113) ;  /* 0x0000000100bc7547 */ /* 0x000fea000b800000 */
        /* <DEDUP_REMOVED lines=16> */
.L_x_132:
[----:B-1----:R-:W-:-:S06]  /*5f50*/  SHF.L.U32 R5, R5, 0x10, RZ ;  /* 0x0000001005057819 */ /* 0x002fcc00000006ff */
[----:B------:R-:W1:Y:S02]  /*5f60*/  F2I.U64.TRUNC R4, R5 ;  /* 0x0000000500047311 */ /* 0x000e64000020d800 */
[----:B-1----:R1:W-:Y:S01]  /*5f70*/  STG.E.64 desc[UR36][R2.64], R4 ;  /* 0x0000000402007986 */ /* 0x0023e2000c101b24 */
[----:B------:R-:W-:Y:S05]  /*5f80*/  BRA `(.L_x_114) ;  /* 0x0000000400487947 */ /* 0x000fea0003800000 */
.L_x_131:
[----:B-1----:R-:W-:-:S06]  /*5f90*/  IMAD.U32 R5, R5, 0x10000, RZ ;  /* 0x0001000005057824 */ /* 0x002fcc00078e00ff */
[----:B------:R-:W1:Y:S02]  /*5fa0*/  F2I.FTZ.U32.TRUNC.NTZ R5, R5 ;  /* 0x0000000500057305 */ /* 0x000e64000021f000 */
[----:B-1----:R1:W-:Y:S01]  /*5fb0*/  STG.E desc[UR36][R2.64], R5 ;  /* 0x0000000502007986 */ /* 0x0023e2000c101924 */
[----:B------:R-:W-:Y:S05]  /*5fc0*/  BRA `(.L_x_114) ;  /* 0x0000000400387947 */ /* 0x000fea0003800000 */
.L_x_121:
        /* <DEDUP_REMOVED lines=11> */
.L_x_134:
[----:B-1----:R-:W-:Y:S02]  /*6080*/  SHF.L.U32 R5, R5, 0x10, RZ ;  /* 0x0000001005057819 */ /* 0x002fe400000006ff */
[----:B------:R-:W-:-:S03]  /*6090*/  CS2R R6, SRZ ;  /* 0x0000000000067805 */ /* 0x000fc6000001ff00 */
[----:B------:R-:W-:-:S06]  /*60a0*/  FMUL.FTZ R5, R5, 1 ;  /* 0x3f80000005057820 */ /* 0x000fcc0000410000 */
[----:B------:R-:W1:Y:S02]  /*60b0*/  F2F.F64.F32 R4, R5 ;  /* 0x0000000500047310 */ /* 0x000e640000201800 */
[----:B-1----:R1:W-:Y:S01]  /*60c0*/  STG.E.128 desc[UR36][R2.64], R4 ;  /* 0x0000000402007986 */ /* 0x0023e2000c101d24 */
[----:B------:R-:W-:Y:S05]  /*60d0*/  BRA `(.L_x_114) ;  /* 0x0000000000f47947 */ /* 0x000fea0003800000 */
.L_x_133:
[----:B------:R-:W-:-:S09]  /*60e0*/  UISETP.NE.AND UP0, UPT, UR4, 0xf, UPT ;  /* 0x0000000f0400788c */ /* 0x000fd2000bf05270 */
[----:B------:R-:W-:Y:S05]  /*60f0*/  BRA.U !UP0, `(.L_x_135) ;  /* 0x0000000108e87547 */ /* 0x000fea000b800000 */
[----:B------:R-:W-:-:S09]  /*6100*/  UISETP.NE.AND UP0, UPT, UR4, 0x17, UPT ;  /* 0x000000170400788c */ /* 0x000fd2000bf05270 */
[----:B------:R-:W-:Y:S05]  /*6110*/  BRA.U !UP0, `(.L_x_136) ;  /* 0x0000000108907547 */ /* 0x000fea000b800000 */
[----:B------:R-:W-:-:S09]  /*6120*/  UISETP.NE.AND UP0, UPT, UR4, 0x18, UPT ;  /* 0x000000180400788c */ /* 0x000fd2000bf05270 */
[----:B------:R-:W-:Y:S05]  /*6130*/  BRA.U !UP0, `(.L_x_137) ;  /* 0x0000000108447547 */ /* 0x000fea000b800000 */
.L_x_113:
[----:B0-----:R-:W-:Y:S01]  /*6140*/  MOV R0, 0x0 ;  /* 0x0000000000007802 */ /* 0x001fe20000000f00 */
[----:B------:R-:W0:Y:S01]  /*6150*/  LDCU.64 UR4, c[0x4][0x148] ;  /* 0x01002900ff0477ac */ /* 0x000e220008000a00 */
[----:B------:R-:W-:Y:S02]  /*6160*/  HFMA2 R13, -RZ, RZ, 0, 0 ;  /* 0x00000000ff0d7431 */ /* 0x000fe400000001ff */
[----:B------:R-:W-:Y:S01]  /*6170*/  IMAD.MOV.U32 R8, RZ, RZ, 0x65 ;  /* 0x00000065ff087424 */ /* 0x000fe200078e00ff */
[----:B------:R2:W3:Y:S01]  /*6180*/  LDC.64 R2, c[0x4][R0] ;  /* 0x0100000000027b82 */ /* 0x0004e20000000a00 */
[----:B------:R-:W4:Y:S01]  /*6190*/  LDCU.64 UR6, c[0x4][0x150] ;  /* 0x01002a00ff0677ac */ /* 0x000f220008000a00 */
[----:B------:R-:W-:Y:S01]  /*61a0*/  IMAD.MOV.U32 R12, RZ, RZ, 0x1 ;  /* 0x00000001ff0c7424 */ /* 0x000fe200078e00ff */
[----:B------:R-:W5:Y:S01]  /*61b0*/  LDCU.64 UR8, c[0x4][0x40] ;  /* 0x01000800ff0877ac */ /* 0x000f620008000a00 */
[----:B0-----:R-:W-:Y:S02]  /*61c0*/  IMAD.U32 R4, RZ, RZ, UR4 ;  /* 0x00000004ff047e24 */ /* 0x001fe4000f8e00ff */
[----:B-1----:R-:W-:Y:S01]  /*61d0*/  IMAD.U32 R5, RZ, RZ, UR5 ;  /* 0x00000005ff057e24 */ /* 0x002fe2000f8e00ff */
[----:B----4-:R-:W-:Y:S01]  /*61e0*/  MOV R6, UR6 ;  /* 0x0000000600067c02 */ /* 0x010fe20008000f00 */
[----:B------:R-:W-:-:S02]  /*61f0*/  IMAD.U32 R7, RZ, RZ, UR7 ;  /* 0x00000007ff077e24 */ /* 0x000fc4000f8e00ff */
[----:B-----5:R-:W-:Y:S01]  /*6200*/  IMAD.U32 R10, RZ, RZ, UR8 ;  /* 0x00000008ff0a7e24 */ /* 0x020fe2000f8e00ff */
[----:B--2---:R-:W-:-:S07]  /*6210*/  MOV R11, UR9 ;  /* 0x00000009000b7c02 */ /* 0x004fce0008000f00 */
[----:B------:R-:W-:-:S07]  /*6220*/  LEPC R20, `(.L_x_138) ;  /* 0x000000001014794e */ /* 0x000fce0000000000 */
[----:B---3--:R-:W-:Y:S05]  /*6230*/  CALL.ABS.NOINC R2 ;  /* 0x0000000002007343 */ /* 0x008fea0003c00000 */
.L_x_138:
[----:B------:R-:W-:Y:S05]  /*6240*/  BRA `(.L_x_114) ;  /* 0x0000000000987947 */ /* 0x000fea0003800000 */
.L_x_137:
[----:B-1----:R-:W-:Y:S01]  /*6250*/  IMAD.U32 R7, R5, 0x10000, RZ ;  /* 0x0001000005077824 */ /* 0x002fe200078e00ff */
[----:B------:R-:W-:Y:S01]  /*6260*/  BSSY.RECONVERGENT B0, `(.L_x_139) ;  /* 0x000000c000007945 */ /* 0x000fe20003800200 */
[----:B0-----:R-:W-:-:S03]  /*6270*/  IMAD.MOV.U32 R0, RZ, RZ, 0x7f ;  /* 0x0000007fff007424 */ /* 0x001fc600078e00ff */
[----:B------:R-:W-:Y:S02]  /*6280*/  LOP3.LUT R4, R7, 0x7fffffff, RZ, 0xc0, !PT ;  /* 0x7fffffff07047812 */ /* 0x000fe400078ec0ff */
[----:B------:R-:W-:Y:S02]  /*6290*/  SHF.R.U32.HI R5, RZ, 0x18, R7 ;  /* 0x00000018ff057819 */ /* 0x000fe40000011607 */
[----:B------:R-:W-:-:S13]  /*62a0*/  ISETP.GT.U32.AND P0, PT, R4, 0x43efffff, PT ;  /* 0x43efffff0400780c */ /* 0x000fda0003f04070 */
[----:B------:R-:W-:Y:S05]  /*62b0*/  @P0 BRA `(.L_x_140) ;  /* 0x0000000000180947 */ /* 0x000fea0003800000 */
[----:B------:R-:W-:-:S13]  /*62c0*/  ISETP.GE.U32.AND P0, PT, R4, 0x3c800000, PT ;  /* 0x3c8000000400780c */ /* 0x000fda0003f06070 */
[----:B------:R-:W-:-:S04]  /*62d0*/  @P0 SHF.R.U32.HI R0, RZ, 0x14, R7 ;  /* 0x00000014ff000819 */ /* 0x000fc80000011607 */
[----:B------:R-:W-:-:S04]  /*62e0*/  @P0 LOP3.LUT R0, R0, 0x1, RZ, 0xc0, !PT ;  /* 0x0000000100000812 */ /* 0x000fc800078ec0ff */
[----:B------:R-:W-:-:S04]  /*62f0*/  @P0 IADD3 R0, PT, PT, R7, 0x407ffff, R0 ;  /* 0x0407ffff07000810 */ /* 0x000fc80007ffe000 */
[----:B------:R-:W-:Y:S01]  /*6300*/  @P0 SHF.R.U32.HI R0, RZ, 0x14, R0 ;  /* 0x00000014ff000819 */ /* 0x000fe20000011600 */
[----:B------:R-:W-:-:S07]  /*6310*/  @!P0 FADD.FTZ R0, R4, 16384 ;  /* 0x4680000004008421 */ /* 0x000fce0000010000 */
.L_x_140:
[----:B------:R-:W-:Y:S05]  /*6320*/  BSYNC.RECONVERGENT B0 ;  /* 0x0000000000007941 */ /* 0x000fea0003800200 */
.L_x_139:
[----:B------:R-:W-:-:S05]  /*6330*/  LOP3.LUT R5, R0, 0x80, R5, 0xf8, !PT ;  /* 0x0000008000057812 */ /* 0x000fca00078ef805 */
[----:B------:R3:W-:Y:S01]  /*6340*/  STG.E.U8 desc[UR36][R2.64], R5 ;  /* 0x0000000502007986 */ /* 0x0007e2000c101124 */
[----:B------:R-:W-:Y:S05]  /*6350*/  BRA `(.L_x_114) ;  /* 0x0000000000547947 */ /* 0x000fea0003800000 */
.L_x_136:
[----:B-1----:R-:W-:Y:S01]  /*6360*/  SHF.L.U32 R5, R5, 0x10, RZ ;  /* 0x0000001005057819 */ /* 0x002fe200000006ff */
[----:B------:R-:W-:Y:S03]  /*6370*/  BSSY.RECONVERGENT B0, `(.L_x_141) ;  /* 0x000000e000007945 */ /* 0x000fe60003800200 */
[----:B------:R-:W-:-:S04]  /*6380*/  LOP3.LUT R4, R5, 0x7fffffff, RZ, 0xc0, !PT ;  /* 0x7fffffff05047812 */ /* 0x000fc800078ec0ff */
[----:B------:R-:W-:-:S13]  /*6390*/  ISETP.GT.U32.AND P0, PT, R4, 0x477fffff, PT ;  /* 0x477fffff0400780c */ /* 0x000fda0003f04070 */
[----:B------:R-:W-:Y:S05]  /*63a0*/  @P0 BRA `(.L_x_142) ;  /* 0x00000000001c0947 */ /* 0x000fea0003800000 */
[----:B------:R-:W-:-:S13]  /*63b0*/  ISETP.GE.U32.AND P0, PT, R4, 0x38800000, PT ;  /* 0x388000000400780c */ /* 0x000fda0003f06070 */
[----:B0-----:R-:W-:-:S04]  /*63c0*/  @P0 SHF.R.U32.HI R0, RZ, 0x15, R5 ;  /* 0x00000015ff000819 */ /* 0x001fc80000011605 */
[----:B------:R-:W-:-:S04]  /*63d0*/  @P0 LOP3.LUT R0, R0, 0x1, RZ, 0xc0, !PT ;  /* 0x0000000100000812 */ /* 0x000fc800078ec0ff */
[----:B------:R-:W-:-:S04]  /*63e0*/  @P0 IADD3 R0, PT, PT, R5, 0x80fffff, R0 ;  /* 0x080fffff05000810 */ /* 0x000fc80007ffe000 */
[----:B------:R-:W-:Y:S01]  /*63f0*/  @P0 SHF.R.U32.HI R0, RZ, 0x15, R0 ;  /* 0x00000015ff000819 */ /* 0x000fe20000011600 */
[----:B------:R-:W-:Y:S01]  /*6400*/  @!P0 FADD.FTZ R0, R4, 128 ;  /* 0x4300000004008421 */ /* 0x000fe20000010000 */
[----:B------:R-:W-:Y:S06]  /*6410*/  BRA `(.L_x_143) ;  /* 0x00000000000c7947 */ /* 0x000fec0003800000 */
.L_x_142:
[----:B0-----:R-:W-:Y:S01]  /*6420*/  IMAD.MOV.U32 R0, RZ, RZ, 0x7f ;  /* 0x0000007fff007424 */ /* 0x001fe200078e00ff */
[----:B------:R-:W-:-:S04]  /*6430*/  ISETP.GT.U32.AND P0, PT, R4, 0x7f800000, PT ;  /* 0x7f8000000400780c */ /* 0x000fc80003f04070 */
[----:B------:R-:W-:-:S09]  /*6440*/  SEL R0, R0, 0x7c, P0 ;  /* 0x0000007c00007807 */ /* 0x000fd20000000000 */
.L_x_143:
[----:B------:R-:W-:Y:S05]  /*6450*/  BSYNC.RECONVERGENT B0 ;  /* 0x0000000000007941 */ /* 0x000fea0003800200 */
.L_x_141:
[----:B------:R-:W-:-:S04]  /*6460*/  SHF.R.U32.HI R5, RZ, 0x18, R5 ;  /* 0x00000018ff057819 */ /* 0x000fc80000011605 */
[----:B------:R-:W-:-:S05]  /*6470*/  LOP3.LUT R5, R0, 0x80, R5, 0xf8, !PT ;  /* 0x0000008000057812 */ /* 0x000fca00078ef805 */
[----:B------:R2:W-:Y:S01]  /*6480*/  STG.E.U8 desc[UR36][R2.64], R5 ;  /* 0x0000000502007986 */ /* 0x0005e2000c101124 */
[----:B------:R-:W-:Y:S05]  /*6490*/  BRA `(.L_x_114) ;  /* 0x0000000000047947 */ /* 0x000fea0003800000 */
.L_x_135:
[----:B-1----:R1:W-:Y:S02]  /*64a0*/  STG.E.U16 desc[UR36][R2.64], R5 ;  /* 0x0000000502007986 */ /* 0x0023e4000c101524 */
.L_x_114:
[----:B------:R-:W-:-:S07]  /*64b0*/  VIADD R17, R17, 0x80 ;  /* 0x0000008011117836 */ /* 0x000fce0000000000 */
.L_x_74:
[----:B------:R-:W-:Y:S05]  /*64c0*/  BSYNC.RECONVERGENT B6 ;  /* 0x0000000000067941 */ /* 0x000fea0003800200 */
.L_x_73:
[----:B------:R-:W5:Y:S01]  /*64d0*/  LDCU UR4, c[0x0][0x380] ;  /* 0x00007000ff0477ac */ /* 0x000f620008000800 */
[----:B------:R-:W-:Y:S01]  /*64e0*/  BSSY.RECONVERGENT B6, `(.L_x_144) ;  /* 0x000031e000067945 */ /* 0x000fe20003800200 */
[----:B-----5:R-:W-:-:S13]  /*64f0*/  ISETP.GE.AND P0, PT, R17, UR4, PT ;  /* 0x0000000411007c0c */ /* 0x020fda000bf06270 */
[----:B------:R-:W-:Y:S05]  /*6500*/  @P0 BRA `(.L_x_145) ;  /* 0x00000030006c0947 */ /* 0x000fea0003800000 */
[----:B------:R-:W5:Y:S01]  /*6510*/  LDCU UR4, c[0x0][0x388] ;  /* 0x00007100ff0477ac */ /* 0x000f620008000800 */
[----:B0-----:R-:W-:Y:S01]  /*6520*/  MOV R0, RZ ;  /* 0x000000ff00007202 */ /* 0x001fe20000000f00 */
[----:B------:R-:W-:Y:S01]  /*6530*/  IMAD.MOV.U32 R16, RZ, RZ, RZ ;  /* 0x000000ffff107224 */ /* 0x000fe200078e00ff */
[----:B-----5:R-:W-:-:S09]  /*6540*/  UISETP.NE.AND UP0, UPT, UR4, URZ, UPT ;  /* 0x000000ff0400728c */ /* 0x020fd2000bf05270 */
[----:B------:R-:W-:Y:S05]  /*6550*/  BRA.U !UP0, `(.L_x_146) ;  /* 0x0000001108a87547 */ /* 0x000fea000b800000 */
[----:B------:R-:W1:Y:S01]  /*6560*/  LDCU.64 UR4, c[0x0][0x390] ;  /* 0x00007200ff0477ac */ /* 0x000e620008000a00 */
[----:B------:R-:W-:Y:S01]  /*6570*/  IMAD.MOV.U32 R16, RZ, RZ, RZ ;  /* 0x000000ffff107224 */ /* 0x000fe200078e00ff */
[----:B------:R-:W0:Y:S01]  /*6580*/  LDCU UR6, c[0x0][0x38c] ;  /* 0x00007180ff0677ac */ /* 0x000e220008000800 */
[----:B------:R-:W5:Y:S01]  /*6590*/  LDCU.64 UR8, c[0x0][0x4b8] ;  /* 0x00009700ff0877ac */ /* 0x000f620008000a00 */
[----:B------:R-:W-:Y:S01]  /*65a0*/  UISETP.NE.AND UP0, UPT, UR40, URZ, UPT ;  /* 0x000000ff2800728c */ /* 0x000fe2000bf05270 */
[----:B-1234-:R-:W-:-:S05]  /*65b0*/  IMAD.HI.U32 R2, R17, UR4, R16 ;  /* 0x0000000411027c27 */ /* 0x01efca000f8e0010 */
[----:B------:R-:W-:-:S04]  /*65c0*/  SHF.R.U32.HI R3, RZ, UR5, R2 ;  /* 0x00000005ff037c19 */ /* 0x000fc80008011602 */
[----:B------:R-:W-:-:S05]  /*65d0*/  IADD3 R0, PT, PT, -R3, RZ, RZ ;  /* 0x000000ff03007210 */ /* 0x000fca0007ffe1ff */
        /* <DEDUP_REMOVED lines=290> */
.L_x_146:
[----:B------:R-:W1:Y:S01]  /*7800*/  LDCU.64 UR6, c[0x0][0x588] ;  /* 0x0000b100ff0677ac */ /* 0x000e620008000a00 */
[----:B------:R-:W-:-:S04]  /*7810*/  UPRMT UR4, UR41, 0x9910, URZ ;  /* 0x0000991029047896 */ /* 0x000fc800080000ff */
[----:B------:R-:W-:Y:S01]  /*7820*/  UISETP.GT.AND UP0, UPT, UR4, 0x9, UPT ;  /* 0x000000090400788c */ /* 0x000fe2000bf04270 */
[----:B-1234-:R-:W-:-:S05]  /*7830*/  IADD3 R2, P0, PT, R0, UR6, RZ ;  /* 0x0000000600027c10 */ /* 0x01efca000ff1e0ff */
        /* <DEDUP_REMOVED lines=14> */
.L_x_150:
[----:B------:R-:W2:Y:S02]  /*7920*/  LDG.E.U8 R2, desc[UR36][R2.64] ;  /* 0x0000002402027981 */ /* 0x000ea4000c1e1100 */
[----:B--2---:R-:W-:-:S04]  /*7930*/  I2FP.F32.U32 R0, R2 ;  /* 0x0000000200007245 */ /* 0x004fc80000201000 */
[----:B------:R-:W-:Y:S01]  /*7940*/  F2FP.BF16.F32.PACK_AB R0, RZ, R0 ;  /* 0x00000000ff00723e */ /* 0x000fe200000010ff */
[----:B------:R-:W-:Y:S06]  /*7950*/  BRA `(.L_x_152) ;  /* 0x0000000c00847947 */ /* 0x000fec0003800000 */
.L_x_149:
        /* <DEDUP_REMOVED lines=10> */
.L_x_154:
[----:B------:R-:W2:Y:S02]  /*7a00*/  LDG.E R2, desc[UR36][R2.64] ;  /* 0x0000002402027981 */ /* 0x000ea4000c1e1900 */
[----:B--2---:R-:W-:-:S04]  /*7a10*/  I2FP.F32.S32 R0, R2 ;  /* 0x0000000200007245 */ /* 0x004fc80000201400 */
[----:B------:R-:W-:Y:S01]  /*7a20*/  F2FP.BF16.F32.PACK_AB R0, RZ, R0 ;  /* 0x00000000ff00723e */ /* 0x000fe200000010ff */
[----:B------:R-:W-:Y:S06]  /*7a30*/  BRA `(.L_x_152) ;  /* 0x0000000c004c7947 */ /* 0x000fec0003800000 */
.L_x_153:
[----:B------:R-:W2:Y:S02]  /*7a40*/  LDG.E.U16 R2, desc[UR36][R2.64] ;  /* 0x0000002402027981 */ /* 0x000ea4000c1e1500 */
[----:B--2---:R-:W0:Y:S02]  /*7a50*/  I2F.S16 R0, R2 ;  /* 0x0000000200007306 */ /* 0x004e240000101400 */
[----:B0-----:R-:W-:Y:S01]  /*7a60*/  F2FP.BF16.F32.PACK_AB R0, RZ, R0 ;  /* 0x00000000ff00723e */ /* 0x001fe200000010ff */
[----:B------:R-:W-:Y:S06]  /*7a70*/  BRA `(.L_x_152) ;  /* 0x0000000c003c7947 */ /* 0x000fec0003800000 */
.L_x_148:
        /* <DEDUP_REMOVED lines=9> */
.L_x_156:
[----:B------:R-:W2:Y:S02]  /*7b10*/  LDG.E.U16 R0, desc[UR36][R2.64] ;  /* 0x0000002402007981 */ /* 0x000ea4000c1e1500 */
[----:B--2---:R-:W-:-:S05]  /*7b20*/  HADD2.F32 R0, -RZ, R0.H0_H0 ;  /* 0x20000000ff007230 */ /* 0x004fca0000004100 */
[----:B------:R-:W-:Y:S01]  /*7b30*/  F2FP.BF16.F32.PACK_AB R0, RZ, R0 ;  /* 0x00000000ff00723e */ /* 0x000fe200000010ff */
[----:B------:R-:W-:Y:S06]  /*7b40*/  BRA `(.L_x_152) ;  /* 0x0000000c00087947 */ /* 0x000fec0003800000 */
.L_x_155:
        /* <DEDUP_REMOVED lines=9> */
.L_x_158:
[----:B------:R-:W2:Y:S02]  /*7be0*/  LDG.E.U16 R2, desc[UR36][R2.64] ;  /* 0x0000002402027981 */ /* 0x000ea4000c1e1500 */
[----:B--2---:R-:W-:-:S05]  /*7bf0*/  HADD2.F32 R0, -RZ, R2.H0_H0 ;  /* 0x20000002ff007230 */ /* 0x004fca0000004100 */
[----:B------:R-:W-:Y:S01]  /*7c00*/  F2FP.BF16.F32.PACK_AB R0, RZ, R0 ;  /* 0x00000000ff00723e */ /* 0x000fe200000010ff */
[----:B------:R-:W-:Y:S06]  /*7c10*/  BRA `(.L_x_152) ;  /* 0x0000000800d47947 */ /* 0x000fec0003800000 */
.L_x_157:
        /* <DEDUP_REMOVED lines=8> */
.L_x_147:
        /* <DEDUP_REMOVED lines=13> */
.L_x_161:
        /* <DEDUP_REMOVED lines=8> */
.L_x_160:
[----:B------:R-:W-:-:S09]  /*7df0*/  UISETP.NE.AND UP0, UPT, UR4, 0xf, UPT ;  /* 0x0000000f0400788c */ /* 0x000fd2000bf05270 */
[----:B------:R-:W-:Y:S05]  /*7e00*/  BRA.U !UP0, `(.L_x_162) ;  /* 0x0000000108987547 */ /* 0x000fea000b800000 */
[----:B------:R-:W-:-:S09]  /*7e10*/  UISETP.NE.AND UP0, UPT, UR4, 0x17, UPT ;  /* 0x000000170400788c */ /* 0x000fd2000bf05270 */
[----:B------:R-:W-:Y:S05]  /*7e20*/  BRA.U !UP0, `(.L_x_163) ;  /* 0x00000001085c7547 */ /* 0x000fea000b800000 */
[----:B------:R-:W-:-:S09]  /*7e30*/  UISETP.NE.AND UP0, UPT, UR4, 0x18, UPT ;  /* 0x000000180400788c */ /* 0x000fd2000bf05270 */
[----:B------:R-:W-:Y:S05]  /*7e40*/  BRA.U UP0, `(.L_x_151) ;  /* 0x0000000500e47547 */ /* 0x000fea000b800000 */
[----:B------:R-:W2:Y:S01]  /*7e50*/  LDG.E.U8 R0, desc[UR36][R2.64] ;  /* 0x0000002402007981 */ /* 0x000ea2000c1e1100 */
[----:B------:R-:W-:Y:S01]  /*7e60*/  MOV R6, 0x1f ;  /* 0x0000001f00067802 */ /* 0x000fe20000000f00 */
[----:B--2---:R-:W-:-:S05]  /*7e70*/  IMAD.SHL.U32 R0, R0, 0x1000000, RZ ;  /* 0x0100000000007824 */ /* 0x004fca00078e00ff */
[C---:B------:R-:W-:Y:S02]  /*7e80*/  LOP3.LUT R4, R0.reuse, 0x7f000000, RZ, 0xc0, !PT ;  /* 0x7f00000000047812 */ /* 0x040fe400078ec0ff */
[----:B------:R-:W-:Y:S02]  /*7e90*/  LOP3.LUT P0, RZ, R0, 0x7f000000, RZ, 0xc0, !PT ;  /* 0x7f00000000ff7812 */ /* 0x000fe4000780c0ff */
[----:B------:R-:W0:Y:S02]  /*7ea0*/  FLO.U32 R5, R4 ;  /* 0x0000000400057300 */ /* 0x000e2400000e0000 */
[----:B0-----:R-:W-:-:S05]  /*7eb0*/  IMAD.MOV R5, RZ, RZ, -R5 ;  /* 0x000000ffff057224 */ /* 0x001fca00078e0a05 */
[----:B------:R-:W-:-:S05]  /*7ec0*/  VIADDMNMX.U32 R5, R5, R6, 0x4, !PT ;  /* 0x0000000405057446 */ /* 0x000fca0007800006 */
[----:B------:R-:W-:-:S05]  /*7ed0*/  VIADD R5, R5, 0xfffffffc ;  /* 0xfffffffc05057836 */ /* 0x000fca0000000000 */
[C---:B------:R-:W-:Y:S02]  /*7ee0*/  SHF.L.U32 R6, R4.reuse, R5, RZ ;  /* 0x0000000504067219 */ /* 0x040fe400000006ff */
[----:B------:R-:W-:Y:S01]  /*7ef0*/  SHF.L.U32 R7, R5, 0x17, RZ ;  /* 0x0000001705077819 */ /* 0x000fe200000006ff */
[----:B------:R-:W-:-:S03]  /*7f00*/  VIADD R5, R4, 0x1000000 ;  /* 0x0100000004057836 */ /* 0x000fc60000000000 */
        /* <DEDUP_REMOVED lines=9> */
.L_x_163:
[----:B------:R-:W2:Y:S02]  /*7fa0*/  LDG.E.U8 R2, desc[UR36][R2.64] ;  /* 0x0000002402027981 */ /* 0x000ea4000c1e1100 */
[C---:B--2---:R-:W-:Y:S01]  /*7fb0*/  SHF.L.U32 R0, R2.reuse, 0x19, RZ ;  /* 0x0000001902007819 */ /* 0x044fe200000006ff */
[----:B------:R-:W-:-:S03]  /*7fc0*/  IMAD.SHL.U32 R5, R2, 0x100, RZ ;  /* 0x0000010002057824 */ /* 0x000fc600078e00ff */
        /* <DEDUP_REMOVED lines=10> */
.L_x_162:
[----:B------:R0:W5:Y:S01]  /*8070*/  LDG.E.U16 R0, desc[UR36][R2.64] ;  /* 0x0000002402007981 */ /* 0x000162000c1e1500 */
[----:B------:R-:W-:Y:S05]  /*8080*/  BRA `(.L_x_152) ;  /* 0x0000000400b87947 */ /* 0x000fea0003800000 */
.L_x_159:
        /* <DEDUP_REMOVED lines=12> */
.L_x_166:
        /* <DEDUP_REMOVED lines=21> */
.L_x_170:
[----:B------:R-:W-:Y:S05]  /*82a0*/  BSYNC.RECONVERGENT B1 ;  /* 0x0000000000017941 */ /* 0x000fea0003800200 */
.L_x_169:
[----:B------:R-:W-:Y:S02]  /*82b0*/  SHF.L.U32 R0, R0, 0x14, RZ ;  /* 0x0000001400007819 */ /* 0x000fe400000006ff */
[----:B------:R-:W-:-:S04]  /*82c0*/  LEA R2, R2, 0x3b800000, 0x17 ;  /* 0x3b80000002027811 */ /* 0x000fc800078eb8ff */
[----:B------:R-:W-:-:S07]  /*82d0*/  LOP3.LUT R0, R2, R0, R7, 0xfe, !PT ;  /* 0x0000000002007212 */ /* 0x000fce00078efe07 */
.L_x_168:
[----:B------:R-:W-:Y:S05]  /*82e0*/  BSYNC.RECONVERGENT B0 ;  /* 0x0000000000007941 */ /* 0x000fea0003800200 */
.L_x_167:
[----:B------:R-:W-:Y:S01]  /*82f0*/  F2FP.BF16.F32.PACK_AB R0, RZ, R0 ;  /* 0x00000000ff00723e */ /* 0x000fe200000010ff */
[----:B------:R-:W-:Y:S06]  /*8300*/  BRA `(.L_x_152) ;  /* 0x0000000400187947 */ /* 0x000fec0003800000 */
.L_x_165:
        /* <DEDUP_REMOVED lines=21> */
.L_x_174:
[----:B------:R-:W-:Y:S05]  /*8460*/  BSYNC.RECONVERGENT B1 ;  /* 0x0000000000017941 */ /* 0x000fea0003800200 */
.L_x_173:
[----:B------:R-:W-:Y:S01]  /*8470*/  IMAD.SHL.U32 R0, R0, 0x200000, RZ ;  /* 0x0020000000007824 */ /* 0x000fe200078e00ff */
[----:B------:R-:W-:-:S04]  /*8480*/  LEA R2, R2, 0x37800000, 0x17 ;  /* 0x3780000002027811 */ /* 0x000fc800078eb8ff */
[----:B------:R-:W-:-:S07]  /*8490*/  LOP3.LUT R0, R2, R0, R7, 0xfe, !PT ;  /* 0x0000000002007212 */ /* 0x000fce00078efe07 */
.L_x_172:
[----:B------:R-:W-:Y:S05]  /*84a0*/  BSYNC.RECONVERGENT B0 ;  /* 0x0000000000007941 */ /* 0x000fea0003800200 */
.L_x_171:
[----:B------:R-:W-:Y:S01]  /*84b0*/  F2FP.BF16.F32.PACK_AB R0, RZ, R0 ;  /* 0x00000000ff00723e */ /* 0x000fe200000010ff */
[----:B------:R-:W-:Y:S06]  /*84c0*/  BRA `(.L_x_152) ;  /* 0x0000000000a87947 */ /* 0x000fec0003800000 */
.L_x_164:
        /* <DEDUP_REMOVED lines=8> */
[----:B------:R-:W-:Y:S01]  /*8550*/  HFMA2 R0, -RZ, RZ, 3.814697265625e-06, 0 ;  /* 0x00400000ff007431 */ /* 0x000fe200000001ff */
[----:B--2---:R-:W-:-:S13]  /*8560*/  ISETP.NE.AND P0, PT, R2, RZ, PT ;  /* 0x000000ff0200720c */ /* 0x004fda0003f05270 */
[----:B------:R-:W-:Y:S05]  /*8570*/  @!P0 BRA `(.L_x_178) ;  /* 0x00000000000c8947 */ /* 0x000fea0003800000 */
[----:B------:R-:W-:-:S13]  /*8580*/  ISETP.NE.AND P0, PT, R2, 0xff, PT ;  /* 0x000000ff0200780c */ /* 0x000fda0003f05270 */
[----:B------:R-:W-:Y:S02]  /*8590*/  @!P0 IMAD.MOV.U32 R0, RZ, RZ, 0x7f800001 ;  /* 0x7f800001ff008424 */ /* 0x000fe400078e00ff */
[----:B------:R-:W-:-:S07]  /*85a0*/  @P0 IMAD.SHL.U32 R0, R2, 0x800000, RZ ;  /* 0x0080000002000824 */ /* 0x000fce00078e00ff */
.L_x_178:
[----:B------:R-:W-:Y:S05]  /*85b0*/  BSYNC.RECONVERGENT B0 ;  /* 0x0000000000007941 */ /* 0x000fea0003800200 */
.L_x_177:
[----:B------:R-:W-:Y:S01]  /*85c0*/  F2FP.BF16.F32.PACK_AB R0, RZ, R0 ;  /* 0x00000000ff00723e */ /* 0x000fe200000010ff */
[----:B------:R-:W-:Y:S06]  /*85d0*/  BRA `(.L_x_152) ;  /* 0x0000000000647947 */ /* 0x000fec0003800000 */
.L_x_151:
[----:B------:R-:W-:Y:S01]  /*85e0*/  MOV R2, 0x0 ;  /* 0x0000000000027802 */ /* 0x000fe20000000f00 */
[----:B------:R-:W0:Y:S01]  /*85f0*/  LDCU.64 UR4, c[0x4][0x148] ;  /* 0x01002900ff0477ac */ /* 0x000e220008000a00 */
[----:B------:R-:W-:Y:S02]  /*8600*/  HFMA2 R8, -RZ, RZ, 0, 4.64916229248046875e-06 ;  /* 0x0000004eff087431 */ /* 0x000fe400000001ff */
[----:B------:R-:W-:Y:S01]  /*8610*/  IMAD.MOV.U32 R12, RZ, RZ, 0x1 ;  /* 0x00000001ff0c7424 */ /* 0x000fe200078e00ff */
[----:B------:R-:W1:Y:S01]  /*8620*/  LDCU.64 UR6, c[0x4][0x150] ;  /* 0x01002a00ff0677ac */ /* 0x000e620008000a00 */
[----:B------:R-:W2:Y:S01]  /*8630*/  LDC.64 R2, c[0x4][R2] ;  /* 0x0100000002027b82 */ /* 0x000ea20000000a00 */
[----:B------:R-:W-:Y:S01]  /*8640*/  IMAD.MOV.U32 R13, RZ, RZ, RZ ;  /* 0x000000ffff0d7224 */ /* 0x000fe200078e00ff */
[----:B------:R-:W3:Y:S01]  /*8650*/  LDCU.64 UR8, c[0x4][0x38] ;  /* 0x01000700ff0877ac */ /* 0x000ee20008000a00 */
[----:B0-----:R-:W-:Y:S01]  /*8660*/  MOV R4, UR4 ;  /* 0x0000000400047c02 */ /* 0x001fe20008000f00 */
[----:B------:R-:W-:-:S02]  /*8670*/  IMAD.U32 R5, RZ, RZ, UR5 ;  /* 0x00000005ff057e24 */ /* 0x000fc4000f8e00ff */
[----:B-1----:R-:W-:Y:S01]  /*8680*/  IMAD.U32 R6, RZ, RZ, UR6 ;  /* 0x00000006ff067e24 */ /* 0x002fe2000f8e00ff */
[----:B------:R-:W-:Y:S01]  /*8690*/  MOV R7, UR7 ;  /* 0x0000000700077c02 */ /* 0x000fe20008000f00 */
[----:B---3--:R-:W-:Y:S02]  /*86a0*/  IMAD.U32 R10, RZ, RZ, UR8 ;  /* 0x00000008ff0a7e24 */ /* 0x008fe4000f8e00ff */
[----:B------:R-:W-:-:S07]  /*86b0*/  IMAD.U32 R11, RZ, RZ, UR9 ;  /* 0x00000009ff0b7e24 */ /* 0x000fce000f8e00ff */
[----:B------:R-:W-:-:S07]  /*86c0*/  LEPC R20, `(.L_x_179) ;  /* 0x000000001014794e */ /* 0x000fce0000000000 */
[----:B--2---:R-:W-:Y:S05]  /*86d0*/  CALL.ABS.NOINC R2 ;  /* 0x0000000002007343 */ /* 0x004fea0003c00000 */
.L_x_179:
[----:B------:R-:W-:Y:S01]  /*86e0*/  PRMT R0, RZ, 0x7610, R0 ;  /* 0x00007610ff007816 */ /* 0x000fe20000000000 */
[----:B------:R-:W-:Y:S06]  /*86f0*/  BRA `(.L_x_152) ;  /* 0x00000000001c7947 */ /* 0x000fec0003800000 */
.L_x_176:
[----:B------:R-:W2:Y:S02]  /*8700*/  LDG.E.64 R2, desc[UR36][R2.64] ;  /* 0x0000002402027981 */ /* 0x000ea4000c1e1b00 */
[----:B--2---:R-:W0:Y:S02]  /*8710*/  I2F.U64 R0, R2 ;  /* 0x0000000200007312 */ /* 0x004e240000301000 */
[----:B0-----:R-:W-:Y:S01]  /*8720*/  F2FP.BF16.F32.PACK_AB R0, RZ, R0 ;  /* 0x00000000ff00723e */ /* 0x001fe200000010ff */
[----:B------:R-:W-:Y:S06]  /*8730*/  BRA `(.L_x_152) ;  /* 0x00000000000c7947 */ /* 0x000fec0003800000 */
.L_x_175:
[----:B------:R-:W2:Y:S02]  /*8740*/  LDG.E R2, desc[UR36][R2.64] ;  /* 0x0000002402027981 */ /* 0x000ea4000c1e1900 */
[----:B--2---:R-:W-:-:S04]  /*8750*/  I2FP.F32.U32 R0, R2 ;  /* 0x0000000200007245 */ /* 0x004fc80000201000 */
[----:B------:R-:W-:-:S07]  /*8760*/  F2FP.BF16.F32.PACK_AB R0, RZ, R0 ;  /* 0x00000000ff00723e */ /* 0x000fce00000010ff */
.L_x_152:
[----:B-----5:R-:W-:Y:S01]  /*8770*/  SHF.L.U32 R0, R0, 0x10, RZ ;  /* 0x0000001000007819 */ /* 0x020fe200000006ff */
        /* <DEDUP_REMOVED lines=20> */
.L_x_183:
[----:B-1----:R-:W-:-:S06]  /*88c0*/  SHF.L.U32 R5, R5, 0x10, RZ ;  /* 0x0000001005057819 */ /* 0x002fcc00000006ff */
[----:B------:R-:W1:Y:S02]  /*88d0*/  F2I.S64.TRUNC R4, R5 ;  /* 0x0000000500047311 */ /* 0x000e64000020d900 */
[----:B-1----:R1:W-:Y:S01]  /*88e0*/  STG.E.U8 desc[UR36][R2.64], R4 ;  /* 0x0000000402007986 */ /* 0x0023e2000c101124 */
[----:B------:R-:W-:Y:S05]  /*88f0*/  BRA `(.L_x_185) ;  /* 0x0000000c006c7947 */ /* 0x000fea0003800000 */
.L_x_182:
        /* <DEDUP_REMOVED lines=10> */
.L_x_187:
[----:B-1----:R-:W-:-:S06]  /*89a0*/  IMAD.U32 R5, R5, 0x10000, RZ ;  /* 0x0001000005057824 */ /* 0x002fcc00078e00ff */
[----:B------:R-:W1:Y:S02]  /*89b0*/  F2I.FTZ.TRUNC.NTZ R5, R5 ;  /* 0x0000000500057305 */ /* 0x000e64000021f100 */
[----:B-1----:R3:W-:Y:S01]  /*89c0*/  STG.E desc[UR36][R2.64], R5 ;  /* 0x0000000502007986 */ /* 0x0027e2000c101924 */
[----:B------:R-:W-:Y:S05]  /*89d0*/  BRA `(.L_x_185) ;  /* 0x0000000c00347947 */ /* 0x000fea0003800000 */
.L_x_186:
[----:B-1----:R-:W-:-:S06]  /*89e0*/  SHF.L.U32 R5, R5, 0x10, RZ ;  /* 0x0000001005057819 */ /* 0x002fcc00000006ff */
[----:B------:R-:W1:Y:S02]  /*89f0*/  F2I.FTZ.TRUNC.NTZ R5, R5 ;  /* 0x0000000500057305 */ /* 0x000e64000021f100 */
[----:B-1----:R1:W-:Y:S01]  /*8a00*/  STG.E.U16 desc[UR36][R2.64], R5 ;  /* 0x0000000502007986 */ /* 0x0023e2000c101524 */
[----:B------:R-:W-:Y:S05]  /*8a10*/  BRA `(.L_x_185) ;  /* 0x0000000c00247947 */ /* 0x000fea0003800000 */
.L_x_181:
[----:B------:R-:W-:-:S09]  /*8a20*/  UISETP.GT.AND UP0, UPT, UR4, 0x6, UPT ;  /* 0x000000060400788c */ /* 0x000fd2000bf04270 */
[----:B------:R-:W-:Y:S05]  /*8a30*/  BRA.U UP0, `(.L_x_188) ;  /* 0x00000001002c7547 */ /* 0x000fea000b800000 */
[----:B------:R-:W-:-:S09]  /*8a40*/  UISETP.NE.AND UP0, UPT, UR4, 0x5, UPT ;  /* 0x000000050400788c */ /* 0x000fd2000bf05270 */
[----:B------:R-:W-:Y:S05]  /*8a50*/  BRA.U !UP0, `(.L_x_189) ;  /* 0x0000000108147547 */ /* 0x000fea000b800000 */
[----:B------:R-:W-:-:S09]  /*8a60*/  UISETP.NE.AND UP0, UPT, UR4, 0x6, UPT ;  /* 0x000000060400788c */ /* 0x000fd2000bf05270 */
[----:B------:R-:W-:Y:S05]  /*8a70*/  BRA.U UP0, `(.L_x_184) ;  /* 0x0000000900307547 */ /* 0x000fea000b800000 */
[----:B-1----:R-:W-:-:S05]  /*8a80*/  IMAD.U32 R5, R5, 0x10000, RZ ;  /* 0x0001000005057824 */ /* 0x002fca00078e00ff */
[----:B------:R1:W-:Y:S01]  /*8a90*/  STG.E desc[UR36][R2.64], R5 ;  /* 0x0000000502007986 */ /* 0x0003e2000c101924 */
[----:B------:R-:W-:Y:S05]  /*8aa0*/  BRA `(.L_x_185) ;  /* 0x0000000c00007947 */ /* 0x000fea0003800000 */
.L_x_189:
[----:B01----:R-:W-:-:S05]  /*8ab0*/  IMAD.U32 R0, R5, 0x10000, RZ ;  /* 0x0001000005007824 */ /* 0x003fca00078e00ff */
[----:B------:R-:W-:-:S05]  /*8ac0*/  F2FP.F16.F32.PACK_AB R0, RZ, R0 ;  /* 0x00000000ff00723e */ /* 0x000fca00000000ff */
[----:B------:R0:W-:Y:S01]  /*8ad0*/  STG.E.U16 desc[UR36][R2.64], R0 ;  /* 0x0000000002007986 */ /* 0x0001e2000c101524 */
[----:B------:R-:W-:Y:S05]  /*8ae0*/  BRA `(.L_x_185) ;  /* 0x0000000800f07947 */ /* 0x000fea0003800000 */
.L_x_188:
[----:B------:R-:W-:-:S09]  /*8af0*/  UISETP.NE.AND UP0, UPT, UR4, 0x7, UPT ;  /* 0x000000070400788c */ /* 0x000fd2000bf05270 */
[----:B------:R-:W-:Y:S05]  /*8b00*/  BRA.U !UP0, `(.L_x_190) ;  /* 0x0000000108347547 */ /* 0x000fea000b800000 */
[----:B------:R-:W-:-:S09]  /*8b10*/  UISETP.NE.AND UP0, UPT, UR4, 0x8, UPT ;  /* 0x000000080400788c */ /* 0x000fd2000bf05270 */
[----:B------:R-:W-:Y:S05]  /*8b20*/  BRA.U !UP0, `(.L_x_191) ;  /* 0x0000000108187547 */ /* 0x000fea000b800000 */
[----:B------:R-:W-:-:S09]  /*8b30*/  UISETP.NE.AND UP0, UPT, UR4, 0x9, UPT ;  /* 0x000000090400788c */ /* 0x000fd2000bf05270 */
[----:B------:R-:W-:Y:S05]  /*8b40*/  BRA.U UP0, `(.L_x_184) ;  /* 0x0000000500fc7547 */ /* 0x000fea000b800000 */
[----:B-1----:R-:W-:Y:S01]  /*8b50*/  SHF.L.U32 R4, R5, 0x10, RZ ;  /* 0x0000001005047819 */ /* 0x002fe200000006ff */
[----:B------:R-:W-:-:S05]  /*8b60*/  IMAD.MOV.U32 R5, RZ, RZ, RZ ;  /* 0x000000ffff057224 */ /* 0x000fca00078e00ff */
[----:B------:R1:W-:Y:S01]  /*8b70*/  STG.E.64 desc[UR36][R2.64], R4 ;  /* 0x0000000402007986 */ /* 0x0003e2000c101b24 */
[----:B------:R-:W-:Y:S05]  /*8b80*/  BRA `(.L_x_185) ;  /* 0x0000000800c87947 */ /* 0x000fea0003800000 */
.L_x_191:
[----:B-1----:R-:W-:-:S05]  /*8b90*/  IMAD.U32 R5, R5, 0x10000, RZ ;  /* 0x0001000005057824 */ /* 0x002fca00078e00ff */
[----:B------:R-:W-:-:S04]  /*8ba0*/  F2FP.F16.F32.PACK_AB R5, RZ, R5 ;  /* 0x00000005ff05723e */ /* 0x000fc800000000ff */
[----:B------:R-:W-:-:S05]  /*8bb0*/  PRMT R5, R5, 0x5410, RZ ;  /* 0x0000541005057816 */ /* 0x000fca00000000ff */
[----:B------:R1:W-:Y:S01]  /*8bc0*/  STG.E desc[UR36][R2.64], R5 ;  /* 0x0000000502007986 */ /* 0x0003e2000c101924 */
[----:B------:R-:W-:Y:S05]  /*8bd0*/  BRA `(.L_x_185) ;  /* 0x0000000800b47947 */ /* 0x000fea0003800000 */
.L_x_190:
[----:B-1----:R-:W-:-:S05]  /*8be0*/  SHF.L.U32 R4, R5, 0x10, RZ ;  /* 0x0000001005047819 */ /* 0x002fca00000006ff */
[----:B------:R-:W-:-:S06]  /*8bf0*/  FMUL.FTZ R4, R4, 1 ;  /* 0x3f80000004047820 */ /* 0x000fcc0000410000 */
[----:B------:R-:W1:Y:S02]  /*8c00*/  F2F.F64.F32 R4, R4 ;  /* 0x0000000400047310 */ /* 0x000e640000201800 */
[----:B-1----:R1:W-:Y:S01]  /*8c10*/  STG.E.64 desc[UR36][R2.64], R4 ;  /* 0x0000000402007986 */ /* 0x0023e2000c101b24 */
[----:B------:R-:W-:Y:S05]  /*8c20*/  BRA `(.L_x_185) ;  /* 0x0000000800a07947 */ /* 0x000fea0003800000 */
.L_x_180:
        /* <DEDUP_REMOVED lines=10> */
[----:B-1----:R-:W-:-:S06]  /*8cd0*/  IMAD.U32 R5, R5, 0x10000, RZ ;  /* 0x0001000005057824 */ /* 0x002fcc00078e00ff */
[----:B------:R-:W1:Y:S02]  /*8ce0*/  F2I.FTZ.U32.TRUNC.NTZ R5, R5 ;  /* 0x0000000500057305 */ /* 0x000e64000021f000 */
[----:B-1----:R1:W-:Y:S01]  /*8cf0*/  STG.E.U16 desc[UR36][R2.64], R5 ;  /* 0x0000000502007986 */ /* 0x0023e2000c101524 */
[----:B------:R-:W-:Y:S05]  /*8d00*/  BRA `(.L_x_185) ;  /* 0x0000000800687947 */ /* 0x000fea0003800000 */
.L_x_195:
[----:B-1----:R-:W-:Y:S01]  /*8d10*/  IMAD.U32 R5, R5, 0x10000, RZ ;  /* 0x0001000005057824 */ /* 0x002fe200078e00ff */
[----:B------:R-:W-:Y:S01]  /*8d20*/  BSSY.RECONVERGENT B0, `(.L_x_196) ;  /* 0x0000013000007945 */ /* 0x000fe20003800200 */
[----:B0-----:R-:W-:-:S03]  /*8d30*/  MOV R0, 0x80 ;  /* 0x0000008000007802 */ /* 0x001fc60000000f00 */
        /* <DEDUP_REMOVED lines=14> */
[----:B------:R-:W-:-:S07]  /*8e20*/  IMAD.MOV.U32 R0, RZ, RZ, R4 ;  /* 0x000000ffff007224 */ /* 0x000fce00078e0004 */
.L_x_198:
[----:B------:R-:W-:-:S04]  /*8e30*/  SHF.R.U32.HI R5, RZ, 0x18, R5 ;  /* 0x00000018ff057819 */ /* 0x000fc80000011605 */
[----:B------:R-:W-:-:S07]  /*8e40*/  LOP3.LUT R0, R0, 0x80, R5, 0xf8, !PT ;  /* 0x0000008000007812 */ /* 0x000fce00078ef805 */
.L_x_197:
[----:B------:R-:W-:Y:S05]  /*8e50*/  BSYNC.RECONVERGENT B0 ;  /* 0x0000000000007941 */ /* 0x000fea0003800200 */
.L_x_196:
[----:B------:R0:W-:Y:S01]  /*8e60*/  STG.E.U8 desc[UR36][R2.64], R0 ;  /* 0x0000000002007986 */ /* 0x0001e2000c101124 */
[----:B------:R-:W-:Y:S05]  /*8e70*/  BRA `(.L_x_185) ;  /* 0x00000008000c7947 */ /* 0x000fea0003800000 */
.L_x_194:
[----:B-1----:R-:W-:Y:S01]  /*8e80*/  IMAD.U32 R5, R5, 0x10000, RZ ;  /* 0x0001000005057824 */ /* 0x002fe200078e00ff */
[----:B------:R-:W-:Y:S01]  /*8e90*/  BSSY.RECONVERGENT B0, `(.L_x_199) ;  /* 0x0000013000007945 */ /* 0x000fe20003800200 */
[----:B0-----:R-:W-:-:S03]  /*8ea0*/  HFMA2 R0, -RZ, RZ, 0, 7.62939453125e-06 ;  /* 0x00000080ff007431 */ /* 0x001fc600000001ff */
        /* <DEDUP_REMOVED lines=15> */
.L_x_201:
[----:B------:R-:W-:-:S04]  /*8fa0*/  SHF.R.U32.HI R5, RZ, 0x18, R5 ;  /* 0x00000018ff057819 */ /* 0x000fc80000011605 */
[----:B------:R-:W-:-:S07]  /*8fb0*/  LOP3.LUT R0, R0, 0x80, R5, 0xf8, !PT ;  /* 0x0000008000007812 */ /* 0x000fce00078ef805 */
.L_x_200:
[----:B------:R-:W-:Y:S05]  /*8fc0*/  BSYNC.RECONVERGENT B0 ;  /* 0x0000000000007941 */ /* 0x000fea0003800200 */
.L_x_199:
[----:B------:R0:W-:Y:S01]  /*8fd0*/  STG.E.U8 desc[UR36][R2.64], R0 ;  /* 0x0000000002007986 */ /* 0x0001e2000c101124 */
[----:B------:R-:W-:Y:S05]  /*8fe0*/  BRA `(.L_x_185) ;  /* 0x0000000400b07947 */ /* 0x000fea0003800000 */
.L_x_193:
        /* <DEDUP_REMOVED lines=12> */
[----:B------:R-:W-:Y:S01]  /*90b0*/  HFMA2 R5, -RZ, RZ, 0, 1.5199184417724609375e-05 ;  /* 0x000000ffff057431 */ /* 0x000fe200000001ff */
[----:B------:R-:W-:-:S04]  /*90c0*/  @P1 LOP3.LUT R0, R0, 0x1, RZ, 0xc0, !PT ;  /* 0x0000000100001812 */ /* 0x000fc800078ec0ff */
[----:B------:R-:W-:Y:S01]  /*90d0*/  @P1 ISETP.EQ.U32.AND P2, PT, R0, 0x1, P0 ;  /* 0x000000010000180c */ /* 0x000fe20000742070 */
[----:B------:R-:W-:Y:S01]  /*90e0*/  @P1 VIADD R0, R6, 0x1 ;  /* 0x0000000106001836 */ /* 0x000fe20000000000 */
[----:B------:R-:W-:Y:S02]  /*90f0*/  PLOP3.LUT P0, PT, PT, PT, PT, 0x80, 0x8 ;  /* 0x000000000008781c */ /* 0x000fe40003f0f070 */
[----:B------:R-:W-:-:S13]  /*9100*/  @P1 PLOP3.LUT P0, PT, P2, PT, PT, 0x80, 0x8 ;  /* 0x000000000008181c */ /* 0x000fda000170f070 */
[----:B------:R-:W-:-:S05]  /*9110*/  @!P0 IMAD.MOV R0, RZ, RZ, R6 ;  /* 0x000000ffff008224 */ /* 0x000fca00078e0206 */
[----:B------:R-:W-:-:S05]  /*9120*/  @P1 MOV R5, R0 ;  /* 0x0000000000051202 */ /* 0x000fca0000000f00 */
[----:B------:R0:W-:Y:S01]  /*9130*/  STG.E.U8 desc[UR36][R2.64], R5 ;  /* 0x0000000502007986 */ /* 0x0001e2000c101124 */
[----:B------:R-:W-:Y:S05]  /*9140*/  BRA `(.L_x_185) ;  /* 0x0000000400587947 */ /* 0x000fea0003800000 */
.L_x_203:
[----:B-1----:R-:W-:-:S06]  /*9150*/  IMAD.U32 R5, R5, 0x10000, RZ ;  /* 0x0001000005057824 */ /* 0x002fcc00078e00ff */
[----:B------:R-:W1:Y:S02]  /*9160*/  F2I.U64.TRUNC R4, R5 ;  /* 0x0000000500047311 */ /* 0x000e64000020d800 */
[----:B-1----:R1:W-:Y:S01]  /*9170*/  STG.E.64 desc[UR36][R2.64], R4 ;  /* 0x0000000402007986 */ /* 0x0023e2000c101b24 */
[----:B------:R-:W-:Y:S05]  /*9180*/  BRA `(.L_x_185) ;  /* 0x0000000400487947 */ /* 0x000fea0003800000 */
.L_x_202:
[----:B-1----:R-:W-:-:S06]  /*9190*/  IMAD.U32 R5, R5, 0x10000, RZ ;  /* 0x0001000005057824 */ /* 0x002fcc00078e00ff */
[----:B------:R-:W1:Y:S02]  /*91a0*/  F2I.FTZ.U32.TRUNC.NTZ R5, R5 ;  /* 0x0000000500057305 */ /* 0x000e64000021f000 */
[----:B-1----:R1:W-:Y:S01]  /*91b0*/  STG.E desc[UR36][R2.64], R5 ;  /* 0x0000000502007986 */ /* 0x0023e2000c101924 */
[----:B------:R-:W-:Y:S05]  /*91c0*/  BRA `(.L_x_185) ;  /* 0x0000000400387947 */ /* 0x000fea0003800000 */
.L_x_192:
[----:B------:R-:W-:-:S09]  /*91d0*/  UISETP.GT.AND UP0, UPT, UR4, 0xe, UPT ;  /* 0x0000000e0400788c */ /* 0x000fd2000bf04270 */
[----:B------:R-:W-:Y:S05]  /*91e0*/  BRA.U UP0, `(.L_x_204) ;  /* 0x00000001003c7547 */ /* 0x000fea000b800000 */
[----:B------:R-:W-:-:S09]  /*91f0*/  UISETP.NE.AND UP0, UPT, UR4, 0xa, UPT ;  /* 0x0000000a0400788c */ /* 0x000fd2000bf05270 */
[----:B------:R-:W-:Y:S05]  /*9200*/  BRA.U !UP0, `(.L_x_205) ;  /* 0x00000001081c7547 */ /* 0x000fea000b800000 */
[----:B------:R-:W-:-:S09]  /*9210*/  UISETP.NE.AND UP0, UPT, UR4, 0xb, UPT ;  /* 0x0000000b0400788c */ /* 0x000fd2000bf05270 */
[----:B------:R-:W-:Y:S05]  /*9220*/  BRA.U UP0, `(.L_x_184) ;  /* 0x0000000100447547 */ /* 0x000fea000b800000 */
[----:B-1----:R-:W-:-:S04]  /*9230*/  SHF.L.U32 R5, R5, 0x10, RZ ;  /* 0x0000001005057819 */ /* 0x002fc800000006ff */
[----:B------:R-:W-:-:S04]  /*9240*/  FSETP.NEU.FTZ.AND P0, PT, R5, RZ, PT ;  /* 0x000000ff0500720b */ /* 0x000fc80003f1d000 */
[----:B------:R-:W-:-:S05]  /*9250*/  SEL R5, RZ, 0x1, !P0 ;  /* 0x00000001ff057807 */ /* 0x000fca0004000000 */
[----:B------:R1:W-:Y:S01]  /*9260*/  STG.E.U8 desc[UR36][R2.64], R5 ;  /* 0x0000000502007986 */ /* 0x0003e2000c101124 */
[----:B------:R-:W-:Y:S05]  /*9270*/  BRA `(.L_x_185) ;  /* 0x00000004000c7947 */ /* 0x000fea0003800000 */
.L_x_205:
[----:B-1----:R-:W-:Y:S01]  /*9280*/  IMAD.U32 R5, R5, 0x10000, RZ ;  /* 0x0001000005057824 */ /* 0x002fe200078e00ff */
[----:B------:R-:W-:-:S03]  /*9290*/  CS2R R6, SRZ ;  /* 0x0000000000067805 */ /* 0x000fc6000001ff00 */
[----:B------:R-:W-:-:S06]  /*92a0*/  FMUL.FTZ R5, R5, 1 ;  /* 0x3f80000005057820 */ /* 0x000fcc0000410000 */
[----:B------:R-:W1:Y:S02]  /*92b0*/  F2F.F64.F32 R4, R5 ;  /* 0x0000000500047310 */ /* 0x000e640000201800 */
[----:B-1----:R1:W-:Y:S01]  /*92c0*/  STG.E.128 desc[UR36][R2.64], R4 ;  /* 0x0000000402007986 */ /* 0x0023e2000c101d24 */
[----:B------:R-:W-:Y:S05]  /*92d0*/  BRA `(.L_x_185) ;  /* 0x0000000000f47947 */ /* 0x000fea0003800000 */
.L_x_204:
[----:B------:R-:W-:-:S09]  /*92e0*/  UISETP.NE.AND UP0, UPT, UR4, 0xf, UPT ;  /* 0x0000000f0400788c */ /* 0x000fd2000bf05270 */
[----:B------:R-:W-:Y:S05]  /*92f0*/  BRA.U !UP0, `(.L_x_206) ;  /* 0x0000000108e87547 */ /* 0x000fea000b800000 */
[----:B------:R-:W-:-:S09]  /*9300*/  UISETP.NE.AND UP0, UPT, UR4, 0x17, UPT ;  /* 0x000000170400788c */ /* 0x000fd2000bf05270 */
[----:B------:R-:W-:Y:S05]  /*9310*/  BRA.U !UP0, `(.L_x_207) ;  /* 0x0000000108907547 */ /* 0x000fea000b800000 */
[----:B------:R-:W-:-:S09]  /*9320*/  UISETP.NE.AND UP0, UPT, UR4, 0x18, UPT ;  /* 0x000000180400788c */ /* 0x000fd2000bf05270 */
[----:B------:R-:W-:Y:S05]  /*9330*/  BRA.U !UP0, `(.L_x_208) ;  /* 0x0000000108447547 */ /* 0x000fea000b800000 */
.L_x_184:
        /* <DEDUP_REMOVED lines=8> */
[----:B0-----:R-:W-:Y:S01]  /*93c0*/  IMAD.U32 R4, RZ, RZ, UR4 ;  /* 0x00000004ff047e24 */ /* 0x001fe2000f8e00ff */
[----:B-1----:R-:W-:Y:S01]  /*93d0*/  MOV R5, UR5 ;  /* 0x0000000500057c02 */ /* 0x002fe20008000f00 */
[----:B----4-:R-:W-:-:S02]  /*93e0*/  IMAD.U32 R6, RZ, RZ, UR6 ;  /* 0x00000006ff067e24 */ /* 0x010fc4000f8e00ff */
[----:B------:R-:W-:Y:S01]  /*93f0*/  IMAD.U32 R7, RZ, RZ, UR7 ;  /* 0x00000007ff077e24 */ /* 0x000fe2000f8e00ff */
[----:B-----5:R-:W-:Y:S01]  /*9400*/  MOV R10, UR8 ;  /* 0x00000008000a7c02 */ /* 0x020fe20008000f00 */
[----:B--2---:R-:W-:-:S07]  /*9410*/  IMAD.U32 R11, RZ, RZ, UR9 ;  /* 0x00000009ff0b7e24 */ /* 0x004fce000f8e00ff */
[----:B------:R-:W-:-:S07]  /*9420*/  LEPC R20, `(.L_x_209) ;  /* 0x000000001014794e */ /* 0x000fce0000000000 */
[----:B---3--:R-:W-:Y:S05]  /*9430*/  CALL.ABS.NOINC R2 ;  /* 0x0000000002007343 */ /* 0x008fea0003c00000 */
.L_x_209:
[----:B------:R-:W-:Y:S05]  /*9440*/  BRA `(.L_x_185) ;  /* 0x0000000000987947 */ /* 0x000fea0003800000 */
.L_x_208:
[----:B-1----:R-:W-:Y:S01]  /*9450*/  IMAD.U32 R7, R5, 0x10000, RZ ;  /* 0x0001000005077824 */ /* 0x002fe200078e00ff */
[----:B------:R-:W-:Y:S01]  /*9460*/  BSSY.RECONVERGENT B0, `(.L_x_210) ;  /* 0x000000c000007945 */ /* 0x000fe20003800200 */
[----:B0-----:R-:W-:-:S03]  /*9470*/  MOV R0, 0x7f ;  /* 0x0000007f00007802 */ /* 0x001fc60000000f00 */
        /* <DEDUP_REMOVED lines=10> */
.L_x_211:
[----:B------:R-:W-:Y:S05]  /*9520*/  BSYNC.RECONVERGENT B0 ;  /* 0x0000000000007941 */ /* 0x000fea0003800200 */
.L_x_210:
[----:B------:R-:W-:-:S05]  /*9530*/  LOP3.LUT R5, R0, 0x80, R5, 0xf8, !PT ;  /* 0x0000008000057812 */ /* 0x000fca00078ef805 */
[----:B------:R0:W-:Y:S01]  /*9540*/  STG.E.U8 desc[UR36][R2.64], R5 ;  /* 0x0000000502007986 */ /* 0x0001e2000c101124 */
[----:B------:R-:W-:Y:S05]  /*9550*/  BRA `(.L_x_185) ;  /* 0x0000000000547947 */ /* 0x000fea0003800000 */
.L_x_207:
[----:B-1----:R-:W-:Y:S01]  /*9560*/  IMAD.U32 R5, R5, 0x10000, RZ ;  /* 0x0001000005057824 */ /* 0x002fe200078e00ff */
[----:B------:R-:W-:Y:S04]  /*9570*/  BSSY.RECONVERGENT B0, `(.L_x_212) ;  /* 0x000000e000007945 */ /* 0x000fe80003800200 */
        /* <DEDUP_REMOVED lines=10> */
.L_x_213:
[----:B0-----:R-:W-:Y:S01]  /*9620*/  IMAD.MOV.U32 R0, RZ, RZ, 0x7f ;  /* 0x0000007fff007424 */ /* 0x001fe200078e00ff */
[----:B------:R-:W-:-:S04]  /*9630*/  ISETP.GT.U32.AND P0, PT, R4, 0x7f800000, PT ;  /* 0x7f8000000400780c */ /* 0x000fc80003f04070 */
[----:B------:R-:W-:-:S09]  /*9640*/  SEL R0, R0, 0x7c, P0 ;  /* 0x0000007c00007807 */ /* 0x000fd20000000000 */
.L_x_214:
[----:B------:R-:W-:Y:S05]  /*9650*/  BSYNC.RECONVERGENT B0 ;  /* 0x0000000000007941 */ /* 0x000fea0003800200 */
.L_x_212:
[----:B------:R-:W-:-:S04]  /*9660*/  SHF.R.U32.HI R5, RZ, 0x18, R5 ;  /* 0x00000018ff057819 */ /* 0x000fc80000011605 */
[----:B------:R-:W-:-:S05]  /*9670*/  LOP3.LUT R5, R0, 0x80, R5, 0xf8, !PT ;  /* 0x0000008000057812 */ /* 0x000fca00078ef805 */
[----:B------:R0:W-:Y:S01]  /*9680*/  STG.E.U8 desc[UR36][R2.64], R5 ;  /* 0x0000000502007986 */ /* 0x0001e2000c101124 */
[----:B------:R-:W-:Y:S05]  /*9690*/  BRA `(.L_x_185) ;  /* 0x0000000000047947 */ /* 0x000fea0003800000 */
.L_x_206:
[----:B-1----:R1:W-:Y:S02]  /*96a0*/  STG.E.U16 desc[UR36][R2.64], R5 ;  /* 0x0000000502007986 */ /* 0x0023e4000c101524 */
.L_x_185:
[----:B------:R-:W-:-:S07]  /*96b0*/  IADD3 R17, PT, PT, R17, 0x80, RZ ;  /* 0x0000008011117810 */ /* 0x000fce0007ffe0ff */
.L_x_145:
[----:B------:R-:W-:Y:S05]  /*96c0*/  BSYNC.RECONVERGENT B6 ;  /* 0x0000000000067941 */ /* 0x000fea0003800200 */
.L_x_144:
[----:B------:R-:W5:Y:S02]  /*96d0*/  LDCU UR4, c[0x0][0x380] ;  /* 0x00007000ff0477ac */ /* 0x000f640008000800 */
[----:B-----5:R-:W-:-:S13]  /*96e0*/  ISETP.GE.AND P0, PT, R17, UR4, PT ;  /* 0x0000000411007c0c */ /* 0x020fda000bf06270 */
[----:B------:R-:W-:Y:S05]  /*96f0*/  @P0 EXIT ;  /* 0x000000000000094d */ /* 0x000fea0003800000 */
        /* <DEDUP_REMOVED lines=296> */
[----:B------:R-:W2:Y:S03]  /*a980*/  LDCU.64 UR8, c[0x0][0x578] ;  /* 0x0000af00ff0877ac */ /* 0x000ea60008000a00 */
[----:B0-----:R-:W-:-:S05]  /*a990*/  IMAD.HI.U32 R2, R5, UR4, R4 ;  /* 0x0000000405027c27 */ /* 0x001fca000f8e0004 */
[----:B------:R-:W-:-:S05]  /*a9a0*/  SHF.R.U32.HI R2, RZ, UR5, R2 ;  /* 0x00000005ff027c19 */ /* 0x000fca0008011602 */
[----:B------:R-:W-:-:S04]  /*a9b0*/  IMAD.MOV R3, RZ, RZ, -R2 ;  /* 0x000000ffff037224 */ /* 0x000fc800078e0a02 */
[----:B-1----:R-:W-:-:S04]  /*a9c0*/  IMAD R5, R3, UR6, R5 ;  /* 0x0000000603057c24 */ /* 0x002fc8000f8e0205 */
[C---:B--2---:R-:W-:Y:S02]  /*a9d0*/  IMAD R16, R5.reuse, UR8, R16 ;  /* 0x0000000805107c24 */ /* 0x044fe4000f8e0210 */
[----:B------:R-:W-:-:S07]  /*a9e0*/  IMAD R0, R5, UR9, R0 ;  /* 0x0000000905007c24 */ /* 0x000fce000f8e0200 */
.L_x_215:
[----:B------:R-:W0:Y:S01]  /*a9f0*/  LDCU.128 UR8, c[0x0][0x580] ;  /* 0x0000b000ff0877ac */ /* 0x000e220008000c00 */
[----:B------:R-:W-:-:S04]  /*aa00*/  UPRMT UR4, UR41, 0x9910, URZ ;  /* 0x0000991029047896 */ /* 0x000fc800080000ff */
[----:B------:R-:W-:Y:S01]  /*aa10*/  UISETP.GT.AND UP0, UPT, UR4, 0x9, UPT ;  /* 0x000000090400788c */ /* 0x000fe2000bf04270 */
[----:B0-----:R-:W-:Y:S02]  /*aa20*/  IADD3 R16, P0, PT, R16, UR8, RZ ;  /* 0x0000000810107c10 */ /* 0x001fe4000ff1e0ff */
[----:B-1234-:R-:W-:-:S03]  /*aa30*/  IADD3 R2, P1, PT, R0, UR10, RZ ;  /* 0x0000000a00027c10 */ /* 0x01efc6000ff3e0ff */
[----:B------:R-:W-:Y:S01]  /*aa40*/  IMAD.X R17, RZ, RZ, UR9, P0 ;  /* 0x00000009ff117e24 */ /* 0x000fe200080e06ff */
[----:B------:R-:W-:Y:S02]  /*aa50*/  IADD3.X R3, PT, PT, RZ, UR11, RZ, P1, !PT ;  /* 0x0000000bff037c10 */ /* 0x000fe40008ffe4ff */
[----:B------:R-:W-:Y:S07]  /*aa60*/  BRA.U UP0, `(.L_x_216) ;  /* 0x0000000500107547 */ /* 0x000fee000b800000 */
        /* <DEDUP_REMOVED lines=12> */
.L_x_219:
[----:B------:R-:W2:Y:S02]  /*ab30*/  LDG.E.U8 R2, desc[UR36][R2.64] ;  /* 0x0000002402027981 */ /* 0x000ea4000c1e1100 */
[----:B--2---:R-:W-:-:S04]  /*ab40*/  I2FP.F32.U32 R0, R2 ;  /* 0x0000000200007245 */ /* 0x004fc80000201000 */
[----:B------:R-:W-:Y:S01]  /*ab50*/  F2FP.BF16.F32.PACK_AB R0, RZ, R0 ;  /* 0x00000000ff00723e */ /* 0x000fe200000010ff */
[----:B------:R-:W-:Y:S06]  /*ab60*/  BRA `(.L_x_221) ;  /* 0x0000000c00847947 */ /* 0x000fec0003800000 */
.L_x_218:
        /* <DEDUP_REMOVED lines=10> */
.L_x_223:
[----:B------:R-:W2:Y:S02]  /*ac10*/  LDG.E R2, desc[UR36][R2.64] ;  /* 0x0000002402027981 */ /* 0x000ea4000c1e1900 */
[----:B--2---:R-:W-:-:S04]  /*ac20*/  I2FP.F32.S32 R0, R2 ;  /* 0x0000000200007245 */ /* 0x004fc80000201400 */
[----:B------:R-:W-:Y:S01]  /*ac30*/  F2FP.BF16.F32.PACK_AB R0, RZ, R0 ;  /* 0x00000000ff00723e */ /* 0x000fe200000010ff */
[----:B------:R-:W-:Y:S06]  /*ac40*/  BRA `(.L_x_221) ;  /* 0x0000000c004c7947 */ /* 0x000fec0003800000 */
.L_x_222:
[----:B------:R-:W2:Y:S02]  /*ac50*/  LDG.E.U16 R2, desc[UR36][R2.64] ;  /* 0x0000002402027981 */ /* 0x000ea4000c1e1500 */
[----:B--2---:R-:W0:Y:S02]  /*ac60*/  I2F.S16 R0, R2 ;  /* 0x0000000200007306 */ /* 0x004e240000101400 */
[----:B0-----:R-:W-:Y:S01]  /*ac70*/  F2FP.BF16.F32.PACK_AB R0, RZ, R0 ;  /* 0x00000000ff00723e */ /* 0x001fe200000010ff */
[----:B------:R-:W-:Y:S06]  /*ac80*/  BRA `(.L_x_221) ;  /* 0x0000000c003c7947 */ /* 0x000fec0003800000 */
.L_x_217:
        /* <DEDUP_REMOVED lines=9> */
.L_x_225:
[----:B------:R-:W2:Y:S02]  /*ad20*/  LDG.E.U16 R0, desc[UR36][R2.64] ;  /* 0x0000002402007981 */ /* 0x000ea4000c1e1500 */
[----:B--2---:R-:W-:-:S05]  /*ad30*/  HADD2.F32 R0, -RZ, R0.H0_H0 ;  /* 0x20000000ff007230 */ /* 0x004fca0000004100 */
[----:B------:R-:W-:Y:S01]  /*ad40*/  F2FP.BF16.F32.PACK_AB R0, RZ, R0 ;  /* 0x00000000ff00723e */ /* 0x000fe200000010ff */
[----:B------:R-:W-:Y:S06]  /*ad50*/  BRA `(.L_x_221) ;  /* 0x0000000c00087947 */ /* 0x000fec0003800000 */
.L_x_224:
        /* <DEDUP_REMOVED lines=9> */
.L_x_227:
[----:B------:R-:W2:Y:S02]  /*adf0*/  LDG.E.U16 R2, desc[UR36][R2.64] ;  /* 0x0000002402027981 */ /* 0x000ea4000c1e1500 */
[----:B--2---:R-:W-:-:S05]  /*ae00*/  HADD2.F32 R0, -RZ, R2.H0_H0 ;  /* 0x20000002ff007230 */ /* 0x004fca0000004100 */
[----:B------:R-:W-:Y:S01]  /*ae10*/  F2FP.BF16.F32.PACK_AB R0, RZ, R0 ;  /* 0x00000000ff00723e */ /* 0x000fe200000010ff */
[----:B------:R-:W-:Y:S06]  /*ae20*/  BRA `(.L_x_221) ;  /* 0x0000000800d47947 */ /* 0x000fec0003800000 */
.L_x_226:
        /* <DEDUP_REMOVED lines=8> */
.L_x_216:
        /* <DEDUP_REMOVED lines=13> */
.L_x_230:
        /* <DEDUP_REMOVED lines=8> */
.L_x_229:
        /* <DEDUP_REMOVED lines=27> */
.L_x_232:
        /* <DEDUP_REMOVED lines=13> */
.L_x_231:
[----:B------:R0:W5:Y:S01]  /*b280*/  LDG.E.U16 R0, desc[UR36][R2.64] ;  /* 0x0000002402007981 */ /* 0x000162000c1e1500 */
[----:B------:R-:W-:Y:S05]  /*b290*/  BRA `(.L_x_221) ;  /* 0x0000000400b87947 */ /* 0x000fea0003800000 */
.L_x_228:
        /* <DEDUP_REMOVED lines=12> */
.L_x_235:
        /* <DEDUP_REMOVED lines=21> */
.L_x_239:
[----:B------:R-:W-:Y:S05]  /*b4b0*/  BSYNC.RECONVERGENT B1 ;  /* 0x0000000000017941 */ /* 0x000fea0003800200 */
.L_x_238:
[----:B------:R-:W-:Y:S01]  /*b4c0*/  IMAD.SHL.U32 R0, R0, 0x100000, RZ ;  /* 0x0010000000007824 */ /* 0x000fe200078e00ff */
[----:B------:R-:W-:-:S04]  /*b4d0*/  LEA R2, R2, 0x3b800000, 0x17 ;  /* 0x3b80000002027811 */ /* 0x000fc800078eb8ff */
[----:B------:R-:W-:-:S07]  /*b4e0*/  LOP3.LUT R0, R2, R0, R7, 0xfe, !PT ;  /* 0x0000000002007212 */ /* 0x000fce00078efe07 */
.L_x_237:
[----:B------:R-:W-:Y:S05]  /*b4f0*/  BSYNC.RECONVERGENT B0 ;  /* 0x0000000000007941 */ /* 0x000fea0003800200 */
.L_x_236:
[----:B------:R-:W-:Y:S01]  /*b500*/  F2FP.BF16.F32.PACK_AB R0, RZ, R0 ;  /* 0x00000000ff00723e */ /* 0x000fe200000010ff */
[----:B------:R-:W-:Y:S06]  /*b510*/  BRA `(.L_x_221) ;  /* 0x0000000400187947 */ /* 0x000fec0003800000 */
.L_x_234:
        /* <DEDUP_REMOVED lines=21> */
.L_x_243:
[----:B------:R-:W-:Y:S05]  /*b670*/  BSYNC.RECONVERGENT B1 ;  /* 0x0000000000017941 */ /* 0x000fea0003800200 */
.L_x_242:
[----:B------:R-:W-:Y:S01]  /*b680*/  IMAD.SHL.U32 R0, R0, 0x200000, RZ ;  /* 0x0020000000007824 */ /* 0x000fe200078e00ff */
[----:B------:R-:W-:-:S04]  /*b690*/  LEA R2, R2, 0x37800000, 0x17 ;  /* 0x3780000002027811 */ /* 0x000fc800078eb8ff */
[----:B------:R-:W-:-:S07]  /*b6a0*/  LOP3.LUT R0, R2, R0, R7, 0xfe, !PT ;  /* 0x0000000002007212 */ /* 0x000fce00078efe07 */
.L_x_241:
[----:B------:R-:W-:Y:S05]  /*b6b0*/  BSYNC.RECONVERGENT B0 ;  /* 0x0000000000007941 */ /* 0x000fea0003800200 */
.L_x_240:
[----:B------:R-:W-:Y:S01]  /*b6c0*/  F2FP.BF16.F32.PACK_AB R0, RZ, R0 ;  /* 0x00000000ff00723e */ /* 0x000fe200000010ff */
[----:B------:R-:W-:Y:S06]  /*b6d0*/  BRA `(.L_x_221) ;  /* 0x0000000000a87947 */ /* 0x000fec0003800000 */
.L_x_233:
        /* <DEDUP_REMOVED lines=14> */
.L_x_247:
[----:B------:R-:W-:Y:S05]  /*b7c0*/  BSYNC.RECONVERGENT B0 ;  /* 0x0000000000007941 */ /* 0x000fea0003800200 */
.L_x_246:
[----:B------:R-:W-:Y:S01]  /*b7d0*/  F2FP.BF16.F32.PACK_AB R0, RZ, R0 ;  /* 0x00000000ff00723e */ /* 0x000fe200000010ff */
[----:B------:R-:W-:Y:S06]  /*b7e0*/  BRA `(.L_x_221) ;  /* 0x0000000000647947 */ /* 0x000fec0003800000 */
.L_x_220:
[----:B------:R-:W-:Y:S01]  /*b7f0*/  MOV R0, 0x0 ;  /* 0x0000000000007802 */ /* 0x000fe20000000f00 */
[----:B------:R-:W0:Y:S01]  /*b800*/  LDCU.64 UR4, c[0x4][0x148] ;  /* 0x01002900ff0477ac */ /* 0x000e220008000a00 */
[----:B------:R-:W-:Y:S02]  /*b810*/  HFMA2 R12, -RZ, RZ, 0, 5.9604644775390625e-08 ;  /* 0x00000001ff0c7431 */ /* 0x000fe400000001ff */
[----:B------:R-:W-:Y:S01]  /*b820*/  IMAD.MOV.U32 R8, RZ, RZ, 0x4e ;  /* 0x0000004eff087424 */ /* 0x000fe200078e00ff */
[----:B------:R1:W2:Y:S01]  /*b830*/  LDC.64 R2, c[0x4][R0] ;  /* 0x0100000000027b82 */ /* 0x0002a20000000a00 */
[----:B------:R-:W3:Y:S01]  /*b840*/  LDCU.64 UR6, c[0x4][0x150] ;  /* 0x01002a00ff0677ac */ /* 0x000ee20008000a00 */
[----:B------:R-:W-:Y:S01]  /*b850*/  IMAD.MOV.U32 R13, RZ, RZ, RZ ;  /* 0x000000ffff0d7224 */ /* 0x000fe200078e00ff */
[----:B------:R-:W4:Y:S01]  /*b860*/  LDCU.64 UR8, c[0x4][0x38] ;  /* 0x01000700ff0877ac */ /* 0x000f220008000a00 */
[----:B0-----:R-:W-:Y:S01]  /*b870*/  IMAD.U32 R4, RZ, RZ, UR4 ;  /* 0x00000004ff047e24 */ /* 0x001fe2000f8e00ff */
[----:B------:R-:W-:Y:S01]  /*b880*/  MOV R5, UR5 ;  /* 0x0000000500057c02 */ /* 0x000fe20008000f00 */
[----:B---3--:R-:W-:-:S02]  /*b890*/  IMAD.U32 R6, RZ, RZ, UR6 ;  /* 0x00000006ff067e24 */ /* 0x008fc4000f8e00ff */
[----:B------:R-:W-:Y:S01]  /*b8a0*/  IMAD.U32 R7, RZ, RZ, UR7 ;  /* 0x00000007ff077e24 */ /* 0x000fe2000f8e00ff */
[----:B----4-:R-:W-:Y:S01]  /*b8b0*/  MOV R10, UR8 ;  /* 0x00000008000a7c02 */ /* 0x010fe20008000f00 */
[----:B-1----:R-:W-:-:S07]  /*b8c0*/  IMAD.U32 R11, RZ, RZ, UR9 ;  /* 0x00000009ff0b7e24 */ /* 0x002fce000f8e00ff */
[----:B------:R-:W-:-:S07]  /*b8d0*/  LEPC R20, `(.L_x_248) ;  /* 0x000000001014794e */ /* 0x000fce0000000000 */
[----:B--2---:R-:W-:Y:S05]  /*b8e0*/  CALL.ABS.NOINC R2 ;  /* 0x0000000002007343 */ /* 0x004fea0003c00000 */
.L_x_248:
[----:B------:R-:W-:Y:S01]  /*b8f0*/  PRMT R0, RZ, 0x7610, R0 ;  /* 0x00007610ff007816 */ /* 0x000fe20000000000 */
[----:B------:R-:W-:Y:S06]  /*b900*/  BRA `(.L_x_221) ;  /* 0x00000000001c7947 */ /* 0x000fec0003800000 */
.L_x_245:
[----:B------:R-:W2:Y:S02]  /*b910*/  LDG.E.64 R2, desc[UR36][R2.64] ;  /* 0x0000002402027981 */ /* 0x000ea4000c1e1b00 */
[----:B--2---:R-:W0:Y:S02]  /*b920*/  I2F.U64 R0, R2 ;  /* 0x0000000200007312 */ /* 0x004e240000301000 */
[----:B0-----:R-:W-:Y:S01]  /*b930*/  F2FP.BF16.F32.PACK_AB R0, RZ, R0 ;  /* 0x00000000ff00723e */ /* 0x001fe200000010ff */
[----:B------:R-:W-:Y:S06]  /*b940*/  BRA `(.L_x_221) ;  /* 0x00000000000c7947 */ /* 0x000fec0003800000 */
.L_x_244:
[----:B------:R-:W2:Y:S02]  /*b950*/  LDG.E R2, desc[UR36][R2.64] ;  /* 0x0000002402027981 */ /* 0x000ea4000c1e1900 */
[----:B--2---:R-:W-:-:S04]  /*b960*/  I2FP.F32.U32 R0, R2 ;  /* 0x0000000200007245 */ /* 0x004fc80000201000 */
[----:B------:R-:W-:-:S07]  /*b970*/  F2FP.BF16.F32.PACK_AB R0, RZ, R0 ;  /* 0x00000000ff00723e */ /* 0x000fce00000010ff */
.L_x_221:
[----:B-----5:R-:W-:Y:S01]  /*b980*/  IMAD.U32 R0, R0, 0x10000, RZ ;  /* 0x0001000000007824 */ /* 0x020fe200078e00ff */
[----:B------:R-:W-:-:S04]  /*b990*/  UPRMT UR4, UR42, 0x9910, URZ ;  /* 0x000099102a047896 */ /* 0x000fc800080000ff */
[----:B------:R-:W-:Y:S01]  /*b9a0*/  UISETP.GT.AND UP0, UPT, UR4, 0x9, UPT ;  /* 0x000000090400788c */ /* 0x000fe2000bf04270 */
[----:B------:R-:W0:Y:S08]  /*b9b0*/  MUFU.LG2 R0, R0 ;  /* 0x0000000000007308 */ /* 0x000e300000000c00 */
[----:B0-----:R0:W1:Y:S01]  /*b9c0*/  F2F.BF16.F32 R3, R0 ;  /* 0x0000000000037304 */ /* 0x0010620000202000 */
        /* <DEDUP_REMOVED lines=9> */
[----:B01----:R-:W-:-:S04]  /*ba60*/  SHF.L.U32 R0, R3, 0x10, RZ ;  /* 0x0000001003007819 */ /* 0x003fc800000006ff */
[----:B------:R-:W0:Y:S02]  /*ba70*/  F2I.FTZ.TRUNC.NTZ R3, R0 ;  /* 0x0000000000037305 */ /* 0x000e24000021f100 */
[----:B0-----:R-:W-:Y:S01]  /*ba80*/  STG.E.U8 desc[UR36][R16.64], R3 ;  /* 0x0000000310007986 */ /* 0x001fe2000c101124 */
[----:B------:R-:W-:Y:S05]  /*ba90*/  EXIT ;  /* 0x000000000000794d */ /* 0x000fea0003800000 */
.L_x_252:
[----:B-1----:R-:W-:-:S06]  /*baa0*/  IMAD.U32 R3, R3, 0x10000, RZ ;  /* 0x0001000003037824 */ /* 0x002fcc00078e00ff */
[----:B------:R-:W1:Y:S02]  /*bab0*/  F2I.S64.TRUNC R2, R3 ;  /* 0x0000000300027311 */ /* 0x000e64000020d900 */
[----:B-1----:R-:W-:Y:S01]  /*bac0*/  STG.E.U8 desc[UR36][R16.64], R2 ;  /* 0x0000000210007986 */ /* 0x002fe2000c101124 */
[----:B------:R-:W-:Y:S05]  /*bad0*/  EXIT ;  /* 0x000000000000794d */ /* 0x000fea0003800000 */
.L_x_251:
        /* <DEDUP_REMOVED lines=8> */
[----:B-1----:R-:W-:Y:S01]  /*bb60*/  STG.E.64 desc[UR36][R16.64], R2 ;  /* 0x0000000210007986 */ /* 0x002fe2000c101b24 */
[----:B------:R-:W-:Y:S05]  /*bb70*/  EXIT ;  /* 0x000000000000794d */ /* 0x000fea0003800000 */
.L_x_255:
[----:B-1----:R-:W-:-:S06]  /*bb80*/  SHF.L.U32 R3, R3, 0x10, RZ ;  /* 0x0000001003037819 */ /* 0x002fcc00000006ff */
[----:B------:R-:W1:Y:S02]  /*bb90*/  F2I.FTZ.TRUNC.NTZ R3, R3 ;  /* 0x0000000300037305 */ /* 0x000e64000021f100 */
[----:B-1----:R-:W-:Y:S01]  /*bba0*/  STG.E desc[UR36][R16.64], R3 ;  /* 0x0000000310007986 */ /* 0x002fe2000c101924 */
[----:B------:R-:W-:Y:S05]  /*bbb0*/  EXIT ;  /* 0x000000000000794d */ /* 0x000fea0003800000 */
.L_x_254:
[----:B-1----:R-:W-:-:S06]  /*bbc0*/  IMAD.U32 R3, R3, 0x10000, RZ ;  /* 0x0001000003037824 */ /* 0x002fcc00078e00ff */
[----:B------:R-:W1:Y:S02]  /*bbd0*/  F2I.FTZ.TRUNC.NTZ R3, R3 ;  /* 0x0000000300037305 */ /* 0x000e64000021f100 */
[----:B-1----:R-:W-:Y:S01]  /*bbe0*/  STG.E.U16 desc[UR36][R16.64], R3 ;  /* 0x0000000310007986 */ /* 0x002fe2000c101524 */
[----:B------:R-:W-:Y:S05]  /*bbf0*/  EXIT ;  /* 0x000000000000794d */ /* 0x000fea0003800000 */
.L_x_250:
[----:B------:R-:W-:-:S09]  /*bc00*/  UISETP.GT.AND UP0, UPT, UR4, 0x6, UPT ;  /* 0x000000060400788c */ /* 0x000fd2000bf04270 */
[----:B------:R-:W-:Y:S05]  /*bc10*/  BRA.U UP0, `(.L_x_256) ;  /* 0x00000001002c7547 */ /* 0x000fea000b800000 */
[----:B------:R-:W-:-:S09]  /*bc20*/  UISETP.NE.AND UP0, UPT, UR4, 0x5, UPT ;  /* 0x000000050400788c */ /* 0x000fd2000bf05270 */
[----:B------:R-:W-:Y:S05]  /*bc30*/  BRA.U !UP0, `(.L_x_257) ;  /* 0x0000000108147547 */ /* 0x000fea000b800000 */
[----:B------:R-:W-:-:S09]  /*bc40*/  UISETP.NE.AND UP0, UPT, UR4, 0x6, UPT ;  /* 0x000000060400788c */ /* 0x000fd2000bf05270 */
[----:B------:R-:W-:Y:S05]  /*bc50*/  BRA.U UP0, `(.L_x_253) ;  /* 0x0000000900307547 */ /* 0x000fea000b800000 */
[----:B-1----:R-:W-:-:S05]  /*bc60*/  IMAD.U32 R3, R3, 0x10000, RZ ;  /* 0x0001000003037824 */ /* 0x002fca00078e00ff */
[----:B------:R-:W-:Y:S01]  /*bc70*/  STG.E desc[UR36][R16.64], R3 ;  /* 0x0000000310007986 */ /* 0x000fe2000c101924 */
[----:B------:R-:W-:Y:S05]  /*bc80*/  EXIT ;  /* 0x000000000000794d */ /* 0x000fea0003800000 */
.L_x_257:
[----:B01----:R-:W-:-:S04]  /*bc90*/  SHF.L.U32 R0, R3, 0x10, RZ ;  /* 0x0000001003007819 */ /* 0x003fc800000006ff */
[----:B------:R-:W-:-:S05]  /*bca0*/  F2FP.F16.F32.PACK_AB R0, RZ, R0 ;  /* 0x00000000ff00723e */ /* 0x000fca00000000ff */
[----:B------:R-:W-:Y:S01]  /*bcb0*/  STG.E.U16 desc[UR36][R16.64], R0 ;  /* 0x0000000010007986 */ /* 0x000fe2000c101524 */
[----:B------:R-:W-:Y:S05]  /*bcc0*/  EXIT ;  /* 0x000000000000794d */ /* 0x000fea0003800000 */
.L_x_256:
        /* <DEDUP_REMOVED lines=8> */
[----:B------:R-:W-:Y:S01]  /*bd50*/  STG.E.64 desc[UR36][R16.64], R2 ;  /* 0x0000000210007986 */ /* 0x000fe2000c101b24 */
[----:B------:R-:W-:Y:S05]  /*bd60*/  EXIT ;  /* 0x000000000000794d */ /* 0x000fea0003800000 */
.L_x_259:
[----:B-1----:R-:W-:-:S04]  /*bd70*/  SHF.L.U32 R3, R3, 0x10, RZ ;  /* 0x0000001003037819 */ /* 0x002fc800000006ff */
[----:B------:R-:W-:-:S04]  /*bd80*/  F2FP.F16.F32.PACK_AB R3, RZ, R3 ;  /* 0x00000003ff03723e */ /* 0x000fc800000000ff */
[----:B------:R-:W-:-:S05]  /*bd90*/  PRMT R3, R3, 0x5410, RZ ;  /* 0x0000541003037816 */ /* 0x000fca00000000ff */
[----:B------:R-:W-:Y:S01]  /*bda0*/  STG.E desc[UR36][R16.64], R3 ;  /* 0x0000000310007986 */ /* 0x000fe2000c101924 */
[----:B------:R-:W-:Y:S05]  /*bdb0*/  EXIT ;  /* 0x000000000000794d */ /* 0x000fea0003800000 */
.L_x_258:
[----:B-1----:R-:W-:-:S04]  /*bdc0*/  IMAD.U32 R2, R3, 0x10000, RZ ;  /* 0x0001000003027824 */ /* 0x002fc800078e00ff */
[----:B------:R-:W-:-:S06]  /*bdd0*/  FMUL.FTZ R2, R2, 1 ;  /* 0x3f80000002027820 */ /* 0x000fcc0000410000 */
[----:B------:R-:W1:Y:S02]  /*bde0*/  F2F.F64.F32 R2, R2 ;  /* 0x0000000200027310 */ /* 0x000e640000201800 */
[----:B-1----:R-:W-:Y:S01]  /*bdf0*/  STG.E.64 desc[UR36][R16.64], R2 ;  /* 0x0000000210007986 */ /* 0x002fe2000c101b24 */
[----:B------:R-:W-:Y:S05]  /*be00*/  EXIT ;  /* 0x000000000000794d */ /* 0x000fea0003800000 */
.L_x_249:
        /* <DEDUP_REMOVED lines=12> */
[----:B-1----:R-:W-:Y:S01]  /*bed0*/  STG.E.U16 desc[UR36][R16.64], R3 ;  /* 0x0000000310007986 */ /* 0x002fe2000c101524 */
[----:B------:R-:W-:Y:S05]  /*bee0*/  EXIT ;  /* 0x000000000000794d */ /* 0x000fea0003800000 */
.L_x_263:
[----:B-1----:R-:W-:Y:S01]  /*bef0*/  SHF.L.U32 R3, R3, 0x10, RZ ;  /* 0x0000001003037819 */ /* 0x002fe200000006ff */
[----:B------:R-:W-:Y:S01]  /*bf00*/  BSSY.RECONVERGENT B0, `(.L_x_264) ;  /* 0x0000013000007945 */ /* 0x000fe20003800200 */
[----:B------:R-:W-:Y:S02]  /*bf10*/  IMAD.MOV.U32 R8, RZ, RZ, 0x80 ;  /* 0x00000080ff087424 */ /* 0x000fe400078e00ff */
[----:B------:R-:W-:-:S04]  /*bf20*/  LOP3.LUT R2, R3, 0x7fffffff, RZ, 0xc0, !PT ;  /* 0x7fffffff03027812 */ /* 0x000fc800078ec0ff */
[----:B------:R-:W-:-:S13]  /*bf30*/  ISETP.GT.U32.AND P0, PT, R2, 0x437fffff, PT ;  /* 0x437fffff0200780c */ /* 0x000fda0003f04070 */
[----:B------:R-:W-:Y:S05]  /*bf40*/  @P0 BRA `(.L_x_265) ;  /* 0x0000000000380947 */ /* 0x000fea0003800000 */
[----:B------:R-:W-:-:S13]  /*bf50*/  ISETP.GE.U32.AND P0, PT, R2, 0x3c000000, PT ;  /* 0x3c0000000200780c */ /* 0x000fda0003f06070 */
[----:B0-----:R-:W-:-:S04]  /*bf60*/  @P0 SHF.R.U32.HI R0, RZ, 0x14, R3 ;  /* 0x00000014ff000819 */ /* 0x001fc80000011603 */
[----:B------:R-:W-:-:S04]  /*bf70*/  @P0 LOP3.LUT R0, R0, 0x1, RZ, 0xc0, !PT ;  /* 0x0000000100000812 */ /* 0x000fc800078ec0ff */
[----:B------:R-:W-:-:S04]  /*bf80*/  @P0 IADD3 R0, PT, PT, R3, 0x487ffff, R0 ;  /* 0x0487ffff03000810 */ /* 0x000fc80007ffe000 */
[----:B------:R-:W-:-:S04]  /*bf90*/  @P0 SHF.R.U32.HI R0, RZ, 0x14, R0 ;  /* 0x00000014ff000819 */ /* 0x000fc80000011600 */
[----:B------:R-:W-:Y:S01]  /*bfa0*/  @P0 LOP3.LUT R0, R0, 0xff, RZ, 0xc0, !PT ;  /* 0x000000ff00000812 */ /* 0x000fe200078ec0ff */
[----:B------:R-:W-:Y:S06]  /*bfb0*/  @P0 BRA `(.L_x_266) ;  /* 0x0000000000100947 */ /* 0x000fec0003800000 */
[----:B------:R-:W-:Y:S01]  /*bfc0*/  FADD.FTZ R0, R2, 8192 ;  /* 0x4600000002007421 */ /* 0x000fe20000010000 */
[----:B------:R-:W-:-:S04]  /*bfd0*/  PRMT R8, RZ, 0x7610, R8 ;  /* 0x00007610ff087816 */ /* 0x000fc80000000008 */
[----:B------:R-:W-:-:S13]  /*bfe0*/  LOP3.LUT P0, R0, R0, 0xff, RZ, 0xc0, !PT ;  /* 0x000000ff00007812 */ /* 0x000fda000780c0ff */
[----:B------:R-:W-:Y:S05]  /*bff0*/  @!P0 BRA `(.L_x_265) ;  /* 0x00000000000c8947 */ /* 0x000fea0003800000 */
.L_x_266:
[----:B------:R-:W-:-:S04]  /*c000*/  SHF.R.U32.HI R3, RZ, 0x18, R3 ;  /* 0x00000018ff037819 */ /* 0x000fc80000011603 */
[----:B------:R-:W-:-:S04]  /*c010*/  LOP3.LUT R0, R0, 0x80, R3, 0xf8, !PT ;  /* 0x0000008000007812 */ /* 0x000fc800078ef803 */
[----:B------:R-:W-:-:S07]  /*c020*/  PRMT R8, R0, 0x7610, R8 ;  /* 0x0000761000087816 */ /* 0x000fce0000000008 */
.L_x_265:
[----:B------:R-:W-:Y:S05]  /*c030*/  BSYNC.RECONVERGENT B0 ;  /* 0x0000000000007941 */ /* 0x000fea0003800200 */
.L_x_264:
[----:B------:R-:W-:Y:S01]  /*c040*/  STG.E.U8 desc[UR36][R16.64], R8 ;  /* 0x0000000810007986 */ /* 0x000fe2000c101124 */
[----:B------:R-:W-:Y:S05]  /*c050*/  EXIT ;  /* 0x000000000000794d */ /* 0x000fea0003800000 */
.L_x_262:
[----:B-1----:R-:W-:Y:S01]  /*c060*/  IMAD.U32 R3, R3, 0x10000, RZ ;  /* 0x0001000003037824 */ /* 0x002fe200078e00ff */
[----:B------:R-:W-:Y:S01]  /*c070*/  BSSY.RECONVERGENT B0, `(.L_x_267) ;  /* 0x0000013000007945 */ /* 0x000fe20003800200 */
[----:B------:R-:W-:-:S03]  /*c080*/  MOV R8, 0x80 ;  /* 0x0000008000087802 */ /* 0x000fc60000000f00 */
        /* <DEDUP_REMOVED lines=14> */
.L_x_269:
[----:B------:R-:W-:-:S04]  /*c170*/  SHF.R.U32.HI R3, RZ, 0x18, R3 ;  /* 0x00000018ff037819 */ /* 0x000fc80000011603 */
[----:B------:R-:W-:-:S04]  /*c180*/  LOP3.LUT R0, R0, 0x80, R3, 0xf8, !PT ;  /* 0x0000008000007812 */ /* 0x000fc800078ef803 */
[----:B------:R-:W-:-:S07]  /*c190*/  PRMT R8, R0, 0x7610, R8 ;  /* 0x0000761000087816 */ /* 0x000fce0000000008 */
.L_x_268:
[----:B------:R-:W-:Y:S05]  /*c1a0*/  BSYNC.RECONVERGENT B0 ;  /* 0x0000000000007941 */ /* 0x000fea0003800200 */
.L_x_267:
[----:B------:R-:W-:Y:S01]  /*c1b0*/  STG.E.U8 desc[UR36][R16.64], R8 ;  /* 0x0000000810007986 */ /* 0x000fe2000c101124 */
[----:B------:R-:W-:Y:S05]  /*c1c0*/  EXIT ;  /* 0x000000000000794d */ /* 0x000fea0003800000 */
.L_x_261:
        /* <DEDUP_REMOVED lines=20> */
[----:B------:R-:W-:Y:S01]  /*c310*/  STG.E.U8 desc[UR36][R16.64], R3 ;  /* 0x0000000310007986 */ /* 0x000fe2000c101124 */
[----:B------:R-:W-:Y:S05]  /*c320*/  EXIT ;  /* 0x000000000000794d */ /* 0x000fea0003800000 */
.L_x_271:
[----:B-1----:R-:W-:-:S06]  /*c330*/  SHF.L.U32 R3, R3, 0x10, RZ ;  /* 0x0000001003037819 */ /* 0x002fcc00000006ff */
[----:B------:R-:W1:Y:S02]  /*c340*/  F2I.U64.TRUNC R2, R3 ;  /* 0x0000000300027311 */ /* 0x000e64000020d800 */
[----:B-1----:R-:W-:Y:S01]  /*c350*/  STG.E.64 desc[UR36][R16.64], R2 ;  /* 0x0000000210007986 */ /* 0x002fe2000c101b24 */
[----:B------:R-:W-:Y:S05]  /*c360*/  EXIT ;  /* 0x000000000000794d */ /* 0x000fea0003800000 */
.L_x_270:
[----:B-1----:R-:W-:-:S06]  /*c370*/  IMAD.U32 R3, R3, 0x10000, RZ ;  /* 0x0001000003037824 */ /* 0x002fcc00078e00ff */
[----:B------:R-:W1:Y:S02]  /*c380*/  F2I.FTZ.U32.TRUNC.NTZ R3, R3 ;  /* 0x0000000300037305 */ /* 0x000e64000021f000 */
[----:B-1----:R-:W-:Y:S01]  /*c390*/  STG.E desc[UR36][R16.64], R3 ;  /* 0x0000000310007986 */ /* 0x002fe2000c101924 */
[----:B------:R-:W-:Y:S05]  /*c3a0*/  EXIT ;  /* 0x000000000000794d */ /* 0x000fea0003800000 */
.L_x_260:
        /* <DEDUP_REMOVED lines=9> */
[----:B------:R-:W-:Y:S01]  /*c440*/  STG.E.U8 desc[UR36][R16.64], R3 ;  /* 0x0000000310007986 */ /* 0x000fe2000c101124 */
[----:B------:R-:W-:Y:S05]  /*c450*/  EXIT ;  /* 0x000000000000794d */ /* 0x000fea0003800000 */
.L_x_273:
[----:B-1----:R-:W-:Y:S02]  /*c460*/  SHF.L.U32 R3, R3, 0x10, RZ ;  /* 0x0000001003037819 */ /* 0x002fe400000006ff */
[----:B------:R-:W-:-:S03]  /*c470*/  CS2R R6, SRZ ;  /* 0x0000000000067805 */ /* 0x000fc6000001ff00 */
[----:B------:R-:W-:-:S04]  /*c480*/  FMUL.FTZ R3, R3, 1 ;  /* 0x3f80000003037820 */ /* 0x000fc80000410000 */
[----:B------:R-:W1:Y:S02]  /*c490*/  F2F.F64.F32 R4, R3 ;  /* 0x0000000300047310 */ /* 0x000e640000201800 */
[----:B-1----:R-:W-:Y:S01]  /*c4a0*/  STG.E.128 desc[UR36][R16.64], R4 ;  /* 0x0000000410007986 */ /* 0x002fe2000c101d24 */
[----:B------:R-:W-:Y:S05]  /*c4b0*/  EXIT ;  /* 0x000000000000794d */ /* 0x000fea0003800000 */
.L_x_272:
[----:B------:R-:W-:-:S09]  /*c4c0*/  UISETP.NE.AND UP0, UPT, UR4, 0xf, UPT ;  /* 0x0000000f0400788c */ /* 0x000fd2000bf05270 */
[----:B------:R-:W-:Y:S05]  /*c4d0*/  BRA.U !UP0, `(.L_x_274) ;  /* 0x0000000108e87547 */ /* 0x000fea000b800000 */
[----:B------:R-:W-:-:S09]  /*c4e0*/  UISETP.NE.AND UP0, UPT, UR4, 0x17, UPT ;  /* 0x000000170400788c */ /* 0x000fd2000bf05270 */
[----:B------:R-:W-:Y:S05]  /*c4f0*/  BRA.U !UP0, `(.L_x_275) ;  /* 0x0000000108907547 */ /* 0x000fea000b800000 */
[----:B------:R-:W-:-:S09]  /*c500*/  UISETP.NE.AND UP0, UPT, UR4, 0x18, UPT ;  /* 0x000000180400788c */ /* 0x000fd2000bf05270 */
[----:B------:R-:W-:Y:S05]  /*c510*/  BRA.U !UP0, `(.L_x_276) ;  /* 0x0000000108447547 */ /* 0x000fea000b800000 */
.L_x_253:
[----:B0-----:R-:W-:Y:S01]  /*c520*/  MOV R0, 0x0 ;  /* 0x0000000000007802 */ /* 0x001fe20000000f00 */
[----:B------:R-:W0:Y:S01]  /*c530*/  LDCU.64 UR4, c[0x4][0x148] ;  /* 0x01002900ff0477ac */ /* 0x000e220008000a00 */
[----:B------:R-:W-:Y:S02]  /*c540*/  HFMA2 R13, -RZ, RZ, 0, 0 ;  /* 0x00000000ff0d7431 */ /* 0x000fe400000001ff */
[----:B------:R-:W-:Y:S01]  /*c550*/  IMAD.MOV.U32 R8, RZ, RZ, 0x65 ;  /* 0x00000065ff087424 */ /* 0x000fe200078e00ff */
[----:B-1----:R1:W2:Y:S01]  /*c560*/  LDC.64 R2, c[0x4][R0] ;  /* 0x0100000000027b82 */ /* 0x0022a20000000a00 */
[----:B------:R-:W3:Y:S01]  /*c570*/  LDCU.64 UR6, c[0x4][0x150] ;  /* 0x01002a00ff0677ac */ /* 0x000ee20008000a00 */
[----:B------:R-:W-:Y:S01]  /*c580*/  IMAD.MOV.U32 R12, RZ, RZ, 0x1 ;  /* 0x00000001ff0c7424 */ /* 0x000fe200078e00ff */
[----:B------:R-:W4:Y:S01]  /*c590*/  LDCU.64 UR8, c[0x4][0x40] ;  /* 0x01000800ff0877ac */ /* 0x000f220008000a00 */
[----:B0-----:R-:W-:Y:S02]  /*c5a0*/  IMAD.U32 R4, RZ, RZ, UR4 ;  /* 0x00000004ff047e24 */ /* 0x001fe4000f8e00ff */
[----:B------:R-:W-:Y:S01]  /*c5b0*/  IMAD.U32 R5, RZ, RZ, UR5 ;  /* 0x00000005ff057e24 */ /* 0x000fe2000f8e00ff */
[----:B---3--:R-:W-:Y:S01]  /*c5c0*/  MOV R6, UR6 ;  /* 0x0000000600067c02 */ /* 0x008fe20008000f00 */
[----:B------:R-:W-:-:S02]  /*c5d0*/  IMAD.U32 R7, RZ, RZ, UR7 ;  /* 0x00000007ff077e24 */ /* 0x000fc4000f8e00ff */
[----:B----4-:R-:W-:Y:S01]  /*c5e0*/  IMAD.U32 R10, RZ, RZ, UR8 ;  /* 0x00000008ff0a7e24 */ /* 0x010fe2000f8e00ff */
[----:B-1----:R-:W-:-:S07]  /*c5f0*/  MOV R11, UR9 ;  /* 0x00000009000b7c02 */ /* 0x002fce0008000f00 */
[----:B------:R-:W-:-:S07]  /*c600*/  LEPC R20, `(.L_x_277) ;  /* 0x000000001014794e */ /* 0x000fce0000000000 */
[----:B--2---:R-:W-:Y:S05]  /*c610*/  CALL.ABS.NOINC R2 ;  /* 0x0000000002007343 */ /* 0x004fea0003c00000 */
.L_x_277:
[----:B------:R-:W-:Y:S05]  /*c620*/  EXIT ;  /* 0x000000000000794d */ /* 0x000fea0003800000 */
.L_x_276:
        /* <DEDUP_REMOVED lines=13> */
.L_x_279:
[----:B------:R-:W-:Y:S05]  /*c700*/  BSYNC.RECONVERGENT B0 ;  /* 0x0000000000007941 */ /* 0x000fea0003800200 */
.L_x_278:
[----:B------:R-:W-:-:S05]  /*c710*/  LOP3.LUT R3, R0, 0x80, R3, 0xf8, !PT ;  /* 0x0000008000037812 */ /* 0x000fca00078ef803 */
[----:B------:R-:W-:Y:S01]  /*c720*/  STG.E.U8 desc[UR36][R16.64], R3 ;  /* 0x0000000310007986 */ /* 0x000fe2000c101124 */
[----:B------:R-:W-:Y:S05]  /*c730*/  EXIT ;  /* 0x000000000000794d */ /* 0x000fea0003800000 */
.L_x_275:
        /* <DEDUP_REMOVED lines=12> */
.L_x_281:
[----:B0-----:R-:W-:Y:S01]  /*c800*/  IMAD.MOV.U32 R0, RZ, RZ, 0x7f ;  /* 0x0000007fff007424 */ /* 0x001fe200078e00ff */
[----:B------:R-:W-:-:S04]  /*c810*/  ISETP.GT.U32.AND P0, PT, R2, 0x7f800000, PT ;  /* 0x7f8000000200780c */ /* 0x000fc80003f04070 */
[----:B------:R-:W-:-:S09]  /*c820*/  SEL R0, R0, 0x7c, P0 ;  /* 0x0000007c00007807 */ /* 0x000fd20000000000 */
.L_x_282:
[----:B------:R-:W-:Y:S05]  /*c830*/  BSYNC.RECONVERGENT B0 ;  /* 0x0000000000007941 */ /* 0x000fea0003800200 */
.L_x_280:
[----:B------:R-:W-:-:S04]  /*c840*/  SHF.R.U32.HI R3, RZ, 0x18, R3 ;  /* 0x00000018ff037819 */ /* 0x000fc80000011603 */
[----:B------:R-:W-:-:S05]  /*c850*/  LOP3.LUT R3, R0, 0x80, R3, 0xf8, !PT ;  /* 0x0000008000037812 */ /* 0x000fca00078ef803 */
[----:B------:R-:W-:Y:S01]  /*c860*/  STG.E.U8 desc[UR36][R16.64], R3 ;  /* 0x0000000310007986 */ /* 0x000fe2000c101124 */
[----:B------:R-:W-:Y:S05]  /*c870*/  EXIT ;  /* 0x000000000000794d */ /* 0x000fea0003800000 */
.L_x_274:
[----:B-1----:R-:W-:Y:S01]  /*c880*/  STG.E.U16 desc[UR36][R16.64], R3 ;  /* 0x0000000310007986 */ /* 0x002fe2000c101524 */
[----:B------:R-:W-:Y:S05]  /*c890*/  EXIT ;  /* 0x000000000000794d */ /* 0x000fea0003800000 */
.L_x_283:
[----:B------:R-:W-:-:S00]  /*c8a0*/  BRA `(.L_x_283) ;  /* 0xfffffffc00fc7947 */ /* 0x000fc0000383ffff */
[----:B------:R-:W-:-:S00]  /*c8b0*/  NOP ;  /* 0x0000000000007918 */ /* 0x000fc00000000000 */
        /* <DEDUP_REMOVED lines=12> */
.L_x_12877:


//--------------------- .text._ZN2at6native27unrolled_elementwise_kernelIZZZNS0_16log2_kernel_cudaERNS_18TensorIteratorBaseEENKUlvE0_clEvENKUlvE2_clEvEUlN3c108BFloat16EE_St5arrayIPcLm2EELi4E23TrivialOffsetCalculatorILi1EjESD_NS0_6memory12LoadWithCastILi1EEENSE_13StoreWithCastILi1EEEEEviT_T0_T2_T3_T4_T5_ --------------------------
	.section	.text._ZN2at6native27unrolled_elementwise_kernelIZZZNS0_16log2_kernel_cudaERNS_18TensorIteratorBaseEENKUlvE0_clEvENKUlvE2_clEvEUlN3c108BFloat16EE_St5arrayIPcLm2EELi4E23TrivialOffsetCalculatorILi1EjESD_NS0_6memory12LoadWithCastILi1EEENSE_13StoreWithCastILi1EEEEEviT_T0_T2_T3_T4_T5_,"ax",@progbits
	.align	128
        .global         _ZN2at6native27unrolled_elementwise_kernelIZZZNS0_16log2_kernel_cudaERNS_18TensorIteratorBaseEENKUlvE0_clEvENKUlvE2_clEvEUlN3c108BFloat16EE_St5arrayIPcLm2EELi4E23TrivialOffsetCalculatorILi1EjESD_NS0_6memory12LoadWithCastILi1EEENSE_13StoreWithCastILi1EEEEEviT_T0_T2_T3_T4_T5_
        .type           _ZN2at6native27unrolled_elementwise_kernelIZZZNS0_16log2_kernel_cudaERNS_18TensorIteratorBaseEENKUlvE0_clEvENKUlvE2_clEvEUlN3c108BFloat16EE_St5arrayIPcLm2EELi4E23TrivialOffsetCalculatorILi1EjESD_NS0_6memory12LoadWithCastILi1EEENSE_13StoreWithCastILi1EEEEEviT_T0_T2_T3_T4_T5_,@function
        .size           _ZN2at6native27unrolled_elementwise_kernelIZZZNS0_16log2_kernel_cudaERNS_18TensorIteratorBaseEENKUlvE0_clEvENKUlvE2_clEvEUlN3c108BFloat16EE_St5arrayIPcLm2EELi4E23TrivialOffsetCalculatorILi1EjESD_NS0_6memory12LoadWithCastILi1EEENSE_13StoreWithCastILi1EEEEEviT_T0_T2_T3_T4_T5_,(.L_x_12878 - _ZN2at6native27unrolled_elementwise_kernelIZZZNS0_16log2_kernel_cudaERNS_18TensorIteratorBaseEENKUlvE0_clEvENKUlvE2_clEvEUlN3c108BFloat16EE_St5arrayIPcLm2EELi4E23TrivialOffsetCalculatorILi1EjESD_NS0_6memory12LoadWithCastILi1EEENSE_13StoreWithCastILi1EEEEEviT_T0_T2_T3_T4_T5_)
        .other          _ZN2at6native27unrolled_elementwise_kernelIZZZNS0_16log2_kernel_cudaERNS_18TensorIteratorBaseEENKUlvE0_clEvENKUlvE2_clEvEUlN3c108BFloat16EE_St5arrayIPcLm2EELi4E23TrivialOffsetCalculatorILi1EjESD_NS0_6memory12LoadWithCastILi1EEENSE_13StoreWithCastILi1EEEEEviT_T0_T2_T3_T4_T5_,@"STO_CUDA_ENTRY STV_DEFAULT"
_ZN2at6native27unrolled_elementwise_kernelIZZZNS0_16log2_kernel_cudaERNS_18TensorIteratorBaseEENKUlvE0_clEvENKUlvE2_clEvEUlN3c108BFloat16EE_St5arrayIPcLm2EELi4E23TrivialOffsetCalculatorILi1EjESD_NS0_6memory12LoadWithCastILi1EEENSE_13StoreWithCastILi1EEEEEviT_T0_T2_T3_T4_T5_:
.text._ZN2at6native27unrolled_elementwise_kernelIZZZNS0_16log2_kernel_cudaERNS_18TensorIteratorBaseEENKUlvE0_clEvENKUlvE2_clEvEUlN3c108BFloat16EE_St5arrayIPcLm2EELi4E23TrivialOffsetCalculatorILi1EjESD_NS0_6memory12LoadWithCastILi1EEENSE_13StoreWithCastILi1EEEEEviT_T0_T2_T3_T4_T5_:
[----:B------:R-:W0:Y:S01]  /*0000*/  LDC R1, c[0x0][0x37c] ;  /* 0x0000df00ff017b82 */ /* 0x000e220000000800 */
[----:B------:R-:W1:Y:S07]  /*0010*/  S2R R2, SR_CTAID.X ;  /* 0x0000000000027919 */ /* 0x000e6e0000002500 */
[----:B------:R-:W1:Y:S01]  /*0020*/  LDC R3, c[0x0][0x380] ;  /* 0x0000e000ff037b82 */ /* 0x000e620000000800 */
[----:B------:R-:W2:Y:S01]  /*0030*/  LDCU.64 UR36, c[0x0][0x358] ;  /* 0x00006b00ff2477ac */ /* 0x000ea20008000a00 */
[----:B------:R-:W-:Y:S01]  /*0040*/  BSSY.RECONVERGENT B6, `(.L_x_284) ;  /* 0x0000115000067945 */ /* 0x000fe20003800200 */
[----:B------:R-:W3:Y:S01]  /*0050*/  S2R R23, SR_TID.X ;  /* 0x0000000000177919 */ /* 0x000ee20000002100 */
[----:B------:R-:W-:Y:S01]  /*0060*/  PRMT R17, RZ, 0x7610, R17 ;  /* 0x00007610ff117816 */ /* 0x000fe20000000011 */
[----:B------:R-:W4:Y:S01]  /*0070*/  LDCU.U8 UR38, c[0x0][0x39c] ;  /* 0x00007380ff2677ac */ /* 0x000f220008000000 */
[----:B-1----:R-:W-:-:S02]  /*0080*/  IMAD R16, R2, -0x200, R3 ;  /* 0xfffffe0002107824 */ /* 0x002fc400078e0203 */
[----:B---3--:R-:W-:-:S03]  /*0090*/  IMAD.MOV.U32 R25, RZ, RZ, R23 ;  /* 0x000000ffff197224 */ /* 0x008fc600078e0017 */
[----:B------:R-:W-:-:S13]  /*00a0*/  ISETP.GE.AND P0, PT, R23, R16, PT ;  /* 0x000000101700720c */ /* 0x000fda0003f06270 */
[----:B0-2-4-:R-:W-:Y:S05]  /*00b0*/  @P0 BRA `(.L_x_285) ;  /* 0x0000001000340947 */ /* 0x015fea0003800000 */
[----:B------:R-:W0:Y:S01]  /*00c0*/  LDC.64 R4, c[0x0][0x390] ;  /* 0x0000e400ff047b82 */ /* 0x000e220000000a00 */
[----:B------:R-:W1:Y:S01]  /*00d0*/  LDCU UR5, c[0x0][0x3a0] ;  /* 0x00007400ff0577ac */ /* 0x000e620008000800 */
[----:B------:R-:W-:Y:S01]  /*00e0*/  IMAD R0, R2, 0x200, R25 ;  /* 0x0000020002007824 */ /* 0x000fe200078e0219 */
[----:B------:R-:W-:-:S04]  /*00f0*/  UPRMT UR4, UR38, 0x9910, URZ ;  /* 0x0000991026047896 */ /* 0x000fc800080000ff */
[----:B------:R-:W-:Y:S01]  /*0100*/  UISETP.GT.AND UP0, UPT, UR4, 0x9, UPT ;  /* 0x000000090400788c */ /* 0x000fe2000bf04270 */
[----:B-1----:R-:W-:-:S05]  /*0110*/  IMAD R3, R0, UR5, RZ ;  /* 0x0000000500037c24 */ /* 0x002fca000f8e02ff */
[----:B0-----:R-:W-:-:S05]  /*0120*/  IADD3 R4, P0, PT, R3, R4, RZ ;  /* 0x0000000403047210 */ /* 0x001fca0007f1e0ff */
[----:B------:R-:W-:Y:S01]  /*0130*/  IMAD.X R5, RZ, RZ, R5, P0 ;  /* 0x000000ffff057224 */ /* 0x000fe200000e0605 */
        /* <DEDUP_REMOVED lines=11> */
[----:B0-----:R-:W-:-:S04]  /*01f0*/  F2FP.BF16.F32.PACK_AB R0, RZ, R0 ;  /* 0x00000000ff00723e */ /* 0x001fc800000010ff */
[----:B------:R-:W-:Y:S01]  /*0200*/  PRMT R17, R0, 0x7610, R17 ;  /* 0x0000761000117816 */ /* 0x000fe20000000011 */
[----:B------:R-:W-:Y:S06]  /*0210*/  BRA `(.L_x_291) ;  /* 0x0000000c00d87947 */ /* 0x000fec0003800000 */
.L_x_289:
[----:B------:R-:W2:Y:S02]  /*0220*/  LDG.E.U8 R4, desc[UR36][R4.64] ;  /* 0x0000002404047981 */ /* 0x000ea4000c1e1100 */
[----:B--2---:R-:W-:-:S04]  /*0230*/  I2FP.F32.U32 R0, R4 ;  /* 0x0000000400007245 */ /* 0x004fc80000201000 */
[----:B------:R-:W-:-:S04]  /*0240*/  F2FP.BF16.F32.PACK_AB R0, RZ, R0 ;  /* 0x00000000ff00723e */ /* 0x000fc800000010ff */
[----:B------:R-:W-:Y:S01]  /*0250*/  PRMT R17, R0, 0x7610, R17 ;  /* 0x0000761000117816 */ /* 0x000fe20000000011 */
[----:B------:R-:W-:Y:S06]  /*0260*/  BRA `(.L_x_291) ;  /* 0x0000000c00c47947 */ /* 0x000fec0003800000 */
.L_x_288:
        /* <DEDUP_REMOVED lines=8> */
[----:B0-----:R-:W-:-:S04]  /*02f0*/  F2FP.BF16.F32.PACK_AB R0, RZ, R0 ;  /* 0x00000000ff00723e */ /* 0x001fc800000010ff */
[----:B------:R-:W-:Y:S01]  /*0300*/  PRMT R17, R0, 0x7610, R17 ;  /* 0x0000761000117816 */ /* 0x000fe20000000011 */
[----:B------:R-:W-:Y:S06]  /*0310*/  BRA `(.L_x_291) ;  /* 0x0000000c00987947 */ /* 0x000fec0003800000 */
.L_x_293:
[----:B------:R-:W2:Y:S02]  /*0320*/  LDG.E R4, desc[UR36][R4.64] ;  /* 0x0000002404047981 */ /* 0x000ea4000c1e1900 */
[----:B--2---:R-:W-:-:S04]  /*0330*/  I2FP.F32.S32 R0, R4 ;  /* 0x0000000400007245 */ /* 0x004fc80000201400 */
[----:B------:R-:W-:-:S04]  /*0340*/  F2FP.BF16.F32.PACK_AB R0, RZ, R0 ;  /* 0x00000000ff00723e */ /* 0x000fc800000010ff */
[----:B------:R-:W-:Y:S01]  /*0350*/  PRMT R17, R0, 0x7610, R17 ;  /* 0x0000761000117816 */ /* 0x000fe20000000011 */
[----:B------:R-:W-:Y:S06]  /*0360*/  BRA `(.L_x_291) ;  /* 0x0000000c00847947 */ /* 0x000fec0003800000 */
.L_x_292:
[----:B------:R-:W2:Y:S02]  /*0370*/  LDG.E.U16 R4, desc[UR36][R4.64] ;  /* 0x0000002404047981 */ /* 0x000ea4000c1e1500 */
[----:B--2---:R-:W0:Y:S02]  /*0380*/  I2F.S16 R0, R4 ;  /* 0x0000000400007306 */ /* 0x004e240000101400 */
[----:B0-----:R-:W-:-:S04]  /*0390*/  F2FP.BF16.F32.PACK_AB R0, RZ, R0 ;  /* 0x00000000ff00723e */ /* 0x001fc800000010ff */
[----:B------:R-:W-:Y:S01]  /*03a0*/  PRMT R17, R0, 0x7610, R17 ;  /* 0x0000761000117816 */ /* 0x000fe20000000011 */
[----:B------:R-:W-:Y:S06]  /*03b0*/  BRA `(.L_x_291) ;  /* 0x0000000c00707947 */ /* 0x000fec0003800000 */
.L_x_287:
        /* <DEDUP_REMOVED lines=9> */
.L_x_295:
[----:B------:R-:W2:Y:S02]  /*0450*/  LDG.E.U16 R0, desc[UR36][R4.64] ;  /* 0x0000002404007981 */ /* 0x000ea4000c1e1500 */
[----:B--2---:R-:W-:-:S05]  /*0460*/  HADD2.F32 R0, -RZ, R0.H0_H0 ;  /* 0x20000000ff007230 */ /* 0x004fca0000004100 */
[----:B------:R-:W-:-:S04]  /*0470*/  F2FP.BF16.F32.PACK_AB R0, RZ, R0 ;  /* 0x00000000ff00723e */ /* 0x000fc800000010ff */
[----:B------:R-:W-:Y:S01]  /*0480*/  PRMT R17, R0, 0x7610, R17 ;  /* 0x0000761000117816 */ /* 0x000fe20000000011 */
[----:B------:R-:W-:Y:S06]  /*0490*/  BRA `(.L_x_291) ;  /* 0x0000000c00387947 */ /* 0x000fec0003800000 */
.L_x_294:
        /* <DEDUP_REMOVED lines=9> */
.L_x_297:
[----:B------:R-:W2:Y:S02]  /*0530*/  LDG.E.U16 R4, desc[UR36][R4.64] ;  /* 0x0000002404047981 */ /* 0x000ea4000c1e1500 */
[----:B--2---:R-:W-:-:S05]  /*0540*/  HADD2.F32 R0, -RZ, R4.H0_H0 ;  /* 0x20000004ff007230 */ /* 0x004fca0000004100 */
[----:B------:R-:W-:-:S04]  /*0550*/  F2FP.BF16.F32.PACK_AB R0, RZ, R0 ;  /* 0x00000000ff00723e */ /* 0x000fc800000010ff */
[----:B------:R-:W-:Y:S01]  /*0560*/  PRMT R17, R0, 0x7610, R17 ;  /* 0x0000761000117816 */ /* 0x000fe20000000011 */
[----:B------:R-:W-:Y:S06]  /*0570*/  BRA `(.L_x_291) ;  /* 0x0000000c00007947 */ /* 0x000fec0003800000 */
.L_x_296:
[----:B------:R-:W2:Y:S01]  /*0580*/  LDG.E.64 R4, desc[UR36][R4.64] ;  /* 0x0000002404047981 */ /* 0x000ea2000c1e1b00 */
[----:B------:R-:W-:Y:S01]  /*0590*/  UMOV UR4, 0xf0000000 ;  /* 0xf000000000047882 */ /* 0x000fe20000000000 */
[----:B------:R-:W-:Y:S01]  /*05a0*/  UMOV UR5, 0x380fffff ;  /* 0x380fffff00057882 */ /* 0x000fe20000000000 */
[----:B--2---:R-:W0:Y:S01]  /*05b0*/  F2F.F32.F64 R0, R4 ;  /* 0x0000000400007310 */ /* 0x004e220000301000 */
[----:B------:R-:W-:-:S14]  /*05c0*/  DSETP.GEU.AND P0, PT, |R4|, UR4, PT ;  /* 0x0000000404007e2a */ /* 0x000fdc000bf0e200 */
[----:B0-----:R-:W-:-:S05]  /*05d0*/  @!P0 FMUL R0, R0, 1.175494350822287508e-38 ;  /* 0x0080000000008820 */ /* 0x001fca0000400000 */
[----:B------:R-:W-:-:S04]  /*05e0*/  F2FP.BF16.F32.PACK_AB R0, RZ, R0 ;  /* 0x00000000ff00723e */ /* 0x000fc800000010ff */
[----:B------:R-:W-:Y:S01]  /*05f0*/  PRMT R17, R0, 0x7610, R17 ;  /* 0x0000761000117816 */ /* 0x000fe20000000011 */
[----:B------:R-:W-:Y:S06]  /*0600*/  BRA `(.L_x_291) ;  /* 0x0000000800dc7947 */ /* 0x000fec0003800000 */
.L_x_286:
        /* <DEDUP_REMOVED lines=11> */
[----:B------:R-:W-:-:S04]  /*06c0*/  F2FP.BF16.F32.PACK_AB R0, RZ, R0 ;  /* 0x00000000ff00723e */ /* 0x000fc800000010ff */
[----:B------:R-:W-:Y:S01]  /*06d0*/  PRMT R17, R0, 0x7610, R17 ;  /* 0x0000761000117816 */ /* 0x000fe20000000011 */
[----:B------:R-:W-:Y:S06]  /*06e0*/  BRA `(.L_x_291) ;  /* 0x0000000800a47947 */ /* 0x000fec0003800000 */
.L_x_300:
        /* <DEDUP_REMOVED lines=9> */
.L_x_299:
        /* <DEDUP_REMOVED lines=12> */
[----:B0-----:R-:W-:-:S05]  /*0840*/  IMAD.MOV R6, RZ, RZ, -R6 ;  /* 0x000000ffff067224 */ /* 0x001fca00078e0a06 */
[----:B------:R-:W-:-:S05]  /*0850*/  VIADDMNMX.U32 R6, R6, R7, 0x4, !PT ;  /* 0x0000000406067446 */ /* 0x000fca0007800007 */
[----:B------:R-:W-:-:S04]  /*0860*/  VIADD R6, R6, 0xfffffffc ;  /* 0xfffffffc06067836 */ /* 0x000fc80000000000 */
[----:B------:R-:W-:Y:S01]  /*0870*/  IMAD.SHL.U32 R8, R6, 0x800000, RZ ;  /* 0x0080000006087824 */ /* 0x000fe200078e00ff */
[C---:B------:R-:W-:Y:S01]  /*0880*/  SHF.L.U32 R7, R3.reuse, R6, RZ ;  /* 0x0000000603077219 */ /* 0x040fe200000006ff */
        /* <DEDUP_REMOVED lines=10> */
.L_x_302:
[----:B------:R-:W2:Y:S02]  /*0930*/  LDG.E.U8 R4, desc[UR36][R4.64] ;  /* 0x0000002404047981 */ /* 0x000ea4000c1e1100 */
[C---:B--2---:R-:W-:Y:S02]  /*0940*/  IMAD.SHL.U32 R3, R4.reuse, 0x2000000, RZ ;  /* 0x0200000004037824 */ /* 0x044fe400078e00ff */
[----:B------:R-:W-:-:S03]  /*0950*/  IMAD.SHL.U32 R6, R4, 0x100, RZ ;  /* 0x0000010004067824 */ /* 0x000fc600078e00ff */
[----:B------:R-:W-:-:S13]  /*0960*/  ISETP.GT.U32.AND P0, PT, R3, 0x7ffffff, PT ;  /* 0x07ffffff0300780c */ /* 0x000fda0003f04070 */
[----:B------:R-:W-:Y:S02]  /*0970*/  @!P0 LOP3.LUT R0, R6, 0x7f00, RZ, 0xc0, !PT ;  /* 0x00007f0006008812 */ /* 0x000fe400078ec0ff */
[----:B------:R-:W-:Y:S02]  /*0980*/  @P0 LEA.HI R3, R3, 0x70000000, RZ, 0x1c ;  /* 0x7000000003030811 */ /* 0x000fe400078fe0ff */
[----:B------:R-:W-:Y:S02]  /*0990*/  @!P0 LOP3.LUT R0, R0, 0x3f000000, RZ, 0xfc, !PT ;  /* 0x3f00000000008812 */ /* 0x000fe400078efcff */
[----:B------:R-:W-:-:S03]  /*09a0*/  PRMT R6, R6, 0x9910, RZ ;  /* 0x0000991006067816 */ /* 0x000fc600000000ff */
[----:B------:R-:W-:Y:S01]  /*09b0*/  @!P0 FADD.FTZ R0, R0, -0.5 ;  /* 0xbf00000000008421 */ /* 0x000fe20000010000 */
[----:B------:R-:W-:Y:S01]  /*09c0*/  @P0 FMUL.FTZ R0, R3, 1.9259299443872358531e-34 ;  /* 0x0780000003000820 */ /* 0x000fe20000410000 */
[----:B------:R-:W-:-:S05]  /*09d0*/  IMAD.MOV.U32 R3, RZ, RZ, R6 ;  /* 0x000000ffff037224 */ /* 0x000fca00078e0006 */
[----:B------:R-:W-:-:S04]  /*09e0*/  LOP3.LUT R0, R0, 0x80000000, R3, 0xf8, !PT ;  /* 0x8000000000007812 */ /* 0x000fc800078ef803 */
[----:B------:R-:W-:-:S04]  /*09f0*/  F2FP.BF16.F32.PACK_AB R0, RZ, R0 ;  /* 0x00000000ff00723e */ /* 0x000fc800000010ff */
[----:B------:R-:W-:Y:S01]  /*0a00*/  PRMT R17, R0, 0x7610, R17 ;  /* 0x0000761000117816 */ /* 0x000fe20000000011 */
[----:B------:R-:W-:Y:S06]  /*0a10*/  BRA `(.L_x_291) ;  /* 0x0000000400d87947 */ /* 0x000fec0003800000 */
.L_x_301:
[----:B------:R0:W5:Y:S01]  /*0a20*/  LDG.E.U16 R17, desc[UR36][R4.64] ;  /* 0x0000002404117981 */ /* 0x000162000c1e1500 */
[----:B------:R-:W-:Y:S05]  /*0a30*/  BRA `(.L_x_291) ;  /* 0x0000000400d07947 */ /* 0x000fea0003800000 */
.L_x_298:
        /* <DEDUP_REMOVED lines=10> */
[----:B------:R-:W-:-:S04]  /*0ae0*/  F2FP.BF16.F32.PACK_AB R0, RZ, R0 ;  /* 0x00000000ff00723e */ /* 0x000fc800000010ff */
[----:B------:R-:W-:Y:S01]  /*0af0*/  PRMT R17, R0, 0x7610, R17 ;  /* 0x0000761000117816 */ /* 0x000fe20000000011 */
[----:B------:R-:W-:Y:S06]  /*0b00*/  BRA `(.L_x_291) ;  /* 0x00000004009c7947 */ /* 0x000fec0003800000 */
.L_x_305:
        /* <DEDUP_REMOVED lines=21> */
.L_x_309:
[----:B------:R-:W-:Y:S05]  /*0c60*/  BSYNC.RECONVERGENT B1 ;  /* 0x0000000000017941 */ /* 0x000fea0003800200 */
.L_x_308:
[----:B------:R-:W-:Y:S01]  /*0c70*/  IMAD.SHL.U32 R0, R0, 0x100000, RZ ;  /* 0x0010000000007824 */ /* 0x000fe200078e00ff */
[----:B------:R-:W-:-:S04]  /*0c80*/  LEA R3, R3, 0x3b800000, 0x17 ;  /* 0x3b80000003037811 */ /* 0x000fc800078eb8ff */
[----:B------:R-:W-:-:S07]  /*0c90*/  LOP3.LUT R0, R3, R0, R7, 0xfe, !PT ;  /* 0x0000000003007212 */ /* 0x000fce00078efe07 */
.L_x_307:
[----:B------:R-:W-:Y:S05]  /*0ca0*/  BSYNC.RECONVERGENT B0 ;  /* 0x0000000000007941 */ /* 0x000fea0003800200 */
.L_x_306:
[----:B------:R-:W-:-:S04]  /*0cb0*/  F2FP.BF16.F32.PACK_AB R0, RZ, R0 ;  /* 0x00000000ff00723e */ /* 0x000fc800000010ff */
[----:B------:R-:W-:Y:S01]  /*0cc0*/  PRMT R17, R0, 0x7610, R17 ;  /* 0x0000761000117816 */ /* 0x000fe20000000011 */
[----:B------:R-:W-:Y:S06]  /*0cd0*/  BRA `(.L_x_291) ;  /* 0x0000000400287947 */ /* 0x000fec0003800000 */
.L_x_304:
        /* <DEDUP_REMOVED lines=21> */
.L_x_313:
[----:B------:R-:W-:Y:S05]  /*0e30*/  BSYNC.RECONVERGENT B1 ;  /* 0x0000000000017941 */ /* 0x000fea0003800200 */
.L_x_312:
[----:B------:R-:W-:Y:S01]  /*0e40*/  IMAD.SHL.U32 R0, R0, 0x200000, RZ ;  /* 0x0020000000007824 */ /* 0x000fe200078e00ff */
[----:B------:R-:W-:-:S04]  /*0e50*/  LEA R3, R3, 0x37800000, 0x17 ;  /* 0x3780000003037811 */ /* 0x000fc800078eb8ff */
[----:B------:R-:W-:-:S07]  /*0e60*/  LOP3.LUT R0, R3, R0, R7, 0xfe, !PT ;  /* 0x0000000003007212 */ /* 0x000fce00078efe07 */
.L_x_311:
[----:B------:R-:W-:Y:S05]  /*0e70*/  BSYNC.RECONVERGENT B0 ;  /* 0x0000000000007941 */ /* 0x000fea0003800200 */
.L_x_310:
[----:B------:R-:W-:-:S04]  /*0e80*/  F2FP.BF16.F32.PACK_AB R0, RZ, R0 ;  /* 0x00000000ff00723e */ /* 0x000fc800000010ff */
[----:B------:R-:W-:Y:S01]  /*0e90*/  PRMT R17, R0, 0x7610, R17 ;  /* 0x0000761000117816 */ /* 0x000fe20000000011 */
[----:B------:R-:W-:Y:S06]  /*0ea0*/  BRA `(.L_x_291) ;  /* 0x0000000000b47947 */ /* 0x000fec0003800000 */
.L_x_303:
[----:B------:R-:W-:-:S09]  /*0eb0*/  UISETP.NE.AND UP0, UPT, UR4, 0x1c, UPT ;  /* 0x0000001c0400788c */ /* 0x000fd2000bf05270 */
[----:B------:R-:W-:Y:S05]  /*0ec0*/  BRA.U !UP0, `(.L_x_314) ;  /* 0x00000001089c7547 */ /* 0x000fea000b800000 */
[----:B------:R-:W-:-:S09]  /*0ed0*/  UISETP.NE.AND UP0, UPT, UR4, 0x1d, UPT ;  /* 0x0000001d0400788c */ /* 0x000fd2000bf05270 */
[----:B------:R-:W-:Y:S05]  /*0ee0*/  BRA.U !UP0, `(.L_x_315) ;  /* 0x0000000108807547 */ /* 0x000fea000b800000 */
[----:B------:R-:W-:-:S09]  /*0ef0*/  UISETP.NE.AND UP0, UPT, UR4, 0x2c, UPT ;  /* 0x0000002c0400788c */ /* 0x000fd2000bf05270 */
[----:B------:R-:W-:Y:S05]  /*0f00*/  BRA.U !UP0, `(.L_x_316) ;  /* 0x0000000108487547 */ /* 0x000fea000b800000 */
.L_x_290:
[----:B------:R-:W-:Y:S01]  /*0f10*/  MOV R14, 0x0 ;  /* 0x00000000000e7802 */ /* 0x000fe20000000f00 */
[----:B------:R-:W0:Y:S01]  /*0f20*/  LDCU.64 UR4, c[0x4][0x148] ;  /* 0x01002900ff0477ac */ /* 0x000e220008000a00 */
[----:B------:R-:W-:Y:S02]  /*0f30*/  IMAD.MOV.U32 R8, RZ, RZ, 0x4e ;  /* 0x0000004eff087424 */ /* 0x000fe400078e00ff */
[----:B------:R-:W-:Y:S01]  /*0f40*/  IMAD.MOV.U32 R12, RZ, RZ, 0x1 ;  /* 0x00000001ff0c7424 */ /* 0x000fe200078e00ff */
[----:B------:R-:W1:Y:S01]  /*0f50*/  LDCU.64 UR6, c[0x4][0x150] ;  /* 0x01002a00ff0677ac */ /* 0x000e620008000a00 */
[----:B------:R-:W2:Y:S01]  /*0f60*/  LDC.64 R14, c[0x4][R14] ;  /* 0x010000000e0e7b82 */ /* 0x000ea20000000a00 */
[----:B------:R-:W-:Y:S01]  /*0f70*/  IMAD.MOV.U32 R13, RZ, RZ, RZ ;  /* 0x000000ffff0d7224 */ /* 0x000fe200078e00ff */
[----:B------:R-:W3:Y:S01]  /*0f80*/  LDCU.64 UR8, c[0x4][0x38] ;  /* 0x01000700ff0877ac */ /* 0x000ee20008000a00 */
[----:B0-----:R-:W-:Y:S02]  /*0f90*/  IMAD.U32 R4, RZ, RZ, UR4 ;  /* 0x00000004ff047e24 */ /* 0x001fe4000f8e00ff */
[----:B------:R-:W-:-:S02]  /*0fa0*/  IMAD.U32 R5, RZ, RZ, UR5 ;  /* 0x00000005ff057e24 */ /* 0x000fc4000f8e00ff */
[----:B-1----:R-:W-:Y:S02]  /*0fb0*/  IMAD.U32 R6, RZ, RZ, UR6 ;  /* 0x00000006ff067e24 */ /* 0x002fe4000f8e00ff */
[----:B------:R-:W-:Y:S02]  /*0fc0*/  IMAD.U32 R7, RZ, RZ, UR7 ;  /* 0x00000007ff077e24 */ /* 0x000fe4000f8e00ff */
[----:B---3--:R-:W-:Y:S02]  /*0fd0*/  IMAD.U32 R10, RZ, RZ, UR8 ;  /* 0x00000008ff0a7e24 */ /* 0x008fe4000f8e00ff */
[----:B------:R-:W-:-:S07]  /*0fe0*/  IMAD.U32 R11, RZ, RZ, UR9 ;  /* 0x00000009ff0b7e24 */ /* 0x000fce000f8e00ff */
[----:B------:R-:W-:-:S07]  /*0ff0*/  LEPC R20, `(.L_x_317) ;  /* 0x000000001014794e */ /* 0x000fce0000000000 */
[----:B--2---:R-:W-:Y:S05]  /*1000*/  CALL.ABS.NOINC R14 ;  /* 0x000000000e007343 */ /* 0x004fea0003c00000 */
.L_x_317:
[----:B------:R-:W-:Y:S01]  /*1010*/  PRMT R17, RZ, 0x7610, R17 ;  /* 0x00007610ff117816 */ /* 0x000fe20000000011 */
[----:B------:R-:W-:Y:S06]  /*1020*/  BRA `(.L_x_291) ;  /* 0x0000000000547947 */ /* 0x000fec0003800000 */
.L_x_316:
[----:B------:R-:W2:Y:S01]  /*1030*/  LDG.E.U8 R4, desc[UR36][R4.64] ;  /* 0x0000002404047981 */ /* 0x000ea2000c1e1100 */
[----:B------:R-:W-:Y:S01]  /*1040*/  BSSY.RECONVERGENT B0, `(.L_x_318) ;  /* 0x0000007000007945 */ /* 0x000fe20003800200 */
[----:B------:R-:W-:Y:S01]  /*1050*/  IMAD.MOV.U32 R0, RZ, RZ, 0x400000 ;  /* 0x00400000ff007424 */ /* 0x000fe200078e00ff */
[----:B--2---:R-:W-:-:S13]  /*1060*/  ISETP.NE.AND P0, PT, R4, RZ, PT ;  /* 0x000000ff0400720c */ /* 0x004fda0003f05270 */
[----:B------:R-:W-:Y:S05]  /*1070*/  @!P0 BRA `(.L_x_319) ;  /* 0x00000000000c8947 */ /* 0x000fea0003800000 */
[----:B------:R-:W-:-:S13]  /*1080*/  ISETP.NE.AND P0, PT, R4, 0xff, PT ;  /* 0x000000ff0400780c */ /* 0x000fda0003f05270 */
[----:B------:R-:W-:Y:S02]  /*1090*/  @!P0 IMAD.MOV.U32 R0, RZ, RZ, 0x7f800001 ;  /* 0x7f800001ff008424 */ /* 0x000fe400078e00ff */
[----:B------:R-:W-:-:S07]  /*10a0*/  @P0 IMAD.SHL.U32 R0, R4, 0x800000, RZ ;  /* 0x0080000004000824 */ /* 0x000fce00078e00ff */
.L_x_319:
[----:B------:R-:W-:Y:S05]  /*10b0*/  BSYNC.RECONVERGENT B0 ;  /* 0x0000000000007941 */ /* 0x000fea0003800200 */
.L_x_318:
[----:B------:R-:W-:-:S04]  /*10c0*/  F2FP.BF16.F32.PACK_AB R0, RZ, R0 ;  /* 0x00000000ff00723e */ /* 0x000fc800000010ff */
[----:B------:R-:W-:Y:S01]  /*10d0*/  PRMT R17, R0, 0x7610, R17 ;  /* 0x0000761000117816 */ /* 0x000fe20000000011 */
[----:B------:R-:W-:Y:S06]  /*10e0*/  BRA `(.L_x_291) ;  /* 0x0000000000247947 */ /* 0x000fec0003800000 */
.L_x_315:
[----:B------:R-:W2:Y:S02]  /*10f0*/  LDG.E.64 R4, desc[UR36][R4.64] ;  /* 0x0000002404047981 */ /* 0x000ea4000c1e1b00 */
[----:B--2---:R-:W0:Y:S02]  /*1100*/  I2F.U64 R0, R4 ;  /* 0x0000000400007312 */ /* 0x004e240000301000 */
[----:B0-----:R-:W-:-:S04]  /*1110*/  F2FP.BF16.F32.PACK_AB R0, RZ, R0 ;  /* 0x00000000ff00723e */ /* 0x001fc800000010ff */
[----:B------:R-:W-:Y:S01]  /*1120*/  PRMT R17, R0, 0x7610, R17 ;  /* 0x0000761000117816 */ /* 0x000fe20000000011 */
[----:B------:R-:W-:Y:S06]  /*1130*/  BRA `(.L_x_291) ;  /* 0x0000000000107947 */ /* 0x000fec0003800000 */
.L_x_314:
[----:B------:R-:W2:Y:S02]  /*1140*/  LDG.E R4, desc[UR36][R4.64] ;  /* 0x0000002404047981 */ /* 0x000ea4000c1e1900 */
[----:B--2---:R-:W-:-:S04]  /*1150*/  I2FP.F32.U32 R0, R4 ;  /* 0x0000000400007245 */ /* 0x004fc80000201000 */
[----:B------:R-:W-:-:S04]  /*1160*/  F2FP.BF16.F32.PACK_AB R0, RZ, R0 ;  /* 0x00000000ff00723e */ /* 0x000fc800000010ff */
[----:B------:R-:W-:-:S07]  /*1170*/  PRMT R17, R0, 0x7610, R17 ;  /* 0x0000761000117816 */ /* 0x000fce0000000011 */
.L_x_291:
[----:B------:R-:W-:-:S07]  /*1180*/  VIADD R23, R25, 0x80 ;  /* 0x0000008019177836 */ /* 0x000fce0000000000 */
.L_x_285:
[----:B------:R-:W-:Y:S05]  /*1190*/  BSYNC.RECONVERGENT B6 ;  /* 0x0000000000067941 */ /* 0x000fea0003800200 */
.L_x_284:
[----:B------:R-:W-:Y:S01]  /*11a0*/  ISETP.GE.AND P0, PT, R23, R16, PT ;  /* 0x000000101700720c */ /* 0x000fe20003f06270 */
[----:B------:R-:W-:Y:S01]  /*11b0*/  BSSY.RECONVERGENT B6, `(.L_x_320) ;  /* 0x0000110000067945 */ /* 0x000fe20003800200 */
[----:B------:R-:W-:-:S11]  /*11c0*/  PRMT R18, RZ, 0x7610, R18 ;  /* 0x00007610ff127816 */ /* 0x000fd60000000012 */
[----:B------:R-:W-:Y:S05]  /*11d0*/  @P0 BRA `(.L_x_321) ;  /* 0x0000001000340947 */ /* 0x000fea0003800000 */
[----:B0-----:R-:W0:Y:S01]  /*11e0*/  LDC.64 R4, c[0x0][0x390] ;  /* 0x0000e400ff047b82 */ /* 0x001e220000000a00 */
        /* <DEDUP_REMOVED lines=21> */
.L_x_325:
[----:B------:R-:W2:Y:S02]  /*1340*/  LDG.E.U8 R4, desc[UR36][R4.64] ;  /* 0x0000002404047981 */ /* 0x000ea4000c1e1100 */
[----:B--2---:R-:W-:-:S04]  /*1350*/  I2FP.F32.U32 R0, R4 ;  /* 0x0000000400007245 */ /* 0x004fc80000201000 */
[----:B------:R-:W-:-:S04]  /*1360*/  F2FP.BF16.F32.PACK_AB R0, RZ, R0 ;  /* 0x00000000ff00723e */ /* 0x000fc800000010ff */
[----:B------:R-:W-:Y:S01]  /*1370*/  PRMT R18, R0, 0x7610, R18 ;  /* 0x0000761000127816 */ /* 0x000fe20000000012 */
[----:B------:R-:W-:Y:S06]  /*1380*/  BRA `(.L_x_327) ;  /* 0x0000000c00c47947 */ /* 0x000fec0003800000 */
.L_x_324:
        /* <DEDUP_REMOVED lines=11> */
.L_x_329:
[----:B------:R-:W2:Y:S02]  /*1440*/  LDG.E R4, desc[UR36][R4.64] ;  /* 0x0000002404047981 */ /* 0x000ea4000c1e1900 */
[----:B--2---:R-:W-:-:S04]  /*1450*/  I2FP.F32.S32 R0, R4 ;  /* 0x0000000400007245 */ /* 0x004fc80000201400 */
[----:B------:R-:W-:-:S04]  /*1460*/  F2FP.BF16.F32.PACK_AB R0, RZ, R0 ;  /* 0x00000000ff00723e */ /* 0x000fc800000010ff */
[----:B------:R-:W-:Y:S01]  /*1470*/  PRMT R18, R0, 0x7610, R18 ;  /* 0x0000761000127816 */ /* 0x000fe20000000012 */
[----:B------:R-:W-:Y:S06]  /*1480*/  BRA `(.L_x_327) ;  /* 0x0000000c00847947 */ /* 0x000fec0003800000 */
.L_x_328:
[----:B------:R-:W2:Y:S02]  /*1490*/  LDG.E.U16 R4, desc[UR36][R4.64] ;  /* 0x0000002404047981 */ /* 0x000ea4000c1e1500 */
[----:B--2---:R-:W0:Y:S02]  /*14a0*/  I2F.S16 R0, R4 ;  /* 0x0000000400007306 */ /* 0x004e240000101400 */
[----:B0-----:R-:W-:-:S04]  /*14b0*/  F2FP.BF16.F32.PACK_AB R0, RZ, R0 ;  /* 0x00000000ff00723e */ /* 0x001fc800000010ff */
[----:B------:R-:W-:Y:S01]  /*14c0*/  PRMT R18, R0, 0x7610, R18 ;  /* 0x0000761000127816 */ /* 0x000fe20000000012 */
[----:B------:R-:W-:Y:S06]  /*14d0*/  BRA `(.L_x_327) ;  /* 0x0000000c00707947 */ /* 0x000fec0003800000 */
.L_x_323:
        /* <DEDUP_REMOVED lines=9> */
.L_x_331:
[----:B------:R-:W2:Y:S02]  /*1570*/  LDG.E.U16 R0, desc[UR36][R4.64] ;  /* 0x0000002404007981 */ /* 0x000ea4000c1e1500 */
[----:B--2---:R-:W-:-:S05]  /*1580*/  HADD2.F32 R0, -RZ, R0.H0_H0 ;  /* 0x20000000ff007230 */ /* 0x004fca0000004100 */
[----:B------:R-:W-:-:S04]  /*1590*/  F2FP.BF16.F32.PACK_AB R0, RZ, R0 ;  /* 0x00000000ff00723e */ /* 0x000fc800000010ff */
[----:B------:R-:W-:Y:S01]  /*15a0*/  PRMT R18, R0, 0x7610, R18 ;  /* 0x0000761000127816 */ /* 0x000fe20000000012 */
[----:B------:R-:W-:Y:S06]  /*15b0*/  BRA `(.L_x_327) ;  /* 0x0000000c00387947 */ /* 0x000fec0003800000 */
.L_x_330:
        /* <DEDUP_REMOVED lines=9> */
.L_x_333:
[----:B------:R-:W2:Y:S02]  /*1650*/  LDG.E.U16 R4, desc[UR36][R4.64] ;  /* 0x0000002404047981 */ /* 0x000ea4000c1e1500 */
[----:B--2---:R-:W-:-:S05]  /*1660*/  HADD2.F32 R0, -RZ, R4.H0_H0 ;  /* 0x20000004ff007230 */ /* 0x004fca0000004100 */
[----:B------:R-:W-:-:S04]  /*1670*/  F2FP.BF16.F32.PACK_AB R0, RZ, R0 ;  /* 0x00000000ff00723e */ /* 0x000fc800000010ff */
[----:B------:R-:W-:Y:S01]  /*1680*/  PRMT R18, R0, 0x7610, R18 ;  /* 0x0000761000127816 */ /* 0x000fe20000000012 */
[----:B------:R-:W-:Y:S06]  /*1690*/  BRA `(.L_x_327) ;  /* 0x0000000c00007947 */ /* 0x000fec0003800000 */
.L_x_332:
        /* <DEDUP_REMOVED lines=9> */
.L_x_322:
        /* <DEDUP_REMOVED lines=14> */
.L_x_336:
        /* <DEDUP_REMOVED lines=9> */
.L_x_335:
        /* <DEDUP_REMOVED lines=27> */
.L_x_338:
[----:B------:R-:W2:Y:S02]  /*1a50*/  LDG.E.U8 R4, desc[UR36][R4.64] ;  /* 0x0000002404047981 */ /* 0x000ea4000c1e1100 */
[C---:B--2---:R-:W-:Y:S02]  /*1a60*/  IMAD.SHL.U32 R0, R4.reuse, 0x2000000, RZ ;  /* 0x0200000004007824 */ /* 0x044fe400078e00ff */
[----:B------:R-:W-:-:S03]  /*1a70*/  IMAD.SHL.U32 R6, R4, 0x100, RZ ;  /* 0x0000010004067824 */ /* 0x000fc600078e00ff */
[----:B------:R-:W-:-:S13]  /*1a80*/  ISETP.GE.U32.AND P0, PT, R0, 0x8000000, PT ;  /* 0x080000000000780c */ /* 0x000fda0003f06070 */
[----:B------:R-:W-:Y:S02]  /*1a90*/  @!P0 LOP3.LUT R3, R6, 0x7f00, RZ, 0xc0, !PT ;  /* 0x00007f0006038812 */ /* 0x000fe400078ec0ff */
[----:B------:R-:W-:Y:S02]  /*1aa0*/  @P0 LEA.HI R0, R0, 0x70000000, RZ, 0x1c ;  /* 0x7000000000000811 */ /* 0x000fe400078fe0ff */
[----:B------:R-:W-:Y:S02]  /*1ab0*/  @!P0 LOP3.LUT R3, R3, 0x3f000000, RZ, 0xfc, !PT ;  /* 0x3f00000003038812 */ /* 0x000fe400078efcff */
[----:B------:R-:W-:Y:S01]  /*1ac0*/  PRMT R6, R6, 0x9910, RZ ;  /* 0x0000991006067816 */ /* 0x000fe200000000ff */
[----:B------:R-:W-:Y:S02]  /*1ad0*/  @P0 FMUL.FTZ R0, R0, 1.9259299443872358531e-34 ;  /* 0x0780000000000820 */ /* 0x000fe40000410000 */
[----:B------:R-:W-:Y:S02]  /*1ae0*/  @!P0 FADD.FTZ R0, R3, -0.5 ;  /* 0xbf00000003008421 */ /* 0x000fe40000010000 */
[----:B------:R-:W-:-:S05]  /*1af0*/  IMAD.MOV.U32 R3, RZ, RZ, R6 ;  /* 0x000000ffff037224 */ /* 0x000fca00078e0006 */
[----:B------:R-:W-:-:S04]  /*1b00*/  LOP3.LUT R0, R0, 0x80000000, R3, 0xf8, !PT ;  /* 0x8000000000007812 */ /* 0x000fc800078ef803 */
[----:B------:R-:W-:-:S04]  /*1b10*/  F2FP.BF16.F32.PACK_AB R0, RZ, R0 ;  /* 0x00000000ff00723e */ /* 0x000fc800000010ff */
[----:B------:R-:W-:Y:S01]  /*1b20*/  PRMT R18, R0, 0x7610, R18 ;  /* 0x0000761000127816 */ /* 0x000fe20000000012 */
[----:B------:R-:W-:Y:S06]  /*1b30*/  BRA `(.L_x_327) ;  /* 0x0000000400d87947 */ /* 0x000fec0003800000 */
.L_x_337:
[----:B------:R0:W5:Y:S01]  /*1b40*/  LDG.E.U16 R18, desc[UR36][R4.64] ;  /* 0x0000002404127981 */ /* 0x000162000c1e1500 */
[----:B------:R-:W-:Y:S05]  /*1b50*/  BRA `(.L_x_327) ;  /* 0x0000000400d07947 */ /* 0x000fea0003800000 */
.L_x_334:
        /* <DEDUP_REMOVED lines=13> */
.L_x_341:
        /* <DEDUP_REMOVED lines=21> */
.L_x_345:
[----:B------:R-:W-:Y:S05]  /*1d80*/  BSYNC.RECONVERGENT B1 ;  /* 0x0000000000017941 */ /* 0x000fea0003800200 */
.L_x_344:
[----:B------:R-:W-:Y:S01]  /*1d90*/  IMAD.SHL.U32 R0, R0, 0x100000, RZ ;  /* 0x0010000000007824 */ /* 0x000fe200078e00ff */
[----:B------:R-:W-:-:S04]  /*1da0*/  LEA R3, R3, 0x3b800000, 0x17 ;  /* 0x3b80000003037811 */ /* 0x000fc800078eb8ff */
[----:B------:R-:W-:-:S07]  /*1db0*/  LOP3.LUT R0, R3, R0, R7, 0xfe, !PT ;  /* 0x0000000003007212 */ /* 0x000fce00078efe07 */
.L_x_343:
[----:B------:R-:W-:Y:S05]  /*1dc0*/  BSYNC.RECONVERGENT B0 ;  /* 0x0000000000007941 */ /* 0x000fea0003800200 */
.L_x_342:
[----:B------:R-:W-:-:S04]  /*1dd0*/  F2FP.BF16.F32.PACK_AB R0, RZ, R0 ;  /* 0x00000000ff00723e */ /* 0x000fc800000010ff */
[----:B------:R-:W-:Y:S01]  /*1de0*/  PRMT R18, R0, 0x7610, R18 ;  /* 0x0000761000127816 */ /* 0x000fe20000000012 */
[----:B------:R-:W-:Y:S06]  /*1df0*/  BRA `(.L_x_327) ;  /* 0x0000000400287947 */ /* 0x000fec0003800000 */
.L_x_340:
        /* <DEDUP_REMOVED lines=21> */
.L_x_349:
[----:B------:R-:W-:Y:S05]  /*1f50*/  BSYNC.RECONVERGENT B1 ;  /* 0x0000000000017941 */ /* 0x000fea0003800200 */
.L_x_348:
[----:B------:R-:W-:Y:S01]  /*1f60*/  IMAD.SHL.U32 R0, R0, 0x200000, RZ ;  /* 0x0020000000007824 */ /* 0x000fe200078e00ff */
[----:B------:R-:W-:-:S04]  /*1f70*/  LEA R3, R3, 0x37800000, 0x17 ;  /* 0x3780000003037811 */ /* 0x000fc800078eb8ff */
[----:B------:R-:W-:-:S07]  /*1f80*/  LOP3.LUT R0, R3, R0, R7, 0xfe, !PT ;  /* 0x0000000003007212 */ /* 0x000fce00078efe07 */
.L_x_347:
[----:B------:R-:W-:Y:S05]  /*1f90*/  BSYNC.RECONVERGENT B0 ;  /* 0x0000000000007941 */ /* 0x000fea0003800200 */
.L_x_346:
[----:B------:R-:W-:-:S04]  /*1fa0*/  F2FP.BF16.F32.PACK_AB R0, RZ, R0 ;  /* 0x00000000ff00723e */ /* 0x000fc800000010ff */
[----:B------:R-:W-:Y:S01]  /*1fb0*/  PRMT R18, R0, 0x7610, R18 ;  /* 0x0000761000127816 */ /* 0x000fe20000000012 */
[----:B------:R-:W-:Y:S06]  /*1fc0*/  BRA `(.L_x_327) ;  /* 0x0000000000b47947 */ /* 0x000fec0003800000 */
.L_x_339:
        /* <DEDUP_REMOVED lines=14> */
.L_x_353:
[----:B------:R-:W-:Y:S05]  /*20b0*/  BSYNC.RECONVERGENT B0 ;  /* 0x0000000000007941 */ /* 0x000fea0003800200 */
.L_x_352:
[----:B------:R-:W-:-:S04]  /*20c0*/  F2FP.BF16.F32.PACK_AB R0, RZ, R0 ;  /* 0x00000000ff00723e */ /* 0x000fc800000010ff */
[----:B------:R-:W-:Y:S01]  /*20d0*/  PRMT R18, R0, 0x7610, R18 ;  /* 0x0000761000127816 */ /* 0x000fe20000000012 */
[----:B------:R-:W-:Y:S06]  /*20e0*/  BRA `(.L_x_327) ;  /* 0x00000000006c7947 */ /* 0x000fec0003800000 */
.L_x_326:
        /* <DEDUP_REMOVED lines=15> */
[----:B--2--5:R-:W-:Y:S05]  /*21e0*/  CALL.ABS.NOINC R14 ;  /* 0x000000000e007343 */ /* 0x024fea0003c00000 */
.L_x_354:
[----:B------:R-:W-:Y:S01]  /*21f0*/  PRMT R18, RZ, 0x7610, R18 ;  /* 0x00007610ff127816 */ /* 0x000fe20000000012 */
[----:B------:R-:W-:Y:S06]  /*2200*/  BRA `(.L_x_327) ;  /* 0x0000000000247947 */ /* 0x000fec0003800000 */
.L_x_351:
[----:B------:R-:W2:Y:S02]  /*2210*/  LDG.E.64 R4, desc[UR36][R4.64] ;  /* 0x0000002404047981 */ /* 0x000ea4000c1e1b00 */
[----:B--2---:R-:W0:Y:S02]  /*2220*/  I2F.U64 R0, R4 ;  /* 0x0000000400007312 */ /* 0x004e240000301000 */
[----:B0-----:R-:W-:-:S04]  /*2230*/  F2FP.BF16.F32.PACK_AB R0, RZ, R0 ;  /* 0x00000000ff00723e */ /* 0x001fc800000010ff */
[----:B------:R-:W-:Y:S01]  /*2240*/  PRMT R18, R0, 0x7610, R18 ;  /* 0x0000761000127816 */ /* 0x000fe20000000012 */
[----:B------:R-:W-:Y:S06]  /*2250*/  BRA `(.L_x_327) ;  /* 0x0000000000107947 */ /* 0x000fec0003800000 */
.L_x_350:
[----:B------:R-:W2:Y:S02]  /*2260*/  LDG.E R4, desc[UR36][R4.64] ;  /* 0x0000002404047981 */ /* 0x000ea4000c1e1900 */
[----:B--2---:R-:W-:-:S04]  /*2270*/  I2FP.F32.U32 R0, R4 ;  /* 0x0000000400007245 */ /* 0x004fc80000201000 */
[----:B------:R-:W-:-:S04]  /*2280*/  F2FP.BF16.F32.PACK_AB R0, RZ, R0 ;  /* 0x00000000ff00723e */ /* 0x000fc800000010ff */
[----:B------:R-:W-:-:S07]  /*2290*/  PRMT R18, R0, 0x7610, R18 ;  /* 0x0000761000127816 */ /* 0x000fce0000000012 */
.L_x_327:
[----:B------:R-:W-:-:S07]  /*22a0*/  VIADD R23, R23, 0x80 ;  /* 0x0000008017177836 */ /* 0x000fce0000000000 */
.L_x_321:
[----:B------:R-:W-:Y:S05]  /*22b0*/  BSYNC.RECONVERGENT B6 ;  /* 0x0000000000067941 */ /* 0x000fea0003800200 */
.L_x_320:
        /* <DEDUP_REMOVED lines=26> */
.L_x_360:
[----:B------:R-:W2:Y:S02]  /*2460*/  LDG.E.U8 R4, desc[UR36][R4.64] ;  /* 0x0000002404047981 */ /* 0x000ea4000c1e1100 */
[----:B--2---:R-:W-:-:S04]  /*2470*/  I2FP.F32.U32 R0, R4 ;  /* 0x0000000400007245 */ /* 0x004fc80000201000 */
[----:B------:R-:W-:-:S04]  /*2480*/  F2FP.BF16.F32.PACK_AB R0, RZ, R0 ;  /* 0x00000000ff00723e */ /* 0x000fc800000010ff */
[----:B------:R-:W-:Y:S01]  /*2490*/  PRMT R19, R0, 0x7610, R19 ;  /* 0x0000761000137816 */ /* 0x000fe20000000013 */
[----:B------:R-:W-:Y:S06]  /*24a0*/  BRA `(.L_x_362) ;  /* 0x0000000c00c47947 */ /* 0x000fec0003800000 */
.L_x_359:
        /* <DEDUP_REMOVED lines=11> */
.L_x_364:
[----:B------:R-:W2:Y:S02]  /*2560*/  LDG.E R4, desc[UR36][R4.64] ;  /* 0x0000002404047981 */ /* 0x000ea4000c1e1900 */
[----:B--2---:R-:W-:-:S04]  /*2570*/  I2FP.F32.S32 R0, R4 ;  /* 0x0000000400007245 */ /* 0x004fc80000201400 */
[----:B------:R-:W-:-:S04]  /*2580*/  F2FP.BF16.F32.PACK_AB R0, RZ, R0 ;  /* 0x00000000ff00723e */ /* 0x000fc800000010ff */
[----:B------:R-:W-:Y:S01]  /*2590*/  PRMT R19, R0, 0x7610, R19 ;  /* 0x0000761000137816 */ /* 0x000fe20000000013 */
[----:B------:R-:W-:Y:S06]  /*25a0*/  BRA `(.L_x_362) ;  /* 0x0000000c00847947 */ /* 0x000fec0003800000 */
.L_x_363:
[----:B------:R-:W2:Y:S02]  /*25b0*/  LDG.E.U16 R4, desc[UR36][R4.64] ;  /* 0x0000002404047981 */ /* 0x000ea4000c1e1500 */
[----:B--2---:R-:W0:Y:S02]  /*25c0*/  I2F.S16 R0, R4 ;  /* 0x0000000400007306 */ /* 0x004e240000101400 */
[----:B0-----:R-:W-:-:S04]  /*25d0*/  F2FP.BF16.F32.PACK_AB R0, RZ, R0 ;  /* 0x00000000ff00723e */ /* 0x001fc800000010ff */
[----:B------:R-:W-:Y:S01]  /*25e0*/  PRMT R19, R0, 0x7610, R19 ;  /* 0x0000761000137816 */ /* 0x000fe20000000013 */
[----:B------:R-:W-:Y:S06]  /*25f0*/  BRA `(.L_x_362) ;  /* 0x0000000c00707947 */ /* 0x000fec0003800000 */
.L_x_358:
        /* <DEDUP_REMOVED lines=9> */
.L_x_366:
[----:B------:R-:W2:Y:S02]  /*2690*/  LDG.E.U16 R0, desc[UR36][R4.64] ;  /* 0x0000002404007981 */ /* 0x000ea4000c1e1500 */
[----:B--2---:R-:W-:-:S05]  /*26a0*/  HADD2.F32 R0, -RZ, R0.H0_H0 ;  /* 0x20000000ff007230 */ /* 0x004fca0000004100 */
[----:B------:R-:W-:-:S04]  /*26b0*/  F2FP.BF16.F32.PACK_AB R0, RZ, R0 ;  /* 0x00000000ff00723e */ /* 0x000fc800000010ff */
[----:B------:R-:W-:Y:S01]  /*26c0*/  PRMT R19, R0, 0x7610, R19 ;  /* 0x0000761000137816 */ /* 0x000fe20000000013 */
[----:B------:R-:W-:Y:S06]  /*26d0*/  BRA `(.L_x_362) ;  /* 0x0000000c00387947 */ /* 0x000fec0003800000 */
.L_x_365:
        /* <DEDUP_REMOVED lines=9> */
.L_x_368:
[----:B------:R-:W2:Y:S02]  /*2770*/  LDG.E.U16 R4, desc[UR36][R4.64] ;  /* 0x0000002404047981 */ /* 0x000ea4000c1e1500 */
[----:B--2---:R-:W-:-:S05]  /*2780*/  HADD2.F32 R0, -RZ, R4.H0_H0 ;  /* 0x20000004ff007230 */ /* 0x004fca0000004100 */
[----:B------:R-:W-:-:S04]  /*2790*/  F2FP.BF16.F32.PACK_AB R0, RZ, R0 ;  /* 0x00000000ff00723e */ /* 0x000fc800000010ff */
[----:B------:R-:W-:Y:S01]  /*27a0*/  PRMT R19, R0, 0x7610, R19 ;  /* 0x0000761000137816 */ /* 0x000fe20000000013 */
[----:B------:R-:W-:Y:S06]  /*27b0*/  BRA `(.L_x_362) ;  /* 0x0000000c00007947 */ /* 0x000fec0003800000 */
.L_x_367:
        /* <DEDUP_REMOVED lines=9> */
.L_x_357:
        /* <DEDUP_REMOVED lines=14> */
.L_x_371:
        /* <DEDUP_REMOVED lines=9> */
.L_x_370:
        /* <DEDUP_REMOVED lines=27> */
.L_x_373:
        /* <DEDUP_REMOVED lines=15> */
.L_x_372:
[----:B------:R0:W5:Y:S01]  /*2c60*/  LDG.E.U16 R19, desc[UR36][R4.64] ;  /* 0x0000002404137981 */ /* 0x000162000c1e1500 */
[----:B------:R-:W-:Y:S05]  /*2c70*/  BRA `(.L_x_362) ;  /* 0x0000000400d07947 */ /* 0x000fea0003800000 */
.L_x_369:
        /* <DEDUP_REMOVED lines=13> */
.L_x_376:
        /* <DEDUP_REMOVED lines=21> */
.L_x_380:
[----:B------:R-:W-:Y:S05]  /*2ea0*/  BSYNC.RECONVERGENT B1 ;  /* 0x0000000000017941 */ /* 0x000fea0003800200 */
.L_x_379:
[----:B------:R-:W-:Y:S01]  /*2eb0*/  IMAD.SHL.U32 R0, R0, 0x100000, RZ ;  /* 0x0010000000007824 */ /* 0x000fe200078e00ff */
[----:B------:R-:W-:-:S04]  /*2ec0*/  LEA R3, R3, 0x3b800000, 0x17 ;  /* 0x3b80000003037811 */ /* 0x000fc800078eb8ff */
[----:B------:R-:W-:-:S07]  /*2ed0*/  LOP3.LUT R0, R3, R0, R7, 0xfe, !PT ;  /* 0x0000000003007212 */ /* 0x000fce00078efe07 */
.L_x_378:
[----:B------:R-:W-:Y:S05]  /*2ee0*/  BSYNC.RECONVERGENT B0 ;  /* 0x0000000000007941 */ /* 0x000fea0003800200 */
.L_x_377:
[----:B------:R-:W-:-:S04]  /*2ef0*/  F2FP.BF16.F32.PACK_AB R0, RZ, R0 ;  /* 0x00000000ff00723e */ /* 0x000fc800000010ff */
[----:B------:R-:W-:Y:S01]  /*2f00*/  PRMT R19, R0, 0x7610, R19 ;  /* 0x0000761000137816 */ /* 0x000fe20000000013 */
[----:B------:R-:W-:Y:S06]  /*2f10*/  BRA `(.L_x_362) ;  /* 0x0000000400287947 */ /* 0x000fec0003800000 */
.L_x_375:
        /* <DEDUP_REMOVED lines=21> */
.L_x_384:
[----:B------:R-:W-:Y:S05]  /*3070*/  BSYNC.RECONVERGENT B1 ;  /* 0x0000000000017941 */ /* 0x000fea0003800200 */
.L_x_383:
[----:B------:R-:W-:Y:S01]  /*3080*/  IMAD.SHL.U32 R0, R0, 0x200000, RZ ;  /* 0x0020000000007824 */ /* 0x000fe200078e00ff */
[----:B------:R-:W-:-:S04]  /*3090*/  LEA R3, R3, 0x37800000, 0x17 ;  /* 0x3780000003037811 */ /* 0x000fc800078eb8ff */
[----:B------:R-:W-:-:S07]  /*30a0*/  LOP3.LUT R0, R3, R0, R7, 0xfe, !PT ;  /* 0x0000000003007212 */ /* 0x000fce00078efe07 */
.L_x_382:
[----:B------:R-:W-:Y:S05]  /*30b0*/  BSYNC.RECONVERGENT B0 ;  /* 0x0000000000007941 */ /* 0x000fea0003800200 */
.L_x_381:
[----:B------:R-:W-:-:S04]  /*30c0*/  F2FP.BF16.F32.PACK_AB R0, RZ, R0 ;  /* 0x00000000ff00723e */ /* 0x000fc800000010ff */
[----:B------:R-:W-:Y:S01]  /*30d0*/  PRMT R19, R0, 0x7610, R19 ;  /* 0x0000761000137816 */ /* 0x000fe20000000013 */
[----:B------:R-:W-:Y:S06]  /*30e0*/  BRA `(.L_x_362) ;  /* 0x0000000000b47947 */ /* 0x000fec0003800000 */
.L_x_374:
        /* <DEDUP_REMOVED lines=14> */
.L_x_388:
[----:B------:R-:W-:Y:S05]  /*31d0*/  BSYNC.RECONVERGENT B0 ;  /* 0x0000000000007941 */ /* 0x000fea0003800200 */
.L_x_387:
[----:B------:R-:W-:-:S04]  /*31e0*/  F2FP.BF16.F32.PACK_AB R0, RZ, R0 ;  /* 0x00000000ff00723e */ /* 0x000fc800000010ff */
[----:B------:R-:W-:Y:S01]  /*31f0*/  PRMT R19, R0, 0x7610, R19 ;  /* 0x0000761000137816 */ /* 0x000fe20000000013 */
[----:B------:R-:W-:Y:S06]  /*3200*/  BRA `(.L_x_362) ;  /* 0x00000000006c7947 */ /* 0x000fec0003800000 */
.L_x_361:
        /* <DEDUP_REMOVED lines=16> */
.L_x_389:
[----:B------:R-:W-:Y:S01]  /*3310*/  PRMT R19, RZ, 0x7610, R19 ;  /* 0x00007610ff137816 */ /* 0x000fe20000000013 */
[----:B------:R-:W-:Y:S06]  /*3320*/  BRA `(.L_x_362) ;  /* 0x0000000000247947 */ /* 0x000fec0003800000 */
.L_x_386:
[----:B------:R-:W2:Y:S02]  /*3330*/  LDG.E.64 R4, desc[UR36][R4.64] ;  /* 0x0000002404047981 */ /* 0x000ea4000c1e1b00 */
[----:B--2---:R-:W0:Y:S02]  /*3340*/  I2F.U64 R0, R4 ;  /* 0x0000000400007312 */ /* 0x004e240000301000 */
[----:B0-----:R-:W-:-:S04]  /*3350*/  F2FP.BF16.F32.PACK_AB R0, RZ, R0 ;  /* 0x00000000ff00723e */ /* 0x001fc800000010ff */
[----:B------:R-:W-:Y:S01]  /*3360*/  PRMT R19, R0, 0x7610, R19 ;  /* 0x0000761000137816 */ /* 0x000fe20000000013 */
[----:B------:R-:W-:Y:S06]  /*3370*/  BRA `(.L_x_362) ;  /* 0x0000000000107947 */ /* 0x000fec0003800000 */
.L_x_385:
[----:B------:R-:W2:Y:S02]  /*3380*/  LDG.E R4, desc[UR36][R4.64] ;  /* 0x0000002404047981 */ /* 0x000ea4000c1e1900 */
[----:B--2---:R-:W-:-:S04]  /*3390*/  I2FP.F32.U32 R0, R4 ;  /* 0x0000000400007245 */ /* 0x004fc80000201000 */
[----:B------:R-:W-:-:S04]  /*33a0*/  F2FP.BF16.F32.PACK_AB R0, RZ, R0 ;  /* 0x00000000ff00723e */ /* 0x000fc800000010ff */
[----:B------:R-:W-:-:S07]  /*33b0*/  PRMT R19, R0, 0x7610, R19 ;  /* 0x0000761000137816 */ /* 0x000fce0000000013 */
.L_x_362:
[----:B------:R-:W-:-:S07]  /*33c0*/  VIADD R23, R23, 0x80 ;  /* 0x0000008017177836 */ /* 0x000fce0000000000 */
.L_x_356:
[----:B------:R-:W-:Y:S05]  /*33d0*/  BSYNC.RECONVERGENT B6 ;  /* 0x0000000000067941 */ /* 0x000fea0003800200 */
.L_x_355:
        /* <DEDUP_REMOVED lines=25> */
.L_x_395:
[----:B------:R-:W2:Y:S02]  /*3570*/  LDG.E.U8 R4, desc[UR36][R4.64] ;  /* 0x0000002404047981 */ /* 0x000ea4000c1e1100 */
[----:B--2---:R-:W-:-:S04]  /*3580*/  I2FP.F32.U32 R0, R4 ;  /* 0x0000000400007245 */ /* 0x004fc80000201000 */
[----:B------:R-:W-:Y:S01]  /*3590*/  F2FP.BF16.F32.PACK_AB R0, RZ, R0 ;  /* 0x00000000ff00723e */ /* 0x000fe200000010ff */
[----:B------:R-:W-:Y:S06]  /*35a0*/  BRA `(.L_x_391) ;  /* 0x0000000c00887947 */ /* 0x000fec0003800000 */
.L_x_394:
        /* <DEDUP_REMOVED lines=10> */
.L_x_398:
[----:B------:R-:W2:Y:S02]  /*3650*/  LDG.E R4, desc[UR36][R4.64] ;  /* 0x0000002404047981 */ /* 0x000ea4000c1e1900 */
[----:B--2---:R-:W-:-:S04]  /*3660*/  I2FP.F32.S32 R0, R4 ;  /* 0x0000000400007245 */ /* 0x004fc80000201400 */
[----:B------:R-:W-:Y:S01]  /*3670*/  F2FP.BF16.F32.PACK_AB R0, RZ, R0 ;  /* 0x00000000ff00723e */ /* 0x000fe200000010ff */
[----:B------:R-:W-:Y:S06]  /*3680*/  BRA `(.L_x_391) ;  /* 0x0000000c00507947 */ /* 0x000fec0003800000 */
.L_x_397:
[----:B------:R-:W2:Y:S02]  /*3690*/  LDG.E.U16 R4, desc[UR36][R4.64] ;  /* 0x0000002404047981 */ /* 0x000ea4000c1e1500 */
[----:B--2---:R-:W0:Y:S02]  /*36a0*/  I2F.S16 R0, R4 ;  /* 0x0000000400007306 */ /* 0x004e240000101400 */
[----:B0-----:R-:W-:Y:S01]  /*36b0*/  F2FP.BF16.F32.PACK_AB R0, RZ, R0 ;  /* 0x00000000ff00723e */ /* 0x001fe200000010ff */
[----:B------:R-:W-:Y:S06]  /*36c0*/  BRA `(.L_x_391) ;  /* 0x0000000c00407947 */ /* 0x000fec0003800000 */
.L_x_393:
        /* <DEDUP_REMOVED lines=9> */
.L_x_400:
[----:B------:R-:W2:Y:S02]  /*3760*/  LDG.E.U16 R0, desc[UR36][R4.64] ;  /* 0x0000002404007981 */ /* 0x000ea4000c1e1500 */
[----:B--2---:R-:W-:-:S05]  /*3770*/  HADD2.F32 R0, -RZ, R0.H0_H0 ;  /* 0x20000000ff007230 */ /* 0x004fca0000004100 */
[----:B------:R-:W-:Y:S01]  /*3780*/  F2FP.BF16.F32.PACK_AB R0, RZ, R0 ;  /* 0x00000000ff00723e */ /* 0x000fe200000010ff */
[----:B------:R-:W-:Y:S06]  /*3790*/  BRA `(.L_x_391) ;  /* 0x0000000c000c7947 */ /* 0x000fec0003800000 */
.L_x_399:
        /* <DEDUP_REMOVED lines=9> */
.L_x_402:
[----:B------:R-:W2:Y:S02]  /*3830*/  LDG.E.U16 R4, desc[UR36][R4.64] ;  /* 0x0000002404047981 */ /* 0x000ea4000c1e1500 */
[----:B--2---:R-:W-:-:S05]  /*3840*/  HADD2.F32 R0, -RZ, R4.H0_H0 ;  /* 0x20000004ff007230 */ /* 0x004fca0000004100 */
[----:B------:R-:W-:Y:S01]  /*3850*/  F2FP.BF16.F32.PACK_AB R0, RZ, R0 ;  /* 0x00000000ff00723e */ /* 0x000fe200000010ff */
[----:B------:R-:W-:Y:S06]  /*3860*/  BRA `(.L_x_391) ;  /* 0x0000000800d87947 */ /* 0x000fec0003800000 */
.L_x_401:
        /* <DEDUP_REMOVED lines=8> */
.L_x_392:
        /* <DEDUP_REMOVED lines=13> */
.L_x_405:
        /* <DEDUP_REMOVED lines=8> */
.L_x_404:
        /* <DEDUP_REMOVED lines=27> */
.L_x_407:
        /* <DEDUP_REMOVED lines=12> */
[----:B------:R-:W-:Y:S01]  /*3cb0*/  F2FP.BF16.F32.PACK_AB R0, RZ, R0 ;  /* 0x00000000ff00723e */ /* 0x000fe200000010ff */
[----:B------:R-:W-:Y:S06]  /*3cc0*/  BRA `(.L_x_391) ;  /* 0x0000000400c07947 */ /* 0x000fec0003800000 */
.L_x_406:
[----:B------:R1:W5:Y:S01]  /*3cd0*/  LDG.E.U16 R0, desc[UR36][R4.64] ;  /* 0x0000002404007981 */ /* 0x000362000c1e1500 */
[----:B------:R-:W-:Y:S05]  /*3ce0*/  BRA `(.L_x_391) ;  /* 0x0000000400b87947 */ /* 0x000fea0003800000 */
.L_x_403:
        /* <DEDUP_REMOVED lines=12> */
.L_x_410:
        /* <DEDUP_REMOVED lines=21> */
.L_x_414:
[----:B------:R-:W-:Y:S05]  /*3f00*/  BSYNC.RECONVERGENT B1 ;  /* 0x0000000000017941 */ /* 0x000fea0003800200 */
.L_x_413:
[----:B------:R-:W-:Y:S01]  /*3f10*/  IMAD.SHL.U32 R0, R0, 0x100000, RZ ;  /* 0x0010000000007824 */ /* 0x000fe200078e00ff */
[----:B------:R-:W-:-:S04]  /*3f20*/  LEA R3, R3, 0x3b800000, 0x17 ;  /* 0x3b80000003037811 */ /* 0x000fc800078eb8ff */
[----:B------:R-:W-:-:S07]  /*3f30*/  LOP3.LUT R0, R3, R0, R7, 0xfe, !PT ;  /* 0x0000000003007212 */ /* 0x000fce00078efe07 */
.L_x_412:
[----:B------:R-:W-:Y:S05]  /*3f40*/  BSYNC.RECONVERGENT B0 ;  /* 0x0000000000007941 */ /* 0x000fea0003800200 */
.L_x_411:
[----:B------:R-:W-:Y:S01]  /*3f50*/  F2FP.BF16.F32.PACK_AB R0, RZ, R0 ;  /* 0x00000000ff00723e */ /* 0x000fe200000010ff */
[----:B------:R-:W-:Y:S06]  /*3f60*/  BRA `(.L_x_391) ;  /* 0x0000000400187947 */ /* 0x000fec0003800000 */
.L_x_409:
        /* <DEDUP_REMOVED lines=21> */
.L_x_418:
[----:B------:R-:W-:Y:S05]  /*40c0*/  BSYNC.RECONVERGENT B1 ;  /* 0x0000000000017941 */ /* 0x000fea0003800200 */
.L_x_417:
[----:B------:R-:W-:Y:S01]  /*40d0*/  IMAD.SHL.U32 R0, R0, 0x200000, RZ ;  /* 0x0020000000007824 */ /* 0x000fe200078e00ff */
[----:B------:R-:W-:-:S04]  /*40e0*/  LEA R3, R3, 0x37800000, 0x17 ;  /* 0x3780000003037811 */ /* 0x000fc800078eb8ff */
[----:B------:R-:W-:-:S07]  /*40f0*/  LOP3.LUT R0, R3, R0, R7, 0xfe, !PT ;  /* 0x0000000003007212 */ /* 0x000fce00078efe07 */
.L_x_416:
[----:B------:R-:W-:Y:S05]  /*4100*/  BSYNC.RECONVERGENT B0 ;  /* 0x0000000000007941 */ /* 0x000fea0003800200 */
.L_x_415:
[----:B------:R-:W-:Y:S01]  /*4110*/  F2FP.BF16.F32.PACK_AB R0, RZ, R0 ;  /* 0x00000000ff00723e */ /* 0x000fe200000010ff */
[----:B------:R-:W-:Y:S06]  /*4120*/  BRA `(.L_x_391) ;  /* 0x0000000000a87947 */ /* 0x000fec0003800000 */
.L_x_408:
        /* <DEDUP_REMOVED lines=14> */
.L_x_422:
[----:B------:R-:W-:Y:S05]  /*4210*/  BSYNC.RECONVERGENT B0 ;  /* 0x0000000000007941 */ /* 0x000fea0003800200 */
.L_x_421:
[----:B------:R-:W-:Y:S01]  /*4220*/  F2FP.BF16.F32.PACK_AB R0, RZ, R0 ;  /* 0x00000000ff00723e */ /* 0x000fe200000010ff */
[----:B------:R-:W-:Y:S06]  /*4230*/  BRA `(.L_x_391) ;  /* 0x0000000000647947 */ /* 0x000fec0003800000 */
.L_x_396:
        /* <DEDUP_REMOVED lines=16> */
.L_x_423:
[----:B------:R-:W-:Y:S01]  /*4340*/  PRMT R0, RZ, 0x7610, R0 ;  /* 0x00007610ff007816 */ /* 0x000fe20000000000 */
[----:B------:R-:W-:Y:S06]  /*4350*/  BRA `(.L_x_391) ;  /* 0x00000000001c7947 */ /* 0x000fec0003800000 */
.L_x_420:
[----:B------:R-:W2:Y:S02]  /*4360*/  LDG.E.64 R4, desc[UR36][R4.64] ;  /* 0x0000002404047981 */ /* 0x000ea4000c1e1b00 */
[----:B--2---:R-:W0:Y:S02]  /*4370*/  I2F.U64 R0, R4 ;  /* 0x0000000400007312 */ /* 0x004e240000301000 */
[----:B0-----:R-:W-:Y:S01]  /*4380*/  F2FP.BF16.F32.PACK_AB R0, RZ, R0 ;  /* 0x00000000ff00723e */ /* 0x001fe200000010ff */
[----:B------:R-:W-:Y:S06]  /*4390*/  BRA `(.L_x_391) ;  /* 0x00000000000c7947 */ /* 0x000fec0003800000 */
.L_x_419:
[----:B------:R-:W2:Y:S02]  /*43a0*/  LDG.E R4, desc[UR36][R4.64] ;  /* 0x0000002404047981 */ /* 0x000ea4000c1e1900 */
[----:B--2---:R-:W-:-:S04]  /*43b0*/  I2FP.F32.U32 R0, R4 ;  /* 0x0000000400007245 */ /* 0x004fc80000201000 */
[----:B------:R-:W-:-:S07]  /*43c0*/  F2FP.BF16.F32.PACK_AB R0, RZ, R0 ;  /* 0x00000000ff00723e */ /* 0x000fce00000010ff */
.L_x_391:
[----:B------:R-:W-:Y:S05]  /*43d0*/  BSYNC.RECONVERGENT B6 ;  /* 0x0000000000067941 */ /* 0x000fea0003800200 */
.L_x_390:
[C---:B01----:R-:W-:Y:S01]  /*43e0*/  VIADD R5, R25.reuse, 0x100 ;  /* 0x0000010019057836 */ /* 0x043fe20000000000 */
[CC--:B------:R-:W-:Y:S01]  /*43f0*/  ISETP.GE.AND P0, PT, R25.reuse, R16.reuse, PT ;  /* 0x000000101900720c */ /* 0x0c0fe20003f06270 */
[----:B------:R-:W-:Y:S01]  /*4400*/  VIADD R23, R25, 0x80 ;  /* 0x0000008019177836 */ /* 0x000fe20000000000 */
[----:B------:R-:W-:Y:S02]  /*4410*/  BSSY.RECONVERGENT B6, `(.L_x_424) ;  /* 0x000011f000067945 */ /* 0x000fe40003800200 */
[-C--:B------:R-:W-:Y:S01]  /*4420*/  ISETP.GE.AND P2, PT, R5, R16.reuse, PT ;  /* 0x000000100500720c */ /* 0x080fe20003f46270 */
[----:B------:R-:W-:Y:S01]  /*4430*/  VIADD R5, R25, 0x180 ;  /* 0x0000018019057836 */ /* 0x000fe20000000000 */
[----:B------:R-:W-:-:S04]  /*4440*/  ISETP.GE.AND P1, PT, R23, R16, PT ;  /* 0x000000101700720c */ /* 0x000fc80003f26270 */
[----:B------:R-:W-:-:S03]  /*4450*/  ISETP.GE.AND P3, PT, R5, R16, PT ;  /* 0x000000100500720c */ /* 0x000fc60003f66270 */
[----:B-----5:R-:W-:-:S04]  /*4460*/  @!P0 IMAD.U32 R4, R17, 0x10000, RZ ;  /* 0x0001000011048824 */ /* 0x020fc800078e00ff */
[----:B------:R-:W-:Y:S02]  /*4470*/  @!P2 IMAD.U32 R5, R19, 0x10000, RZ ;  /* 0x000100001305a824 */ /* 0x000fe400078e00ff */
[----:B------:R-:W0:Y:S04]  /*4480*/  @!P0 MUFU.LG2 R4, R4 ;  /* 0x0000000400048308 */ /* 0x000e280000000c00 */
[----:B------:R-:W-:Y:S02]  /*4490*/  @!P3 IMAD.U32 R6, R0, 0x10000, RZ ;  /* 0x000100000006b824 */ /* 0x000fe400078e00ff */
[----:B------:R-:W-:Y:S02]  /*44a0*/  @!P1 IMAD.U32 R0, R18, 0x10000, RZ ;  /* 0x0001000012009824 */ /* 0x000fe400078e00ff */
[----:B------:R-:W1:Y:S01]  /*44b0*/  @!P2 MUFU.LG2 R5, R5 ;  /* 0x000000050005a308 */ /* 0x000e620000000c00 */
[----:B------:R-:W2:Y:S07]  /*44c0*/  LDC.U8 R18, c[0x0][0x3a4] ;  /* 0x0000e900ff127b82 */ /* 0x000eae0000000000 */
[----:B------:R-:W3:Y:S08]  /*44d0*/  @!P3 MUFU.LG2 R6, R6 ;  /* 0x000000060006b308 */ /* 0x000ef00000000c00 */
[----:B------:R-:W4:Y:S08]  /*44e0*/  @!P1 MUFU.LG2 R0, R0 ;  /* 0x0000000000009308 */ /* 0x000f300000000c00 */
[----:B0-----:R0:W0:Y:S08]  /*44f0*/  @!P0 F2F.BF16.F32 R3, R4 ;  /* 0x0000000400038304 */ /* 0x0010300000202000 */
[----:B-1----:R1:W0:Y:S08]  /*4500*/  @!P2 F2F.BF16.F32 R17, R5 ;  /* 0x000000050011a304 */ /* 0x0022300000202000 */
[----:B---3--:R1:W3:Y:S08]  /*4510*/  @!P3 F2F.BF16.F32 R19, R6 ;  /* 0x000000060013b304 */ /* 0x0082f00000202000 */
[----:B----4-:R1:W4:Y:S01]  /*4520*/  @!P1 F2F.BF16.F32 R22, R0 ;  /* 0x0000000000169304 */ /* 0x0103220000202000 */
[----:B0-2---:R-:W-:Y:S05]  /*4530*/  @P0 BRA `(.L_x_425) ;  /* 0x0000001000300947 */ /* 0x005fea0003800000 */
[----:B------:R-:W0:Y:S01]  /*4540*/  LDCU UR4, c[0x0][0x3a8] ;  /* 0x00007500ff0477ac */ /* 0x000e220008000800 */
[----:B------:R-:W2:Y:S01]  /*4550*/  LDC.64 R8, c[0x0][0x388] ;  /* 0x0000e200ff087b82 */ /* 0x000ea20000000a00 */
[----:B-1----:R-:W-:Y:S01]  /*4560*/  IMAD R0, R2, 0x200, R25 ;  /* 0x0000020002007824 */ /* 0x002fe200078e0219 */
[----:B------:R-:W-:-:S03]  /*4570*/  PRMT R4, R18, 0x9910, RZ ;  /* 0x0000991012047816 */ /* 0x000fc600000000ff */
[----:B0-----:R-:W-:Y:S02]  /*4580*/  IMAD R5, R0, UR4, RZ ;  /* 0x0000000400057c24 */ /* 0x001fe4000f8e02ff */
[----:B------:R-:W-:-:S05]  /*4590*/  IMAD.MOV.U32 R0, RZ, RZ, R4 ;  /* 0x000000ffff007224 */ /* 0x000fca00078e0004 */
[----:B------:R-:W-:Y:S02]  /*45a0*/  ISETP.GT.AND P0, PT, R0, 0x9, PT ;  /* 0x000000090000780c */ /* 0x000fe40003f04270 */
[----:B--2---:R-:W-:-:S05]  /*45b0*/  IADD3 R8, P1, PT, R5, R8, RZ ;  /* 0x0000000805087210 */ /* 0x004fca0007f3e0ff */
[----:B------:R-:W-:-:S06]  /*45c0*/  IMAD.X R9, RZ, RZ, R9, P1 ;  /* 0x000000ffff097224 */ /* 0x000fcc00008e0609 */
[----:B------:R-:W-:Y:S05]  /*45d0*/  @P0 BRA `(.L_x_426) ;  /* 0x0000000400340947 */ /* 0x000fea0003800000 */
[----:B------:R-:W-:-:S13]  /*45e0*/  ISETP.GT.AND P0, PT, R0, 0x4, PT ;  /* 0x000000040000780c */ /* 0x000fda0003f04270 */
[----:B------:R-:W-:Y:S05]  /*45f0*/  @P0 BRA `(.L_x_427) ;  /* 0x0000000000940947 */ /* 0x000fea0003800000 */
[----:B------:R-:W-:-:S13]  /*4600*/  ISETP.GT.AND P0, PT, R0, 0x1, PT ;  /* 0x000000010000780c */ /* 0x000fda0003f04270 */
[----:B------:R-:W-:Y:S05]  /*4610*/  @P0 BRA `(.L_x_428) ;  /* 0x0000000000380947 */ /* 0x000fea0003800000 */
[----:B------:R-:W-:-:S13]  /*4620*/  ISETP.NE.AND P0, PT, R18, RZ, PT ;  /* 0x000000ff1200720c */ /* 0x000fda0003f05270 */
[----:B------:R-:W-:Y:S05]  /*4630*/  @!P0 BRA `(.L_x_429) ;  /* 0x00000000001c8947 */ /* 0x000fea0003800000 */
[----:B------:R-:W-:-:S13]  /*4640*/  ISETP.NE.AND P0, PT, R0, 0x1, PT ;  /* 0x000000010000780c */ /* 0x000fda0003f05270 */
[----:B------:R-:W-:Y:S05]  /*4650*/  @P0 BRA `(.L_x_430) ;  /* 0x0000000c00380947 */ /* 0x000fea0003800000 */
[----:B------:R-:W-:Y:S02]  /*4660*/  IMAD.U32 R3, R3, 0x10000, RZ ;  /* 0x0001000003037824 */ /* 0x000fe400078e00ff */
[----:B------:R-:W-:-:S04]  /*4670*/  IMAD.MOV.U32 R25, RZ, RZ, R23 ;  /* 0x000000ffff197224 */ /* 0x000fc800078e0017 */
[----:B------:R-:W0:Y:S02]  /*4680*/  F2I.FTZ.TRUNC.NTZ R3, R3 ;  /* 0x0000000300037305 */ /* 0x000e24000021f100 */
[----:B0-----:R0:W-:Y:S01]  /*4690*/  STG.E.U8 desc[UR36][R8.64], R3 ;  /* 0x0000000308007986 */ /* 0x0011e2000c101124 */
[----:B------:R-:W-:Y:S05]  /*46a0*/  BRA `(.L_x_425) ;  /* 0x0000000c00d47947 */ /* 0x000fea0003800000 */
.L_x_429:
[----:B------:R-:W-:Y:S02]  /*46b0*/  IMAD.U32 R5, R3, 0x10000, RZ ;  /* 0x0001000003057824 */ /* 0x000fe400078e00ff */
[----:B------:R-:W-:-:S04]  /*46c0*/  IMAD.MOV.U32 R25, RZ, RZ, R23 ;  /* 0x000000ffff197224 */ /* 0x000fc800078e0017 */
[----:B------:R-:W0:Y:S02]  /*46d0*/  F2I.S64.TRUNC R4, R5 ;  /* 0x0000000500047311 */ /* 0x000e24000020d900 */
[----:B0-----:R0:W-:Y:S01]  /*46e0*/  STG.E.U8 desc[UR36][R8.64], R4 ;  /* 0x0000000408007986 */ /* 0x0011e2000c101124 */
[----:B------:R-:W-:Y:S05]  /*46f0*/  BRA `(.L_x_425) ;  /* 0x0000000c00c07947 */ /* 0x000fea0003800000 */
.L_x_428:
[----:B------:R-:W-:-:S13]  /*4700*/  ISETP.NE.AND P0, PT, R0, 0x2, PT ;  /* 0x000000020000780c */ /* 0x000fda0003f05270 */
[----:B------:R-:W-:Y:S05]  /*4710*/  @!P0 BRA `(.L_x_431) ;  /* 0x0000000000388947 */ /* 0x000fea0003800000 */
[----:B------:R-:W-:-:S13]  /*4720*/  ISETP.NE.AND P0, PT, R0, 0x3, PT ;  /* 0x000000030000780c */ /* 0x000fda0003f05270 */
[----:B------:R-:W-:Y:S05]  /*4730*/  @!P0 BRA `(.L_x_432) ;  /* 0x00000000001c8947 */ /* 0x000fea0003800000 */
[----:B------:R-:W-:-:S13]  /*4740*/  ISETP.NE.AND P0, PT, R0, 0x4, PT ;  /* 0x000000040000780c */ /* 0x000fda0003f05270 */
[----:B------:R-:W-:Y:S05]  /*4750*/  @P0 BRA `(.L_x_430) ;  /* 0x0000000800f80947 */ /* 0x000fea0003800000 */
[----:B------:R-:W-:Y:S02]  /*4760*/  IMAD.U32 R4, R3, 0x10000, RZ ;  /* 0x0001000003047824 */ /* 0x000fe400078e00ff */
[----:B------:R-:W-:-:S04]  /*4770*/  IMAD.MOV.U32 R25, RZ, RZ, R23 ;  /* 0x000000ffff197224 */ /* 0x000fc800078e0017 */
[----:B------:R-:W0:Y:S02]  /*4780*/  F2I.S64.TRUNC R4, R4 ;  /* 0x0000000400047311 */ /* 0x000e24000020d900 */
[----:B0-----:R0:W-:Y:S01]  /*4790*/  STG.E.64 desc[UR36][R8.64], R4 ;  /* 0x0000000408007986 */ /* 0x0011e2000c101b24 */
[----:B------:R-:W-:Y:S05]  /*47a0*/  BRA `(.L_x_425) ;  /* 0x0000000c00947947 */ /* 0x000fea0003800000 */
.L_x_432:
[----:B------:R-:W-:Y:S02]  /*47b0*/  IMAD.U32 R3, R3, 0x10000, RZ ;  /* 0x0001000003037824 */ /* 0x000fe400078e00ff */
[----:B------:R-:W-:-:S04]  /*47c0*/  IMAD.MOV.U32 R25, RZ, RZ, R23 ;  /* 0x000000ffff197224 */ /* 0x000fc800078e0017 */
[----:B------:R-:W0:Y:S02]  /*47d0*/  F2I.FTZ.TRUNC.NTZ R3, R3 ;  /* 0x0000000300037305 */ /* 0x000e24000021f100 */
[----:B0-----:R0:W-:Y:S01]  /*47e0*/  STG.E desc[UR36][R8.64], R3 ;  /* 0x0000000308007986 */ /* 0x0011e2000c101924 */
[----:B------:R-:W-:Y:S05]  /*47f0*/  BRA `(.L_x_425) ;  /* 0x0000000c00807947 */ /* 0x000fea0003800000 */
.L_x_431:
[----:B------:R-:W-:Y:S02]  /*4800*/  IMAD.U32 R3, R3, 0x10000, RZ ;  /* 0x0001000003037824 */ /* 0x000fe400078e00ff */
[----:B------:R-:W-:-:S04]  /*4810*/  IMAD.MOV.U32 R25, RZ, RZ, R23 ;  /* 0x000000ffff197224 */ /* 0x000fc800078e0017 */
[----:B------:R-:W0:Y:S02]  /*4820*/  F2I.FTZ.TRUNC.NTZ R3, R3 ;  /* 0x0000000300037305 */ /* 0x000e24000021f100 */
[----:B0-----:R0:W-:Y:S01]  /*4830*/  STG.E.U16 desc[UR36][R8.64], R3 ;  /* 0x0000000308007986 */ /* 0x0011e2000c101524 */
[----:B------:R-:W-:Y:S05]  /*4840*/  BRA `(.L_x_425) ;  /* 0x0000000c006c7947 */ /* 0x000fea0003800000 */
.L_x_427:
[----:B------:R-:W-:-:S13]  /*4850*/  ISETP.GT.AND P0, PT, R0, 0x6, PT ;  /* 0x000000060000780c */ /* 0x000fda0003f04270 */
[----:B------:R-:W-:Y:S05]  /*4860*/  @P0 BRA `(.L_x_433) ;  /* 0x0000000000340947 */ /* 0x000fea0003800000 */
[----:B------:R-:W-:-:S13]  /*4870*/  ISETP.NE.AND P0, PT, R0, 0x5, PT ;  /* 0x000000050000780c */ /* 0x000fda0003f05270 */
[----:B------:R-:W-:Y:S05]  /*4880*/  @!P0 BRA `(.L_x_434) ;  /* 0x0000000000188947 */ /* 0x000fea0003800000 */
[----:B------:R-:W-:-:S13]  /*4890*/  ISETP.NE.AND P0, PT, R0, 0x6, PT ;  /* 0x000000060000780c */ /* 0x000fda0003f05270 */
[----:B------:R-:W-:Y:S05]  /*48a0*/  @P0 BRA `(.L_x_430) ;  /* 0x0000000800a40947 */ /* 0x000fea0003800000 */
[----:B------:R-:W-:Y:S02]  /*48b0*/  IMAD.U32 R3, R3, 0x10000, RZ ;  /* 0x0001000003037824 */ /* 0x000fe400078e00ff */
[----:B------:R-:W-:-:S03]  /*48c0*/  IMAD.MOV.U32 R25, RZ, RZ, R23 ;  /* 0x000000ffff197224 */ /* 0x000fc600078e0017 */
[----:B------:R0:W-:Y:S01]  /*48d0*/  STG.E desc[UR36][R8.64], R3 ;  /* 0x0000000308007986 */ /* 0x0001e2000c101924 */
[----:B------:R-:W-:Y:S05]  /*48e0*/  BRA `(.L_x_425) ;  /* 0x0000000c00447947 */ /* 0x000fea0003800000 */
.L_x_434:
[----:B------:R-:W-:Y:S02]  /*48f0*/  IMAD.U32 R0, R3, 0x10000, RZ ;  /* 0x0001000003007824 */ /* 0x000fe400078e00ff */
[----:B------:R-:W-:-:S03]  /*4900*/  IMAD.MOV.U32 R25, RZ, RZ, R23 ;  /* 0x000000ffff197224 */ /* 0x000fc600078e0017 */
[----:B------:R-:W-:-:S05]  /*4910*/  F2FP.F16.F32.PACK_AB R0, RZ, R0 ;  /* 0x00000000ff00723e */ /* 0x000fca00000000ff */
[----:B------:R0:W-:Y:S01]  /*4920*/  STG.E.U16 desc[UR36][R8.64], R0 ;  /* 0x0000000008007986 */ /* 0x0001e2000c101524 */
[----:B------:R-:W-:Y:S05]  /*4930*/  BRA `(.L_x_425) ;  /* 0x0000000c00307947 */ /* 0x000fea0003800000 */
.L_x_433:
[----:B------:R-:W-:-:S13]  /*4940*/  ISETP.NE.AND P0, PT, R0, 0x7, PT ;  /* 0x000000070000780c */ /* 0x000fda0003f05270 */
[----:B------:R-:W-:Y:S05]  /*4950*/  @!P0 BRA `(.L_x_435) ;  /* 0x00000000003c8947 */ /* 0x000fea0003800000 */
[----:B------:R-:W-:-:S13]  /*4960*/  ISETP.NE.AND P0, PT, R0, 0x8, PT ;  /* 0x000000080000780c */ /* 0x000fda0003f05270 */
[----:B------:R-:W-:Y:S05]  /*4970*/  @!P0 BRA `(.L_x_436) ;  /* 0x00000000001c8947 */ /* 0x000fea0003800000 */
[----:B------:R-:W-:-:S13]  /*4980*/  ISETP.NE.AND P0, PT, R0, 0x9, PT ;  /* 0x000000090000780c */ /* 0x000fda0003f05270 */
[----:B------:R-:W-:Y:S05]  /*4990*/  @P0 BRA `(.L_x_430) ;  /* 0x0000000800680947 */ /* 0x000fea0003800000 */
[----:B------:R-:W-:Y:S02]  /*49a0*/  IMAD.U32 R4, R3, 0x10000, RZ ;  /* 0x0001000003047824 */ /* 0x000fe400078e00ff */
[----:B------:R-:W-:Y:S02]  /*49b0*/  IMAD.MOV.U32 R5, RZ, RZ, RZ ;  /* 0x000000ffff057224 */ /* 0x000fe400078e00ff */
[----:B------:R-:W-:-:S03]  /*49c0*/  IMAD.MOV.U32 R25, RZ, RZ, R23 ;  /* 0x000000ffff197224 */ /* 0x000fc600078e0017 */
[----:B------:R0:W-:Y:S01]  /*49d0*/  STG.E.64 desc[UR36][R8.64], R4 ;  /* 0x0000000408007986 */ /* 0x0001e2000c101b24 */
[----:B------:R-:W-:Y:S05]  /*49e0*/  BRA `(.L_x_425) ;  /* 0x0000000c00047947 */ /* 0x000fea0003800000 */
.L_x_436:
[----:B------:R-:W-:Y:S02]  /*49f0*/  IMAD.U32 R3, R3, 0x10000, RZ ;  /* 0x0001000003037824 */ /* 0x000fe400078e00ff */
[----:B------:R-:W-:-:S03]  /*4a00*/  IMAD.MOV.U32 R25, RZ, RZ, R23 ;  /* 0x000000ffff197224 */ /* 0x000fc600078e0017 */
[----:B------:R-:W-:-:S04]  /*4a10*/  F2FP.F16.F32.PACK_AB R3, RZ, R3 ;  /* 0x00000003ff03723e */ /* 0x000fc800000000ff */
[----:B------:R-:W-:-:S05]  /*4a20*/  PRMT R3, R3, 0x5410, RZ ;  /* 0x0000541003037816 */ /* 0x000fca00000000ff */
[----:B------:R0:W-:Y:S01]  /*4a30*/  STG.E desc[UR36][R8.64], R3 ;  /* 0x0000000308007986 */ /* 0x0001e2000c101924 */
[----:B------:R-:W-:Y:S05]  /*4a40*/  BRA `(.L_x_425) ;  /* 0x0000000800ec7947 */ /* 0x000fea0003800000 */
.L_x_435:
[----:B------:R-:W-:Y:S02]  /*4a50*/  IMAD.U32 R4, R3, 0x10000, RZ ;  /* 0x0001000003047824 */ /* 0x000fe400078e00ff */
[----:B------:R-:W-:Y:S02]  /*4a60*/  IMAD.MOV.U32 R25, RZ, RZ, R23 ;  /* 0x000000ffff197224 */ /* 0x000fe400078e0017 */
[----:B------:R-:W-:-:S06]  /*4a70*/  FMUL.FTZ R4, R4, 1 ;  /* 0x3f80000004047820 */ /* 0x000fcc0000410000 */
[----:B------:R-:W0:Y:S02]  /*4a80*/  F2F.F64.F32 R4, R4 ;  /* 0x0000000400047310 */ /* 0x000e240000201800 */
[----:B0-----:R0:W-:Y:S01]  /*4a90*/  STG.E.64 desc[UR36][R8.64], R4 ;  /* 0x0000000408007986 */ /* 0x0011e2000c101b24 */
[----:B------:R-:W-:Y:S05]  /*4aa0*/  BRA `(.L_x_425) ;  /* 0x0000000800d47947 */ /* 0x000fea0003800000 */
.L_x_426:
[----:B------:R-:W-:-:S13]  /*4ab0*/  ISETP.GT.AND P0, PT, R0, 0x18, PT ;  /* 0x000000180000780c */ /* 0x000fda0003f04270 */
[----:B------:R-:W-:Y:S05]  /*4ac0*/  @P0 BRA `(.L_x_437) ;  /* 0x0000000400080947 */ /* 0x000fea0003800000 */
        /* <DEDUP_REMOVED lines=8> */
[----:B------:R-:W-:-:S04]  /*4b50*/  FSETP.NEU.FTZ.AND P0, PT, R3, RZ, PT ;  /* 0x000000ff0300720b */ /* 0x000fc80003f1d000 */
[----:B------:R-:W-:-:S05]  /*4b60*/  SEL R3, RZ, 0x1, !P0 ;  /* 0x00000001ff037807 */ /* 0x000fca0004000000 */
[----:B------:R0:W-:Y:S01]  /*4b70*/  STG.E.U8 desc[UR36][R8.64], R3 ;  /* 0x0000000308007986 */ /* 0x0001e2000c101124 */
[----:B------:R-:W-:Y:S05]  /*4b80*/  BRA `(.L_x_425) ;  /* 0x00000008009c7947 */ /* 0x000fea0003800000 */
.L_x_439:
[----:B------:R-:W-:Y:S01]  /*4b90*/  IMAD.U32 R3, R3, 0x10000, RZ ;  /* 0x0001000003037824 */ /* 0x000fe200078e00ff */
[----:B------:R-:W-:Y:S01]  /*4ba0*/  CS2R R6, SRZ ;  /* 0x0000000000067805 */ /* 0x000fe2000001ff00 */
[----:B------:R-:W-:Y:S02]  /*4bb0*/  IMAD.MOV.U32 R25, RZ, RZ, R23 ;  /* 0x000000ffff197224 */ /* 0x000fe400078e0017 */
[----:B------:R-:W-:-:S04]  /*4bc0*/  FMUL.FTZ R3, R3, 1 ;  /* 0x3f80000003037820 */ /* 0x000fc80000410000 */
[----:B------:R-:W0:Y:S02]  /*4bd0*/  F2F.F64.F32 R4, R3 ;  /* 0x0000000300047310 */ /* 0x000e240000201800 */
[----:B0-----:R0:W-:Y:S01]  /*4be0*/  STG.E.128 desc[UR36][R8.64], R4 ;  /* 0x0000000408007986 */ /* 0x0011e2000c101d24 */
[----:B------:R-:W-:Y:S05]  /*4bf0*/  BRA `(.L_x_425) ;  /* 0x0000000800807947 */ /* 0x000fea0003800000 */
.L_x_438:
[----:B------:R-:W-:-:S13]  /*4c00*/  ISETP.NE.AND P0, PT, R0, 0xf, PT ;  /* 0x0000000f0000780c */ /* 0x000fda0003f05270 */
[----:B------:R-:W-:Y:S05]  /*4c10*/  @!P0 BRA `(.L_x_440) ;  /* 0x0000000000a88947 */ /* 0x000fea0003800000 */
[----:B------:R-:W-:-:S13]  /*4c20*/  ISETP.NE.AND P0, PT, R0, 0x17, PT ;  /* 0x000000170000780c */ /* 0x000fda0003f05270 */
[----:B------:R-:W-:Y:S05]  /*4c30*/  @!P0 BRA `(.L_x_441) ;  /* 0x0000000000508947 */ /* 0x000fea0003800000 */
[----:B------:R-:W-:-:S13]  /*4c40*/  ISETP.NE.AND P0, PT, R0, 0x18, PT ;  /* 0x000000180000780c */ /* 0x000fda0003f05270 */
[----:B------:R-:W-:Y:S05]  /*4c50*/  @P0 BRA `(.L_x_430) ;  /* 0x0000000400b80947 */ /* 0x000fea0003800000 */
[----:B------:R-:W-:Y:S01]  /*4c60*/  IMAD.U32 R6, R3, 0x10000, RZ ;  /* 0x0001000003067824 */ /* 0x000fe200078e00ff */
[----:B------:R-:W-:Y:S01]  /*4c70*/  BSSY.RECONVERGENT B0, `(.L_x_442) ;  /* 0x000000c000007945 */ /* 0x000fe20003800200 */
[----:B------:R-:W-:-:S03]  /*4c80*/  IMAD.MOV.U32 R0, RZ, RZ, 0x7f ;  /* 0x0000007fff007424 */ /* 0x000fc600078e00ff */
        /* <DEDUP_REMOVED lines=10> */
.L_x_443:
[----:B------:R-:W-:Y:S05]  /*4d30*/  BSYNC.RECONVERGENT B0 ;  /* 0x0000000000007941 */ /* 0x000fea0003800200 */
.L_x_442:
[----:B------:R-:W-:Y:S01]  /*4d40*/  LOP3.LUT R5, R0, 0x80, R5, 0xf8, !PT ;  /* 0x0000008000057812 */ /* 0x000fe200078ef805 */
[----:B------:R-:W-:-:S04]  /*4d50*/  IMAD.MOV.U32 R25, RZ, RZ, R23 ;  /* 0x000000ffff197224 */ /* 0x000fc800078e0017 */
[----:B------:R0:W-:Y:S01]  /*4d60*/  STG.E.U8 desc[UR36][R8.64], R5 ;  /* 0x0000000508007986 */ /* 0x0001e2000c101124 */
[----:B------:R-:W-:Y:S05]  /*4d70*/  BRA `(.L_x_425) ;  /* 0x0000000800207947 */ /* 0x000fea0003800000 */
.L_x_441:
[----:B------:R-:W-:Y:S01]  /*4d80*/  IMAD.U32 R6, R3, 0x10000, RZ ;  /* 0x0001000003067824 */ /* 0x000fe200078e00ff */
[----:B------:R-:W-:Y:S04]  /*4d90*/  BSSY.RECONVERGENT B0, `(.L_x_444) ;  /* 0x000000e000007945 */ /* 0x000fe80003800200 */
[----:B------:R-:W-:Y:S02]  /*4da0*/  LOP3.LUT R4, R6, 0x7fffffff, RZ, 0xc0, !PT ;  /* 0x7fffffff06047812 */ /* 0x000fe400078ec0ff */
[----:B------:R-:W-:Y:S02]  /*4db0*/  SHF.R.U32.HI R5, RZ, 0x18, R6 ;  /* 0x00000018ff057819 */ /* 0x000fe40000011606 */
[----:B------:R-:W-:-:S13]  /*4dc0*/  ISETP.GE.U32.AND P1, PT, R4, 0x47800000, PT ;  /* 0x478000000400780c */ /* 0x000fda0003f26070 */
[----:B------:R-:W-:Y:S01]  /*4dd0*/  @P1 IMAD.MOV.U32 R0, RZ, RZ, 0x7f ;  /* 0x0000007fff001424 */ /* 0x000fe200078e00ff */
        /* <DEDUP_REMOVED lines=9> */
.L_x_445:
[----:B------:R-:W-:Y:S05]  /*4e70*/  BSYNC.RECONVERGENT B0 ;  /* 0x0000000000007941 */ /* 0x000fea0003800200 */
.L_x_444:
[----:B------:R-:W-:Y:S01]  /*4e80*/  LOP3.LUT R5, R0, 0x80, R5, 0xf8, !PT ;  /* 0x0000008000057812 */ /* 0x000fe200078ef805 */
[----:B------:R-:W-:-:S04]  /*4e90*/  IMAD.MOV.U32 R25, RZ, RZ, R23 ;  /* 0x000000ffff197224 */ /* 0x000fc800078e0017 */
[----:B------:R2:W-:Y:S01]  /*4ea0*/  STG.E.U8 desc[UR36][R8.64], R5 ;  /* 0x0000000508007986 */ /* 0x0005e2000c101124 */
[----:B------:R-:W-:Y:S05]  /*4eb0*/  BRA `(.L_x_425) ;  /* 0x0000000400d07947 */ /* 0x000fea0003800000 */
.L_x_440:
[----:B------:R0:W-:Y:S01]  /*4ec0*/  STG.E.U16 desc[UR36][R8.64], R3 ;  /* 0x0000000308007986 */ /* 0x0001e2000c101524 */
[----:B------:R-:W-:Y:S01]  /*4ed0*/  IMAD.MOV.U32 R25, RZ, RZ, R23 ;  /* 0x000000ffff197224 */ /* 0x000fe200078e0017 */
[----:B------:R-:W-:Y:S06]  /*4ee0*/  BRA `(.L_x_425) ;  /* 0x0000000400c47947 */ /* 0x000fec0003800000 */
.L_x_437:
[----:B------:R-:W-:-:S13]  /*4ef0*/  ISETP.GT.AND P0, PT, R0, 0x1b, PT ;  /* 0x0000001b0000780c */ /* 0x000fda0003f04270 */
[----:B------:R-:W-:Y:S05]  /*4f00*/  @P0 BRA `(.L_x_446) ;  /* 0x0000000000f40947 */ /* 0x000fea0003800000 */
        /* <DEDUP_REMOVED lines=8> */
[----:B------:R-:W0:Y:S02]  /*4f90*/  F2I.FTZ.U32.TRUNC.NTZ R3, R3 ;  /* 0x0000000300037305 */ /* 0x000e24000021f000 */
[----:B0-----:R0:W-:Y:S01]  /*4fa0*/  STG.E.U16 desc[UR36][R8.64], R3 ;  /* 0x0000000308007986 */ /* 0x0011e2000c101524 */
[----:B------:R-:W-:Y:S05]  /*4fb0*/  BRA `(.L_x_425) ;  /* 0x0000000400907947 */ /* 0x000fea0003800000 */
.L_x_448:
[----:B------:R-:W-:Y:S01]  /*4fc0*/  IMAD.U32 R3, R3, 0x10000, RZ ;  /* 0x0001000003037824 */ /* 0x000fe200078e00ff */
[----:B------:R-:W-:Y:S01]  /*4fd0*/  BSSY.RECONVERGENT B0, `(.L_x_449) ;  /* 0x0000014000007945 */ /* 0x000fe20003800200 */
[----:B------:R-:W-:-:S03]  /*4fe0*/  IMAD.MOV.U32 R4, RZ, RZ, 0x80 ;  /* 0x00000080ff047424 */ /* 0x000fc600078e00ff */
[----:B------:R-:W-:-:S04]  /*4ff0*/  LOP3.LUT R0, R3, 0x7fffffff, RZ, 0xc0, !PT ;  /* 0x7fffffff03007812 */ /* 0x000fc800078ec0ff */
[----:B------:R-:W-:-:S13]  /*5000*/  ISETP.GT.U32.AND P0, PT, R0, 0x437fffff, PT ;  /* 0x437fffff0000780c */ /* 0x000fda0003f04070 */
[----:B------:R-:W-:Y:S05]  /*5010*/  @P0 BRA `(.L_x_450) ;  /* 0x00000000003c0947 */ /* 0x000fea0003800000 */
[----:B------:R-:W-:-:S13]  /*5020*/  ISETP.GT.U32.AND P0, PT, R0, 0x3bffffff, PT ;  /* 0x3bffffff0000780c */ /* 0x000fda0003f04070 */
[----:B------:R-:W-:Y:S05]  /*5030*/  @P0 BRA `(.L_x_451) ;  /* 0x0000000000140947 */ /* 0x000fea0003800000 */
[----:B------:R-:W-:Y:S01]  /*5040*/  FADD.FTZ R0, R0, 8192 ;  /* 0x4600000000007421 */ /* 0x000fe20000010000 */
[----:B------:R-:W-:-:S04]  /*5050*/  PRMT R4, RZ, 0x7610, R4 ;  /* 0x00007610ff047816 */ /* 0x000fc80000000004 */
[----:B------:R-:W-:-:S13]  /*5060*/  LOP3.LUT P0, R0, R0, 0xff, RZ, 0xc0, !PT ;  /* 0x000000ff00007812 */ /* 0x000fda000780c0ff */
[----:B------:R-:W-:Y:S05]  /*5070*/  @!P0 BRA `(.L_x_450) ;  /* 0x0000000000248947 */ /* 0x000fea0003800000 */
[----:B------:R-:W-:Y:S05]  /*5080*/  BRA `(.L_x_452) ;  /* 0x0000000000147947 */ /* 0x000fea0003800000 */
.L_x_451:
[----:B------:R-:W-:-:S04]  /*5090*/  SHF.R.U32.HI R0, RZ, 0x14, R3 ;  /* 0x00000014ff007819 */ /* 0x000fc80000011603 */
[----:B------:R-:W-:-:S04]  /*50a0*/  LOP3.LUT R0, R0, 0x1, RZ, 0xc0, !PT ;  /* 0x0000000100007812 */ /* 0x000fc800078ec0ff */
[----:B------:R-:W-:-:S04]  /*50b0*/  IADD3 R0, PT, PT, R3, 0x487ffff, R0 ;  /* 0x0487ffff03007810 */ /* 0x000fc80007ffe000 */
[----:B------:R-:W-:-:S04]  /*50c0*/  SHF.R.U32.HI R0, RZ, 0x14, R0 ;  /* 0x00000014ff007819 */ /* 0x000fc80000011600 */
[----:B------:R-:W-:-:S07]  /*50d0*/  LOP3.LUT R0, R0, 0xff, RZ, 0xc0, !PT ;  /* 0x000000ff00007812 */ /* 0x000fce00078ec0ff */
.L_x_452:
[----:B------:R-:W-:-:S04]  /*50e0*/  SHF.R.U32.HI R3, RZ, 0x18, R3 ;  /* 0x00000018ff037819 */ /* 0x000fc80000011603 */
[----:B------:R-:W-:-:S04]  /*50f0*/  LOP3.LUT R0, R0, 0x80, R3, 0xf8, !PT ;  /* 0x0000008000007812 */ /* 0x000fc800078ef803 */
[----:B------:R-:W-:-:S07]  /*5100*/  PRMT R4, R0, 0x7610, R4 ;  /* 0x0000761000047816 */ /* 0x000fce0000000004 */
.L_x_450:
[----:B------:R-:W-:Y:S05]  /*5110*/  BSYNC.RECONVERGENT B0 ;  /* 0x0000000000007941 */ /* 0x000fea0003800200 */
.L_x_449:
[----:B------:R0:W-:Y:S01]  /*5120*/  STG.E.U8 desc[UR36][R8.64], R4 ;  /* 0x0000000408007986 */ /* 0x0001e2000c101124 */
[----:B------:R-:W-:Y:S01]  /*5130*/  IMAD.MOV.U32 R25, RZ, RZ, R23 ;  /* 0x000000ffff197224 */ /* 0x000fe200078e0017 */
[----:B------:R-:W-:Y:S06]  /*5140*/  BRA `(.L_x_425) ;  /* 0x00000004002c7947 */ /* 0x000fec0003800000 */
.L_x_447:
        /* <DEDUP_REMOVED lines=13> */
.L_x_455:
[----:B------:R-:W-:-:S04]  /*5220*/  SHF.R.U32.HI R0, RZ, 0x15, R3 ;  /* 0x00000015ff007819 */ /* 0x000fc80000011603 */
[----:B------:R-:W-:-:S04]  /*5230*/  LOP3.LUT R0, R0, 0x1, RZ, 0xc0, !PT ;  /* 0x0000000100007812 */ /* 0x000fc800078ec0ff */
[----:B------:R-:W-:-:S04]  /*5240*/  IADD3 R0, PT, PT, R3, 0x88fffff, R0 ;  /* 0x088fffff03007810 */ /* 0x000fc80007ffe000 */
[----:B------:R-:W-:-:S04]  /*5250*/  SHF.R.U32.HI R0, RZ, 0x15, R0 ;  /* 0x00000015ff007819 */ /* 0x000fc80000011600 */
[----:B------:R-:W-:-:S07]  /*5260*/  LOP3.LUT R0, R0, 0xff, RZ, 0xc0, !PT ;  /* 0x000000ff00007812 */ /* 0x000fce00078ec0ff */
.L_x_456:
[----:B------:R-:W-:-:S04]  /*5270*/  SHF.R.U32.HI R3, RZ, 0x18, R3 ;  /* 0x00000018ff037819 */ /* 0x000fc80000011603 */
[----:B------:R-:W-:-:S04]  /*5280*/  LOP3.LUT R0, R0, 0x80, R3, 0xf8, !PT ;  /* 0x0000008000007812 */ /* 0x000fc800078ef803 */
[----:B------:R-:W-:-:S07]  /*5290*/  PRMT R4, R0, 0x7610, R4 ;  /* 0x0000761000047816 */ /* 0x000fce0000000004 */
.L_x_454:
[----:B------:R-:W-:Y:S05]  /*52a0*/  BSYNC.RECONVERGENT B0 ;  /* 0x0000000000007941 */ /* 0x000fea0003800200 */
.L_x_453:
[----:B------:R0:W-:Y:S01]  /*52b0*/  STG.E.U8 desc[UR36][R8.64], R4 ;  /* 0x0000000408007986 */ /* 0x0001e2000c101124 */
[----:B------:R-:W-:Y:S01]  /*52c0*/  IMAD.MOV.U32 R25, RZ, RZ, R23 ;  /* 0x000000ffff197224 */ /* 0x000fe200078e0017 */
[----:B------:R-:W-:Y:S06]  /*52d0*/  BRA `(.L_x_425) ;  /* 0x0000000000c87947 */ /* 0x000fec0003800000 */
.L_x_446:
[----:B------:R-:W-:-:S13]  /*52e0*/  ISETP.NE.AND P0, PT, R0, 0x1c, PT ;  /* 0x0000001c0000780c */ /* 0x000fda0003f05270 */
[----:B------:R-:W-:Y:S05]  /*52f0*/  @!P0 BRA `(.L_x_457) ;  /* 0x0000000000b08947 */ /* 0x000fea0003800000 */
[----:B------:R-:W-:-:S13]  /*5300*/  ISETP.NE.AND P0, PT, R0, 0x1d, PT ;  /* 0x0000001d0000780c */ /* 0x000fda0003f05270 */
[----:B------:R-:W-:Y:S05]  /*5310*/  @!P0 BRA `(.L_x_458) ;  /* 0x0000000000948947 */ /* 0x000fea0003800000 */
[----:B------:R-:W-:-:S13]  /*5320*/  ISETP.NE.AND P0, PT, R0, 0x2c, PT ;  /* 0x0000002c0000780c */ /* 0x000fda0003f05270 */
[----:B------:R-:W-:Y:S05]  /*5330*/  @!P0 BRA `(.L_x_459) ;  /* 0x0000000000488947 */ /* 0x000fea0003800000 */
.L_x_430:
[----:B------:R-:W-:Y:S01]  /*5340*/  MOV R14, 0x0 ;  /* 0x00000000000e7802 */ /* 0x000fe20000000f00 */
[----:B------:R-:W0:Y:S01]  /*5350*/  LDCU.64 UR6, c[0x4][0x148] ;  /* 0x01002900ff0677ac */ /* 0x000e220008000a00 */
[----:B------:R-:W-:Y:S02]  /*5360*/  IMAD.MOV.U32 R8, RZ, RZ, 0x65 ;  /* 0x00000065ff087424 */ /* 0x000fe400078e00ff */
[----:B------:R-:W-:Y:S01]  /*5370*/  IMAD.MOV.U32 R12, RZ, RZ, 0x1 ;  /* 0x00000001ff0c7424 */ /* 0x000fe200078e00ff */
[----:B------:R-:W1:Y:S01]  /*5380*/  LDCU.64 UR8, c[0x4][0x150] ;  /* 0x01002a00ff0877ac */ /* 0x000e620008000a00 */
[----:B------:R-:W2:Y:S01]  /*5390*/  LDC.64 R14, c[0x4][R14] ;  /* 0x010000000e0e7b82 */ /* 0x000ea20000000a00 */
[----:B------:R-:W-:Y:S01]  /*53a0*/  IMAD.MOV.U32 R13, RZ, RZ, RZ ;  /* 0x000000ffff0d7224 */ /* 0x000fe200078e00ff */
[----:B------:R-:W5:Y:S01]  /*53b0*/  LDCU.64 UR4, c[0x4][0x40] ;  /* 0x01000800ff0477ac */ /* 0x000f620008000a00 */
[----:B0-----:R-:W-:Y:S02]  /*53c0*/  IMAD.U32 R4, RZ, RZ, UR6 ;  /* 0x00000006ff047e24 */ /* 0x001fe4000f8e00ff */
[----:B------:R-:W-:-:S02]  /*53d0*/  IMAD.U32 R5, RZ, RZ, UR7 ;  /* 0x00000007ff057e24 */ /* 0x000fc4000f8e00ff */
[----:B-1----:R-:W-:Y:S02]  /*53e0*/  IMAD.U32 R6, RZ, RZ, UR8 ;  /* 0x00000008ff067e24 */ /* 0x002fe4000f8e00ff */
[----:B------:R-:W-:Y:S02]  /*53f0*/  IMAD.U32 R7, RZ, RZ, UR9 ;  /* 0x00000009ff077e24 */ /* 0x000fe4000f8e00ff */
[----:B-----5:R-:W-:Y:S02]  /*5400*/  IMAD.U32 R10, RZ, RZ, UR4 ;  /* 0x00000004ff0a7e24 */ /* 0x020fe4000f8e00ff */
[----:B------:R-:W-:-:S07]  /*5410*/  IMAD.U32 R11, RZ, RZ, UR5 ;  /* 0x00000005ff0b7e24 */ /* 0x000fce000f8e00ff */
[----:B------:R-:W-:-:S07]  /*5420*/  LEPC R20, `(.L_x_460) ;  /* 0x000000001014794e */ /* 0x000fce0000000000 */
[----:B--234-:R-:W-:Y:S05]  /*5430*/  CALL.ABS.NOINC R14 ;  /* 0x000000000e007343 */ /* 0x01cfea0003c00000 */
.L_x_460:
[----:B------:R-:W-:Y:S01]  /*5440*/  IMAD.MOV.U32 R25, RZ, RZ, R23 ;  /* 0x000000ffff197224 */ /* 0x000fe200078e0017 */
[----:B------:R-:W-:Y:S06]  /*5450*/  BRA `(.L_x_425) ;  /* 0x0000000000687947 */ /* 0x000fec0003800000 */
.L_x_459:
[----:B------:R-:W-:Y:S02]  /*5460*/  IMAD.U32 R4, R3, 0x10000, RZ ;  /* 0x0001000003047824 */ /* 0x000fe400078e00ff */
[----:B------:R-:W-:-:S03]  /*5470*/  IMAD.MOV.U32 R25, RZ, RZ, R23 ;  /* 0x000000ffff197224 */ /* 0x000fc600078e0017 */
[----:B------:R-:W-:-:S04]  /*5480*/  SHF.R.U32.HI R5, RZ, 0x17, R4 ;  /* 0x00000017ff057819 */ /* 0x000fc80000011604 */
[----:B------:R-:W-:-:S04]  /*5490*/  LOP3.LUT R3, R5, 0xff, RZ, 0xc0, !PT ;  /* 0x000000ff05037812 */ /* 0x000fc800078ec0ff */
[----:B------:R-:W-:-:S13]  /*54a0*/  ISETP.NE.AND P2, PT, R3, 0xff, PT ;  /* 0x000000ff0300780c */ /* 0x000fda0003f45270 */
[--C-:B------:R-:W-:Y:S02]  /*54b0*/  @P2 SHF.R.U32.HI R0, RZ, 0x16, R4.reuse ;  /* 0x00000016ff002819 */ /* 0x100fe40000011604 */
[----:B------:R-:W-:Y:S01]  /*54c0*/  @P2 LOP3.LUT P0, RZ, R3, 0x3fffff, R4, 0xf8, !PT ;  /* 0x003fffff03ff2812 */ /* 0x000fe2000780f804 */
[----:B------:R-:W-:Y:S01]  /*54d0*/  IMAD.MOV.U32 R3, RZ, RZ, 0xff ;  /* 0x000000ffff037424 */ /* 0x000fe200078e00ff */
[----:B------:R-:W-:-:S04]  /*54e0*/  @P2 LOP3.LUT R0, R0, 0x1, RZ, 0xc0, !PT ;  /* 0x0000000100002812 */ /* 0x000fc800078ec0ff */
[----:B------:R-:W-:Y:S01]  /*54f0*/  @P2 ISETP.EQ.U32.AND P1, PT, R0, 0x1, P0 ;  /* 0x000000010000280c */ /* 0x000fe20000722070 */
[----:B------:R-:W-:Y:S01]  /*5500*/  @P2 VIADD R0, R5, 0x1 ;  /* 0x0000000105002836 */ /* 0x000fe20000000000 */
[----:B------:R-:W-:Y:S02]  /*5510*/  PLOP3.LUT P0, PT, PT, PT, PT, 0x80, 0x8 ;  /* 0x000000000008781c */ /* 0x000fe40003f0f070 */
[----:B------:R-:W-:-:S13]  /*5520*/  @P2 PLOP3.LUT P0, PT, P1, PT, PT, 0x80, 0x8 ;  /* 0x000000000008281c */ /* 0x000fda0000f0f070 */
[----:B------:R-:W-:-:S04]  /*5530*/  @!P0 IMAD.MOV R0, RZ, RZ, R5 ;  /* 0x000000ffff008224 */ /* 0x000fc800078e0205 */
[----:B------:R-:W-:-:S05]  /*5540*/  @P2 IMAD.MOV.U32 R3, RZ, RZ, R0 ;  /* 0x000000ffff032224 */ /* 0x000fca00078e0000 */
[----:B------:R0:W-:Y:S01]  /*5550*/  STG.E.U8 desc[UR36][R8.64], R3 ;  /* 0x0000000308007986 */ /* 0x0001e2000c101124 */
[----:B------:R-:W-:Y:S05]  /*5560*/  BRA `(.L_x_425) ;  /* 0x0000000000247947 */ /* 0x000fea0003800000 */
.L_x_458:
[----:B------:R-:W-:Y:S02]  /*5570*/  IMAD.U32 R4, R3, 0x10000, RZ ;  /* 0x0001000003047824 */ /* 0x000fe400078e00ff */
[----:B------:R-:W-:-:S04]  /*5580*/  IMAD.MOV.U32 R25, RZ, RZ, R23 ;  /* 0x000000ffff197224 */ /* 0x000fc800078e0017 */
[----:B------:R-:W0:Y:S02]  /*5590*/  F2I.U64.TRUNC R4, R4 ;  /* 0x0000000400047311 */ /* 0x000e24000020d800 */
[----:B0-----:R0:W-:Y:S01]  /*55a0*/  STG.E.64 desc[UR36][R8.64], R4 ;  /* 0x0000000408007986 */ /* 0x0011e2000c101b24 */
[----:B------:R-:W-:Y:S05]  /*55b0*/  BRA `(.L_x_425) ;  /* 0x0000000000107947 */ /* 0x000fea0003800000 */
.L_x_457:
[----:B------:R-:W-:Y:S02]  /*55c0*/  IMAD.U32 R3, R3, 0x10000, RZ ;  /* 0x0001000003037824 */ /* 0x000fe400078e00ff */
[----:B------:R-:W-:-:S04]  /*55d0*/  IMAD.MOV.U32 R25, RZ, RZ, R23 ;  /* 0x000000ffff197224 */ /* 0x000fc800078e0017 */
[----:B------:R-:W0:Y:S02]  /*55e0*/  F2I.FTZ.U32.TRUNC.NTZ R3, R3 ;  /* 0x0000000300037305 */ /* 0x000e24000021f000 */
[----:B0-----:R0:W-:Y:S02]  /*55f0*/  STG.E desc[UR36][R8.64], R3 ;  /* 0x0000000308007986 */ /* 0x0011e4000c101924 */
.L_x_425:
[----:B------:R-:W-:Y:S05]  /*5600*/  BSYNC.RECONVERGENT B6 ;  /* 0x0000000000067941 */ /* 0x000fea0003800200 */
.L_x_424:
[----:B------:R-:W-:Y:S01]  /*5610*/  ISETP.GE.AND P0, PT, R25, R16, PT ;  /* 0x000000101900720c */ /* 0x000fe20003f06270 */
[----:B------:R-:W-:-:S12]  /*5620*/  BSSY.RECONVERGENT B6, `(.L_x_461) ;  /* 0x00001f0000067945 */ /* 0x000fd80003800200 */
[----:B------:R-:W-:Y:S05]  /*5630*/  @P0 BRA `(.L_x_462) ;  /* 0x0000001c00b80947 */ /* 0x000fea0003800000 */
[----:B------:R-:W5:Y:S01]  /*5640*/  LDCU UR4, c[0x0][0x3a8] ;  /* 0x00007500ff0477ac */ /* 0x000f620008000800 */
[----:B0-2---:R-:W0:Y:S01]  /*5650*/  LDC.64 R8, c[0x0][0x388] ;  /* 0x0000e200ff087b82 */ /* 0x005e220000000a00 */
[----:B-1----:R-:W-:Y:S01]  /*5660*/  IMAD R0, R2, 0x200, R25 ;  /* 0x0000020002007824 */ /* 0x002fe200078e0219 */
[----:B------:R-:W-:-:S03]  /*5670*/  PRMT R4, R18, 0x9910, RZ ;  /* 0x0000991012047816 */ /* 0x000fc600000000ff */
[----:B-----5:R-:W-:Y:S02]  /*5680*/  IMAD R3, R0, UR4, RZ ;  /* 0x0000000400037c24 */ /* 0x020fe4000f8e02ff */
[----:B------:R-:W-:-:S05]  /*5690*/  IMAD.MOV.U32 R0, RZ, RZ, R4 ;  /* 0x000000ffff007224 */ /* 0x000fca00078e0004 */
[----:B------:R-:W-:Y:S02]  /*56a0*/  ISETP.GT.AND P1, PT, R0, 0x9, PT ;  /* 0x000000090000780c */ /* 0x000fe40003f24270 */
[----:B0-----:R-:W-:-:S05]  /*56b0*/  IADD3 R8, P0, PT, R3, R8, RZ ;  /* 0x0000000803087210 */ /* 0x001fca0007f1e0ff */
        /* <DEDUP_REMOVED lines=10> */
[----:B----4-:R-:W-:-:S04]  /*5760*/  IMAD.U32 R22, R22, 0x10000, RZ ;  /* 0x0001000016167824 */ /* 0x010fc800078e00ff */
[----:B------:R-:W0:Y:S02]  /*5770*/  F2I.FTZ.TRUNC.NTZ R3, R22 ;  /* 0x0000001600037305 */ /* 0x000e24000021f100 */
[----:B0-----:R0:W-:Y:S01]  /*5780*/  STG.E.U8 desc[UR36][R8.64], R3 ;  /* 0x0000000308007986 */ /* 0x0011e2000c101124 */
[----:B------:R-:W-:Y:S05]  /*5790*/  BRA `(.L_x_468) ;  /* 0x0000000c007c7947 */ /* 0x000fea0003800000 */
.L_x_466:
[----:B----4-:R-:W-:-:S06]  /*57a0*/  IMAD.U32 R5, R22, 0x10000, RZ ;  /* 0x0001000016057824 */ /* 0x010fcc00078e00ff */
[----:B------:R-:W0:Y:S02]  /*57b0*/  F2I.S64.TRUNC R4, R5 ;  /* 0x0000000500047311 */ /* 0x000e24000020d900 */
[----:B0-----:R0:W-:Y:S01]  /*57c0*/  STG.E.U8 desc[UR36][R8.64], R4 ;  /* 0x0000000408007986 */ /* 0x0011e2000c101124 */
[----:B------:R-:W-:Y:S05]  /*57d0*/  BRA `(.L_x_468) ;  /* 0x0000000c006c7947 */ /* 0x000fea0003800000 */
.L_x_465:
[----:B------:R-:W-:-:S13]  /*57e0*/  ISETP.NE.AND P0, PT, R0, 0x2, PT ;  /* 0x000000020000780c */ /* 0x000fda0003f05270 */
[----:B------:R-:W-:Y:S05]  /*57f0*/  @!P0 BRA `(.L_x_469) ;  /* 0x0000000000308947 */ /* 0x000fea0003800000 */
[----:B------:R-:W-:-:S13]  /*5800*/  ISETP.NE.AND P0, PT, R0, 0x3, PT ;  /* 0x000000030000780c */ /* 0x000fda0003f05270 */
[----:B------:R-:W-:Y:S05]  /*5810*/  @!P0 BRA `(.L_x_470) ;  /* 0x0000000000188947 */ /* 0x000fea0003800000 */
[----:B------:R-:W-:-:S13]  /*5820*/  ISETP.NE.AND P0, PT, R0, 0x4, PT ;  /* 0x000000040000780c */ /* 0x000fda0003f05270 */
[----:B------:R-:W-:Y:S05]  /*5830*/  @P0 BRA `(.L_x_467) ;  /* 0x0000000800780947 */ /* 0x000fea0003800000 */
[----:B----4-:R-:W-:-:S06]  /*5840*/  IMAD.U32 R4, R22, 0x10000, RZ ;  /* 0x0001000016047824 */ /* 0x010fcc00078e00ff */
[----:B------:R-:W0:Y:S02]  /*5850*/  F2I.S64.TRUNC R4, R4 ;  /* 0x0000000400047311 */ /* 0x000e24000020d900 */
[----:B0-----:R0:W-:Y:S01]  /*5860*/  STG.E.64 desc[UR36][R8.64], R4 ;  /* 0x0000000408007986 */ /* 0x0011e2000c101b24 */
[----:B------:R-:W-:Y:S05]  /*5870*/  BRA `(.L_x_468) ;  /* 0x0000000c00447947 */ /* 0x000fea0003800000 */
.L_x_470:
[----:B----4-:R-:W-:-:S04]  /*5880*/  IMAD.U32 R22, R22, 0x10000, RZ ;  /* 0x0001000016167824 */ /* 0x010fc800078e00ff */
[----:B------:R-:W0:Y:S02]  /*5890*/  F2I.FTZ.TRUNC.NTZ R3, R22 ;  /* 0x0000001600037305 */ /* 0x000e24000021f100 */
[----:B0-----:R0:W-:Y:S01]  /*58a0*/  STG.E desc[UR36][R8.64], R3 ;  /* 0x0000000308007986 */ /* 0x0011e2000c101924 */
[----:B------:R-:W-:Y:S05]  /*58b0*/  BRA `(.L_x_468) ;  /* 0x0000000c00347947 */ /* 0x000fea0003800000 */
.L_x_469:
[----:B----4-:R-:W-:-:S04]  /*58c0*/  IMAD.U32 R22, R22, 0x10000, RZ ;  /* 0x0001000016167824 */ /* 0x010fc800078e00ff */
[----:B------:R-:W0:Y:S02]  /*58d0*/  F2I.FTZ.TRUNC.NTZ R3, R22 ;  /* 0x0000001600037305 */ /* 0x000e24000021f100 */
[----:B0-----:R0:W-:Y:S01]  /*58e0*/  STG.E.U16 desc[UR36][R8.64], R3 ;  /* 0x0000000308007986 */ /* 0x0011e2000c101524 */
[----:B------:R-:W-:Y:S05]  /*58f0*/  BRA `(.L_x_468) ;  /* 0x0000000c00247947 */ /* 0x000fea0003800000 */
.L_x_464:
[----:B------:R-:W-:-:S13]  /*5900*/  ISETP.GT.AND P0, PT, R0, 0x6, PT ;  /* 0x000000060000780c */ /* 0x000fda0003f04270 */
[----:B------:R-:W-:Y:S05]  /*5910*/  @P0 BRA `(.L_x_471) ;  /* 0x00000000002c0947 */ /* 0x000fea0003800000 */
[----:B------:R-:W-:-:S13]  /*5920*/  ISETP.NE.AND P0, PT, R0, 0x5, PT ;  /* 0x000000050000780c */ /* 0x000fda0003f05270 */
[----:B------:R-:W-:Y:S05]  /*5930*/  @!P0 BRA `(.L_x_472) ;  /* 0x0000000000148947 */ /* 0x000fea0003800000 */
[----:B------:R-:W-:-:S13]  /*5940*/  ISETP.NE.AND P0, PT, R0, 0x6, PT ;  /* 0x000000060000780c */ /* 0x000fda0003f05270 */
[----:B------:R-:W-:Y:S05]  /*5950*/  @P0 BRA `(.L_x_467) ;  /* 0x0000000800300947 */ /* 0x000fea0003800000 */
[----:B----4-:R-:W-:-:S05]  /*5960*/  IMAD.U32 R3, R22, 0x10000, RZ ;  /* 0x0001000016037824 */ /* 0x010fca00078e00ff */
[----:B------:R0:W-:Y:S01]  /*5970*/  STG.E desc[UR36][R8.64], R3 ;  /* 0x0000000308007986 */ /* 0x0001e2000c101924 */
[----:B------:R-:W-:Y:S05]  /*5980*/  BRA `(.L_x_468) ;  /* 0x0000000c00007947 */ /* 0x000fea0003800000 */
.L_x_472:
[----:B----4-:R-:W-:-:S05]  /*5990*/  IMAD.U32 R0, R22, 0x10000, RZ ;  /* 0x0001000016007824 */ /* 0x010fca00078e00ff */
[----:B------:R-:W-:-:S05]  /*59a0*/  F2FP.F16.F32.PACK_AB R0, RZ, R0 ;  /* 0x00000000ff00723e */ /* 0x000fca00000000ff */
[----:B------:R0:W-:Y:S01]  /*59b0*/  STG.E.U16 desc[UR36][R8.64], R0 ;  /* 0x0000000008007986 */ /* 0x0001e2000c101524 */
[----:B------:R-:W-:Y:S05]  /*59c0*/  BRA `(.L_x_468) ;  /* 0x0000000800f07947 */ /* 0x000fea0003800000 */
.L_x_471:
[----:B------:R-:W-:-:S13]  /*59d0*/  ISETP.NE.AND P0, PT, R0, 0x7, PT ;  /* 0x000000070000780c */ /* 0x000fda0003f05270 */
[----:B------:R-:W-:Y:S05]  /*59e0*/  @!P0 BRA `(.L_x_473) ;  /* 0x0000000000348947 */ /* 0x000fea0003800000 */
[----:B------:R-:W-:-:S13]  /*59f0*/  ISETP.NE.AND P0, PT, R0, 0x8, PT ;  /* 0x000000080000780c */ /* 0x000fda0003f05270 */
[----:B------:R-:W-:Y:S05]  /*5a00*/  @!P0 BRA `(.L_x_474) ;  /* 0x0000000000188947 */ /* 0x000fea0003800000 */
[----:B------:R-:W-:-:S13]  /*5a10*/  ISETP.NE.AND P0, PT, R0, 0x9, PT ;  /* 0x000000090000780c */ /* 0x000fda0003f05270 */
[----:B------:R-:W-:Y:S05]  /*5a20*/  @P0 BRA `(.L_x_467) ;  /* 0x0000000400fc0947 */ /* 0x000fea0003800000 */
[----:B----4-:R-:W-:Y:S02]  /*5a30*/  IMAD.U32 R22, R22, 0x10000, RZ ;  /* 0x0001000016167824 */ /* 0x010fe400078e00ff */
[----:B------:R-:W-:-:S05]  /*5a40*/  IMAD.MOV.U32 R23, RZ, RZ, RZ ;  /* 0x000000ffff177224 */ /* 0x000fca00078e00ff */
[----:B------:R0:W-:Y:S01]  /*5a50*/  STG.E.64 desc[UR36][R8.64], R22 ;  /* 0x0000001608007986 */ /* 0x0001e2000c101b24 */
[----:B------:R-:W-:Y:S05]  /*5a60*/  BRA `(.L_x_468) ;  /* 0x0000000800c87947 */ /* 0x000fea0003800000 */
.L_x_474:
[----:B----4-:R-:W-:-:S05]  /*5a70*/  IMAD.U32 R22, R22, 0x10000, RZ ;  /* 0x0001000016167824 */ /* 0x010fca00078e00ff */
[----:B------:R-:W-:-:S04]  /*5a80*/  F2FP.F16.F32.PACK_AB R3, RZ, R22 ;  /* 0x00000016ff03723e */ /* 0x000fc800000000ff */
[----:B------:R-:W-:-:S05]  /*5a90*/  PRMT R3, R3, 0x5410, RZ ;  /* 0x0000541003037816 */ /* 0x000fca00000000ff */
[----:B------:R0:W-:Y:S01]  /*5aa0*/  STG.E desc[UR36][R8.64], R3 ;  /* 0x0000000308007986 */ /* 0x0001e2000c101924 */
[----:B------:R-:W-:Y:S05]  /*5ab0*/  BRA `(.L_x_468) ;  /* 0x0000000800b47947 */ /* 0x000fea0003800000 */
.L_x_473:
[----:B----4-:R-:W-:-:S04]  /*5ac0*/  IMAD.U32 R4, R22, 0x10000, RZ ;  /* 0x0001000016047824 */ /* 0x010fc800078e00ff */
[----:B------:R-:W-:-:S06]  /*5ad0*/  FMUL.FTZ R4, R4, 1 ;  /* 0x3f80000004047820 */ /* 0x000fcc0000410000 */
[----:B------:R-:W0:Y:S02]  /*5ae0*/  F2F.F64.F32 R4, R4 ;  /* 0x0000000400047310 */ /* 0x000e240000201800 */
[----:B0-----:R0:W-:Y:S01]  /*5af0*/  STG.E.64 desc[UR36][R8.64], R4 ;  /* 0x0000000408007986 */ /* 0x0011e2000c101b24 */
[----:B------:R-:W-:Y:S05]  /*5b00*/  BRA `(.L_x_468) ;  /* 0x0000000800a07947 */ /* 0x000fea0003800000 */
.L_x_463:
[----:B------:R-:W-:-:S13]  /*5b10*/  ISETP.GT.AND P0, PT, R0, 0x18, PT ;  /* 0x000000180000780c */ /* 0x000fda0003f04270 */
[----:B------:R-:W-:Y:S05]  /*5b20*/  @!P0 BRA `(.L_x_475) ;  /* 0x0000000400608947 */ /* 0x000fea0003800000 */
        /* <DEDUP_REMOVED lines=8> */
[----:B----4-:R-:W-:-:S06]  /*5bb0*/  IMAD.U32 R3, R22, 0x10000, RZ ;  /* 0x0001000016037824 */ /* 0x010fcc00078e00ff */
[----:B------:R-:W0:Y:S02]  /*5bc0*/  F2I.FTZ.U32.TRUNC.NTZ R3, R3 ;  /* 0x0000000300037305 */ /* 0x000e24000021f000 */
[----:B0-----:R0:W-:Y:S01]  /*5bd0*/  STG.E.U16 desc[UR36][R8.64], R3 ;  /* 0x0000000308007986 */ /* 0x0011e2000c101524 */
[----:B------:R-:W-:Y:S05]  /*5be0*/  BRA `(.L_x_468) ;  /* 0x0000000800687947 */ /* 0x000fea0003800000 */
.L_x_478:
[----:B----4-:R-:W-:Y:S01]  /*5bf0*/  IMAD.U32 R5, R22, 0x10000, RZ ;  /* 0x0001000016057824 */ /* 0x010fe200078e00ff */
[----:B------:R-:W-:Y:S01]  /*5c00*/  BSSY.RECONVERGENT B0, `(.L_x_479) ;  /* 0x0000013000007945 */ /* 0x000fe20003800200 */
[----:B------:R-:W-:-:S03]  /*5c10*/  IMAD.MOV.U32 R4, RZ, RZ, 0x80 ;  /* 0x00000080ff047424 */ /* 0x000fc600078e00ff */
        /* <DEDUP_REMOVED lines=14> */
.L_x_481:
[----:B------:R-:W-:-:S04]  /*5d00*/  SHF.R.U32.HI R3, RZ, 0x18, R5 ;  /* 0x00000018ff037819 */ /* 0x000fc80000011605 */
[----:B------:R-:W-:-:S04]  /*5d10*/  LOP3.LUT R0, R0, 0x80, R3, 0xf8, !PT ;  /* 0x0000008000007812 */ /* 0x000fc800078ef803 */
[----:B------:R-:W-:-:S07]  /*5d20*/  PRMT R4, R0, 0x7610, R4 ;  /* 0x0000761000047816 */ /* 0x000fce0000000004 */
.L_x_480:
[----:B------:R-:W-:Y:S05]  /*5d30*/  BSYNC.RECONVERGENT B0 ;  /* 0x0000000000007941 */ /* 0x000fea0003800200 */
.L_x_479:
[----:B------:R0:W-:Y:S01]  /*5d40*/  STG.E.U8 desc[UR36][R8.64], R4 ;  /* 0x0000000408007986 */ /* 0x0001e2000c101124 */
[----:B------:R-:W-:Y:S05]  /*5d50*/  BRA `(.L_x_468) ;  /* 0x00000008000c7947 */ /* 0x000fea0003800000 */
.L_x_477:
        /* <DEDUP_REMOVED lines=17> */
.L_x_484:
[----:B------:R-:W-:-:S04]  /*5e70*/  SHF.R.U32.HI R3, RZ, 0x18, R5 ;  /* 0x00000018ff037819 */ /* 0x000fc80000011605 */
[----:B------:R-:W-:-:S04]  /*5e80*/  LOP3.LUT R0, R0, 0x80, R3, 0xf8, !PT ;  /* 0x0000008000007812 */ /* 0x000fc800078ef803 */
[----:B------:R-:W-:-:S07]  /*5e90*/  PRMT R4, R0, 0x7610, R4 ;  /* 0x0000761000047816 */ /* 0x000fce0000000004 */
.L_x_483:
[----:B------:R-:W-:Y:S05]  /*5ea0*/  BSYNC.RECONVERGENT B0 ;  /* 0x0000000000007941 */ /* 0x000fea0003800200 */
.L_x_482:
[----:B------:R0:W-:Y:S01]  /*5eb0*/  STG.E.U8 desc[UR36][R8.64], R4 ;  /* 0x0000000408007986 */ /* 0x0001e2000c101124 */
[----:B------:R-:W-:Y:S05]  /*5ec0*/  BRA `(.L_x_468) ;  /* 0x0000000400b07947 */ /* 0x000fea0003800000 */
.L_x_476:
[----:B------:R-:W-:-:S13]  /*5ed0*/  ISETP.NE.AND P0, PT, R0, 0x1c, PT ;  /* 0x0000001c0000780c */ /* 0x000fda0003f05270 */
[----:B------:R-:W-:Y:S05]  /*5ee0*/  @!P0 BRA `(.L_x_485) ;  /* 0x0000000000608947 */ /* 0x000fea0003800000 */
[----:B------:R-:W-:-:S13]  /*5ef0*/  ISETP.NE.AND P0, PT, R0, 0x1d, PT ;  /* 0x0000001d0000780c */ /* 0x000fda0003f05270 */
[----:B------:R-:W-:Y:S05]  /*5f00*/  @!P0 BRA `(.L_x_486) ;  /* 0x0000000000488947 */ /* 0x000fea0003800000 */
[----:B------:R-:W-:-:S13]  /*5f10*/  ISETP.NE.AND P0, PT, R0, 0x2c, PT ;  /* 0x0000002c0000780c */ /* 0x000fda0003f05270 */
[----:B------:R-:W-:Y:S05]  /*5f20*/  @P0 BRA `(.L_x_467) ;  /* 0x0000000000bc0947 */ /* 0x000fea0003800000 */
[----:B----4-:R-:W-:-:S05]  /*5f30*/  IMAD.U32 R22, R22, 0x10000, RZ ;  /* 0x0001000016167824 */ /* 0x010fca00078e00ff */
        /* <DEDUP_REMOVED lines=15> */
.L_x_486:
[----:B----4-:R-:W-:-:S06]  /*6030*/  IMAD.U32 R4, R22, 0x10000, RZ ;  /* 0x0001000016047824 */ /* 0x010fcc00078e00ff */
[----:B------:R-:W0:Y:S02]  /*6040*/  F2I.U64.TRUNC R4, R4 ;  /* 0x0000000400047311 */ /* 0x000e24000020d800 */
[----:B0-----:R0:W-:Y:S01]  /*6050*/  STG.E.64 desc[UR36][R8.64], R4 ;  /* 0x0000000408007986 */ /* 0x0011e2000c101b24 */
[----:B------:R-:W-:Y:S05]  /*6060*/  BRA `(.L_x_468) ;  /* 0x0000000400487947 */ /* 0x000fea0003800000 */
.L_x_485:
[----:B----4-:R-:W-:-:S04]  /*6070*/  IMAD.U32 R22, R22, 0x10000, RZ ;  /* 0x0001000016167824 */ /* 0x010fc800078e00ff */
[----:B------:R-:W0:Y:S02]  /*6080*/  F2I.FTZ.U32.TRUNC.NTZ R3, R22 ;  /* 0x0000001600037305 */ /* 0x000e24000021f000 */
[----:B0-----:R0:W-:Y:S01]  /*6090*/  STG.E desc[UR36][R8.64], R3 ;  /* 0x0000000308007986 */ /* 0x0011e2000c101924 */
[----:B------:R-:W-:Y:S05]  /*60a0*/  BRA `(.L_x_468) ;  /* 0x0000000400387947 */ /* 0x000fea0003800000 */
.L_x_475:
[----:B------:R-:W-:-:S13]  /*60b0*/  ISETP.GT.AND P0, PT, R0, 0xe, PT ;  /* 0x0000000e0000780c */ /* 0x000fda0003f04270 */
[----:B------:R-:W-:Y:S05]  /*60c0*/  @P0 BRA `(.L_x_487) ;  /* 0x00000000003c0947 */ /* 0x000fea0003800000 */
[----:B------:R-:W-:-:S13]  /*60d0*/  ISETP.NE.AND P0, PT, R0, 0xa, PT ;  /* 0x0000000a0000780c */ /* 0x000fda0003f05270 */
[----:B------:R-:W-:Y:S05]  /*60e0*/  @!P0 BRA `(.L_x_488) ;  /* 0x00000000001c8947 */ /* 0x000fea0003800000 */
[----:B------:R-:W-:-:S13]  /*60f0*/  ISETP.NE.AND P0, PT, R0, 0xb, PT ;  /* 0x0000000b0000780c */ /* 0x000fda0003f05270 */
[----:B------:R-:W-:Y:S05]  /*6100*/  @P0 BRA `(.L_x_467) ;  /* 0x0000000000440947 */ /* 0x000fea0003800000 */
[----:B----4-:R-:W-:-:S05]  /*6110*/  IMAD.U32 R22, R22, 0x10000, RZ ;  /* 0x0001000016167824 */ /* 0x010fca00078e00ff */
[----:B------:R-:W-:-:S04]  /*6120*/  FSETP.NEU.FTZ.AND P0, PT, R22, RZ, PT ;  /* 0x000000ff1600720b */ /* 0x000fc80003f1d000 */
[----:B------:R-:W-:-:S05]  /*6130*/  SEL R3, RZ, 0x1, !P0 ;  /* 0x00000001ff037807 */ /* 0x000fca0004000000 */
[----:B------:R4:W-:Y:S01]  /*6140*/  STG.E.U8 desc[UR36][R8.64], R3 ;  /* 0x0000000308007986 */ /* 0x0009e2000c101124 */
[----:B------:R-:W-:Y:S05]  /*6150*/  BRA `(.L_x_468) ;  /* 0x00000004000c7947 */ /* 0x000fea0003800000 */
.L_x_488:
[----:B----4-:R-:W-:Y:S01]  /*6160*/  IMAD.U32 R22, R22, 0x10000, RZ ;  /* 0x0001000016167824 */ /* 0x010fe200078e00ff */
[----:B------:R-:W-:-:S03]  /*6170*/  CS2R R6, SRZ ;  /* 0x0000000000067805 */ /* 0x000fc6000001ff00 */
[----:B------:R-:W-:-:S06]  /*6180*/  FMUL.FTZ R4, R22, 1 ;  /* 0x3f80000016047820 */ /* 0x000fcc0000410000 */
[----:B------:R-:W0:Y:S02]  /*6190*/  F2F.F64.F32 R4, R4 ;  /* 0x0000000400047310 */ /* 0x000e240000201800 */
[----:B0-----:R0:W-:Y:S01]  /*61a0*/  STG.E.128 desc[UR36][R8.64], R4 ;  /* 0x0000000408007986 */ /* 0x0011e2000c101d24 */
[----:B------:R-:W-:Y:S05]  /*61b0*/  BRA `(.L_x_468) ;  /* 0x0000000000f47947 */ /* 0x000fea0003800000 */
.L_x_487:
[----:B------:R-:W-:-:S13]  /*61c0*/  ISETP.NE.AND P0, PT, R0, 0xf, PT ;  /* 0x0000000f0000780c */ /* 0x000fda0003f05270 */
[----:B------:R-:W-:Y:S05]  /*61d0*/  @!P0 BRA `(.L_x_489) ;  /* 0x0000000000e88947 */ /* 0x000fea0003800000 */
[----:B------:R-:W-:-:S13]  /*61e0*/  ISETP.NE.AND P0, PT, R0, 0x17, PT ;  /* 0x000000170000780c */ /* 0x000fda0003f05270 */
[----:B------:R-:W-:Y:S05]  /*61f0*/  @!P0 BRA `(.L_x_490) ;  /* 0x0000000000908947 */ /* 0x000fea0003800000 */
[----:B------:R-:W-:-:S13]  /*6200*/  ISETP.NE.AND P0, PT, R0, 0x18, PT ;  /* 0x000000180000780c */ /* 0x000fda0003f05270 */
[----:B------:R-:W-:Y:S05]  /*6210*/  @!P0 BRA `(.L_x_491) ;  /* 0x0000000000448947 */ /* 0x000fea0003800000 */
.L_x_467:
        /* <DEDUP_REMOVED lines=16> */
.L_x_492:
[----:B------:R-:W-:Y:S05]  /*6320*/  BRA `(.L_x_468) ;  /* 0x0000000000987947 */ /* 0x000fea0003800000 */
.L_x_491:
[----:B----4-:R-:W-:Y:S01]  /*6330*/  IMAD.U32 R5, R22, 0x10000, RZ ;  /* 0x0001000016057824 */ /* 0x010fe200078e00ff */
[----:B------:R-:W-:Y:S01]  /*6340*/  BSSY.RECONVERGENT B0, `(.L_x_493) ;  /* 0x000000c000007945 */ /* 0x000fe20003800200 */
[----:B------:R-:W-:-:S03]  /*6350*/  IMAD.MOV.U32 R0, RZ, RZ, 0x7f ;  /* 0x0000007fff007424 */ /* 0x000fc600078e00ff */
        /* <DEDUP_REMOVED lines=10> */
.L_x_494:
[----:B------:R-:W-:Y:S05]  /*6400*/  BSYNC.RECONVERGENT B0 ;  /* 0x0000000000007941 */ /* 0x000fea0003800200 */
.L_x_493:
[----:B------:R-:W-:-:S05]  /*6410*/  LOP3.LUT R3, R0, 0x80, R3, 0xf8, !PT ;  /* 0x0000008000037812 */ /* 0x000fca00078ef803 */
[----:B------:R2:W-:Y:S01]  /*6420*/  STG.E.U8 desc[UR36][R8.64], R3 ;  /* 0x0000000308007986 */ /* 0x0005e2000c101124 */
[----:B------:R-:W-:Y:S05]  /*6430*/  BRA `(.L_x_468) ;  /* 0x0000000000547947 */ /* 0x000fea0003800000 */
.L_x_490:
[----:B----4-:R-:W-:Y:S01]  /*6440*/  IMAD.U32 R3, R22, 0x10000, RZ ;  /* 0x0001000016037824 */ /* 0x010fe200078e00ff */
[----:B------:R-:W-:Y:S04]  /*6450*/  BSSY.RECONVERGENT B0, `(.L_x_495) ;  /* 0x000000e000007945 */ /* 0x000fe80003800200 */
[----:B------:R-:W-:-:S04]  /*6460*/  LOP3.LUT R4, R3, 0x7fffffff, RZ, 0xc0, !PT ;  /* 0x7fffffff03047812 */ /* 0x000fc800078ec0ff */
[----:B------:R-:W-:-:S13]  /*6470*/  ISETP.GT.U32.AND P0, PT, R4, 0x477fffff, PT ;  /* 0x477fffff0400780c */ /* 0x000fda0003f04070 */
[----:B------:R-:W-:Y:S05]  /*6480*/  @P0 BRA `(.L_x_496) ;  /* 0x00000000001c0947 */ /* 0x000fea0003800000 */
[----:B------:R-:W-:-:S13]  /*6490*/  ISETP.GE.U32.AND P0, PT, R4, 0x38800000, PT ;  /* 0x388000000400780c */ /* 0x000fda0003f06070 */
[----:B------:R-:W-:-:S04]  /*64a0*/  @P0 SHF.R.U32.HI R0, RZ, 0x15, R3 ;  /* 0x00000015ff000819 */ /* 0x000fc80000011603 */
[----:B------:R-:W-:-:S04]  /*64b0*/  @P0 LOP3.LUT R0, R0, 0x1, RZ, 0xc0, !PT ;  /* 0x0000000100000812 */ /* 0x000fc800078ec0ff */
[----:B------:R-:W-:-:S04]  /*64c0*/  @P0 IADD3 R0, PT, PT, R3, 0x80fffff, R0 ;  /* 0x080fffff03000810 */ /* 0x000fc80007ffe000 */
[----:B------:R-:W-:Y:S01]  /*64d0*/  @P0 SHF.R.U32.HI R0, RZ, 0x15, R0 ;  /* 0x00000015ff000819 */ /* 0x000fe20000011600 */
[----:B------:R-:W-:Y:S01]  /*64e0*/  @!P0 FADD.FTZ R0, R4, 128 ;  /* 0x4300000004008421 */ /* 0x000fe20000010000 */
[----:B------:R-:W-:Y:S06]  /*64f0*/  BRA `(.L_x_497) ;  /* 0x00000000000c7947 */ /* 0x000fec0003800000 */
.L_x_496:
[----:B------:R-:W-:Y:S01]  /*6500*/  IMAD.MOV.U32 R0, RZ, RZ, 0x7f ;  /* 0x0000007fff007424 */ /* 0x000fe200078e00ff */
[----:B------:R-:W-:-:S04]  /*6510*/  ISETP.GT.U32.AND P0, PT, R4, 0x7f800000, PT ;  /* 0x7f8000000400780c */ /* 0x000fc80003f04070 */
[----:B------:R-:W-:-:S09]  /*6520*/  SEL R0, R0, 0x7c, P0 ;  /* 0x0000007c00007807 */ /* 0x000fd20000000000 */
.L_x_497:
[----:B------:R-:W-:Y:S05]  /*6530*/  BSYNC.RECONVERGENT B0 ;  /* 0x0000000000007941 */ /* 0x000fea0003800200 */
.L_x_495:
[----:B------:R-:W-:-:S04]  /*6540*/  SHF.R.U32.HI R3, RZ, 0x18, R3 ;  /* 0x00000018ff037819 */ /* 0x000fc80000011603 */
[----:B------:R-:W-:-:S05]  /*6550*/  LOP3.LUT R3, R0, 0x80, R3, 0xf8, !PT ;  /* 0x0000008000037812 */ /* 0x000fca00078ef803 */
[----:B------:R1:W-:Y:S01]  /*6560*/  STG.E.U8 desc[UR36][R8.64], R3 ;  /* 0x0000000308007986 */ /* 0x0003e2000c101124 */
[----:B------:R-:W-:Y:S05]  /*6570*/  BRA `(.L_x_468) ;  /* 0x0000000000047947 */ /* 0x000fea0003800000 */
.L_x_489:
[----:B----4-:R0:W-:Y:S02]  /*6580*/  STG.E.U16 desc[UR36][R8.64], R22 ;  /* 0x0000001608007986 */ /* 0x0101e4000c101524 */
.L_x_468:
[----:B------:R-:W-:-:S05]  /*6590*/  VIADD R25, R25, 0x80 ;  /* 0x0000008019197836 */ /* 0x000fca0000000000 */
[----:B------:R-:W-:-:S13]  /*65a0*/  ISETP.GE.AND P0, PT, R25, R16, PT ;  /* 0x000000101900720c */ /* 0x000fda0003f06270 */
[----:B------:R-:W-:Y:S05]  /*65b0*/  @P0 BRA `(.L_x_462) ;  /* 0x0000000c00d80947 */ /* 0x000fea0003800000 */
[----:B------:R-:W5:Y:S01]  /*65c0*/  LDCU UR4, c[0x0][0x3a8] ;  /* 0x00007500ff0477ac */ /* 0x000f620008000800 */
[----:B012-4-:R-:W0:Y:S01]  /*65d0*/  LDC.64 R8, c[0x0][0x388] ;  /* 0x0000e200ff087b82 */ /* 0x017e220000000a00 */
[----:B------:R-:W-:Y:S01]  /*65e0*/  IMAD R0, R2, 0x200, R25 ;  /* 0x0000020002007824 */ /* 0x000fe200078e0219 */
        /* <DEDUP_REMOVED lines=15> */
[----:B------:R-:W-:-:S06]  /*66e0*/  IMAD.U32 R17, R17, 0x10000, RZ ;  /* 0x0001000011117824 */ /* 0x000fcc00078e00ff */
[----:B------:R-:W0:Y:S02]  /*66f0*/  F2I.FTZ.TRUNC.NTZ R17, R17 ;  /* 0x0000001100117305 */ /* 0x000e24000021f100 */
[----:B0-----:R1:W-:Y:S01]  /*6700*/  STG.E.U8 desc[UR36][R8.64], R17 ;  /* 0x0000001108007986 */ /* 0x0013e2000c101124 */
[----:B------:R-:W-:Y:S05]  /*6710*/  BRA `(.L_x_503) ;  /* 0x0000000c007c7947 */ /* 0x000fea0003800000 */
.L_x_501:
[----:B------:R-:W-:-:S06]  /*6720*/  IMAD.U32 R5, R17, 0x10000, RZ ;  /* 0x0001000011057824 */ /* 0x000fcc00078e00ff */
[----:B------:R-:W0:Y:S02]  /*6730*/  F2I.S64.TRUNC R4, R5 ;  /* 0x0000000500047311 */ /* 0x000e24000020d900 */
[----:B0-----:R0:W-:Y:S01]  /*6740*/  STG.E.U8 desc[UR36][R8.64], R4 ;  /* 0x0000000408007986 */ /* 0x0011e2000c101124 */
[----:B------:R-:W-:Y:S05]  /*6750*/  BRA `(.L_x_503) ;  /* 0x0000000c006c7947 */ /* 0x000fea0003800000 */
.L_x_500:
[----:B------:R-:W-:-:S13]  /*6760*/  ISETP.NE.AND P0, PT, R0, 0x2, PT ;  /* 0x000000020000780c */ /* 0x000fda0003f05270 */
[----:B------:R-:W-:Y:S05]  /*6770*/  @!P0 BRA `(.L_x_504) ;  /* 0x0000000000308947 */ /* 0x000fea0003800000 */
[----:B------:R-:W-:-:S13]  /*6780*/  ISETP.NE.AND P0, PT, R0, 0x3, PT ;  /* 0x000000030000780c */ /* 0x000fda0003f05270 */
[----:B------:R-:W-:Y:S05]  /*6790*/  @!P0 BRA `(.L_x_505) ;  /* 0x0000000000188947 */ /* 0x000fea0003800000 */
[----:B------:R-:W-:-:S13]  /*67a0*/  ISETP.NE.AND P0, PT, R0, 0x4, PT ;  /* 0x000000040000780c */ /* 0x000fda0003f05270 */
[----:B------:R-:W-:Y:S05]  /*67b0*/  @P0 BRA `(.L_x_502) ;  /* 0x0000000800780947 */ /* 0x000fea0003800000 */
[----:B------:R-:W-:-:S06]  /*67c0*/  IMAD.U32 R4, R17, 0x10000, RZ ;  /* 0x0001000011047824 */ /* 0x000fcc00078e00ff */
[----:B------:R-:W0:Y:S02]  /*67d0*/  F2I.S64.TRUNC R4, R4 ;  /* 0x0000000400047311 */ /* 0x000e24000020d900 */
[----:B0-----:R0:W-:Y:S01]  /*67e0*/  STG.E.64 desc[UR36][R8.64], R4 ;  /* 0x0000000408007986 */ /* 0x0011e2000c101b24 */
[----:B------:R-:W-:Y:S05]  /*67f0*/  BRA `(.L_x_503) ;  /* 0x0000000c00447947 */ /* 0x000fea0003800000 */
.L_x_505:
[----:B------:R-:W-:-:S06]  /*6800*/  IMAD.U32 R17, R17, 0x10000, RZ ;  /* 0x0001000011117824 */ /* 0x000fcc00078e00ff */
[----:B------:R-:W0:Y:S02]  /*6810*/  F2I.FTZ.TRUNC.NTZ R17, R17 ;  /* 0x0000001100117305 */ /* 0x000e24000021f100 */
[----:B0-----:R4:W-:Y:S01]  /*6820*/  STG.E desc[UR36][R8.64], R17 ;  /* 0x0000001108007986 */ /* 0x0019e2000c101924 */
[----:B------:R-:W-:Y:S05]  /*6830*/  BRA `(.L_x_503) ;  /* 0x0000000c00347947 */ /* 0x000fea0003800000 */
.L_x_504:
[----:B------:R-:W-:-:S06]  /*6840*/  IMAD.U32 R17, R17, 0x10000, RZ ;  /* 0x0001000011117824 */ /* 0x000fcc00078e00ff */
[----:B------:R-:W0:Y:S02]  /*6850*/  F2I.FTZ.TRUNC.NTZ R17, R17 ;  /* 0x0000001100117305 */ /* 0x000e24000021f100 */
[----:B0-----:R2:W-:Y:S01]  /*6860*/  STG.E.U16 desc[UR36][R8.64], R17 ;  /* 0x0000001108007986 */ /* 0x0015e2000c101524 */
[----:B------:R-:W-:Y:S05]  /*6870*/  BRA `(.L_x_503) ;  /* 0x0000000c00247947 */ /* 0x000fea0003800000 */
.L_x_499:
[----:B------:R-:W-:-:S13]  /*6880*/  ISETP.GT.AND P0, PT, R0, 0x6, PT ;  /* 0x000000060000780c */ /* 0x000fda0003f04270 */
[----:B------:R-:W-:Y:S05]  /*6890*/  @P0 BRA `(.L_x_506) ;  /* 0x00000000002c0947 */ /* 0x000fea0003800000 */
[----:B------:R-:W-:-:S13]  /*68a0*/  ISETP.NE.AND P0, PT, R0, 0x5, PT ;  /* 0x000000050000780c */ /* 0x000fda0003f05270 */
[----:B------:R-:W-:Y:S05]  /*68b0*/  @!P0 BRA `(.L_x_507) ;  /* 0x0000000000148947 */ /* 0x000fea0003800000 */
[----:B------:R-:W-:-:S13]  /*68c0*/  ISETP.NE.AND P0, PT, R0, 0x6, PT ;  /* 0x000000060000780c */ /* 0x000fda0003f05270 */
[----:B------:R-:W-:Y:S05]  /*68d0*/  @P0 BRA `(.L_x_502) ;  /* 0x0000000800300947 */ /* 0x000fea0003800000 */
[----:B------:R-:W-:-:S05]  /*68e0*/  IMAD.U32 R17, R17, 0x10000, RZ ;  /* 0x0001000011117824 */ /* 0x000fca00078e00ff */
[----:B------:R0:W-:Y:S01]  /*68f0*/  STG.E desc[UR36][R8.64], R17 ;  /* 0x0000001108007986 */ /* 0x0001e2000c101924 */
[----:B------:R-:W-:Y:S05]  /*6900*/  BRA `(.L_x_503) ;  /* 0x0000000c00007947 */ /* 0x000fea0003800000 */
.L_x_507:
[----:B------:R-:W-:-:S05]  /*6910*/  IMAD.U32 R0, R17, 0x10000, RZ ;  /* 0x0001000011007824 */ /* 0x000fca00078e00ff */
[----:B------:R-:W-:-:S05]  /*6920*/  F2FP.F16.F32.PACK_AB R0, RZ, R0 ;  /* 0x00000000ff00723e */ /* 0x000fca00000000ff */
[----:B------:R0:W-:Y:S01]  /*6930*/  STG.E.U16 desc[UR36][R8.64], R0 ;  /* 0x0000000008007986 */ /* 0x0001e2000c101524 */
[----:B------:R-:W-:Y:S05]  /*6940*/  BRA `(.L_x_503) ;  /* 0x0000000800f07947 */ /* 0x000fea0003800000 */
.L_x_506:
[----:B------:R-:W-:-:S13]  /*6950*/  ISETP.NE.AND P0, PT, R0, 0x7, PT ;  /* 0x000000070000780c */ /* 0x000fda0003f05270 */
[----:B------:R-:W-:Y:S05]  /*6960*/  @!P0 BRA `(.L_x_508) ;  /* 0x0000000000348947 */ /* 0x000fea0003800000 */
[----:B------:R-:W-:-:S13]  /*6970*/  ISETP.NE.AND P0, PT, R0, 0x8, PT ;  /* 0x000000080000780c */ /* 0x000fda0003f05270 */
[----:B------:R-:W-:Y:S05]  /*6980*/  @!P0 BRA `(.L_x_509) ;  /* 0x0000000000188947 */ /* 0x000fea0003800000 */
[----:B------:R-:W-:-:S13]  /*6990*/  ISETP.NE.AND P0, PT, R0, 0x9, PT ;  /* 0x000000090000780c */ /* 0x000fda0003f05270 */
[----:B------:R-:W-:Y:S05]  /*69a0*/  @P0 BRA `(.L_x_502) ;  /* 0x0000000400fc0947 */ /* 0x000fea0003800000 */
[----:B------:R-:W-:Y:S02]  /*69b0*/  IMAD.U32 R4, R17, 0x10000, RZ ;  /* 0x0001000011047824 */ /* 0x000fe400078e00ff */
[----:B------:R-:W-:-:S05]  /*69c0*/  IMAD.MOV.U32 R5, RZ, RZ, RZ ;  /* 0x000000ffff057224 */ /* 0x000fca00078e00ff */
[----:B------:R0:W-:Y:S01]  /*69d0*/  STG.E.64 desc[UR36][R8.64], R4 ;  /* 0x0000000408007986 */ /* 0x0001e2000c101b24 */
[----:B------:R-:W-:Y:S05]  /*69e0*/  BRA `(.L_x_503) ;  /* 0x0000000800c87947 */ /* 0x000fea0003800000 */
.L_x_509:
[----:B------:R-:W-:-:S05]  /*69f0*/  IMAD.U32 R17, R17, 0x10000, RZ ;  /* 0x0001000011117824 */ /* 0x000fca00078e00ff */
[----:B------:R-:W-:-:S04]  /*6a00*/  F2FP.F16.F32.PACK_AB R3, RZ, R17 ;  /* 0x00000011ff03723e */ /* 0x000fc800000000ff */
[----:B------:R-:W-:-:S05]  /*6a10*/  PRMT R3, R3, 0x5410, RZ ;  /* 0x0000541003037816 */ /* 0x000fca00000000ff */
[----:B------:R0:W-:Y:S01]  /*6a20*/  STG.E desc[UR36][R8.64], R3 ;  /* 0x0000000308007986 */ /* 0x0001e2000c101924 */
[----:B------:R-:W-:Y:S05]  /*6a30*/  BRA `(.L_x_503) ;  /* 0x0000000800b47947 */ /* 0x000fea0003800000 */
.L_x_508:
[----:B------:R-:W-:-:S04]  /*6a40*/  IMAD.U32 R4, R17, 0x10000, RZ ;  /* 0x0001000011047824 */ /* 0x000fc800078e00ff */
[----:B------:R-:W-:-:S06]  /*6a50*/  FMUL.FTZ R4, R4, 1 ;  /* 0x3f80000004047820 */ /* 0x000fcc0000410000 */
[----:B------:R-:W0:Y:S02]  /*6a60*/  F2F.F64.F32 R4, R4 ;  /* 0x0000000400047310 */ /* 0x000e240000201800 */
[----:B0-----:R0:W-:Y:S01]  /*6a70*/  STG.E.64 desc[UR36][R8.64], R4 ;  /* 0x0000000408007986 */ /* 0x0011e2000c101b24 */
[----:B------:R-:W-:Y:S05]  /*6a80*/  BRA `(.L_x_503) ;  /* 0x0000000800a07947 */ /* 0x000fea0003800000 */
.L_x_498:
        /* <DEDUP_REMOVED lines=10> */
[----:B------:R-:W-:-:S06]  /*6b30*/  IMAD.U32 R3, R17, 0x10000, RZ ;  /* 0x0001000011037824 */ /* 0x000fcc00078e00ff */
[----:B------:R-:W0:Y:S02]  /*6b40*/  F2I.FTZ.U32.TRUNC.NTZ R3, R3 ;  /* 0x0000000300037305 */ /* 0x000e24000021f000 */
[----:B0-----:R0:W-:Y:S01]  /*6b50*/  STG.E.U16 desc[UR36][R8.64], R3 ;  /* 0x0000000308007986 */ /* 0x0011e2000c101524 */
[----:B------:R-:W-:Y:S05]  /*6b60*/  BRA `(.L_x_503) ;  /* 0x0000000800687947 */ /* 0x000fea0003800000 */
.L_x_513:
[----:B------:R-:W-:Y:S01]  /*6b70*/  IMAD.U32 R17, R17, 0x10000, RZ ;  /* 0x0001000011117824 */ /* 0x000fe200078e00ff */
        /* <DEDUP_REMOVED lines=16> */
.L_x_516:
[----:B------:R-:W-:-:S04]  /*6c80*/  SHF.R.U32.HI R3, RZ, 0x18, R17 ;  /* 0x00000018ff037819 */ /* 0x000fc80000011611 */
[----:B------:R-:W-:-:S04]  /*6c90*/  LOP3.LUT R0, R0, 0x80, R3, 0xf8, !PT ;  /* 0x0000008000007812 */ /* 0x000fc800078ef803 */
[----:B------:R-:W-:-:S07]  /*6ca0*/  PRMT R4, R0, 0x7610, R4 ;  /* 0x0000761000047816 */ /* 0x000fce0000000004 */
.L_x_515:
[----:B------:R-:W-:Y:S05]  /*6cb0*/  BSYNC.RECONVERGENT B0 ;  /* 0x0000000000007941 */ /* 0x000fea0003800200 */
.L_x_514:
[----:B------:R0:W-:Y:S01]  /*6cc0*/  STG.E.U8 desc[UR36][R8.64], R4 ;  /* 0x0000000408007986 */ /* 0x0001e2000c101124 */
[----:B------:R-:W-:Y:S05]  /*6cd0*/  BRA `(.L_x_503) ;  /* 0x00000008000c7947 */ /* 0x000fea0003800000 */
.L_x_512:
        /* <DEDUP_REMOVED lines=17> */
.L_x_519:
[----:B------:R-:W-:-:S04]  /*6df0*/  SHF.R.U32.HI R3, RZ, 0x18, R17 ;  /* 0x00000018ff037819 */ /* 0x000fc80000011611 */
[----:B------:R-:W-:-:S04]  /*6e00*/  LOP3.LUT R0, R0, 0x80, R3, 0xf8, !PT ;  /* 0x0000008000007812 */ /* 0x000fc800078ef803 */
[----:B------:R-:W-:-:S07]  /*6e10*/  PRMT R4, R0, 0x7610, R4 ;  /* 0x0000761000047816 */ /* 0x000fce0000000004 */
.L_x_518:
[----:B------:R-:W-:Y:S05]  /*6e20*/  BSYNC.RECONVERGENT B0 ;  /* 0x0000000000007941 */ /* 0x000fea0003800200 */
.L_x_517:
[----:B------:R0:W-:Y:S01]  /*6e30*/  STG.E.U8 desc[UR36][R8.64], R4 ;  /* 0x0000000408007986 */ /* 0x0001e2000c101124 */
[----:B------:R-:W-:Y:S05]  /*6e40*/  BRA `(.L_x_503) ;  /* 0x0000000400b07947 */ /* 0x000fea0003800000 */
.L_x_511:
[----:B------:R-:W-:-:S13]  /*6e50*/  ISETP.NE.AND P0, PT, R0, 0x1c, PT ;  /* 0x0000001c0000780c */ /* 0x000fda0003f05270 */
[----:B------:R-:W-:Y:S05]  /*6e60*/  @!P0 BRA `(.L_x_520) ;  /* 0x0000000000608947 */ /* 0x000fea0003800000 */
[----:B------:R-:W-:-:S13]  /*6e70*/  ISETP.NE.AND P0, PT, R0, 0x1d, PT ;  /* 0x0000001d0000780c */ /* 0x000fda0003f05270 */
[----:B------:R-:W-:Y:S05]  /*6e80*/  @!P0 BRA `(.L_x_521) ;  /* 0x0000000000488947 */ /* 0x000fea0003800000 */
[----:B------:R-:W-:-:S13]  /*6e90*/  ISETP.NE.AND P0, PT, R0, 0x2c, PT ;  /* 0x0000002c0000780c */ /* 0x000fda0003f05270 */
[----:B------:R-:W-:Y:S05]  /*6ea0*/  @P0 BRA `(.L_x_502) ;  /* 0x0000000000bc0947 */ /* 0x000fea0003800000 */
[----:B------:R-:W-:-:S05]  /*6eb0*/  IMAD.U32 R4, R17, 0x10000, RZ ;  /* 0x0001000011047824 */ /* 0x000fca00078e00ff */
        /* <DEDUP_REMOVED lines=15> */
.L_x_521:
[----:B------:R-:W-:-:S06]  /*6fb0*/  IMAD.U32 R4, R17, 0x10000, RZ ;  /* 0x0001000011047824 */ /* 0x000fcc00078e00ff */
[----:B------:R-:W0:Y:S02]  /*6fc0*/  F2I.U64.TRUNC R4, R4 ;  /* 0x0000000400047311 */ /* 0x000e24000020d800 */
[----:B0-----:R0:W-:Y:S01]  /*6fd0*/  STG.E.64 desc[UR36][R8.64], R4 ;  /* 0x0000000408007986 */ /* 0x0011e2000c101b24 */
[----:B------:R-:W-:Y:S05]  /*6fe0*/  BRA `(.L_x_503) ;  /* 0x0000000400487947 */ /* 0x000fea0003800000 */
.L_x_520:
[----:B------:R-:W-:-:S06]  /*6ff0*/  IMAD.U32 R17, R17, 0x10000, RZ ;  /* 0x0001000011117824 */ /* 0x000fcc00078e00ff */
[----:B------:R-:W0:Y:S02]  /*7000*/  F2I.FTZ.U32.TRUNC.NTZ R17, R17 ;  /* 0x0000001100117305 */ /* 0x000e24000021f000 */
[----:B0-----:R0:W-:Y:S01]  /*7010*/  STG.E desc[UR36][R8.64], R17 ;  /* 0x0000001108007986 */ /* 0x0011e2000c101924 */
[----:B------:R-:W-:Y:S05]  /*7020*/  BRA `(.L_x_503) ;  /* 0x0000000400387947 */ /* 0x000fea0003800000 */
.L_x_510:
[----:B------:R-:W-:-:S13]  /*7030*/  ISETP.GT.AND P0, PT, R0, 0xe, PT ;  /* 0x0000000e0000780c */ /* 0x000fda0003f04270 */
[----:B------:R-:W-:Y:S05]  /*7040*/  @P0 BRA `(.L_x_522) ;  /* 0x00000000003c0947 */ /* 0x000fea0003800000 */
[----:B------:R-:W-:-:S13]  /*7050*/  ISETP.NE.AND P0, PT, R0, 0xa, PT ;  /* 0x0000000a0000780c */ /* 0x000fda0003f05270 */
[----:B------:R-:W-:Y:S05]  /*7060*/  @!P0 BRA `(.L_x_523) ;  /* 0x00000000001c8947 */ /* 0x000fea0003800000 */
[----:B------:R-:W-:-:S13]  /*7070*/  ISETP.NE.AND P0, PT, R0, 0xb, PT ;  /* 0x0000000b0000780c */ /* 0x000fda0003f05270 */
[----:B------:R-:W-:Y:S05]  /*7080*/  @P0 BRA `(.L_x_502) ;  /* 0x0000000000440947 */ /* 0x000fea0003800000 */
[----:B------:R-:W-:-:S05]  /*7090*/  IMAD.U32 R17, R17, 0x10000, RZ ;  /* 0x0001000011117824 */ /* 0x000fca00078e00ff */
[----:B------:R-:W-:-:S04]  /*70a0*/  FSETP.NEU.FTZ.AND P0, PT, R17, RZ, PT ;  /* 0x000000ff1100720b */ /* 0x000fc80003f1d000 */
[----:B------:R-:W-:-:S05]  /*70b0*/  SEL R3, RZ, 0x1, !P0 ;  /* 0x00000001ff037807 */ /* 0x000fca0004000000 */
[----:B------:R0:W-:Y:S01]  /*70c0*/  STG.E.U8 desc[UR36][R8.64], R3 ;  /* 0x0000000308007986 */ /* 0x0001e2000c101124 */
[----:B------:R-:W-:Y:S05]  /*70d0*/  BRA `(.L_x_503) ;  /* 0x00000004000c7947 */ /* 0x000fea0003800000 */
.L_x_523:
[----:B------:R-:W-:Y:S01]  /*70e0*/  IMAD.U32 R17, R17, 0x10000, RZ ;  /* 0x0001000011117824 */ /* 0x000fe200078e00ff */
[----:B------:R-:W-:-:S03]  /*70f0*/  CS2R R6, SRZ ;  /* 0x0000000000067805 */ /* 0x000fc6000001ff00 */
[----:B------:R-:W-:-:S06]  /*7100*/  FMUL.FTZ R4, R17, 1 ;  /* 0x3f80000011047820 */ /* 0x000fcc0000410000 */
[----:B------:R-:W0:Y:S02]  /*7110*/  F2F.F64.F32 R4, R4 ;  /* 0x0000000400047310 */ /* 0x000e240000201800 */
[----:B0-----:R0:W-:Y:S01]  /*7120*/  STG.E.128 desc[UR36][R8.64], R4 ;  /* 0x0000000408007986 */ /* 0x0011e2000c101d24 */
[----:B------:R-:W-:Y:S05]  /*7130*/  BRA `(.L_x_503) ;  /* 0x0000000000f47947 */ /* 0x000fea0003800000 */
.L_x_522:
[----:B------:R-:W-:-:S13]  /*7140*/  ISETP.NE.AND P0, PT, R0, 0xf, PT ;  /* 0x0000000f0000780c */ /* 0x000fda0003f05270 */
[----:B------:R-:W-:Y:S05]  /*7150*/  @!P0 BRA `(.L_x_524) ;  /* 0x0000000000e88947 */ /* 0x000fea0003800000 */
[----:B------:R-:W-:-:S13]  /*7160*/  ISETP.NE.AND P0, PT, R0, 0x17, PT ;  /* 0x000000170000780c */ /* 0x000fda0003f05270 */
[----:B------:R-:W-:Y:S05]  /*7170*/  @!P0 BRA `(.L_x_525) ;  /* 0x0000000000908947 */ /* 0x000fea0003800000 */
[----:B------:R-:W-:-:S13]  /*7180*/  ISETP.NE.AND P0, PT, R0, 0x18, PT ;  /* 0x000000180000780c */ /* 0x000fda0003f05270 */
[----:B------:R-:W-:Y:S05]  /*7190*/  @!P0 BRA `(.L_x_526) ;  /* 0x0000000000448947 */ /* 0x000fea0003800000 */
.L_x_502:
[----:B------:R-:W-:Y:S01]  /*71a0*/  MOV R14, 0x0 ;  /* 0x00000000000e7802 */ /* 0x000fe20000000f00 */
[----:B------:R-:W0:Y:S01]  /*71b0*/  LDCU.64 UR4, c[0x4][0x148] ;  /* 0x01002900ff0477ac */ /* 0x000e220008000a00 */
[----:B------:R-:W-:Y:S02]  /*71c0*/  IMAD.MOV.U32 R8, RZ, RZ, 0x65 ;  /* 0x00000065ff087424 */ /* 0x000fe400078e00ff */
[----:B------:R-:W-:Y:S01]  /*71d0*/  IMAD.MOV.U32 R12, RZ, RZ, 0x1 ;  /* 0x00000001ff0c7424 */ /* 0x000fe200078e00ff */
[----:B------:R-:W1:Y:S01]  /*71e0*/  LDCU.64 UR6, c[0x4][0x150] ;  /* 0x01002a00ff0677ac */ /* 0x000e620008000a00 */
[----:B------:R-:W2:Y:S01]  /*71f0*/  LDC.64 R14, c[0x4][R14] ;  /* 0x010000000e0e7b82 */ /* 0x000ea20000000a00 */
[----:B------:R-:W-:Y:S01]  /*7200*/  IMAD.MOV.U32 R13, RZ, RZ, RZ ;  /* 0x000000ffff0d7224 */ /* 0x000fe200078e00ff */
[----:B------:R-:W4:Y:S01]  /*7210*/  LDCU.64 UR8, c[0x4][0x40] ;  /* 0x01000800ff0877ac */ /* 0x000f220008000a00 */
[----:B0-----:R-:W-:Y:S02]  /*7220*/  IMAD.U32 R4, RZ, RZ, UR4 ;  /* 0x00000004ff047e24 */ /* 0x001fe4000f8e00ff */
[----:B------:R-:W-:-:S02]  /*7230*/  IMAD.U32 R5, RZ, RZ, UR5 ;  /* 0x00000005ff057e24 */ /* 0x000fc4000f8e00ff */
[----:B-1----:R-:W-:Y:S02]  /*7240*/  IMAD.U32 R6, RZ, RZ, UR6 ;  /* 0x00000006ff067e24 */ /* 0x002fe4000f8e00ff */
[----:B------:R-:W-:Y:S02]  /*7250*/  IMAD.U32 R7, RZ, RZ, UR7 ;  /* 0x00000007ff077e24 */ /* 0x000fe4000f8e00ff */
[----:B----4-:R-:W-:Y:S02]  /*7260*/  IMAD.U32 R10, RZ, RZ, UR8 ;  /* 0x00000008ff0a7e24 */ /* 0x010fe4000f8e00ff */
[----:B------:R-:W-:-:S07]  /*7270*/  IMAD.U32 R11, RZ, RZ, UR9 ;  /* 0x00000009ff0b7e24 */ /* 0x000fce000f8e00ff */
[----:B------:R-:W-:-:S07]  /*7280*/  LEPC R20, `(.L_x_527) ;  /* 0x000000001014794e */ /* 0x000fce0000000000 */
[----:B--23--:R-:W-:Y:S05]  /*7290*/  CALL.ABS.NOINC R14 ;  /* 0x000000000e007343 */ /* 0x00cfea0003c00000 */
.L_x_527:
[----:B------:R-:W-:Y:S05]  /*72a0*/  BRA `(.L_x_503) ;  /* 0x0000000000987947 */ /* 0x000fea0003800000 */
.L_x_526:
[----:B------:R-:W-:Y:S01]  /*72b0*/  IMAD.U32 R17, R17, 0x10000, RZ ;  /* 0x0001000011117824 */ /* 0x000fe200078e00ff */
        /* <DEDUP_REMOVED lines=12> */
.L_x_529:
[----:B------:R-:W-:Y:S05]  /*7380*/  BSYNC.RECONVERGENT B0 ;  /* 0x0000000000007941 */ /* 0x000fea0003800200 */
.L_x_528:
[----:B------:R-:W-:-:S05]  /*7390*/  LOP3.LUT R3, R0, 0x80, R3, 0xf8, !PT ;  /* 0x0000008000037812 */ /* 0x000fca00078ef803 */
[----:B------:R0:W-:Y:S01]  /*73a0*/  STG.E.U8 desc[UR36][R8.64], R3 ;  /* 0x0000000308007986 */ /* 0x0001e2000c101124 */
[----:B------:R-:W-:Y:S05]  /*73b0*/  BRA `(.L_x_503) ;  /* 0x0000000000547947 */ /* 0x000fea0003800000 */
.L_x_525:
[----:B------:R-:W-:Y:S01]  /*73c0*/  IMAD.U32 R3, R17, 0x10000, RZ ;  /* 0x0001000011037824 */ /* 0x000fe200078e00ff */
        /* <DEDUP_REMOVED lines=11> */
.L_x_531:
[----:B------:R-:W-:Y:S01]  /*7480*/  IMAD.MOV.U32 R0, RZ, RZ, 0x7f ;  /* 0x0000007fff007424 */ /* 0x000fe200078e00ff */
[----:B------:R-:W-:-:S04]  /*7490*/  ISETP.GT.U32.AND P0, PT, R4, 0x7f800000, PT ;  /* 0x7f8000000400780c */ /* 0x000fc80003f04070 */
[----:B------:R-:W-:-:S09]  /*74a0*/  SEL R0, R0, 0x7c, P0 ;  /* 0x0000007c00007807 */ /* 0x000fd20000000000 */
.L_x_532:
[----:B------:R-:W-:Y:S05]  /*74b0*/  BSYNC.RECONVERGENT B0 ;  /* 0x0000000000007941 */ /* 0x000fea0003800200 */
.L_x_530:
[----:B------:R-:W-:-:S04]  /*74c0*/  SHF.R.U32.HI R3, RZ, 0x18, R3 ;  /* 0x00000018ff037819 */ /* 0x000fc80000011603 */
[----:B------:R-:W-:-:S05]  /*74d0*/  LOP3.LUT R3, R0, 0x80, R3, 0xf8, !PT ;  /* 0x0000008000037812 */ /* 0x000fca00078ef803 */
[----:B------:R0:W-:Y:S01]  /*74e0*/  STG.E.U8 desc[UR36][R8.64], R3 ;  /* 0x0000000308007986 */ /* 0x0001e2000c101124 */
[----:B------:R-:W-:Y:S05]  /*74f0*/  BRA `(.L_x_503) ;  /* 0x0000000000047947 */ /* 0x000fea0003800000 */
.L_x_524:
[----:B------:R0:W-:Y:S02]  /*7500*/  STG.E.U16 desc[UR36][R8.64], R17 ;  /* 0x0000001108007986 */ /* 0x0001e4000c101524 */
.L_x_503:
[----:B------:R-:W-:-:S07]  /*7510*/  VIADD R25, R25, 0x80 ;  /* 0x0000008019197836 */ /* 0x000fce0000000000 */
.L_x_462:
[----:B------:R-:W-:Y:S05]  /*7520*/  BSYNC.RECONVERGENT B6 ;  /* 0x0000000000067941 */ /* 0x000fea0003800200 */
.L_x_461:
[----:B------:R-:W-:-:S13]  /*7530*/  ISETP.GE.AND P0, PT, R25, R16, PT ;  /* 0x000000101900720c */ /* 0x000fda0003f06270 */
[----:B------:R-:W-:Y:S05]  /*7540*/  @P0 EXIT ;  /* 0x000000000000094d */ /* 0x000fea0003800000 */
[----:B012---:R-:W0:Y:S01]  /*7550*/  LDC.64 R4, c[0x0][0x388] ;  /* 0x0000e200ff047b82 */ /* 0x007e220000000a00 */
[----:B------:R-:W4:Y:S01]  /*7560*/  LDCU UR4, c[0x0][0x3a8] ;  /* 0x00007500ff0477ac */ /* 0x000f220008000800 */
[----:B------:R-:W-:Y:S01]  /*7570*/  PRMT R0, R18, 0x9910, RZ ;  /* 0x0000991012007816 */ /* 0x000fe200000000ff */
[----:B------:R-:W-:-:S03]  /*7580*/  IMAD R2, R2, 0x200, R25 ;  /* 0x0000020002027824 */ /* 0x000fc600078e0219 */
[----:B------:R-:W-:Y:S01]  /*7590*/  ISETP.GT.AND P1, PT, R0, 0x9, PT ;  /* 0x000000090000780c */ /* 0x000fe20003f24270 */
[----:B----4-:R-:W-:-:S05]  /*75a0*/  IMAD R3, R2, UR4, RZ ;  /* 0x0000000402037c24 */ /* 0x010fca000f8e02ff */
[----:B0-----:R-:W-:-:S05]  /*75b0*/  IADD3 R2, P0, PT, R3, R4, RZ ;  /* 0x0000000403027210 */ /* 0x001fca0007f1e0ff */
[----:B------:R-:W-:Y:S02]  /*75c0*/  IMAD.X R3, RZ, RZ, R5, P0 ;  /* 0x000000ffff037224 */ /* 0x000fe400000e0605 */
[----:B------:R-:W-:Y:S06]  /*75d0*/  @P1 BRA `(.L_x_533) ;  /* 0x00000004000c1947 */ /* 0x000fec0003800000 */
        /* <DEDUP_REMOVED lines=8> */
[----:B---3--:R-:W-:-:S06]  /*7660*/  IMAD.U32 R19, R19, 0x10000, RZ ;  /* 0x0001000013137824 */ /* 0x008fcc00078e00ff */
[----:B------:R-:W0:Y:S02]  /*7670*/  F2I.FTZ.TRUNC.NTZ R19, R19 ;  /* 0x0000001300137305 */ /* 0x000e24000021f100 */
[----:B0-----:R-:W-:Y:S01]  /*7680*/  STG.E.U8 desc[UR36][R2.64], R19 ;  /* 0x0000001302007986 */ /* 0x001fe2000c101124 */
[----:B------:R-:W-:Y:S05]  /*7690*/  EXIT ;  /* 0x000000000000794d */ /* 0x000fea0003800000 */
.L_x_536:
[----:B---3--:R-:W-:-:S06]  /*76a0*/  IMAD.U32 R5, R19, 0x10000, RZ ;  /* 0x0001000013057824 */ /* 0x008fcc00078e00ff */
[----:B------:R-:W0:Y:S02]  /*76b0*/  F2I.S64.TRUNC R4, R5 ;  /* 0x0000000500047311 */ /* 0x000e24000020d900 */
[----:B0-----:R-:W-:Y:S01]  /*76c0*/  STG.E.U8 desc[UR36][R2.64], R4 ;  /* 0x0000000402007986 */ /* 0x001fe2000c101124 */
[----:B------:R-:W-:Y:S05]  /*76d0*/  EXIT ;  /* 0x000000000000794d */ /* 0x000fea0003800000 */
.L_x_535:
[----:B------:R-:W-:-:S13]  /*76e0*/  ISETP.NE.AND P0, PT, R0, 0x2, PT ;  /* 0x000000020000780c */ /* 0x000fda0003f05270 */
[----:B------:R-:W-:Y:S05]  /*76f0*/  @!P0 BRA `(.L_x_538) ;  /* 0x0000000000308947 */ /* 0x000fea0003800000 */
[----:B------:R-:W-:-:S13]  /*7700*/  ISETP.NE.AND P0, PT, R0, 0x3, PT ;  /* 0x000000030000780c */ /* 0x000fda0003f05270 */
[----:B------:R-:W-:Y:S05]  /*7710*/  @!P0 BRA `(.L_x_539) ;  /* 0x0000000000188947 */ /* 0x000fea0003800000 */
[----:B------:R-:W-:-:S13]  /*7720*/  ISETP.NE.AND P0, PT, R0, 0x4, PT ;  /* 0x000000040000780c */ /* 0x000fda0003f05270 */
[----:B------:R-:W-:Y:S05]  /*7730*/  @P0 BRA `(.L_x_537) ;  /* 0x0000000800780947 */ /* 0x000fea0003800000 */
[----:B---3--:R-:W-:-:S06]  /*7740*/  IMAD.U32 R4, R19, 0x10000, RZ ;  /* 0x0001000013047824 */ /* 0x008fcc00078e00ff */
[----:B------:R-:W0:Y:S02]  /*7750*/  F2I.S64.TRUNC R4, R4 ;  /* 0x0000000400047311 */ /* 0x000e24000020d900 */
[----:B0-----:R-:W-:Y:S01]  /*7760*/  STG.E.64 desc[UR36][R2.64], R4 ;  /* 0x0000000402007986 */ /* 0x001fe2000c101b24 */
[----:B------:R-:W-:Y:S05]  /*7770*/  EXIT ;  /* 0x000000000000794d */ /* 0x000fea0003800000 */
.L_x_539:
[----:B---3--:R-:W-:-:S06]  /*7780*/  IMAD.U32 R19, R19, 0x10000, RZ ;  /* 0x0001000013137824 */ /* 0x008fcc00078e00ff */
[----:B------:R-:W0:Y:S02]  /*7790*/  F2I.FTZ.TRUNC.NTZ R19, R19 ;  /* 0x0000001300137305 */ /* 0x000e24000021f100 */
[----:B0-----:R-:W-:Y:S01]  /*77a0*/  STG.E desc[UR36][R2.64], R19 ;  /* 0x0000001302007986 */ /* 0x001fe2000c101924 */
[----:B------:R-:W-:Y:S05]  /*77b0*/  EXIT ;  /* 0x000000000000794d */ /* 0x000fea0003800000 */
.L_x_538:
[----:B---3--:R-:W-:-:S06]  /*77c0*/  IMAD.U32 R19, R19, 0x10000, RZ ;  /* 0x0001000013137824 */ /* 0x008fcc00078e00ff */
[----:B------:R-:W0:Y:S02]  /*77d0*/  F2I.FTZ.TRUNC.NTZ R19, R19 ;  /* 0x0000001300137305 */ /* 0x000e24000021f100 */
[----:B0-----:R-:W-:Y:S01]  /*77e0*/  STG.E.U16 desc[UR36][R2.64], R19 ;  /* 0x0000001302007986 */ /* 0x001fe2000c101524 */
[----:B------:R-:W-:Y:S05]  /*77f0*/  EXIT ;  /* 0x000000000000794d */ /* 0x000fea0003800000 */
.L_x_534:
[----:B------:R-:W-:-:S13]  /*7800*/  ISETP.GT.AND P0, PT, R0, 0x6, PT ;  /* 0x000000060000780c */ /* 0x000fda0003f04270 */
[----:B------:R-:W-:Y:S05]  /*7810*/  @P0 BRA `(.L_x_540) ;  /* 0x00000000002c0947 */ /* 0x000fea0003800000 */
[----:B------:R-:W-:-:S13]  /*7820*/  ISETP.NE.AND P0, PT, R0, 0x5, PT ;  /* 0x000000050000780c */ /* 0x000fda0003f05270 */
[----:B------:R-:W-:Y:S05]  /*7830*/  @!P0 BRA `(.L_x_541) ;  /* 0x0000000000148947 */ /* 0x000fea0003800000 */
[----:B------:R-:W-:-:S13]  /*7840*/  ISETP.NE.AND P0, PT, R0, 0x6, PT ;  /* 0x000000060000780c */ /* 0x000fda0003f05270 */
[----:B------:R-:W-:Y:S05]  /*7850*/  @P0 BRA `(.L_x_537) ;  /* 0x0000000800300947 */ /* 0x000fea0003800000 */
[----:B---3--:R-:W-:-:S05]  /*7860*/  IMAD.U32 R19, R19, 0x10000, RZ ;  /* 0x0001000013137824 */ /* 0x008fca00078e00ff */
[----:B------:R-:W-:Y:S01]  /*7870*/  STG.E desc[UR36][R2.64], R19 ;  /* 0x0000001302007986 */ /* 0x000fe2000c101924 */
[----:B------:R-:W-:Y:S05]  /*7880*/  EXIT ;  /* 0x000000000000794d */ /* 0x000fea0003800000 */
.L_x_541:
[----:B---3--:R-:W-:-:S05]  /*7890*/  IMAD.U32 R0, R19, 0x10000, RZ ;  /* 0x0001000013007824 */ /* 0x008fca00078e00ff */
[----:B------:R-:W-:-:S05]  /*78a0*/  F2FP.F16.F32.PACK_AB R0, RZ, R0 ;  /* 0x00000000ff00723e */ /* 0x000fca00000000ff */
[----:B------:R-:W-:Y:S01]  /*78b0*/  STG.E.U16 desc[UR36][R2.64], R0 ;  /* 0x0000000002007986 */ /* 0x000fe2000c101524 */
[----:B------:R-:W-:Y:S05]  /*78c0*/  EXIT ;  /* 0x000000000000794d */ /* 0x000fea0003800000 */
.L_x_540:
[----:B------:R-:W-:-:S13]  /*78d0*/  ISETP.NE.AND P0, PT, R0, 0x7, PT ;  /* 0x000000070000780c */ /* 0x000fda0003f05270 */
[----:B------:R-:W-:Y:S05]  /*78e0*/  @!P0 BRA `(.L_x_542) ;  /* 0x0000000000348947 */ /* 0x000fea0003800000 */
[----:B------:R-:W-:-:S13]  /*78f0*/  ISETP.NE.AND P0, PT, R0, 0x8, PT ;  /* 0x000000080000780c */ /* 0x000fda0003f05270 */
[----:B------:R-:W-:Y:S05]  /*7900*/  @!P0 BRA `(.L_x_543) ;  /* 0x0000000000188947 */ /* 0x000fea0003800000 */
[----:B------:R-:W-:-:S13]  /*7910*/  ISETP.NE.AND P0, PT, R0, 0x9, PT ;  /* 0x000000090000780c */ /* 0x000fda0003f05270 */
[----:B------:R-:W-:Y:S05]  /*7920*/  @P0 BRA `(.L_x_537) ;  /* 0x0000000400fc0947 */ /* 0x000fea0003800000 */
[----:B---3--:R-:W-:Y:S02]  /*7930*/  IMAD.U32 R4, R19, 0x10000, RZ ;  /* 0x0001000013047824 */ /* 0x008fe400078e00ff */
[----:B------:R-:W-:-:S05]  /*7940*/  IMAD.MOV.U32 R5, RZ, RZ, RZ ;  /* 0x000000ffff057224 */ /* 0x000fca00078e00ff */
[----:B------:R-:W-:Y:S01]  /*7950*/  STG.E.64 desc[UR36][R2.64], R4 ;  /* 0x0000000402007986 */ /* 0x000fe2000c101b24 */
[----:B------:R-:W-:Y:S05]  /*7960*/  EXIT ;  /* 0x000000000000794d */ /* 0x000fea0003800000 */
.L_x_543:
[----:B---3--:R-:W-:-:S05]  /*7970*/  IMAD.U32 R19, R19, 0x10000, RZ ;  /* 0x0001000013137824 */ /* 0x008fca00078e00ff */
[----:B------:R-:W-:-:S04]  /*7980*/  F2FP.F16.F32.PACK_AB R5, RZ, R19 ;  /* 0x00000013ff05723e */ /* 0x000fc800000000ff */
[----:B------:R-:W-:-:S05]  /*7990*/  PRMT R5, R5, 0x5410, RZ ;  /* 0x0000541005057816 */ /* 0x000fca00000000ff */
[----:B------:R-:W-:Y:S01]  /*79a0*/  STG.E desc[UR36][R2.64], R5 ;  /* 0x0000000502007986 */ /* 0x000fe2000c101924 */
[----:B------:R-:W-:Y:S05]  /*79b0*/  EXIT ;  /* 0x000000000000794d */ /* 0x000fea0003800000 */
.L_x_542:
[----:B---3--:R-:W-:-:S04]  /*79c0*/  IMAD.U32 R4, R19, 0x10000, RZ ;  /* 0x0001000013047824 */ /* 0x008fc800078e00ff */
[----:B------:R-:W-:-:S06]  /*79d0*/  FMUL.FTZ R4, R4, 1 ;  /* 0x3f80000004047820 */ /* 0x000fcc0000410000 */
[----:B------:R-:W0:Y:S02]  /*79e0*/  F2F.F64.F32 R4, R4 ;  /* 0x0000000400047310 */ /* 0x000e240000201800 */
[----:B0-----:R-:W-:Y:S01]  /*79f0*/  STG.E.64 desc[UR36][R2.64], R4 ;  /* 0x0000000402007986 */ /* 0x001fe2000c101b24 */
[----:B------:R-:W-:Y:S05]  /*7a00*/  EXIT ;  /* 0x000000000000794d */ /* 0x000fea0003800000 */
.L_x_533:
        /* <DEDUP_REMOVED lines=10> */
[----:B---3--:R-:W-:-:S06]  /*7ab0*/  IMAD.U32 R5, R19, 0x10000, RZ ;  /* 0x0001000013057824 */ /* 0x008fcc00078e00ff */
[----:B------:R-:W0:Y:S02]  /*7ac0*/  F2I.FTZ.U32.TRUNC.NTZ R5, R5 ;  /* 0x0000000500057305 */ /* 0x000e24000021f000 */
[----:B0-----:R-:W-:Y:S01]  /*7ad0*/  STG.E.U16 desc[UR36][R2.64], R5 ;  /* 0x0000000502007986 */ /* 0x001fe2000c101524 */
[----:B------:R-:W-:Y:S05]  /*7ae0*/  EXIT ;  /* 0x000000000000794d */ /* 0x000fea0003800000 */
.L_x_547:
[----:B---3--:R-:W-:Y:S01]  /*7af0*/  IMAD.U32 R5, R19, 0x10000, RZ ;  /* 0x0001000013057824 */ /* 0x008fe200078e00ff */
        /* <DEDUP_REMOVED lines=17> */
.L_x_550:
[----:B------:R-:W-:-:S04]  /*7c10*/  SHF.R.U32.HI R5, RZ, 0x18, R5 ;  /* 0x00000018ff057819 */ /* 0x000fc80000011605 */
[----:B------:R-:W-:-:S07]  /*7c20*/  LOP3.LUT R0, R0, 0x80, R5, 0xf8, !PT ;  /* 0x0000008000007812 */ /* 0x000fce00078ef805 */
.L_x_549:
[----:B------:R-:W-:Y:S05]  /*7c30*/  BSYNC.RECONVERGENT B0 ;  /* 0x0000000000007941 */ /* 0x000fea0003800200 */
.L_x_548:
[----:B------:R-:W-:Y:S01]  /*7c40*/  STG.E.U8 desc[UR36][R2.64], R0 ;  /* 0x0000000002007986 */ /* 0x000fe2000c101124 */
[----:B------:R-:W-:Y:S05]  /*7c50*/  EXIT ;  /* 0x000000000000794d */ /* 0x000fea0003800000 */
.L_x_546:
        /* <DEDUP_REMOVED lines=18> */
.L_x_553:
[----:B------:R-:W-:-:S04]  /*7d80*/  SHF.R.U32.HI R5, RZ, 0x18, R5 ;  /* 0x00000018ff057819 */ /* 0x000fc80000011605 */
[----:B------:R-:W-:-:S07]  /*7d90*/  LOP3.LUT R0, R0, 0x80, R5, 0xf8, !PT ;  /* 0x0000008000007812 */ /* 0x000fce00078ef805 */
.L_x_552:
[----:B------:R-:W-:Y:S05]  /*7da0*/  BSYNC.RECONVERGENT B0 ;  /* 0x0000000000007941 */ /* 0x000fea0003800200 */
.L_x_551:
[----:B------:R-:W-:Y:S01]  /*7db0*/  STG.E.U8 desc[UR36][R2.64], R0 ;  /* 0x0000000002007986 */ /* 0x000fe2000c101124 */
[----:B------:R-:W-:Y:S05]  /*7dc0*/  EXIT ;  /* 0x000000000000794d */ /* 0x000fea0003800000 */
.L_x_545:
[----:B------:R-:W-:-:S13]  /*7dd0*/  ISETP.NE.AND P0, PT, R0, 0x1c, PT ;  /* 0x0000001c0000780c */ /* 0x000fda0003f05270 */
[----:B------:R-:W-:Y:S05]  /*7de0*/  @!P0 BRA `(.L_x_554) ;  /* 0x0000000000608947 */ /* 0x000fea0003800000 */
[----:B------:R-:W-:-:S13]  /*7df0*/  ISETP.NE.AND P0, PT, R0, 0x1d, PT ;  /* 0x0000001d0000780c */ /* 0x000fda0003f05270 */
[----:B------:R-:W-:Y:S05]  /*7e00*/  @!P0 BRA `(.L_x_555) ;  /* 0x0000000000488947 */ /* 0x000fea0003800000 */
[----:B------:R-:W-:-:S13]  /*7e10*/  ISETP.NE.AND P0, PT, R0, 0x2c, PT ;  /* 0x0000002c0000780c */ /* 0x000fda0003f05270 */
[----:B------:R-:W-:Y:S05]  /*7e20*/  @P0 BRA `(.L_x_537) ;  /* 0x0000000000bc0947 */ /* 0x000fea0003800000 */
[----:B---3--:R-:W-:Y:S02]  /*7e30*/  IMAD.U32 R19, R19, 0x10000, RZ ;  /* 0x0001000013137824 */ /* 0x008fe400078e00ff */
[----:B------:R-:W-:-:S03]  /*7e40*/  IMAD.MOV.U32 R5, RZ, RZ, 0xff ;  /* 0x000000ffff057424 */ /* 0x000fc600078e00ff */
[----:B------:R-:W-:-:S04]  /*7e50*/  SHF.R.U32.HI R6, RZ, 0x17, R19 ;  /* 0x00000017ff067819 */ /* 0x000fc80000011613 */
[----:B------:R-:W-:-:S04]  /*7e60*/  LOP3.LUT R4, R6, 0xff, RZ, 0xc0, !PT ;  /* 0x000000ff06047812 */ /* 0x000fc800078ec0ff */
[----:B------:R-:W-:-:S13]  /*7e70*/  ISETP.NE.AND P2, PT, R4, 0xff, PT ;  /* 0x000000ff0400780c */ /* 0x000fda0003f45270 */
[--C-:B------:R-:W-:Y:S02]  /*7e80*/  @P2 SHF.R.U32.HI R0, RZ, 0x16, R19.reuse ;  /* 0x00000016ff002819 */ /* 0x100fe40000011613 */
[----:B------:R-:W-:Y:S02]  /*7e90*/  @P2 LOP3.LUT P0, RZ, R4, 0x3fffff, R19, 0xf8, !PT ;  /* 0x003fffff04ff2812 */ /* 0x000fe4000780f813 */
[----:B------:R-:W-:-:S04]  /*7ea0*/  @P2 LOP3.LUT R0, R0, 0x1, RZ, 0xc0, !PT ;  /* 0x0000000100002812 */ /* 0x000fc800078ec0ff */
[----:B------:R-:W-:Y:S01]  /*7eb0*/  @P2 ISETP.EQ.U32.AND P1, PT, R0, 0x1, P0 ;  /* 0x000000010000280c */ /* 0x000fe20000722070 */
[----:B------:R-:W-:Y:S01]  /*7ec0*/  @P2 VIADD R0, R6, 0x1 ;  /* 0x0000000106002836 */ /* 0x000fe20000000000 */
[----:B------:R-:W-:Y:S02]  /*7ed0*/  PLOP3.LUT P0, PT, PT, PT, PT, 0x80, 0x8 ;  /* 0x000000000008781c */ /* 0x000fe40003f0f070 */
[----:B------:R-:W-:-:S13]  /*7ee0*/  @P2 PLOP3.LUT P0, PT, P1, PT, PT, 0x80, 0x8 ;  /* 0x000000000008281c */ /* 0x000fda0000f0f070 */
[----:B------:R-:W-:-:S04]  /*7ef0*/  @!P0 IMAD.MOV R0, RZ, RZ, R6 ;  /* 0x000000ffff008224 */ /* 0x000fc800078e0206 */
[----:B------:R-:W-:-:S05]  /*7f00*/  @P2 IMAD.MOV.U32 R5, RZ, RZ, R0 ;  /* 0x000000ffff052224 */ /* 0x000fca00078e0000 */
[----:B------:R-:W-:Y:S01]  /*7f10*/  STG.E.U8 desc[UR36][R2.64], R5 ;  /* 0x0000000502007986 */ /* 0x000fe2000c101124 */
[----:B------:R-:W-:Y:S05]  /*7f20*/  EXIT ;  /* 0x000000000000794d */ /* 0x000fea0003800000 */
.L_x_555:
[----:B---3--:R-:W-:-:S06]  /*7f30*/  IMAD.U32 R4, R19, 0x10000, RZ ;  /* 0x0001000013047824 */ /* 0x008fcc00078e00ff */
[----:B------:R-:W0:Y:S02]  /*7f40*/  F2I.U64.TRUNC R4, R4 ;  /* 0x0000000400047311 */ /* 0x000e24000020d800 */
[----:B0-----:R-:W-:Y:S01]  /*7f50*/  STG.E.64 desc[UR36][R2.64], R4 ;  /* 0x0000000402007986 */ /* 0x001fe2000c101b24 */
[----:B------:R-:W-:Y:S05]  /*7f60*/  EXIT ;  /* 0x000000000000794d */ /* 0x000fea0003800000 */
.L_x_554:
[----:B---3--:R-:W-:-:S06]  /*7f70*/  IMAD.U32 R19, R19, 0x10000, RZ ;  /* 0x0001000013137824 */ /* 0x008fcc00078e00ff */
[----:B------:R-:W0:Y:S02]  /*7f80*/  F2I.FTZ.U32.TRUNC.NTZ R19, R19 ;  /* 0x0000001300137305 */ /* 0x000e24000021f000 */
[----:B0-----:R-:W-:Y:S01]  /*7f90*/  STG.E desc[UR36][R2.64], R19 ;  /* 0x0000001302007986 */ /* 0x001fe2000c101924 */
[----:B------:R-:W-:Y:S05]  /*7fa0*/  EXIT ;  /* 0x000000000000794d */ /* 0x000fea0003800000 */
.L_x_544:
[----:B------:R-:W-:-:S13]  /*7fb0*/  ISETP.GT.AND P0, PT, R0, 0xe, PT ;  /* 0x0000000e0000780c */ /* 0x000fda0003f04270 */
[----:B------:R-:W-:Y:S05]  /*7fc0*/  @P0 BRA `(.L_x_556) ;  /* 0x00000000003c0947 */ /* 0x000fea0003800000 */
[----:B------:R-:W-:-:S13]  /*7fd0*/  ISETP.NE.AND P0, PT, R0, 0xa, PT ;  /* 0x0000000a0000780c */ /* 0x000fda0003f05270 */
[----:B------:R-:W-:Y:S05]  /*7fe0*/  @!P0 BRA `(.L_x_557) ;  /* 0x00000000001c8947 */ /* 0x000fea0003800000 */
[----:B------:R-:W-:-:S13]  /*7ff0*/  ISETP.NE.AND P0, PT, R0, 0xb, PT ;  /* 0x0000000b0000780c */ /* 0x000fda0003f05270 */
[----:B------:R-:W-:Y:S05]  /*8000*/  @P0 BRA `(.L_x_537) ;  /* 0x0000000000440947 */ /* 0x000fea0003800000 */
[----:B---3--:R-:W-:-:S05]  /*8010*/  IMAD.U32 R19, R19, 0x10000, RZ ;  /* 0x0001000013137824 */ /* 0x008fca00078e00ff */
[----:B------:R-:W-:-:S04]  /*8020*/  FSETP.NEU.FTZ.AND P0, PT, R19, RZ, PT ;  /* 0x000000ff1300720b */ /* 0x000fc80003f1d000 */
[----:B------:R-:W-:-:S05]  /*8030*/  SEL R5, RZ, 0x1, !P0 ;  /* 0x00000001ff057807 */ /* 0x000fca0004000000 */
[----:B------:R-:W-:Y:S01]  /*8040*/  STG.E.U8 desc[UR36][R2.64], R5 ;  /* 0x0000000502007986 */ /* 0x000fe2000c101124 */
[----:B------:R-:W-:Y:S05]  /*8050*/  EXIT ;  /* 0x000000000000794d */ /* 0x000fea0003800000 */
.L_x_557:
[----:B---3--:R-:W-:Y:S01]  /*8060*/  IMAD.U32 R19, R19, 0x10000, RZ ;  /* 0x0001000013137824 */ /* 0x008fe200078e00ff */
[----:B------:R-:W-:-:S03]  /*8070*/  CS2R R6, SRZ ;  /* 0x0000000000067805 */ /* 0x000fc6000001ff00 */
[----:B------:R-:W-:-:S06]  /*8080*/  FMUL.FTZ R4, R19, 1 ;  /* 0x3f80000013047820 */ /* 0x000fcc0000410000 */
[----:B------:R-:W0:Y:S02]  /*8090*/  F2F.F64.F32 R4, R4 ;  /* 0x0000000400047310 */ /* 0x000e240000201800 */
[----:B0-----:R-:W-:Y:S01]  /*80a0*/  STG.E.128 desc[UR36][R2.64], R4 ;  /* 0x0000000402007986 */ /* 0x001fe2000c101d24 */
[----:B------:R-:W-:Y:S05]  /*80b0*/  EXIT ;  /* 0x000000000000794d */ /* 0x000fea0003800000 */
.L_x_556:
[----:B------:R-:W-:-:S13]  /*80c0*/  ISETP.NE.AND P0, PT, R0, 0xf, PT ;  /* 0x0000000f0000780c */ /* 0x000fda0003f05270 */
[----:B------:R-:W-:Y:S05]  /*80d0*/  @!P0 BRA `(.L_x_558) ;  /* 0x0000000000e88947 */ /* 0x000fea0003800000 */
[----:B------:R-:W-:-:S13]  /*80e0*/  ISETP.NE.AND P0, PT, R0, 0x17, PT ;  /* 0x000000170000780c */ /* 0x000fda0003f05270 */
[----:B------:R-:W-:Y:S05]  /*80f0*/  @!P0 BRA `(.L_x_559) ;  /* 0x0000000000908947 */ /* 0x000fea0003800000 */
[----:B------:R-:W-:-:S13]  /*8100*/  ISETP.NE.AND P0, PT, R0, 0x18, PT ;  /* 0x000000180000780c */ /* 0x000fda0003f05270 */
[----:B------:R-:W-:Y:S05]  /*8110*/  @!P0 BRA `(.L_x_560) ;  /* 0x0000000000448947 */ /* 0x000fea0003800000 */
.L_x_537:
[----:B------:R-:W-:Y:S01]  /*8120*/  MOV R0, 0x0 ;  /* 0x0000000000007802 */ /* 0x000fe20000000f00 */
[----:B------:R-:W0:Y:S01]  /*8130*/  LDCU.64 UR4, c[0x4][0x148] ;  /* 0x01002900ff0477ac */ /* 0x000e220008000a00 */
[----:B------:R-:W-:Y:S02]  /*8140*/  IMAD.MOV.U32 R8, RZ, RZ, 0x65 ;  /* 0x00000065ff087424 */ /* 0x000fe400078e00ff */
[----:B------:R1:W2:Y:S01]  /*8150*/  LDC.64 R2, c[0x4][R0] ;  /* 0x0100000000027b82 */ /* 0x0002a20000000a00 */
[----:B------:R-:W4:Y:S01]  /*8160*/  LDCU.64 UR6, c[0x4][0x150] ;  /* 0x01002a00ff0677ac */ /* 0x000f220008000a00 */
[----:B------:R-:W-:Y:S02]  /*8170*/  IMAD.MOV.U32 R12, RZ, RZ, 0x1 ;  /* 0x00000001ff0c7424 */ /* 0x000fe400078e00ff */
[----:B------:R-:W-:Y:S01]  /*8180*/  IMAD.MOV.U32 R13, RZ, RZ, RZ ;  /* 0x000000ffff0d7224 */ /* 0x000fe200078e00ff */
[----:B------:R-:W5:Y:S01]  /*8190*/  LDCU.64 UR8, c[0x4][0x40] ;  /* 0x01000800ff0877ac */ /* 0x000f620008000a00 */
[----:B0-----:R-:W-:-:S02]  /*81a0*/  IMAD.U32 R4, RZ, RZ, UR4 ;  /* 0x00000004ff047e24 */ /* 0x001fc4000f8e00ff */
[----:B------:R-:W-:Y:S02]  /*81b0*/  IMAD.U32 R5, RZ, RZ, UR5 ;  /* 0x00000005ff057e24 */ /* 0x000fe4000f8e00ff */
[----:B----4-:R-:W-:Y:S02]  /*81c0*/  IMAD.U32 R6, RZ, RZ, UR6 ;  /* 0x00000006ff067e24 */ /* 0x010fe4000f8e00ff */
[----:B------:R-:W-:Y:S02]  /*81d0*/  IMAD.U32 R7, RZ, RZ, UR7 ;  /* 0x00000007ff077e24 */ /* 0x000fe4000f8e00ff */
[----:B-----5:R-:W-:Y:S02]  /*81e0*/  IMAD.U32 R10, RZ, RZ, UR8 ;  /* 0x00000008ff0a7e24 */ /* 0x020fe4000f8e00ff */
[----:B-1----:R-:W-:-:S07]  /*81f0*/  IMAD.U32 R11, RZ, RZ, UR9 ;  /* 0x00000009ff0b7e24 */ /* 0x002fce000f8e00ff */
[----:B------:R-:W-:-:S07]  /*8200*/  LEPC R20, `(.L_x_561) ;  /* 0x000000001014794e */ /* 0x000fce0000000000 */
[----:B--23--:R-:W-:Y:S05]  /*8210*/  CALL.ABS.NOINC R2 ;  /* 0x0000000002007343 */ /* 0x00cfea0003c00000 */
.L_x_561:
[----:B------:R-:W-:Y:S05]  /*8220*/  EXIT ;  /* 0x000000000000794d */ /* 0x000fea0003800000 */
.L_x_560:
[----:B---3--:R-:W-:Y:S01]  /*8230*/  IMAD.U32 R19, R19, 0x10000, RZ ;  /* 0x0001000013137824 */ /* 0x008fe200078e00ff */
        /* <DEDUP_REMOVED lines=12> */
.L_x_563:
[----:B------:R-:W-:Y:S05]  /*8300*/  BSYNC.RECONVERGENT B0 ;  /* 0x0000000000007941 */ /* 0x000fea0003800200 */
.L_x_562:
[----:B------:R-:W-:-:S05]  /*8310*/  LOP3.LUT R5, R0, 0x80, R5, 0xf8, !PT ;  /* 0x0000008000057812 */ /* 0x000fca00078ef805 */
[----:B------:R-:W-:Y:S01]  /*8320*/  STG.E.U8 desc[UR36][R2.64], R5 ;  /* 0x0000000502007986 */ /* 0x000fe2000c101124 */
[----:B------:R-:W-:Y:S05]  /*8330*/  EXIT ;  /* 0x000000000000794d */ /* 0x000fea0003800000 */
.L_x_559:
[----:B---3--:R-:W-:Y:S01]  /*8340*/  IMAD.U32 R5, R19, 0x10000, RZ ;  /* 0x0001000013057824 */ /* 0x008fe200078e00ff */
        /* <DEDUP_REMOVED lines=11> */
.L_x_565:
[----:B------:R-:W-:Y:S01]  /*8400*/  IMAD.MOV.U32 R0, RZ, RZ, 0x7f ;  /* 0x0000007fff007424 */ /* 0x000fe200078e00ff */
[----:B------:R-:W-:-:S04]  /*8410*/  ISETP.GT.U32.AND P0, PT, R4, 0x7f800000, PT ;  /* 0x7f8000000400780c */ /* 0x000fc80003f04070 */
[----:B------:R-:W-:-:S09]  /*8420*/  SEL R0, R0, 0x7c, P0 ;  /* 0x0000007c00007807 */ /* 0x000fd20000000000 */
.L_x_566:
[----:B------:R-:W-:Y:S05]  /*8430*/  BSYNC.RECONVERGENT B0 ;  /* 0x0000000000007941 */ /* 0x000fea0003800200 */
.L_x_564:
[----:B------:R-:W-:-:S04]  /*8440*/  SHF.R.U32.HI R5, RZ, 0x18, R5 ;  /* 0x00000018ff057819 */ /* 0x000fc80000011605 */
[----:B------:R-:W-:-:S05]  /*8450*/  LOP3.LUT R5, R0, 0x80, R5, 0xf8, !PT ;  /* 0x0000008000057812 */ /* 0x000fca00078ef805 */
[----:B------:R-:W-:Y:S01]  /*8460*/  STG.E.U8 desc[UR36][R2.64], R5 ;  /* 0x0000000502007986 */ /* 0x000fe2000c101124 */
[----:B------:R-:W-:Y:S05]  /*8470*/  EXIT ;  /* 0x000000000000794d */ /* 0x000fea0003800000 */
.L_x_558:
[----:B---3--:R-:W-:Y:S01]  /*8480*/  STG.E.U16 desc[UR36][R2.64], R19 ;  /* 0x0000001302007986 */ /* 0x008fe2000c101524 */
[----:B------:R-:W-:Y:S05]  /*8490*/  EXIT ;  /* 0x000000000000794d */ /* 0x000fea0003800000 */
.L_x_567:
        /* <DEDUP_REMOVED lines=14> */
.L_x_12878:


//--------------------- .text._ZN2at6native18elementwise_kernelILi128ELi4EZNS0_22gpu_kernel_impl_nocastIZZZNS0_16log2_kernel_cudaERNS_18TensorIteratorBaseEENKUlvE0_clEvENKUlvE2_clEvEUlN3c108BFloat16EE_EEvS4_RKT_EUliE_EEviT1_ --------------------------
	.section	.text._ZN2at6native18elementwise_kernelILi128ELi4EZNS0_22gpu_kernel_impl_nocastIZZZNS0_16log2_kernel_cudaERNS_18TensorIteratorBaseEENKUlvE0_clEvENKUlvE2_clEvEUlN3c108BFloat16EE_EEvS4_RKT_EUliE_EEviT1_,"ax",@progbits
	.align	128
        .global         _ZN2at6native18elementwise_kernelILi128ELi4EZNS0_22gpu_kernel_impl_nocastIZZZNS0_16log2_kernel_cudaERNS_18TensorIteratorBaseEENKUlvE0_clEvENKUlvE2_clEvEUlN3c108BFloat16EE_EEvS4_RKT_EUliE_EEviT1_
        .type           _ZN2at6native18elementwise_kernelILi128ELi4EZNS0_22gpu_kernel_impl_nocastIZZZNS0_16log2_kernel_cudaERNS_18TensorIteratorBaseEENKUlvE0_clEvENKUlvE2_clEvEUlN3c108BFloat16EE_EEvS4_RKT_EUliE_EEviT1_,@function
        .size           _ZN2at6native18elementwise_kernelILi128ELi4EZNS0_22gpu_kernel_impl_nocastIZZZNS0_16log2_kernel_cudaERNS_18TensorIteratorBaseEENKUlvE0_clEvENKUlvE2_clEvEUlN3c108BFloat16EE_EEvS4_RKT_EUliE_EEviT1_,(.L_x_12879 - _ZN2at6native18elementwise_kernelILi128ELi4EZNS0_22gpu_kernel_impl_nocastIZZZNS0_16log2_kernel_cudaERNS_18TensorIteratorBaseEENKUlvE0_clEvENKUlvE2_clEvEUlN3c108BFloat16EE_EEvS4_RKT_EUliE_EEviT1_)
        .other          _ZN2at6native18elementwise_kernelILi128ELi4EZNS0_22gpu_kernel_impl_nocastIZZZNS0_16log2_kernel_cudaERNS_18TensorIteratorBaseEENKUlvE0_clEvENKUlvE2_clEvEUlN3c108BFloat16EE_EEvS4_RKT_EUliE_EEviT1_,@"STO_CUDA_ENTRY STV_DEFAULT"
_ZN2at6native18elementwise_kernelILi128ELi4EZNS0_22gpu_kernel_impl_nocastIZZZNS0_16log2_kernel_cudaERNS_18TensorIteratorBaseEENKUlvE0_clEvENKUlvE2_clEvEUlN3c108BFloat16EE_EEvS4_RKT_EUliE_EEviT1_:
.text._ZN2at6native18elementwise_kernelILi128ELi4EZNS0_22gpu_kernel_impl_nocastIZZZNS0_16log2_kernel_cudaERNS_18TensorIteratorBaseEENKUlvE0_clEvENKUlvE2_clEvEUlN3c108BFloat16EE_EEvS4_RKT_EUliE_EEviT1_:
[----:B------:R-:W-:Y:S08]  /*0000*/  LDC R1, c[0x0][0x37c] ;  /* 0x0000df00ff017b82 */ /* 0x000ff00000000800 */
[----:B------:R-:W0:Y:S01]  /*0010*/  LDC R2, c[0x0][0x388] ;  /* 0x0000e200ff027b82 */ /* 0x000e220000000800 */
[----:B------:R-:W1:Y:S01]  /*0020*/  S2R R3, SR_TID.X ;  /* 0x0000000000037919 */ /* 0x000e620000002100 */
[----:B------:R-:W2:Y:S06]  /*0030*/  LDCU.64 UR6, c[0x0][0x358] ;  /* 0x00006b00ff0677ac */ /* 0x000eac0008000a00 */
[----:B------:R-:W3:Y:S01]  /*0040*/  S2UR UR4, SR_CTAID.X ;  /* 0x00000000000479c3 */ /* 0x000ee20000002500 */
[----:B0-----:R-:W-:Y:S01]  /*0050*/  ISETP.NE.AND P0, PT, R2, RZ, PT ;  /* 0x000000ff0200720c */ /* 0x001fe20003f05270 */
[----:B---3--:R-:W-:-:S06]  /*0060*/  USHF.L.U32 UR4, UR4, 0x9, URZ ;  /* 0x0000000904047899 */ /* 0x008fcc00080006ff */
[----:B-1----:R-:W-:-:S06]  /*0070*/  LOP3.LUT R3, R3, UR4, RZ, 0xfc, !PT ;  /* 0x0000000403037c12 */ /* 0x002fcc000f8efcff */
[----:B--2---:R-:W-:Y:S05]  /*0080*/  @P0 BRA `(.L_x_568) ;  /* 0x0000000000c00947 */ /* 0x004fea0003800000 */
[----:B------:R-:W0:Y:S01]  /*0090*/  LDCU UR4, c[0x0][0x380] ;  /* 0x00007000ff0477ac */ /* 0x000e220008000800 */
[----:B------:R-:W-:Y:S04]  /*00a0*/  BSSY.RECONVERGENT B0, `(.L_x_569) ;  /* 0x0000023000007945 */ /* 0x000fe80003800200 */
[----:B------:R-:W-:Y:S01]  /*00b0*/  BSSY.RELIABLE B1, `(.L_x_570) ;  /* 0x0000019000017945 */ /* 0x000fe20003800100 */
[----:B0-----:R-:W-:-:S13]  /*00c0*/  ISETP.GE.AND P0, PT, R3, UR4, PT ;  /* 0x0000000403007c0c */ /* 0x001fda000bf06270 */
[----:B------:R-:W-:Y:S05]  /*00d0*/  @P0 BRA `(.L_x_571) ;  /* 0x00000000004c0947 */ /* 0x000fea0003800000 */
[----:B------:R-:W0:Y:S02]  /*00e0*/  LDC.64 R4, c[0x0][0x588] ;  /* 0x00016200ff047b82 */ /* 0x000e240000000a00 */
[----:B0-----:R-:W2:Y:S06]  /*00f0*/  LDG.E.U16 R4, desc[UR6][R4.64] ;  /* 0x0000000604047981 */ /* 0x001eac000c1e1500 */
[----:B------:R-:W0:Y:S01]  /*0100*/  LDC.64 R6, c[0x0][0x580] ;  /* 0x00016000ff067b82 */ /* 0x000e220000000a00 */
[----:B------:R-:W-:-:S04]  /*0110*/  IADD3 R3, PT, PT, R3, 0x80, RZ ;  /* 0x0000008003037810 */ /* 0x000fc80007ffe0ff */
[----:B------:R-:W-:-:S13]  /*0120*/  ISETP.GE.AND P0, PT, R3, UR4, PT ;  /* 0x0000000403007c0c */ /* 0x000fda000bf06270 */
[----:B------:R-:W-:Y:S05]  /*0130*/  @P0 BREAK.RELIABLE B1 ;  /* 0x0000000000010942 */ /* 0x000fea0003800100 */
[----:B--2---:R-:W-:-:S06]  /*0140*/  SHF.L.U32 R0, R4, 0x10, RZ ;  /* 0x0000001004007819 */ /* 0x004fcc00000006ff */
[----:B------:R-:W1:Y:S02]  /*0150*/  MUFU.LG2 R0, R0 ;  /* 0x0000000000007308 */ /* 0x000e640000000c00 */
[----:B-1----:R-:W-:-:S05]  /*0160*/  F2FP.BF16.F32.PACK_AB R2, RZ, R0 ;  /* 0x00000000ff02723e */ /* 0x002fca00000010ff */
[----:B0-----:R0:W-:Y:S01]  /*0170*/  STG.E.U16 desc[UR6][R6.64], R2 ;  /* 0x0000000206007986 */ /* 0x0011e2000c101506 */
[----:B------:R-:W-:Y:S05]  /*0180*/  @P0 BRA `(.L_x_572) ;  /* 0x0000000000500947 */ /* 0x000fea0003800000 */
[----:B------:R-:W1:Y:S02]  /*0190*/  LDC.64 R4, c[0x0][0x588] ;  /* 0x00016200ff047b82 */ /* 0x000e640000000a00 */
[----:B-1----:R-:W2:Y:S06]  /*01a0*/  LDG.E.U16 R4, desc[UR6][R4.64] ;  /* 0x0000000604047981 */ /* 0x002eac000c1e1500 */
[----:B0-----:R-:W0:Y:S01]  /*01b0*/  LDC.64 R6, c[0x0][0x580] ;  /* 0x00016000ff067b82 */ /* 0x001e220000000a00 */
[----:B------:R-:W-:Y:S02]  /*01c0*/  IADD3 R3, PT, PT, R3, 0x80, RZ ;  /* 0x0000008003037810 */ /* 0x000fe40007ffe0ff */
[----:B--2---:R-:W-:-:S06]  /*01d0*/  SHF.L.U32 R0, R4, 0x10, RZ ;  /* 0x0000001004007819 */ /* 0x004fcc00000006ff */
[----:B------:R-:W1:Y:S02]  /*01e0*/  MUFU.LG2 R0, R0 ;  /* 0x0000000000007308 */ /* 0x000e640000000c00 */
[----:B-1----:R-:W-:-:S05]  /*01f0*/  F2FP.BF16.F32.PACK_AB R2, RZ, R0 ;  /* 0x00000000ff02723e */ /* 0x002fca00000010ff */
[----:B0-----:R0:W-:Y:S02]  /*0200*/  STG.E.U16 desc[UR6][R6.64], R2 ;  /* 0x0000000206007986 */ /* 0x0011e4000c101506 */
.L_x_571:
[----:B------:R-:W-:-:S13]  /*0210*/  ISETP.GE.AND P0, PT, R3, UR4, PT ;  /* 0x0000000403007c0c */ /* 0x000fda000bf06270 */
[----:B------:R-:W-:Y:S05]  /*0220*/  @P0 BREAK.RELIABLE B1 ;  /* 0x0000000000010942 */ /* 0x000fea0003800100 */
[----:B------:R-:W-:Y:S05]  /*0230*/  @P0 BRA `(.L_x_572) ;  /* 0x0000000000240947 */ /* 0x000fea0003800000 */
[----:B------:R-:W-:Y:S05]  /*0240*/  BSYNC.RELIABLE B1 ;  /* 0x0000000000017941 */ /* 0x000fea0003800100 */
.L_x_570:
        /* <DEDUP_REMOVED lines=8> */
.L_x_572:
[----:B------:R-:W-:Y:S05]  /*02d0*/  BSYNC.RECONVERGENT B0 ;  /* 0x0000000000007941 */ /* 0x000fea0003800200 */
.L_x_569:
[----:B------:R-:W-:Y:S05]  /*02e0*/  WARPSYNC.ALL ;  /* 0x0000000000007948 */ /* 0x000fea0003800000 */
[----:B------:R-:W-:-:S13]  /*02f0*/  ISETP.GE.AND P0, PT, R3, UR4, PT ;  /* 0x0000000403007c0c */ /* 0x000fda000bf06270 */
[----:B------:R-:W-:Y:S05]  /*0300*/  @P0 EXIT ;  /* 0x000000000000094d */ /* 0x000fea0003800000 */
[----:B01----:R-:W0:Y:S02]  /*0310*/  LDC.64 R2, c[0x0][0x588] ;  /* 0x00016200ff027b82 */ /* 0x003e240000000a00 */
[----:B0-----:R-:W2:Y:S06]  /*0320*/  LDG.E.U16 R2, desc[UR6][R2.64] ;  /* 0x0000000602027981 */ /* 0x001eac000c1e1500 */
[----:B------:R-:W0:Y:S01]  /*0330*/  LDC.64 R4, c[0x0][0x580] ;  /* 0x00016000ff047b82 */ /* 0x000e220000000a00 */
[----:B--2---:R-:W-:-:S06]  /*0340*/  SHF.L.U32 R0, R2, 0x10, RZ ;  /* 0x0000001002007819 */ /* 0x004fcc00000006ff */
[----:B------:R-:W1:Y:S02]  /*0350*/  MUFU.LG2 R0, R0 ;  /* 0x0000000000007308 */ /* 0x000e640000000c00 */
[----:B-1----:R-:W-:-:S05]  /*0360*/  F2FP.BF16.F32.PACK_AB R3, RZ, R0 ;  /* 0x00000000ff03723e */ /* 0x002fca00000010ff */
[----:B0-----:R-:W-:Y:S01]  /*0370*/  STG.E.U16 desc[UR6][R4.64], R3 ;  /* 0x0000000304007986 */ /* 0x001fe2000c101506 */
[----:B------:R-:W-:Y:S05]  /*0380*/  EXIT ;  /* 0x000000000000794d */ /* 0x000fea0003800000 */
.L_x_568:
[----:B------:R-:W0:Y:S01]  /*0390*/  LDCU UR4, c[0x0][0x380] ;  /* 0x00007000ff0477ac */ /* 0x000e220008000800 */
[----:B------:R-:W-:Y:S01]  /*03a0*/  IADD3 R2, PT, PT, R2, -0x1, RZ ;  /* 0xffffffff02027810 */ /* 0x000fe20007ffe0ff */
[----:B------:R-:W-:Y:S04]  /*03b0*/  BSSY.RECONVERGENT B0, `(.L_x_573) ;  /* 0x00003ac000007945 */ /* 0x000fe80003800200 */
[----:B------:R-:W-:Y:S01]  /*03c0*/  BSSY.RELIABLE B1, `(.L_x_574) ;  /* 0x0000275000017945 */ /* 0x000fe20003800100 */
[----:B------:R-:W-:-:S05]  /*03d0*/  VIMNMX.U32 R0, PT, PT, R2, 0x18, PT ;  /* 0x0000001802007848 */ /* 0x000fca0003fe0000 */
[----:B------:R-:W-:Y:S01]  /*03e0*/  VIADD R0, R0, 0x1 ;  /* 0x0000000100007836 */ /* 0x000fe20000000000 */
[----:B0-----:R-:W-:-:S13]  /*03f0*/  ISETP.GE.AND P0, PT, R3, UR4, PT ;  /* 0x0000000403007c0c */ /* 0x001fda000bf06270 */
[----:B------:R-:W-:Y:S05]  /*0400*/  @P0 BRA `(.L_x_575) ;  /* 0x0000002400b40947 */ /* 0x000fea0003800000 */
[----:B------:R-:W0:Y:S01]  /*0410*/  LDCU.64 UR8, c[0x0][0x390] ;  /* 0x00007200ff0877ac */ /* 0x000e220008000a00 */
[----:B------:R-:W-:Y:S01]  /*0420*/  HFMA2 R4, -RZ, RZ, 0, 0 ;  /* 0x00000000ff047431 */ /* 0x000fe200000001ff */
[----:B------:R-:W-:Y:S01]  /*0430*/  MOV R5, R3 ;  /* 0x0000000300057202 */ /* 0x000fe20000000f00 */
[----:B------:R-:W1:Y:S01]  /*0440*/  LDCU UR5, c[0x0][0x38c] ;  /* 0x00007180ff0577ac */ /* 0x000e620008000800 */
[----:B------:R-:W-:Y:S01]  /*0450*/  ISETP.NE.AND P0, PT, R2, RZ, PT ;  /* 0x000000ff0200720c */ /* 0x000fe20003f05270 */
[----:B------:R-:W2:Y:S01]  /*0460*/  LDCU.64 UR10, c[0x0][0x4b8] ;  /* 0x00009700ff0a77ac */ /* 0x000ea20008000a00 */
[----:B0-----:R-:W-:-:S05]  /*0470*/  IMAD.HI.U32 R6, R3, UR8, R4 ;  /* 0x0000000803067c27 */ /* 0x001fca000f8e0004 */
[----:B------:R-:W-:-:S04]  /*0480*/  SHF.R.U32.HI R7, RZ, UR9, R6 ;  /* 0x00000009ff077c19 */ /* 0x000fc80008011606 */
[----:B------:R-:W-:-:S05]  /*0490*/  IADD3 R4, PT, PT, -R7, RZ, RZ ;  /* 0x000000ff07047210 */ /* 0x000fca0007ffe1ff */
[----:B-1----:R-:W-:-:S04]  /*04a0*/  IMAD R4, R4, UR5, R3 ;  /* 0x0000000504047c24 */ /* 0x002fc8000f8e0203 */
[C---:B--2---:R-:W-:Y:S02]  /*04b0*/  IMAD R5, R4.reuse, UR10, RZ ;  /* 0x0000000a04057c24 */ /* 0x044fe4000f8e02ff */
[----:B------:R-:W-:Y:S01]  /*04c0*/  IMAD R4, R4, UR11, RZ ;  /* 0x0000000b04047c24 */ /* 0x000fe2000f8e02ff */
[----:B------:R-:W-:Y:S06]  /*04d0*/  @!P0 BRA `(.L_x_576) ;  /* 0x0000001000748947 */ /* 0x000fec0003800000 */
[----:B------:R-:W0:Y:S01]  /*04e0*/  LDCU.64 UR8, c[0x0][0x398] ;  /* 0x00007300ff0877ac */ /* 0x000e220008000a00 */
[----:B------:R-:W-:Y:S02]  /*04f0*/  MOV R6, RZ ;  /* 0x000000ff00067202 */ /* 0x000fe40000000f00 */
[----:B------:R-:W-:Y:S01]  /*0500*/  ISETP.NE.AND P0, PT, R0, 0x2, PT ;  /* 0x000000020000780c */ /* 0x000fe20003f05270 */
[----:B------:R-:W1:Y:S01]  /*0510*/  LDCU UR5, c[0x0][0x3a0] ;  /* 0x00007400ff0577ac */ /* 0x000e620008000800 */
[----:B------:R-:W2:Y:S01]  /*0520*/  LDCU.64 UR10, c[0x0][0x4c0] ;  /* 0x00009800ff0a77ac */ /* 0x000ea20008000a00 */
[----:B0-----:R-:W-:-:S05]  /*0530*/  IMAD.HI.U32 R8, R7, UR9, R6 ;  /* 0x0000000907087c27 */ /* 0x001fca000f8e0006 */
[----:B-1----:R-:W-:-:S04]  /*0540*/  SHF.R.U32.HI R9, RZ, UR5, R8 ;  /* 0x00000005ff097c19 */ /* 0x002fc80008011608 */
[----:B------:R-:W-:-:S05]  /*0550*/  IADD3 R6, PT, PT, -R9, RZ, RZ ;  /* 0x000000ff09067210 */ /* 0x000fca0007ffe1ff */
[----:B------:R-:W-:-:S04]  /*0560*/  IMAD R6, R6, UR8, R7 ;  /* 0x0000000806067c24 */ /* 0x000fc8000f8e0207 */
[C---:B--2---:R-:W-:Y:S02]  /*0570*/  IMAD R5, R6.reuse, UR10, R5 ;  /* 0x0000000a06057c24 */ /* 0x044fe4000f8e0205 */
[----:B------:R-:W-:Y:S01]  /*0580*/  IMAD R4, R6, UR11, R4 ;  /* 0x0000000b06047c24 */ /* 0x000fe2000f8e0204 */
[----:B------:R-:W-:Y:S06]  /*0590*/  @!P0 BRA `(.L_x_576) ;  /* 0x0000001000448947 */ /* 0x000fec0003800000 */
[----:B------:R-:W0:Y:S01]  /*05a0*/  LDCU.64 UR8, c[0x0][0x3a8] ;  /* 0x00007500ff0877ac */ /* 0x000e220008000a00 */
[----:B------:R-:W-:Y:S01]  /*05b0*/  HFMA2 R8, -RZ, RZ, 0, 0 ;  /* 0x00000000ff087431 */ /* 0x000fe200000001ff */
[----:B------:R-:W-:Y:S01]  /*05c0*/  ISETP.NE.AND P0, PT, R0, 0x3, PT ;  /* 0x000000030000780c */ /* 0x000fe20003f05270 */
[----:B------:R-:W1:Y:S01]  /*05d0*/  LDCU UR5, c[0x0][0x3a4] ;  /* 0x00007480ff0577ac */ /* 0x000e620008000800 */
[----:B------:R-:W2:Y:S02]  /*05e0*/  LDCU.64 UR10, c[0x0][0x4c8] ;  /* 0x00009900ff0a77ac */ /* 0x000ea40008000a00 */
[----:B0-----:R-:W-:-:S05]  /*05f0*/  IMAD.HI.U32 R6, R9, UR8, R8 ;  /* 0x0000000809067c27 */ /* 0x001fca000f8e0008 */
[----:B------:R-:W-:-:S04]  /*0600*/  SHF.R.U32.HI R7, RZ, UR9, R6 ;  /* 0x00000009ff077c19 */ /* 0x000fc80008011606 */
[----:B------:R-:W-:-:S05]  /*0610*/  IADD3 R8, PT, PT, -R7, RZ, RZ ;  /* 0x000000ff07087210 */ /* 0x000fca0007ffe1ff */
[----:B-1----:R-:W-:-:S04]  /*0620*/  IMAD R8, R8, UR5, R9 ;  /* 0x0000000508087c24 */ /* 0x002fc8000f8e0209 */
[C---:B--2---:R-:W-:Y:S02]  /*0630*/  IMAD R5, R8.reuse, UR10, R5 ;  /* 0x0000000a08057c24 */ /* 0x044fe4000f8e0205 */
[----:B------:R-:W-:Y:S01]  /*0640*/  IMAD R4, R8, UR11, R4 ;  /* 0x0000000b08047c24 */ /* 0x000fe2000f8e0204 */
[----:B------:R-:W-:Y:S06]  /*0650*/  @!P0 BRA `(.L_x_576) ;  /* 0x0000001000148947 */ /* 0x000fec0003800000 */
[----:B------:R-:W0:Y:S01]  /*0660*/  LDCU.64 UR8, c[0x0][0x3b0] ;  /* 0x00007600ff0877ac */ /* 0x000e220008000a00 */
[----:B------:R-:W-:Y:S01]  /*0670*/  IMAD.MOV.U32 R6, RZ, RZ, RZ ;  /* 0x000000ffff067224 */ /* 0x000fe200078e00ff */
        /* <DEDUP_REMOVED lines=11> */
[----:B------:R-:W-:Y:S02]  /*0730*/  MOV R8, RZ ;  /* 0x000000ff00087202 */ /* 0x000fe40000000f00 */
[----:B------:R-:W-:Y:S01]  /*0740*/  ISETP.NE.AND P0, PT, R0, 0x5, PT ;  /* 0x000000050000780c */ /* 0x000fe20003f05270 */
[----:B------:R-:W1:Y:S01]  /*0750*/  LDCU UR5, c[0x0][0x3bc] ;  /* 0x00007780ff0577ac */ /* 0x000e620008000800 */
[----:B------:R-:W2:Y:S01]  /*0760*/  LDCU.64 UR10, c[0x0][0x4d8] ;  /* 0x00009b00ff0a77ac */ /* 0x000ea20008000a00 */
        /* <DEDUP_REMOVED lines=223> */
[----:B------:R-:W-:Y:S01]  /*1560*/  ISETP.NE.AND P0, PT, R0, 0x18, PT ;  /* 0x000000180000780c */ /* 0x000fe20003f05270 */
[----:B------:R-:W0:Y:S01]  /*1570*/  LDCU.64 UR8, c[0x0][0x4a0] ;  /* 0x00009400ff0877ac */ /* 0x000e220008000a00 */
[----:B------:R-:W-:Y:S01]  /*1580*/  MOV R6, RZ ;  /* 0x000000ff00067202 */ /* 0x000fe20000000f00 */
[----:B------:R-:W1:Y:S01]  /*1590*/  LDCU UR5, c[0x0][0x4a8] ;  /* 0x00009500ff0577ac */ /* 0x000e620008000800 */
[----:B------:R-:W2:Y:S09]  /*15a0*/  LDCU.64 UR10, c[0x0][0x570] ;  /* 0x0000ae00ff0a77ac */ /* 0x000eb20008000a00 */
[----:B------:R-:W3:Y:S01]  /*15b0*/  @P0 LDC.64 R14, c[0x0][0x4b0] ;  /* 0x00012c00ff0e0b82 */ /* 0x000ee20000000a00 */
[----:B0-----:R-:W-:-:S07]  /*15c0*/  IMAD.HI.U32 R10, R7, UR9, R6 ;  /* 0x00000009070a7c27 */ /* 0x001fce000f8e0006 */
[----:B------:R-:W0:Y:S01]  /*15d0*/  @P0 LDC R17, c[0x0][0x4ac] ;  /* 0x00012b00ff110b82 */ /* 0x000e220000000800 */
[----:B-1----:R-:W-:Y:S01]  /*15e0*/  SHF.R.U32.HI R11, RZ, UR5, R10 ;  /* 0x00000005ff0b7c19 */ /* 0x002fe2000801160a */
[----:B------:R-:W-:-:S03]  /*15f0*/  @P0 IMAD.MOV.U32 R10, RZ, RZ, RZ ;  /* 0x000000ffff0a0224 */ /* 0x000fc600078e00ff */
[----:B------:R-:W-:-:S03]  /*1600*/  IADD3 R13, PT, PT, -R11, RZ, RZ ;  /* 0x000000ff0b0d7210 */ /* 0x000fc60007ffe1ff */
[----:B------:R-:W1:Y:S01]  /*1610*/  @P0 LDC.64 R8, c[0x0][0x578] ;  /* 0x00015e00ff080b82 */ /* 0x000e620000000a00 */
[----:B---3--:R-:W-:-:S05]  /*1620*/  @P0 IMAD.HI.U32 R6, R11, R14, R10 ;  /* 0x0000000e0b060227 */ /* 0x008fca00078e000a */
[----:B------:R-:W-:Y:S01]  /*1630*/  @P0 SHF.R.U32.HI R10, RZ, R15, R6 ;  /* 0x0000000fff0a0219 */ /* 0x000fe20000011606 */
[----:B------:R-:W-:-:S03]  /*1640*/  IMAD R6, R13, UR8, R7 ;  /* 0x000000080d067c24 */ /* 0x000fc6000f8e0207 */
[----:B------:R-:W-:Y:S01]  /*1650*/  @P0 IADD3 R10, PT, PT, -R10, RZ, RZ ;  /* 0x000000ff0a0a0210 */ /* 0x000fe20007ffe1ff */
[C---:B--2---:R-:W-:Y:S02]  /*1660*/  IMAD R5, R6.reuse, UR10, R5 ;  /* 0x0000000a06057c24 */ /* 0x044fe4000f8e0205 */
[----:B------:R-:W-:Y:S02]  /*1670*/  IMAD R4, R6, UR11, R4 ;  /* 0x0000000b06047c24 */ /* 0x000fe4000f8e0204 */
[----:B0-----:R-:W-:-:S04]  /*1680*/  @P0 IMAD R10, R10, R17, R11 ;  /* 0x000000110a0a0224 */ /* 0x001fc800078e020b */
[C---:B-1----:R-:W-:Y:S02]  /*1690*/  @P0 IMAD R5, R10.reuse, R8, R5 ;  /* 0x000000080a050224 */ /* 0x042fe400078e0205 */
[----:B------:R-:W-:-:S07]  /*16a0*/  @P0 IMAD R4, R10, R9, R4 ;  /* 0x000000090a040224 */ /* 0x000fce00078e0204 */
.L_x_576:
[----:B------:R-:W0:Y:S02]  /*16b0*/  LDCU.128 UR8, c[0x0][0x580] ;  /* 0x0000b000ff0877ac */ /* 0x000e240008000c00 */
[----:B0-----:R-:W-:-:S04]  /*16c0*/  IADD3 R6, P0, PT, R4, UR10, RZ ;  /* 0x0000000a04067c10 */ /* 0x001fc8000ff1e0ff */
[----:B------:R-:W-:-:S05]  /*16d0*/  IADD3.X R7, PT, PT, RZ, UR11, RZ, P0, !PT ;  /* 0x0000000bff077c10 */ /* 0x000fca00087fe4ff */
[----:B------:R-:W2:Y:S01]  /*16e0*/  LDG.E.U16 R6, desc[UR6][R6.64] ;  /* 0x0000000606067981 */ /* 0x000ea2000c1e1500 */
[----:B------:R-:W-:Y:S02]  /*16f0*/  IADD3 R4, P0, PT, R5, UR8, RZ ;  /* 0x0000000805047c10 */ /* 0x000fe4000ff1e0ff */
[----:B------:R-:W-:Y:S02]  /*1700*/  IADD3 R3, PT, PT, R3, 0x80, RZ ;  /* 0x0000008003037810 */ /* 0x000fe40007ffe0ff */
[----:B------:R-:W-:Y:S02]  /*1710*/  IADD3.X R5, PT, PT, RZ, UR9, RZ, P0, !PT ;  /* 0x00000009ff057c10 */ /* 0x000fe400087fe4ff */
[----:B------:R-:W-:-:S13]  /*1720*/  ISETP.GE.AND P0, PT, R3, UR4, PT ;  /* 0x0000000403007c0c */ /* 0x000fda000bf06270 */
[----:B------:R-:W-:Y:S05]  /*1730*/  @P0 BREAK.RELIABLE B1 ;  /* 0x0000000000010942 */ /* 0x000fea0003800100 */
[----:B--2---:R-:W-:-:S06]  /*1740*/  SHF.L.U32 R8, R6, 0x10, RZ ;  /* 0x0000001006087819 */ /* 0x004fcc00000006ff */
[----:B------:R-:W0:Y:S02]  /*1750*/  MUFU.LG2 R8, R8 ;  /* 0x0000000800087308 */ /* 0x000e240000000c00 */
[----:B0-----:R-:W-:-:S05]  /*1760*/  F2FP.BF16.F32.PACK_AB R7, RZ, R8 ;  /* 0x00000008ff07723e */ /* 0x001fca00000010ff */
[----:B------:R0:W-:Y:S01]  /*1770*/  STG.E.U16 desc[UR6][R4.64], R7 ;  /* 0x0000000704007986 */ /* 0x0001e2000c101506 */
[----:B------:R-:W-:Y:S05]  /*1780*/  @P0 BRA `(.L_x_577) ;  /* 0x0000002400b80947 */ /* 0x000fea0003800000 */
[----:B------:R-:W1:Y:S01]  /*1790*/  LDCU.64 UR8, c[0x0][0x390] ;  /* 0x00007200ff0877ac */ /* 0x000e620008000a00 */
[----:B0-----:R-:W-:Y:S01]  /*17a0*/  HFMA2 R4, -RZ, RZ, 0, 0 ;  /* 0x00000000ff047431 */ /* 0x001fe200000001ff */
[----:B------:R-:W-:Y:S01]  /*17b0*/  MOV R5, R3 ;  /* 0x0000000300057202 */ /* 0x000fe20000000f00 */
[----:B------:R-:W0:Y:S01]  /*17c0*/  LDCU UR5, c[0x0][0x38c] ;  /* 0x00007180ff0577ac */ /* 0x000e220008000800 */
[----:B------:R-:W-:Y:S01]  /*17d0*/  ISETP.NE.AND P0, PT, R2, RZ, PT ;  /* 0x000000ff0200720c */ /* 0x000fe20003f05270 */
[----:B------:R-:W2:Y:S01]  /*17e0*/  LDCU.64 UR10, c[0x0][0x4b8] ;  /* 0x00009700ff0a77ac */ /* 0x000ea20008000a00 */
[----:B-1----:R-:W-:-:S05]  /*17f0*/  IMAD.HI.U32 R6, R3, UR8, R4 ;  /* 0x0000000803067c27 */ /* 0x002fca000f8e0004 */
[----:B------:R-:W-:-:S05]  /*1800*/  SHF.R.U32.HI R7, RZ, UR9, R6 ;  /* 0x00000009ff077c19 */ /* 0x000fca0008011606 */
[----:B------:R-:W-:-:S04]  /*1810*/  IMAD.MOV R4, RZ, RZ, -R7 ;  /* 0x000000ffff047224 */ /* 0x000fc800078e0a07 */
[----:B0-----:R-:W-:-:S04]  /*1820*/  IMAD R4, R4, UR5, R3 ;  /* 0x0000000504047c24 */ /* 0x001fc8000f8e0203 */
        /* <DEDUP_REMOVED lines=105> */
[----:B-1----:R-:W-:-:S05]  /*1ec0*/  SHF.R.U32.HI R9, RZ, UR5, R8 ;  /* 0x00000005ff097c19 */ /* 0x002fca0008011608 */
[----:B------:R-:W-:-:S04]  /*1ed0*/  IMAD.MOV R6, RZ, RZ, -R9 ;  /* 0x000000ffff067224 */ /* 0x000fc800078e0a09 */
        /* <DEDUP_REMOVED lines=106> */
[----:B------:R-:W-:-:S05]  /*2580*/  SHF.R.U32.HI R7, RZ, UR9, R6 ;  /* 0x00000009ff077c19 */ /* 0x000fca0008011606 */
[----:B------:R-:W-:-:S04]  /*2590*/  IMAD.MOV R8, RZ, RZ, -R7 ;  /* 0x000000ffff087224 */ /* 0x000fc800078e0a07 */
        /* <DEDUP_REMOVED lines=54> */
[----:B------:R-:W-:Y:S01]  /*2900*/  IMAD.MOV.U32 R6, RZ, RZ, RZ ;  /* 0x000000ffff067224 */ /* 0x000fe200078e00ff */
[----:B------:R-:W1:Y:S01]  /*2910*/  LDCU UR5, c[0x0][0x4a8] ;  /* 0x00009500ff0577ac */ /* 0x000e620008000800 */
[----:B------:R-:W2:Y:S09]  /*2920*/  LDCU.64 UR10, c[0x0][0x570] ;  /* 0x0000ae00ff0a77ac */ /* 0x000eb20008000a00 */
[----:B------:R-:W3:Y:S01]  /*2930*/  @P0 LDC.64 R14, c[0x0][0x4b0] ;  /* 0x00012c00ff0e0b82 */ /* 0x000ee20000000a00 */
[----:B0-----:R-:W-:-:S07]  /*2940*/  IMAD.HI.U32 R10, R7, UR9, R6 ;  /* 0x00000009070a7c27 */ /* 0x001fce000f8e0006 */
[----:B------:R-:W0:Y:S01]  /*2950*/  @P0 LDC R17, c[0x0][0x4ac] ;  /* 0x00012b00ff110b82 */ /* 0x000e220000000800 */
[----:B-1----:R-:W-:Y:S02]  /*2960*/  SHF.R.U32.HI R11, RZ, UR5, R10 ;  /* 0x00000005ff0b7c19 */ /* 0x002fe4000801160a */
[----:B------:R-:W-:Y:S02]  /*2970*/  @P0 MOV R10, RZ ;  /* 0x000000ff000a0202 */ /* 0x000fe40000000f00 */
        /* <DEDUP_REMOVED lines=11> */
.L_x_578:
[----:B------:R-:W0:Y:S02]  /*2a30*/  LDCU.128 UR8, c[0x0][0x580] ;  /* 0x0000b000ff0877ac */ /* 0x000e240008000c00 */
[----:B0-----:R-:W-:-:S04]  /*2a40*/  IADD3 R6, P0, PT, R4, UR10, RZ ;  /* 0x0000000a04067c10 */ /* 0x001fc8000ff1e0ff */
[----:B------:R-:W-:-:S05]  /*2a50*/  IADD3.X R7, PT, PT, RZ, UR11, RZ, P0, !PT ;  /* 0x0000000bff077c10 */ /* 0x000fca00087fe4ff */
[----:B------:R-:W2:Y:S01]  /*2a60*/  LDG.E.U16 R6, desc[UR6][R6.64] ;  /* 0x0000000606067981 */ /* 0x000ea2000c1e1500 */
[----:B------:R-:W-:Y:S02]  /*2a70*/  IADD3 R4, P0, PT, R5, UR8, RZ ;  /* 0x0000000805047c10 */ /* 0x000fe4000ff1e0ff */
[----:B------:R-:W-:Y:S02]  /*2a80*/  IADD3 R3, PT, PT, R3, 0x80, RZ ;  /* 0x0000008003037810 */ /* 0x000fe40007ffe0ff */
[----:B------:R-:W-:Y:S02]  /*2a90*/  IADD3.X R5, PT, PT, RZ, UR9, RZ, P0, !PT ;  /* 0x00000009ff057c10 */ /* 0x000fe400087fe4ff */
[----:B--2---:R-:W-:-:S06]  /*2aa0*/  SHF.L.U32 R8, R6, 0x10, RZ ;  /* 0x0000001006087819 */ /* 0x004fcc00000006ff */
[----:B------:R-:W0:Y:S02]  /*2ab0*/  MUFU.LG2 R8, R8 ;  /* 0x0000000800087308 */ /* 0x000e240000000c00 */
[----:B0-----:R-:W-:-:S05]  /*2ac0*/  F2FP.BF16.F32.PACK_AB R7, RZ, R8 ;  /* 0x00000008ff07723e */ /* 0x001fca00000010ff */
[----:B------:R0:W-:Y:S02]  /*2ad0*/  STG.E.U16 desc[UR6][R4.64], R7 ;  /* 0x0000000704007986 */ /* 0x0001e4000c101506 */
.L_x_575:
[----:B------:R-:W-:-:S13]  /*2ae0*/  ISETP.GE.AND P0, PT, R3, UR4, PT ;  /* 0x0000000403007c0c */ /* 0x000fda000bf06270 */
[----:B------:R-:W-:Y:S05]  /*2af0*/  @P0 BREAK.RELIABLE B1 ;  /* 0x0000000000010942 */ /* 0x000fea0003800100 */
[----:B------:R-:W-:Y:S05]  /*2b00*/  @P0 BRA `(.L_x_577) ;  /* 0x0000001000d80947 */ /* 0x000fea0003800000 */
[----:B------:R-:W-:Y:S05]  /*2b10*/  BSYNC.RELIABLE B1 ;  /* 0x0000000000017941 */ /* 0x000fea0003800100 */
.L_x_574:
[----:B------:R-:W1:Y:S01]  /*2b20*/  LDCU.64 UR8, c[0x0][0x390] ;  /* 0x00007200ff0877ac */ /* 0x000e620008000a00 */
[----:B0-----:R-:W-:Y:S01]  /*2b30*/  MOV R4, RZ ;  /* 0x000000ff00047202 */ /* 0x001fe20000000f00 */
[----:B------:R-:W-:Y:S01]  /*2b40*/  IMAD.MOV.U32 R5, RZ, RZ, R3 ;  /* 0x000000ffff057224 */ /* 0x000fe200078e0003 */
[----:B------:R-:W-:Y:S01]  /*2b50*/  ISETP.NE.AND P0, PT, R2, RZ, PT ;  /* 0x000000ff0200720c */ /* 0x000fe20003f05270 */
[----:B------:R-:W0:Y:S01]  /*2b60*/  LDCU UR5, c[0x0][0x38c] ;  /* 0x00007180ff0577ac */ /* 0x000e220008000800 */
[----:B------:R-:W2:Y:S01]  /*2b70*/  LDCU.64 UR10, c[0x0][0x4b8] ;  /* 0x00009700ff0a77ac */ /* 0x000ea20008000a00 */
[----:B-1----:R-:W-:-:S05]  /*2b80*/  IMAD.HI.U32 R6, R3, UR8, R4 ;  /* 0x0000000803067c27 */ /* 0x002fca000f8e0004 */
[----:B------:R-:W-:-:S04]  /*2b90*/  SHF.R.U32.HI R7, RZ, UR9, R6 ;  /* 0x00000009ff077c19 */ /* 0x000fc80008011606 */
[----:B------:R-:W-:-:S05]  /*2ba0*/  IADD3 R4, PT, PT, -R7, RZ, RZ ;  /* 0x000000ff07047210 */ /* 0x000fca0007ffe1ff */
[----:B0-----:R-:W-:-:S04]  /*2bb0*/  IMAD R4, R4, UR5, R3 ;  /* 0x0000000504047c24 */ /* 0x001fc8000f8e0203 */
[C---:B--2---:R-:W-:Y:S02]  /*2bc0*/  IMAD R5, R4.reuse, UR10, RZ ;  /* 0x0000000a04057c24 */ /* 0x044fe4000f8e02ff */
[----:B------:R-:W-:Y:S01]  /*2bd0*/  IMAD R4, R4, UR11, RZ ;  /* 0x0000000b04047c24 */ /* 0x000fe2000f8e02ff */
        /* <DEDUP_REMOVED lines=265> */
[----:B------:R-:W-:Y:S01]  /*3c70*/  ISETP.NE.AND P0, PT, R0, 0x18, PT ;  /* 0x000000180000780c */ /* 0x000fe20003f05270 */
[----:B------:R-:W0:Y:S01]  /*3c80*/  LDCU.64 UR8, c[0x0][0x4a0] ;  /* 0x00009400ff0877ac */ /* 0x000e220008000a00 */
[----:B------:R-:W-:Y:S01]  /*3c90*/  HFMA2 R6, -RZ, RZ, 0, 0 ;  /* 0x00000000ff067431 */ /* 0x000fe200000001ff */
        /* <DEDUP_REMOVED lines=18> */
.L_x_579:
        /* <DEDUP_REMOVED lines=11> */
.L_x_577:
[----:B------:R-:W-:Y:S05]  /*3e70*/  BSYNC.RECONVERGENT B0 ;  /* 0x0000000000007941 */ /* 0x000fea0003800200 */
.L_x_573:
[----:B------:R-:W-:Y:S05]  /*3e80*/  WARPSYNC.ALL ;  /* 0x0000000000007948 */ /* 0x000fea0003800000 */
[----:B------:R-:W-:-:S13]  /*3e90*/  ISETP.GE.AND P0, PT, R3, UR4, PT ;  /* 0x0000000403007c0c */ /* 0x000fda000bf06270 */
[----:B------:R-:W-:Y:S05]  /*3ea0*/  @P0 EXIT ;  /* 0x000000000000094d */ /* 0x000fea0003800000 */
[----:B------:R-:W2:Y:S01]  /*3eb0*/  LDCU.64 UR4, c[0x0][0x390] ;  /* 0x00007200ff0477ac */ /* 0x000ea20008000a00 */
[----:B01----:R-:W-:Y:S01]  /*3ec0*/  MOV R5, R3 ;  /* 0x0000000300057202 */ /* 0x003fe20000000f00 */
[----:B------:R-:W-:Y:S01]  /*3ed0*/  IMAD.MOV.U32 R4, RZ, RZ, RZ ;  /* 0x000000ffff047224 */ /* 0x000fe200078e00ff */
[----:B------:R-:W-:Y:S01]  /*3ee0*/  ISETP.NE.AND P0, PT, R2, RZ, PT ;  /* 0x000000ff0200720c */ /* 0x000fe20003f05270 */
[----:B------:R-:W0:Y:S01]  /*3ef0*/  LDCU UR8, c[0x0][0x38c] ;  /* 0x00007180ff0877ac */ /* 0x000e220008000800 */
[----:B------:R-:W1:Y:S01]  /*3f00*/  LDCU.64 UR10, c[0x0][0x4b8] ;  /* 0x00009700ff0a77ac */ /* 0x000e620008000a00 */
[----:B--2---:R-:W-:-:S05]  /*3f10*/  IMAD.HI.U32 R4, R3, UR4, R4 ;  /* 0x0000000403047c27 */ /* 0x004fca000f8e0004 */
[----:B------:R-:W-:-:S04]  /*3f20*/  SHF.R.U32.HI R5, RZ, UR5, R4 ;  /* 0x00000005ff057c19 */ /* 0x000fc80008011604 */
[----:B------:R-:W-:-:S05]  /*3f30*/  IADD3 R6, PT, PT, -R5, RZ, RZ ;  /* 0x000000ff05067210 */ /* 0x000fca0007ffe1ff */
[----:B0-----:R-:W-:-:S04]  /*3f40*/  IMAD R2, R6, UR8, R3 ;  /* 0x0000000806027c24 */ /* 0x001fc8000f8e0203 */
[C---:B-1----:R-:W-:Y:S02]  /*3f50*/  IMAD R3, R2.reuse, UR10, RZ ;  /* 0x0000000a02037c24 */ /* 0x042fe4000f8e02ff */
        /* <DEDUP_REMOVED lines=269> */
[----:B------:R-:W1:Y:S10]  /*5030*/  LDCU UR4, c[0x0][0x4a8] ;  /* 0x00009500ff0477ac */ /* 0x000e740008000800 */
[----:B------:R-:W2:Y:S01]  /*5040*/  @P0 LDC.64 R8, c[0x0][0x4b0] ;  /* 0x00012c00ff080b82 */ /* 0x000ea20000000a00 */
[----:B0-----:R-:W-:-:S07]  /*5050*/  IMAD.HI.U32 R6, R5, UR9, R4 ;  /* 0x0000000905067c27 */ /* 0x001fce000f8e0004 */
[----:B------:R-:W0:Y:S01]  /*5060*/  @P0 LDC R11, c[0x0][0x4ac] ;  /* 0x00012b00ff0b0b82 */ /* 0x000e220000000800 */
[----:B-1----:R-:W-:Y:S01]  /*5070*/  SHF.R.U32.HI R7, RZ, UR4, R6 ;  /* 0x00000004ff077c19 */ /* 0x002fe20008011606 */
[----:B------:R-:W1:Y:S01]  /*5080*/  LDCU.64 UR4, c[0x0][0x570] ;  /* 0x0000ae00ff0477ac */ /* 0x000e620008000a00 */
[----:B------:R-:W-:Y:S02]  /*5090*/  @P0 MOV R6, RZ ;  /* 0x000000ff00060202 */ /* 0x000fe40000000f00 */
[----:B------:R-:W-:-:S03]  /*50a0*/  IADD3 R4, PT, PT, -R7, RZ, RZ ;  /* 0x000000ff07047210 */ /* 0x000fc60007ffe1ff */
[----:B------:R-:W3:Y:S02]  /*50b0*/  @P0 LDC.64 R12, c[0x0][0x578] ;  /* 0x00015e00ff0c0b82 */ /* 0x000ee40000000a00 */
[----:B------:R-:W-:Y:S02]  /*50c0*/  IMAD R4, R4, UR8, R5 ;  /* 0x0000000804047c24 */ /* 0x000fe4000f8e0205 */
[----:B--2---:R-:W-:-:S05]  /*50d0*/  @P0 IMAD.HI.U32 R0, R7, R8, R6 ;  /* 0x0000000807000227 */ /* 0x004fca00078e0006 */
[----:B------:R-:W-:Y:S01]  /*50e0*/  @P0 SHF.R.U32.HI R0, RZ, R9, R0 ;  /* 0x00000009ff000219 */ /* 0x000fe20000011600 */
[C---:B-1----:R-:W-:Y:S02]  /*50f0*/  IMAD R3, R4.reuse, UR4, R3 ;  /* 0x0000000404037c24 */ /* 0x042fe4000f8e0203 */
[----:B------:R-:W-:Y:S01]  /*5100*/  IMAD R2, R4, UR5, R2 ;  /* 0x0000000504027c24 */ /* 0x000fe2000f8e0202 */
[----:B------:R-:W-:-:S05]  /*5110*/  @P0 IADD3 R6, PT, PT, -R0, RZ, RZ ;  /* 0x000000ff00060210 */ /* 0x000fca0007ffe1ff */
[----:B0-----:R-:W-:-:S04]  /*5120*/  @P0 IMAD R6, R11, R6, R7 ;  /* 0x000000060b060224 */ /* 0x001fc800078e0207 */
[C---:B---3--:R-:W-:Y:S02]  /*5130*/  @P0 IMAD R3, R6.reuse, R12, R3 ;  /* 0x0000000c06030224 */ /* 0x048fe400078e0203 */
[----:B------:R-:W-:-:S07]  /*5140*/  @P0 IMAD R2, R6, R13, R2 ;  /* 0x0000000d06020224 */ /* 0x000fce00078e0202 */
.L_x_580:
[----:B------:R-:W0:Y:S02]  /*5150*/  LDCU.128 UR8, c[0x0][0x580] ;  /* 0x0000b000ff0877ac */ /* 0x000e240008000c00 */
[----:B0-----:R-:W-:-:S04]  /*5160*/  IADD3 R4, P0, PT, R2, UR10, RZ ;  /* 0x0000000a02047c10 */ /* 0x001fc8000ff1e0ff */
[----:B------:R-:W-:-:S05]  /*5170*/  IADD3.X R5, PT, PT, RZ, UR11, RZ, P0, !PT ;  /* 0x0000000bff057c10 */ /* 0x000fca00087fe4ff */
[----:B------:R-:W2:Y:S01]  /*5180*/  LDG.E.U16 R4, desc[UR6][R4.64] ;  /* 0x0000000604047981 */ /* 0x000ea2000c1e1500 */
[----:B------:R-:W-:-:S04]  /*5190*/  IADD3 R2, P0, PT, R3, UR8, RZ ;  /* 0x0000000803027c10 */ /* 0x000fc8000ff1e0ff */
[----:B------:R-:W-:Y:S02]  /*51a0*/  IADD3.X R3, PT, PT, RZ, UR9, RZ, P0, !PT ;  /* 0x00000009ff037c10 */ /* 0x000fe400087fe4ff */
[----:B--2---:R-:W-:-:S06]  /*51b0*/  SHF.L.U32 R0, R4, 0x10, RZ ;  /* 0x0000001004007819 */ /* 0x004fcc00000006ff */
[----:B------:R-:W0:Y:S02]  /*51c0*/  MUFU.LG2 R0, R0 ;  /* 0x0000000000007308 */ /* 0x000e240000000c00 */
[----:B0-----:R-:W-:-:S05]  /*51d0*/  F2FP.BF16.F32.PACK_AB R5, RZ, R0 ;  /* 0x00000000ff05723e */ /* 0x001fca00000010ff */
[----:B------:R-:W-:Y:S01]  /*51e0*/  STG.E.U16 desc[UR6][R2.64], R5 ;  /* 0x0000000502007986 */ /* 0x000fe2000c101506 */
[----:B------:R-:W-:Y:S05]  /*51f0*/  EXIT ;  /* 0x000000000000794d */ /* 0x000fea0003800000 */
.L_x_581:
        /* <DEDUP_REMOVED lines=16> */
.L_x_12879:


//--------------------- .text._ZN2at6native27unrolled_elementwise_kernelIZZZNS0_16log2_kernel_cudaERNS_18TensorIteratorBaseEENKUlvE0_clEvENKUlvE2_clEvEUlN3c108BFloat16EE_St5arrayIPcLm2EELi4E23TrivialOffsetCalculatorILi1EjESD_NS0_6memory15LoadWithoutCastENSE_16StoreWithoutCastEEEviT_T0_T2_T3_T4_T5_ --------------------------
	.section	.text._ZN2at6native27unrolled_elementwise_kernelIZZZNS0_16log2_kernel_cudaERNS_18TensorIteratorBaseEENKUlvE0_clEvENKUlvE2_clEvEUlN3c108BFloat16EE_St5arrayIPcLm2EELi4E23TrivialOffsetCalculatorILi1EjESD_NS0_6memory15LoadWithoutCastENSE_16StoreWithoutCastEEEviT_T0_T2_T3_T4_T5_,"ax",@progbits
	.align	128
        .global         _ZN2at6native27unrolled_elementwise_kernelIZZZNS0_16log2_kernel_cudaERNS_18TensorIteratorBaseEENKUlvE0_clEvENKUlvE2_clEvEUlN3c108BFloat16EE_St5arrayIPcLm2EELi4E23TrivialOffsetCalculatorILi1EjESD_NS0_6memory15LoadWithoutCastENSE_16StoreWithoutCastEEEviT_T0_T2_T3_T4_T5_
        .type           _ZN2at6native27unrolled_elementwise_kernelIZZZNS0_16log2_kernel_cudaERNS_18TensorIteratorBaseEENKUlvE0_clEvENKUlvE2_clEvEUlN3c108BFloat16EE_St5arrayIPcLm2EELi4E23TrivialOffsetCalculatorILi1EjESD_NS0_6memory15LoadWithoutCastENSE_16StoreWithoutCastEEEviT_T0_T2_T3_T4_T5_,@function
        .size           _ZN2at6native27unrolled_elementwise_kernelIZZZNS0_16log2_kernel_cudaERNS_18TensorIteratorBaseEENKUlvE0_clEvENKUlvE2_clEvEUlN3c108BFloat16EE_St5arrayIPcLm2EELi4E23TrivialOffsetCalculatorILi1EjESD_NS0_6memory15LoadWithoutCastENSE_16StoreWithoutCastEEEviT_T0_T2_T3_T4_T5_,(.L_x_12880 - _ZN2at6native27unrolled_elementwise_kernelIZZZNS0_16log2_kernel_cudaERNS_18TensorIteratorBaseEENKUlvE0_clEvENKUlvE2_clEvEUlN3c108BFloat16EE_St5arrayIPcLm2EELi4E23TrivialOffsetCalculatorILi1EjESD_NS0_6memory15LoadWithoutCastENSE_16StoreWithoutCastEEEviT_T0_T2_T3_T4_T5_)
        .other          _ZN2at6native27unrolled_elementwise_kernelIZZZNS0_16log2_kernel_cudaERNS_18TensorIteratorBaseEENKUlvE0_clEvENKUlvE2_clEvEUlN3c108BFloat16EE_St5arrayIPcLm2EELi4E23TrivialOffsetCalculatorILi1EjESD_NS0_6memory15LoadWithoutCastENSE_16StoreWithoutCastEEEviT_T0_T2_T3_T4_T5_,@"STO_CUDA_ENTRY STV_DEFAULT"
_ZN2at6native27unrolled_elementwise_kernelIZZZNS0_16log2_kernel_cudaERNS_18TensorIteratorBaseEENKUlvE0_clEvENKUlvE2_clEvEUlN3c108BFloat16EE_St5arrayIPcLm2EELi4E23TrivialOffsetCalculatorILi1EjESD_NS0_6memory15LoadWithoutCastENSE_16StoreWithoutCastEEEviT_T0_T2_T3_T4_T5_:
.text._ZN2at6native27unrolled_elementwise_kernelIZZZNS0_16log2_kernel_cudaERNS_18TensorIteratorBaseEENKUlvE0_clEvENKUlvE2_clEvEUlN3c108BFloat16EE_St5arrayIPcLm2EELi4E23TrivialOffsetCalculatorILi1EjESD_NS0_6memory15LoadWithoutCastENSE_16StoreWithoutCastEEEviT_T0_T2_T3_T4_T5_:
[----:B------:R-:W-:Y:S01]  /*0000*/  LDC R1, c[0x0][0x37c] ;  /* 0x0000df00ff017b82 */ /* 0x000fe20000000800 */
[----:B------:R-:W0:Y:S07]  /*0010*/  S2R R3, SR_CTAID.X ;  /* 0x0000000000037919 */ /* 0x000e2e0000002500 */
[----:B------:R-:W0:Y:S01]  /*0020*/  LDC R0, c[0x0][0x380] ;  /* 0x0000e000ff007b82 */ /* 0x000e220000000800 */
[----:B------:R-:W1:Y:S01]  /*0030*/  LDCU.64 UR4, c[0x0][0x358] ;  /* 0x00006b00ff0477ac */ /* 0x000e620008000a00 */
[----:B------:R-:W2:Y:S01]  /*0040*/  S2R R10, SR_TID.X ;  /* 0x00000000000a7919 */ /* 0x000ea20000002100 */
[----:B0-----:R-:W-:-:S02]  /*0050*/  IMAD R5, R3, -0x200, R0 ;  /* 0xfffffe0003057824 */ /* 0x001fc400078e0200 */
[----:B--2---:R-:W-:-:S03]  /*0060*/  IMAD.MOV.U32 R0, RZ, RZ, R10 ;  /* 0x000000ffff007224 */ /* 0x004fc600078e000a */
[----:B------:R-:W-:-:S13]  /*0070*/  ISETP.GE.AND P0, PT, R10, R5, PT ;  /* 0x000000050a00720c */ /* 0x000fda0003f06270 */
[----:B------:R-:W-:Y:S01]  /*0080*/  @!P0 VIADD R10, R0, 0x80 ;  /* 0x00000080000a8836 */ /* 0x000fe20000000000 */
[----:B------:R-:W0:Y:S01]  /*0090*/  @!P0 LDC.64 R12, c[0x0][0x390] ;  /* 0x0000e400ff0c8b82 */ /* 0x000e220000000a00 */
[----:B------:R-:W-:-:S03]  /*00a0*/  @!P0 IMAD R7, R3, 0x200, R0 ;  /* 0x0000020003078824 */ /* 0x000fc600078e0200 */
[----:B------:R-:W-:-:S13]  /*00b0*/  ISETP.GE.AND P1, PT, R10, R5, PT ;  /* 0x000000050a00720c */ /* 0x000fda0003f26270 */
[----:B------:R-:W-:Y:S01]  /*00c0*/  @!P1 IMAD R11, R3, 0x200, R10 ;  /* 0x00000200030b9824 */ /* 0x000fe200078e020a */
[----:B------:R-:W-:Y:S01]  /*00d0*/  @!P1 IADD3 R10, PT, PT, R10, 0x80, RZ ;  /* 0x000000800a0a9810 */ /* 0x000fe20007ffe0ff */
[----:B------:R-:W2:Y:S03]  /*00e0*/  @!P1 LDC.64 R14, c[0x0][0x390] ;  /* 0x0000e400ff0e9b82 */ /* 0x000ea60000000a00 */
[----:B------:R-:W-:Y:S01]  /*00f0*/  ISETP.GE.AND P2, PT, R10, R5, PT ;  /* 0x000000050a00720c */ /* 0x000fe20003f46270 */
[----:B0-----:R-:W-:Y:S01]  /*0100*/  @!P0 IMAD.WIDE.U32 R12, R7, 0x2, R12 ;  /* 0x00000002070c8825 */ /* 0x001fe200078e000c */
[----:B------:R-:W-:-:S06]  /*0110*/  PRMT R7, RZ, 0x7610, R7 ;  /* 0x00007610ff077816 */ /* 0x000fcc0000000007 */
[----:B-1----:R-:W3:Y:S05]  /*0120*/  @!P0 LDG.E.U16 R7, desc[UR4][R12.64] ;  /* 0x000000040c078981 */ /* 0x002eea000c1e1500 */
[----:B------:R-:W0:Y:S01]  /*0130*/  @!P2 LDC.64 R8, c[0x0][0x390] ;  /* 0x0000e400ff08ab82 */ /* 0x000e220000000a00 */
[----:B------:R-:W-:Y:S01]  /*0140*/  @!P2 IMAD R17, R3, 0x200, R10 ;  /* 0x000002000311a824 */ /* 0x000fe200078e020a */
[----:B------:R-:W-:Y:S02]  /*0150*/  PRMT R18, RZ, 0x7610, R18 ;  /* 0x00007610ff127816 */ /* 0x000fe40000000012 */
[----:B------:R-:W-:Y:S01]  /*0160*/  @!P2 IADD3 R10, PT, PT, R10, 0x80, RZ ;  /* 0x000000800a0aa810 */ /* 0x000fe20007ffe0ff */
[----:B--2---:R-:W-:Y:S01]  /*0170*/  @!P1 IMAD.WIDE.U32 R14, R11, 0x2, R14 ;  /* 0x000000020b0e9825 */ /* 0x004fe200078e000e */
[----:B------:R-:W-:-:S06]  /*0180*/  PRMT R11, RZ, 0x7610, R11 ;  /* 0x00007610ff0b7816 */ /* 0x000fcc000000000b */
[----:B------:R-:W2:Y:S01]  /*0190*/  @!P1 LDG.E.U16 R11, desc[UR4][R14.64] ;  /* 0x000000040e0b9981 */ /* 0x000ea2000c1e1500 */
[----:B0-----:R-:W-:-:S05]  /*01a0*/  @!P2 IMAD.WIDE.U32 R8, R17, 0x2, R8 ;  /* 0x000000021108a825 */ /* 0x001fca00078e0008 */
[----:B------:R0:W4:Y:S01]  /*01b0*/  @!P2 LDG.E.U16 R18, desc[UR4][R8.64] ;  /* 0x000000040812a981 */ /* 0x000122000c1e1500 */
[-C--:B------:R-:W-:Y:S02]  /*01c0*/  ISETP.GE.AND P0, PT, R10, R5.reuse, PT ;  /* 0x000000050a00720c */ /* 0x080fe40003f06270 */
[C---:B------:R-:W-:Y:S01]  /*01d0*/  ISETP.GE.AND P1, PT, R0.reuse, R5, PT ;  /* 0x000000050000720c */ /* 0x040fe20003f26270 */
[----:B------:R-:W-:-:S10]  /*01e0*/  VIADD R20, R0, 0x80 ;  /* 0x0000008000147836 */ /* 0x000fd40000000000 */
[----:B------:R-:W1:Y:S08]  /*01f0*/  @!P0 LDC.64 R16, c[0x0][0x390] ;  /* 0x0000e400ff108b82 */ /* 0x000e700000000a00 */
[----:B0-----:R-:W0:Y:S01]  /*0200*/  @!P1 LDC.64 R8, c[0x0][0x388] ;  /* 0x0000e200ff089b82 */ /* 0x001e220000000a00 */
[----:B------:R-:W-:Y:S02]  /*0210*/  IADD3 R12, PT, PT, R0, 0x100, RZ ;  /* 0x00000100000c7810 */ /* 0x000fe40007ffe0ff */
[----:B------:R-:W-:-:S02]  /*0220*/  ISETP.GE.AND P2, PT, R20, R5, PT ;  /* 0x000000051400720c */ /* 0x000fc40003f46270 */
[----:B------:R-:W-:Y:S01]  /*0230*/  ISETP.GE.AND P3, PT, R12, R5, PT ;  /* 0x000000050c00720c */ /* 0x000fe20003f66270 */
[C---:B------:R-:W-:Y:S02]  /*0240*/  @!P0 IMAD R19, R3.reuse, 0x200, R10 ;  /* 0x0000020003138824 */ /* 0x040fe400078e020a */
[----:B------:R-:W-:Y:S01]  /*0250*/  @!P1 IMAD R13, R3, 0x200, R0 ;  /* 0x00000200030d9824 */ /* 0x000fe200078e0200 */
[----:B------:R-:W-:Y:S01]  /*0260*/  PRMT R10, RZ, 0x7610, R10 ;  /* 0x00007610ff0a7816 */ /* 0x000fe2000000000a */
[----:B------:R-:W-:Y:S02]  /*0270*/  VIADD R12, R0, 0x180 ;  /* 0x00000180000c7836 */ /* 0x000fe40000000000 */
[----:B-1----:R-:W-:Y:S01]  /*0280*/  @!P0 IMAD.WIDE.U32 R16, R19, 0x2, R16 ;  /* 0x0000000213108825 */ /* 0x002fe200078e0010 */
[----:B------:R-:W-:-:S04]  /*0290*/  @!P1 MOV R0, R20 ;  /* 0x0000001400009202 */ /* 0x000fc80000000f00 */
[----:B------:R1:W5:Y:S01]  /*02a0*/  @!P0 LDG.E.U16 R10, desc[UR4][R16.64] ;  /* 0x00000004100a8981 */ /* 0x000362000c1e1500 */
[----:B0-----:R-:W-:Y:S01]  /*02b0*/  @!P1 IMAD.WIDE.U32 R8, R13, 0x2, R8 ;  /* 0x000000020d089825 */ /* 0x001fe200078e0008 */
[-C--:B------:R-:W-:Y:S01]  /*02c0*/  ISETP.GE.AND P4, PT, R0, R5.reuse, PT ;  /* 0x000000050000720c */ /* 0x080fe20003f86270 */
[----:B------:R-:W-:Y:S01]  /*02d0*/  BSSY.RECONVERGENT B0, `(.L_x_582) ;  /* 0x0000017000007945 */ /* 0x000fe20003800200 */
[----:B------:R-:W-:Y:S01]  /*02e0*/  ISETP.GE.AND P0, PT, R12, R5, PT ;  /* 0x000000050c00720c */ /* 0x000fe20003f06270 */
[----:B---3--:R-:W-:-:S06]  /*02f0*/  @!P1 IMAD.U32 R7, R7, 0x10000, RZ ;  /* 0x0001000007079824 */ /* 0x008fcc00078e00ff */
[----:B------:R-:W0:Y:S01]  /*0300*/  @!P1 MUFU.LG2 R7, R7 ;  /* 0x0000000700079308 */ /* 0x000e220000000c00 */
[----:B--2---:R-:W-:Y:S01]  /*0310*/  @!P2 IMAD.U32 R11, R11, 0x10000, RZ ;  /* 0x000100000b0ba824 */ /* 0x004fe200078e00ff */
[----:B0-----:R-:W-:-:S06]  /*0320*/  @!P1 F2FP.BF16.F32.PACK_AB R6, RZ, R7 ;  /* 0x00000007ff06923e */ /* 0x001fcc00000010ff */
[----:B------:R-:W0:Y:S01]  /*0330*/  @!P2 MUFU.LG2 R11, R11 ;  /* 0x0000000b000ba308 */ /* 0x000e220000000c00 */
[----:B------:R1:W-:Y:S01]  /*0340*/  @!P1 STG.E.U16 desc[UR4][R8.64], R6 ;  /* 0x0000000608009986 */ /* 0x0003e2000c101504 */
[----:B----4-:R-:W-:-:S06]  /*0350*/  @!P3 SHF.L.U32 R18, R18, 0x10, RZ ;  /* 0x000000101212b819 */ /* 0x010fcc00000006ff */
[----:B------:R-:W2:Y:S01]  /*0360*/  @!P3 MUFU.LG2 R18, R18 ;  /* 0x000000120012b308 */ /* 0x000ea20000000c00 */
[----:B0-----:R-:W-:Y:S02]  /*0370*/  @!P2 F2FP.BF16.F32.PACK_AB R2, RZ, R11 ;  /* 0x0000000bff02a23e */ /* 0x001fe400000010ff */
[----:B--2---:R-:W-:Y:S01]  /*0380*/  @!P3 F2FP.BF16.F32.PACK_AB R4, RZ, R18 ;  /* 0x00000012ff04b23e */ /* 0x004fe200000010ff */
[----:B-1----:R-:W-:Y:S06]  /*0390*/  @P4 BRA `(.L_x_583) ;  /* 0x0000000000284947 */ /* 0x002fec0003800000 */
[----:B------:R-:W0:Y:S01]  /*03a0*/  LDC.64 R6, c[0x0][0x388] ;  /* 0x0000e200ff067b82 */ /* 0x000e220000000a00 */
[----:B------:R-:W-:Y:S02]  /*03b0*/  IMAD R9, R3, 0x200, R0 ;  /* 0x0000020003097824 */ /* 0x000fe400078e0200 */
[----:B------:R-:W-:-:S05]  /*03c0*/  VIADD R0, R0, 0x80 ;  /* 0x0000008000007836 */ /* 0x000fca0000000000 */
[----:B------:R-:W-:-:S13]  /*03d0*/  ISETP.GE.AND P1, PT, R0, R5, PT ;  /* 0x000000050000720c */ /* 0x000fda0003f26270 */
[----:B------:R-:W-:Y:S01]  /*03e0*/  @!P1 LEA R11, R3, R0, 0x9 ;  /* 0x00000000030b9211 */ /* 0x000fe200078e48ff */
[----:B------:R-:W-:Y:S02]  /*03f0*/  @!P1 VIADD R0, R0, 0x80 ;  /* 0x0000008000009836 */ /* 0x000fe40000000000 */
[----:B0-----:R-:W-:-:S04]  /*0400*/  IMAD.WIDE.U32 R8, R9, 0x2, R6 ;  /* 0x0000000209087825 */ /* 0x001fc800078e0006 */
[----:B------:R-:W-:Y:S01]  /*0410*/  @!P1 IMAD.WIDE.U32 R6, R11, 0x2, R6 ;  /* 0x000000020b069825 */ /* 0x000fe200078e0006 */
[----:B------:R0:W-:Y:S04]  /*0420*/  STG.E.U16 desc[UR4][R8.64], R2 ;  /* 0x0000000208007986 */ /* 0x0001e8000c101504 */
[----:B------:R0:W-:Y:S02]  /*0430*/  @!P1 STG.E.U16 desc[UR4][R6.64], R4 ;  /* 0x0000000406009986 */ /* 0x0001e4000c101504 */
.L_x_583:
[----:B------:R-:W-:Y:S05]  /*0440*/  BSYNC.RECONVERGENT B0 ;  /* 0x0000000000007941 */ /* 0x000fea0003800200 */
.L_x_582:
[----:B------:R-:W-:Y:S01]  /*0450*/  ISETP.GE.AND P1, PT, R0, R5, PT ;  /* 0x000000050000720c */ /* 0x000fe20003f26270 */
[----:B-----5:R-:W-:-:S12]  /*0460*/  @!P0 IMAD.U32 R10, R10, 0x10000, RZ ;  /* 0x000100000a0a8824 */ /* 0x020fd800078e00ff */
[----:B------:R-:W-:Y:S05]  /*0470*/  @P1 EXIT ;  /* 0x000000000000194d */ /* 0x000fea0003800000 */
[----:B0-----:R-:W0:Y:S01]  /*0480*/  LDC.64 R4, c[0x0][0x388] ;  /* 0x0000e200ff047b82 */ /* 0x001e220000000a00 */
[----:B------:R-:W1:Y:S01]  /*0490*/  @!P0 MUFU.LG2 R10, R10 ;  /* 0x0000000a000a8308 */ /* 0x000e620000000c00 */
[----:B------:R-:W-:Y:S02]  /*04a0*/  LEA R3, R3, R0, 0x9 ;  /* 0x0000000003037211 */ /* 0x000fe400078e48ff */
[----:B-1----:R-:W-:-:S04]  /*04b0*/  @!P0 F2FP.BF16.F32.PACK_AB R2, RZ, R10 ;  /* 0x0000000aff02823e */ /* 0x002fc800000010ff */
[----:B------:R-:W-:Y:S01]  /*04c0*/  PRMT R0, R2, 0x7610, R0 ;  /* 0x0000761002007816 */ /* 0x000fe20000000000 */
[----:B0-----:R-:W-:-:S05]  /*04d0*/  IMAD.WIDE.U32 R2, R3, 0x2, R4 ;  /* 0x0000000203027825 */ /* 0x001fca00078e0004 */
[----:B------:R-:W-:Y:S01]  /*04e0*/  STG.E.U16 desc[UR4][R2.64], R0 ;  /* 0x0000000002007986 */ /* 0x000fe2000c101504 */
[----:B------:R-:W-:Y:S05]  /*04f0*/  EXIT ;  /* 0x000000000000794d */ /* 0x000fea0003800000 */
.L_x_584:
        /* <DEDUP_REMOVED lines=16> */
.L_x_12880:


//--------------------- .text._ZN2at6native29vectorized_elementwise_kernelILi2EZZZNS0_16log2_kernel_cudaERNS_18TensorIteratorBaseEENKUlvE0_clEvENKUlvE2_clEvEUlN3c108BFloat16EE_St5arrayIPcLm2EEEEviT0_T1_ --------------------------
	.section	.text._ZN2at6native29vectorized_elementwise_kernelILi2EZZZNS0_16log2_kernel_cudaERNS_18TensorIteratorBaseEENKUlvE0_clEvENKUlvE2_clEvEUlN3c108BFloat16EE_St5arrayIPcLm2EEEEviT0_T1_,"ax",@progbits
	.align	128
        .global         _ZN2at6native29vectorized_elementwise_kernelILi2EZZZNS0_16log2_kernel_cudaERNS_18TensorIteratorBaseEENKUlvE0_clEvENKUlvE2_clEvEUlN3c108BFloat16EE_St5arrayIPcLm2EEEEviT0_T1_
        .type           _ZN2at6native29vectorized_elementwise_kernelILi2EZZZNS0_16log2_kernel_cudaERNS_18TensorIteratorBaseEENKUlvE0_clEvENKUlvE2_clEvEUlN3c108BFloat16EE_St5arrayIPcLm2EEEEviT0_T1_,@function
        .size           _ZN2at6native29vectorized_elementwise_kernelILi2EZZZNS0_16log2_kernel_cudaERNS_18TensorIteratorBaseEENKUlvE0_clEvENKUlvE2_clEvEUlN3c108BFloat16EE_St5arrayIPcLm2EEEEviT0_T1_,(.L_x_12881 - _ZN2at6native29vectorized_elementwise_kernelILi2EZZZNS0_16log2_kernel_cudaERNS_18TensorIteratorBaseEENKUlvE0_clEvENKUlvE2_clEvEUlN3c108BFloat16EE_St5arrayIPcLm2EEEEviT0_T1_)
        .other          _ZN2at6native29vectorized_elementwise_kernelILi2EZZZNS0_16log2_kernel_cudaERNS_18TensorIteratorBaseEENKUlvE0_clEvENKUlvE2_clEvEUlN3c108BFloat16EE_St5arrayIPcLm2EEEEviT0_T1_,@"STO_CUDA_ENTRY STV_DEFAULT"
_ZN2at6native29vectorized_elementwise_kernelILi2EZZZNS0_16log2_kernel_cudaERNS_18TensorIteratorBaseEENKUlvE0_clEvENKUlvE2_clEvEUlN3c108BFloat16EE_St5arrayIPcLm2EEEEviT0_T1_:
.text._ZN2at6native29vectorized_elementwise_kernelILi2EZZZNS0_16log2_kernel_cudaERNS_18TensorIteratorBaseEENKUlvE0_clEvENKUlvE2_clEvEUlN3c108BFloat16EE_St5arrayIPcLm2EEEEviT0_T1_:
[----:B------:R-:W-:Y:S01]  /*0000*/  LDC R1, c[0x0][0x37c] ;  /* 0x0000df00ff017b82 */ /* 0x000fe20000000800 */
[----:B------:R-:W0:Y:S01]  /*0010*/  S2R R0, SR_CTAID.X ;  /* 0x0000000000007919 */ /* 0x000e220000002500 */
[----:B------:R-:W1:Y:S01]  /*0020*/  LDCU UR6, c[0x0][0x380] ;  /* 0x00007000ff0677ac */ /* 0x000e620008000800 */
[----:B------:R-:W2:Y:S01]  /*0030*/  LDCU.64 UR4, c[0x0][0x358] ;  /* 0x00006b00ff0477ac */ /* 0x000ea20008000a00 */
[----:B0-----:R-:W-:-:S05]  /*0040*/  IMAD.SHL.U32 R0, R0, 0x400, RZ ;  /* 0x0000040000007824 */ /* 0x001fca00078e00ff */
[----:B-1----:R-:W-:-:S04]  /*0050*/  IADD3 R2, PT, PT, -R0, UR6, RZ ;  /* 0x0000000600027c10 */ /* 0x002fc8000fffe1ff */
[----:B------:R-:W-:-:S13]  /*0060*/  ISETP.GT.U32.AND P0, PT, R2, 0x3ff, PT ;  /* 0x000003ff0200780c */ /* 0x000fda0003f04070 */
[----:B--2---:R-:W-:Y:S05]  /*0070*/  @P0 BRA `(.L_x_585) ;  /* 0x00000008006c0947 */ /* 0x004fea0003800000 */
[----:B------:R-:W0:Y:S02]  /*0080*/  S2R R23, SR_TID.X ;  /* 0x0000000000177919 */ /* 0x000e240000002100 */
[----:B0-----:R-:W-:Y:S01]  /*0090*/  ISETP.GE.U32.AND P5, PT, R23, R2, PT ;  /* 0x000000021700720c */ /* 0x001fe20003fa6070 */
[----:B------:R-:W-:-:S12]  /*00a0*/  IMAD.MOV.U32 R3, RZ, RZ, R23 ;  /* 0x000000ffff037224 */ /* 0x000fd800078e0017 */
[----:B------:R-:W-:Y:S01]  /*00b0*/  @!P5 VIADD R23, R3, 0x80 ;  /* 0x000000800317d836 */ /* 0x000fe20000000000 */
[----:B------:R-:W0:Y:S01]  /*00c0*/  @!P5 LDC.64 R18, c[0x0][0x390] ;  /* 0x0000e400ff12db82 */ /* 0x000e220000000a00 */
[----:B------:R-:W-:-:S03]  /*00d0*/  @!P5 IADD3 R11, PT, PT, R0, R3, RZ ;  /* 0x00000003000bd210 */ /* 0x000fc60007ffe0ff */
[----:B------:R-:W-:-:S13]  /*00e0*/  ISETP.GE.U32.AND P0, PT, R23, R2, PT ;  /* 0x000000021700720c */ /* 0x000fda0003f06070 */
[----:B------:R-:W-:Y:S01]  /*00f0*/  @!P0 IADD3 R21, PT, PT, R0, R23, RZ ;  /* 0x0000001700158210 */ /* 0x000fe20007ffe0ff */
[----:B------:R-:W-:Y:S01]  /*0100*/  @!P0 VIADD R23, R23, 0x80 ;  /* 0x0000008017178836 */ /* 0x000fe20000000000 */
[----:B------:R-:W1:Y:S04]  /*0110*/  @!P0 LDC.64 R12, c[0x0][0x390] ;  /* 0x0000e400ff0c8b82 */ /* 0x000e680000000a00 */
[----:B------:R-:W-:Y:S01]  /*0120*/  ISETP.GE.U32.AND P6, PT, R23, R2, PT ;  /* 0x000000021700720c */ /* 0x000fe20003fc6070 */
[----:B0-----:R-:W-:Y:S01]  /*0130*/  @!P5 IMAD.WIDE.U32 R18, R11, 0x2, R18 ;  /* 0x000000020b12d825 */ /* 0x001fe200078e0012 */
[----:B------:R-:W-:Y:S02]  /*0140*/  PRMT R11, RZ, 0x7610, R11 ;  /* 0x00007610ff0b7816 */ /* 0x000fe4000000000b */
[----:B------:R-:W-:-:S04]  /*0150*/  PRMT R20, RZ, 0x7610, R20 ;  /* 0x00007610ff147816 */ /* 0x000fc80000000014 */
[----:B------:R0:W2:Y:S05]  /*0160*/  @!P5 LDG.E.U16 R11, desc[UR4][R18.64] ;  /* 0x00000004120bd981 */ /* 0x0000aa000c1e1500 */
[----:B------:R-:W-:Y:S01]  /*0170*/  @!P6 IMAD.IADD R25, R0, 0x1, R23 ;  /* 0x000000010019e824 */ /* 0x000fe200078e0217 */
[----:B------:R-:W3:Y:S01]  /*0180*/  @!P6 LDC.64 R16, c[0x0][0x390] ;  /* 0x0000e400ff10eb82 */ /* 0x000ee20000000a00 */
[----:B------:R-:W-:-:S05]  /*0190*/  @!P6 VIADD R23, R23, 0x80 ;  /* 0x000000801717e836 */ /* 0x000fca0000000000 */
[----:B------:R-:W-:-:S13]  /*01a0*/  ISETP.GE.U32.AND P1, PT, R23, R2, PT ;  /* 0x000000021700720c */ /* 0x000fda0003f26070 */
[----:B------:R-:W-:Y:S01]  /*01b0*/  @!P1 IADD3 R15, PT, PT, R0, R23, RZ ;  /* 0x00000017000f9210 */ /* 0x000fe20007ffe0ff */
[----:B------:R-:W-:Y:S01]  /*01c0*/  @!P1 VIADD R23, R23, 0x80 ;  /* 0x0000008017179836 */ /* 0x000fe20000000000 */
[----:B------:R-:W4:Y:S04]  /*01d0*/  @!P1 LDC.64 R28, c[0x0][0x390] ;  /* 0x0000e400ff1c9b82 */ /* 0x000f280000000a00 */
[----:B------:R-:W-:-:S13]  /*01e0*/  ISETP.GE.U32.AND P2, PT, R23, R2, PT ;  /* 0x000000021700720c */ /* 0x000fda0003f46070 */
[----:B------:R-:W-:Y:S01]  /*01f0*/  @!P2 IMAD.IADD R26, R0, 0x1, R23 ;  /* 0x00000001001aa824 */ /* 0x000fe200078e0217 */
[----:B0-----:R-:W0:Y:S01]  /*0200*/  @!P2 LDC.64 R18, c[0x0][0x390] ;  /* 0x0000e400ff12ab82 */ /* 0x001e220000000a00 */
[----:B------:R-:W-:-:S05]  /*0210*/  @!P2 VIADD R23, R23, 0x80 ;  /* 0x000000801717a836 */ /* 0x000fca0000000000 */
[----:B------:R-:W-:-:S13]  /*0220*/  ISETP.GE.U32.AND P3, PT, R23, R2, PT ;  /* 0x000000021700720c */ /* 0x000fda0003f66070 */
[----:B------:R-:W-:Y:S02]  /*0230*/  @!P3 IMAD.IADD R27, R0, 0x1, R23 ;  /* 0x00000001001bb824 */ /* 0x000fe400078e0217 */
[----:B------:R-:W-:-:S05]  /*0240*/  @!P3 VIADD R23, R23, 0x80 ;  /* 0x000000801717b836 */ /* 0x000fca0000000000 */
[----:B------:R-:W-:Y:S01]  /*0250*/  ISETP.GE.U32.AND P4, PT, R23, R2, PT ;  /* 0x000000021700720c */ /* 0x000fe20003f86070 */
[----:B---3--:R-:W-:-:S04]  /*0260*/  @!P6 IMAD.WIDE.U32 R16, R25, 0x2, R16 ;  /* 0x000000021910e825 */ /* 0x008fc800078e0010 */
[----:B-1----:R-:W-:-:S08]  /*0270*/  @!P0 IMAD.WIDE.U32 R12, R21, 0x2, R12 ;  /* 0x00000002150c8825 */ /* 0x002fd000078e000c */
[C---:B------:R-:W-:Y:S01]  /*0280*/  @!P4 IMAD.IADD R25, R0.reuse, 0x1, R23 ;  /* 0x000000010019c824 */ /* 0x040fe200078e0217 */
[----:B------:R-:W-:Y:S01]  /*0290*/  @!P4 IADD3 R23, PT, PT, R23, 0x80, RZ ;  /* 0x000000801717c810 */ /* 0x000fe20007ffe0ff */
[----:B------:R1:W3:Y:S03]  /*02a0*/  @!P6 LDG.E.U16 R20, desc[UR4][R16.64] ;  /* 0x000000041014e981 */ /* 0x0002e6000c1e1500 */
[----:B------:R-:W-:Y:S02]  /*02b0*/  ISETP.GE.U32.AND P5, PT, R23, R2, PT ;  /* 0x000000021700720c */ /* 0x000fe40003fa6070 */
[----:B------:R-:W-:Y:S01]  /*02c0*/  PRMT R21, RZ, 0x7610, R21 ;  /* 0x00007610ff157816 */ /* 0x000fe20000000015 */
[----:B----4-:R-:W-:Y:S01]  /*02d0*/  @!P1 IMAD.WIDE.U32 R28, R15, 0x2, R28 ;  /* 0x000000020f1c9825 */ /* 0x010fe200078e001c */
[----:B-1----:R-:W1:Y:S04]  /*02e0*/  @!P3 LDC.64 R16, c[0x0][0x390] ;  /* 0x0000e400ff10bb82 */ /* 0x002e680000000a00 */
[----:B------:R4:W5:Y:S05]  /*02f0*/  @!P0 LDG.E.U16 R21, desc[UR4][R12.64] ;  /* 0x000000040c158981 */ /* 0x00096a000c1e1500 */
[----:B------:R-:W1:Y:S08]  /*0300*/  @!P5 LDC.64 R14, c[0x0][0x390] ;  /* 0x0000e400ff0edb82 */ /* 0x000e700000000a00 */
[----:B----4-:R-:W4:Y:S01]  /*0310*/  @!P4 LDC.64 R12, c[0x0][0x390] ;  /* 0x0000e400ff0ccb82 */ /* 0x010f220000000a00 */
[----:B------:R-:W-:Y:S01]  /*0320*/  @!P5 IMAD.IADD R23, R0, 0x1, R23 ;  /* 0x000000010017d824 */ /* 0x000fe200078e0217 */
[----:B------:R-:W-:Y:S01]  /*0330*/  PRMT R24, RZ, 0x7610, R24 ;  /* 0x00007610ff187816 */ /* 0x000fe20000000018 */
[----:B0-----:R-:W-:Y:S01]  /*0340*/  @!P2 IMAD.WIDE.U32 R18, R26, 0x2, R18 ;  /* 0x000000021a12a825 */ /* 0x001fe200078e0012 */
[----:B------:R-:W-:-:S03]  /*0350*/  PRMT R26, RZ, 0x7610, R26 ;  /* 0x00007610ff1a7816 */ /* 0x000fc6000000001a */
[----:B-1----:R-:W-:Y:S01]  /*0360*/  @!P3 IMAD.WIDE.U32 R16, R27, 0x2, R16 ;  /* 0x000000021b10b825 */ /* 0x002fe200078e0010 */
[----:B------:R-:W-:Y:S01]  /*0370*/  PRMT R27, RZ, 0x7610, R27 ;  /* 0x00007610ff1b7816 */ /* 0x000fe2000000001b */
[----:B------:R-:W5:Y:S04]  /*0380*/  @!P1 LDG.E.U16 R24, desc[UR4][R28.64] ;  /* 0x000000041c189981 */ /* 0x000f68000c1e1500 */
[----:B------:R0:W5:Y:S01]  /*0390*/  @!P2 LDG.E.U16 R26, desc[UR4][R18.64] ;  /* 0x00000004121aa981 */ /* 0x000162000c1e1500 */
[----:B------:R-:W-:Y:S01]  /*03a0*/  @!P5 IMAD.WIDE.U32 R14, R23, 0x2, R14 ;  /* 0x00000002170ed825 */ /* 0x000fe200078e000e */
[----:B------:R-:W-:Y:S02]  /*03b0*/  PRMT R23, RZ, 0x7610, R23 ;  /* 0x00007610ff177816 */ /* 0x000fe40000000017 */
[----:B------:R-:W5:Y:S04]  /*03c0*/  @!P3 LDG.E.U16 R27, desc[UR4][R16.64] ;  /* 0x00000004101bb981 */ /* 0x000f68000c1e1500 */
[----:B------:R-:W5:Y:S01]  /*03d0*/  @!P5 LDG.E.U16 R23, desc[UR4][R14.64] ;  /* 0x000000040e17d981 */ /* 0x000f62000c1e1500 */
[----:B----4-:R-:W-:Y:S01]  /*03e0*/  @!P4 IMAD.WIDE.U32 R12, R25, 0x2, R12 ;  /* 0x00000002190cc825 */ /* 0x010fe200078e000c */
[----:B------:R-:W-:-:S06]  /*03f0*/  PRMT R25, RZ, 0x7610, R25 ;  /* 0x00007610ff197816 */ /* 0x000fcc0000000019 */
[----:B------:R1:W4:Y:S01]  /*0400*/  @!P4 LDG.E.U16 R25, desc[UR4][R12.64] ;  /* 0x000000040c19c981 */ /* 0x000322000c1e1500 */
[----:B0-----:R-:W-:-:S05]  /*0410*/  VIADD R19, R3, 0x100 ;  /* 0x0000010003137836 */ /* 0x001fca0000000000 */
[-C--:B------:R-:W-:Y:S01]  /*0420*/  ISETP.GE.U32.AND P5, PT, R19, R2.reuse, PT ;  /* 0x000000021300720c */ /* 0x080fe20003fa6070 */
[C---:B-1----:R-:W-:Y:S01]  /*0430*/  VIADD R13, R3.reuse, 0x180 ;  /* 0x00000180030d7836 */ /* 0x042fe20000000000 */
[----:B------:R-:W-:-:S04]  /*0440*/  ISETP.GE.U32.AND P0, PT, R3, R2, PT ;  /* 0x000000020300720c */ /* 0x000fc80003f06070 */
[----:B------:R-:W-:Y:S01]  /*0450*/  ISETP.GE.U32.AND P2, PT, R13, R2, PT ;  /* 0x000000020d00720c */ /* 0x000fe20003f46070 */
[----:B------:R-:W-:-:S05]  /*0460*/  VIADD R13, R3, 0x200 ;  /* 0x00000200030d7836 */ /* 0x000fca0000000000 */
[----:B------:R-:W-:Y:S01]  /*0470*/  ISETP.GE.U32.AND P3, PT, R13, R2, PT ;  /* 0x000000020d00720c */ /* 0x000fe20003f66070 */
[C---:B------:R-:W-:Y:S02]  /*0480*/  VIADD R13, R3.reuse, 0x280 ;  /* 0x00000280030d7836 */ /* 0x040fe40000000000 */
[----:B------:R-:W-:-:S03]  /*0490*/  VIADD R19, R3, 0x300 ;  /* 0x0000030003137836 */ /* 0x000fc60000000000 */
[-C--:B------:R-:W-:Y:S02]  /*04a0*/  ISETP.GE.U32.AND P4, PT, R13, R2.reuse, PT ;  /* 0x000000020d00720c */ /* 0x080fe40003f86070 */
[----:B------:R-:W0:Y:S01]  /*04b0*/  @!P0 LDC.64 R12, c[0x0][0x388] ;  /* 0x0000e200ff0c8b82 */ /* 0x000e220000000a00 */
[----:B------:R-:W-:Y:S01]  /*04c0*/  ISETP.GE.U32.AND P6, PT, R19, R2, PT ;  /* 0x000000021300720c */ /* 0x000fe20003fc6070 */
[C---:B------:R-:W-:Y:S02]  /*04d0*/  VIADD R17, R3.reuse, 0x80 ;  /* 0x0000008003117836 */ /* 0x040fe40000000000 */
[----:B------:R-:W-:-:S03]  /*04e0*/  VIADD R19, R3, 0x380 ;  /* 0x0000038003137836 */ /* 0x000fc60000000000 */
[----:B------:R-:W-:Y:S01]  /*04f0*/  ISETP.GE.U32.AND P1, PT, R17, R2, PT ;  /* 0x000000021100720c */ /* 0x000fe20003f26070 */
[----:B------:R-:W-:Y:S04]  /*0500*/  BSSY.RECONVERGENT B0, `(.L_x_586) ;  /* 0x000004a000007945 */ /* 0x000fe80003800200 */
[----:B------:R-:W-:Y:S01]  /*0510*/  BSSY.RELIABLE B1, `(.L_x_587) ;  /* 0x0000042000017945 */ /* 0x000fe20003800100 */
[----:B--2---:R-:W-:-:S06]  /*0520*/  @!P0 SHF.L.U32 R11, R11, 0x10, RZ ;  /* 0x000000100b0b8819 */ /* 0x004fcc00000006ff */
[----:B------:R-:W1:Y:S02]  /*0530*/  @!P0 MUFU.LG2 R11, R11 ;  /* 0x0000000b000b8308 */ /* 0x000e640000000c00 */
[----:B-1----:R-:W-:Y:S01]  /*0540*/  @!P0 F2FP.BF16.F32.PACK_AB R22, RZ, R11 ;  /* 0x0000000bff16823e */ /* 0x002fe200000010ff */
[----:B---3--:R-:W-:-:S06]  /*0550*/  @!P5 IMAD.U32 R20, R20, 0x10000, RZ ;  /* 0x000100001414d824 */ /* 0x008fcc00078e00ff */
[----:B------:R-:W1:Y:S02]  /*0560*/  @!P5 MUFU.LG2 R20, R20 ;  /* 0x000000140014d308 */ /* 0x000e640000000c00 */
[----:B-1----:R-:W-:Y:S02]  /*0570*/  @!P5 F2FP.BF16.F32.PACK_AB R4, RZ, R20 ;  /* 0x00000014ff04d23e */ /* 0x002fe400000010ff */
[----:B------:R-:W-:Y:S01]  /*0580*/  ISETP.GE.U32.AND P5, PT, R19, R2, PT ;  /* 0x000000021300720c */ /* 0x000fe20003fa6070 */
[----:B------:R-:W-:Y:S01]  /*0590*/  @!P0 IMAD.IADD R19, R0, 0x1, R3 ;  /* 0x0000000100138824 */ /* 0x000fe200078e0203 */
[----:B-----5:R-:W-:Y:S01]  /*05a0*/  @!P1 SHF.L.U32 R14, R21, 0x10, RZ ;  /* 0x00000010150e9819 */ /* 0x020fe200000006ff */
[----:B------:R-:W-:Y:S02]  /*05b0*/  @!P0 IMAD.MOV.U32 R3, RZ, RZ, R17 ;  /* 0x000000ffff038224 */ /* 0x000fe400078e0011 */
[----:B0-----:R-:W-:-:S04]  /*05c0*/  @!P0 IMAD.WIDE.U32 R12, R19, 0x2, R12 ;  /* 0x00000002130c8825 */ /* 0x001fc800078e000c */
[----:B------:R-:W-:Y:S01]  /*05d0*/  @!P2 IMAD.U32 R15, R24, 0x10000, RZ ;  /* 0x00010000180fa824 */ /* 0x000fe200078e00ff */
[----:B------:R-:W-:Y:S01]  /*05e0*/  @!P3 SHF.L.U32 R16, R26, 0x10, RZ ;  /* 0x000000101a10b819 */ /* 0x000fe200000006ff */
[----:B------:R-:W-:Y:S02]  /*05f0*/  @!P4 IMAD.U32 R27, R27, 0x10000, RZ ;  /* 0x000100001b1bc824 */ /* 0x000fe400078e00ff */
[----:B------:R-:W-:Y:S01]  /*0600*/  @!P5 IMAD.U32 R23, R23, 0x10000, RZ ;  /* 0x000100001717d824 */ /* 0x000fe200078e00ff */
[----:B------:R-:W0:Y:S01]  /*0610*/  @!P1 MUFU.LG2 R14, R14 ;  /* 0x0000000e000e9308 */ /* 0x000e220000000c00 */
[----:B----4-:R-:W-:-:S07]  /*0620*/  @!P6 SHF.L.U32 R25, R25, 0x10, RZ ;  /* 0x000000101919e819 */ /* 0x010fce00000006ff */
[----:B------:R-:W1:Y:S01]  /*0630*/  @!P2 MUFU.LG2 R15, R15 ;  /* 0x0000000f000fa308 */ /* 0x000e620000000c00 */
[----:B------:R2:W-:Y:S01]  /*0640*/  @!P0 STG.E.U16 desc[UR4][R12.64], R22 ;  /* 0x000000160c008986 */ /* 0x0005e2000c101504 */
[----:B------:R-:W-:-:S06]  /*0650*/  ISETP.GE.U32.AND P0, PT, R3, R2, PT ;  /* 0x000000020300720c */ /* 0x000fcc0003f06070 */
[----:B------:R-:W3:Y:S08]  /*0660*/  @!P3 MUFU.LG2 R16, R16 ;  /* 0x000000100010b308 */ /* 0x000ef00000000c00 */
[----:B------:R-:W4:Y:S08]  /*0670*/  @!P4 MUFU.LG2 R27, R27 ;  /* 0x0000001b001bc308 */ /* 0x000f300000000c00 */
[----:B------:R-:W5:Y:S08]  /*0680*/  @!P6 MUFU.LG2 R25, R25 ;  /* 0x000000190019e308 */ /* 0x000f700000000c00 */
[----:B------:R-:W2:Y:S01]  /*0690*/  @!P5 MUFU.LG2 R23, R23 ;  /* 0x000000170017d308 */ /* 0x000ea20000000c00 */
[----:B0-----:R-:W-:-:S02]  /*06a0*/  @!P1 F2FP.BF16.F32.PACK_AB R5, RZ, R14 ;  /* 0x0000000eff05923e */ /* 0x001fc400000010ff */
[----:B-1----:R-:W-:Y:S02]  /*06b0*/  @!P2 F2FP.BF16.F32.PACK_AB R6, RZ, R15 ;  /* 0x0000000fff06a23e */ /* 0x002fe400000010ff */
[----:B---3--:R-:W-:Y:S02]  /*06c0*/  @!P3 F2FP.BF16.F32.PACK_AB R7, RZ, R16 ;  /* 0x00000010ff07b23e */ /* 0x008fe400000010ff */
[----:B----4-:R-:W-:Y:S02]  /*06d0*/  @!P4 F2FP.BF16.F32.PACK_AB R8, RZ, R27 ;  /* 0x0000001bff08c23e */ /* 0x010fe400000010ff */
[----:B-----5:R-:W-:Y:S02]  /*06e0*/  @!P6 F2FP.BF16.F32.PACK_AB R9, RZ, R25 ;  /* 0x00000019ff09e23e */ /* 0x020fe400000010ff */
[----:B--2---:R-:W-:Y:S01]  /*06f0*/  @!P5 F2FP.BF16.F32.PACK_AB R10, RZ, R23 ;  /* 0x00000017ff0ad23e */ /* 0x004fe200000010ff */
[----:B------:R-:W-:Y:S06]  /*0700*/  @P0 BRA `(.L_x_588) ;  /* 0x0000000000300947 */ /* 0x000fec0003800000 */
[----:B------:R-:W0:Y:S01]  /*0710*/  LDC.64 R12, c[0x0][0x388] ;  /* 0x0000e200ff0c7b82 */ /* 0x000e220000000a00 */
[----:B------:R-:W-:Y:S01]  /*0720*/  IMAD.IADD R11, R0, 0x1, R3 ;  /* 0x00000001000b7824 */ /* 0x000fe200078e0203 */
[----:B------:R-:W-:-:S04]  /*0730*/  IADD3 R3, PT, PT, R3, 0x80, RZ ;  /* 0x0000008003037810 */ /* 0x000fc80007ffe0ff */
[----:B------:R-:W-:Y:S01]  /*0740*/  ISETP.GE.U32.AND P0, PT, R3, R2, PT ;  /* 0x000000020300720c */ /* 0x000fe20003f06070 */
[----:B0-----:R-:W-:-:S05]  /*0750*/  IMAD.WIDE.U32 R12, R11, 0x2, R12 ;  /* 0x000000020b0c7825 */ /* 0x001fca00078e000c */
[----:B------:R0:W-:Y:S07]  /*0760*/  STG.E.U16 desc[UR4][R12.64], R5 ;  /* 0x000000050c007986 */ /* 0x0001ee000c101504 */
[----:B------:R-:W-:Y:S05]  /*0770*/  @P0 BRA `(.L_x_589) ;  /* 0x0000000000300947 */ /* 0x000fea0003800000 */
[----:B0-----:R-:W0:Y:S01]  /*0780*/  LDC.64 R12, c[0x0][0x388] ;  /* 0x0000e200ff0c7b82 */ /* 0x001e220000000a00 */
[----:B------:R-:W-:Y:S02]  /*0790*/  IMAD.IADD R5, R0, 0x1, R3 ;  /* 0x0000000100057824 */ /* 0x000fe400078e0203 */
[----:B------:R-:W-:Y:S02]  /*07a0*/  VIADD R3, R3, 0x80 ;  /* 0x0000008003037836 */ /* 0x000fe40000000000 */
[----:B0-----:R-:W-:-:S05]  /*07b0*/  IMAD.WIDE.U32 R12, R5, 0x2, R12 ;  /* 0x00000002050c7825 */ /* 0x001fca00078e000c */
[----:B------:R0:W-:Y:S02]  /*07c0*/  STG.E.U16 desc[UR4][R12.64], R4 ;  /* 0x000000040c007986 */ /* 0x0001e4000c101504 */
.L_x_588:
[----:B------:R-:W-:-:S13]  /*07d0*/  ISETP.GE.U32.AND P0, PT, R3, R2, PT ;  /* 0x000000020300720c */ /* 0x000fda0003f06070 */
[----:B------:R-:W-:Y:S05]  /*07e0*/  @P0 BRA `(.L_x_590) ;  /* 0x0000000000300947 */ /* 0x000fea0003800000 */
[----:B0-----:R-:W0:Y:S01]  /*07f0*/  LDC.64 R4, c[0x0][0x388] ;  /* 0x0000e200ff047b82 */ /* 0x001e220000000a00 */
[----:B------:R-:W-:Y:S01]  /*0800*/  IMAD.IADD R11, R0, 0x1, R3 ;  /* 0x00000001000b7824 */ /* 0x000fe200078e0203 */
[----:B------:R-:W-:-:S03]  /*0810*/  IADD3 R3, PT, PT, R3, 0x80, RZ ;  /* 0x0000008003037810 */ /* 0x000fc60007ffe0ff */
[----:B0-----:R-:W-:-:S05]  /*0820*/  IMAD.WIDE.U32 R4, R11, 0x2, R4 ;  /* 0x000000020b047825 */ /* 0x001fca00078e0004 */
[----:B------:R1:W-:Y:S02]  /*0830*/  STG.E.U16 desc[UR4][R4.64], R6 ;  /* 0x0000000604007986 */ /* 0x0003e4000c101504 */
.L_x_589:
[----:B------:R-:W-:-:S13]  /*0840*/  ISETP.GE.U32.AND P0, PT, R3, R2, PT ;  /* 0x000000020300720c */ /* 0x000fda0003f06070 */
[----:B------:R-:W-:Y:S05]  /*0850*/  @P0 BRA `(.L_x_591) ;  /* 0x0000000000340947 */ /* 0x000fea0003800000 */
[----:B01----:R-:W0:Y:S01]  /*0860*/  LDC.64 R4, c[0x0][0x388] ;  /* 0x0000e200ff047b82 */ /* 0x003e220000000a00 */
[----:B------:R-:W-:Y:S02]  /*0870*/  IMAD.IADD R11, R0, 0x1, R3 ;  /* 0x00000001000b7824 */ /* 0x000fe400078e0203 */
[----:B------:R-:W-:Y:S02]  /*0880*/  VIADD R3, R3, 0x80 ;  /* 0x0000008003037836 */ /* 0x000fe40000000000 */
[----:B0-----:R-:W-:-:S05]  /*0890*/  IMAD.WIDE.U32 R4, R11, 0x2, R4 ;  /* 0x000000020b047825 */ /* 0x001fca00078e0004 */
[----:B------:R1:W-:Y:S02]  /*08a0*/  STG.E.U16 desc[UR4][R4.64], R7 ;  /* 0x0000000704007986 */ /* 0x0003e4000c101504 */
.L_x_590:
[----:B------:R-:W-:-:S13]  /*08b0*/  ISETP.GE.U32.AND P0, PT, R3, R2, PT ;  /* 0x000000020300720c */ /* 0x000fda0003f06070 */
[----:B------:R-:W-:Y:S05]  /*08c0*/  @P0 BREAK.RELIABLE B1 ;  /* 0x0000000000010942 */ /* 0x000fea0003800100 */
[----:B------:R-:W-:Y:S05]  /*08d0*/  @P0 BRA `(.L_x_592) ;  /* 0x0000000000300947 */ /* 0x000fea0003800000 */
[----:B01----:R-:W0:Y:S01]  /*08e0*/  LDC.64 R4, c[0x0][0x388] ;  /* 0x0000e200ff047b82 */ /* 0x003e220000000a00 */
[----:B------:R-:W-:Y:S01]  /*08f0*/  IMAD.IADD R7, R0, 0x1, R3 ;  /* 0x0000000100077824 */ /* 0x000fe200078e0203 */
[----:B------:R-:W-:-:S03]  /*0900*/  IADD3 R3, PT, PT, R3, 0x80, RZ ;  /* 0x0000008003037810 */ /* 0x000fc60007ffe0ff */
[----:B0-----:R-:W-:-:S05]  /*0910*/  IMAD.WIDE.U32 R4, R7, 0x2, R4 ;  /* 0x0000000207047825 */ /* 0x001fca00078e0004 */
[----:B------:R2:W-:Y:S02]  /*0920*/  STG.E.U16 desc[UR4][R4.64], R8 ;  /* 0x0000000804007986 */ /* 0x0005e4000c101504 */
.L_x_591:
[----:B------:R-:W-:Y:S05]  /*0930*/  BSYNC.RELIABLE B1 ;  /* 0x0000000000017941 */ /* 0x000fea0003800100 */
.L_x_587:
[----:B------:R-:W-:-:S13]  /*0940*/  ISETP.GE.U32.AND P0, PT, R3, R2, PT ;  /* 0x000000020300720c */ /* 0x000fda0003f06070 */
[----:B012---:R-:W0:Y:S01]  /*0950*/  @!P0 LDC.64 R4, c[0x0][0x388] ;  /* 0x0000e200ff048b82 */ /* 0x007e220000000a00 */
[----:B------:R-:W-:Y:S02]  /*0960*/  @!P0 IMAD.IADD R7, R0, 0x1, R3 ;  /* 0x0000000100078824 */ /* 0x000fe400078e0203 */
[----:B------:R-:W-:Y:S02]  /*0970*/  @!P0 VIADD R3, R3, 0x80 ;  /* 0x0000008003038836 */ /* 0x000fe40000000000 */
[----:B0-----:R-:W-:-:S05]  /*0980*/  @!P0 IMAD.WIDE.U32 R4, R7, 0x2, R4 ;  /* 0x0000000207048825 */ /* 0x001fca00078e0004 */
[----:B------:R2:W-:Y:S02]  /*0990*/  @!P0 STG.E.U16 desc[UR4][R4.64], R9 ;  /* 0x0000000904008986 */ /* 0x0005e4000c101504 */
.L_x_592:
[----:B------:R-:W-:Y:S05]  /*09a0*/  BSYNC.RECONVERGENT B0 ;  /* 0x0000000000007941 */ /* 0x000fea0003800200 */
.L_x_586:
[----:B------:R-:W-:Y:S05]  /*09b0*/  WARPSYNC.ALL ;  /* 0x0000000000007948 */ /* 0x000fea0003800000 */
[----:B------:R-:W-:-:S13]  /*09c0*/  ISETP.GE.U32.AND P0, PT, R3, R2, PT ;  /* 0x000000020300720c */ /* 0x000fda0003f06070 */
[----:B------:R-:W-:Y:S05]  /*09d0*/  @P0 EXIT ;  /* 0x000000000000094d */ /* 0x000fea0003800000 */
[----:B012---:R-:W0:Y:S01]  /*09e0*/  LDC.64 R4, c[0x0][0x388] ;  /* 0x0000e200ff047b82 */ /* 0x007e220000000a00 */
[----:B------:R-:W-:-:S04]  /*09f0*/  IMAD.IADD R3, R0, 0x1, R3 ;  /* 0x0000000100037824 */ /* 0x000fc800078e0203 */
[----:B0-----:R-:W-:-:S05]  /*0a00*/  IMAD.WIDE.U32 R2, R3, 0x2, R4 ;  /* 0x0000000203027825 */ /* 0x001fca00078e0004 */
[----:B------:R-:W-:Y:S01]  /*0a10*/  STG.E.U16 desc[UR4][R2.64], R10 ;  /* 0x0000000a02007986 */ /* 0x000fe2000c101504 */
[----:B------:R-:W-:Y:S05]  /*0a20*/  EXIT ;  /* 0x000000000000794d */ /* 0x000fea0003800000 */
.L_x_585:
[----:B------:R-:W0:Y:S01]  /*0a30*/  S2R R4, SR_TID.X ;  /* 0x0000000000047919 */ /* 0x000e220000002100 */
[----:B------:R-:W1:Y:S02]  /*0a40*/  LDC.64 R2, c[0x0][0x390] ;  /* 0x0000e400ff027b82 */ /* 0x000e640000000a00 */
[----:B-1----:R-:W-:-:S04]  /*0a50*/  IMAD.WIDE.U32 R2, R0, 0x2, R2 ;  /* 0x0000000200027825 */ /* 0x002fc800078e0002 */
[----:B0-----:R-:W-:-:S05]  /*0a60*/  IMAD.WIDE.U32 R2, R4, 0x4, R2 ;  /* 0x0000000404027825 */ /* 0x001fca00078e0002 */
[----:B------:R-:W2:Y:S04]  /*0a70*/  LDG.E R9, desc[UR4][R2.64+0x200] ;  /* 0x0002000402097981 */ /* 0x000ea8000c1e1900 */
[----:B------:R-:W3:Y:S04]  /*0a80*/  LDG.E R8, desc[UR4][R2.64] ;  /* 0x0000000402087981 */ /* 0x000ee8000c1e1900 */
[----:B------:R-:W4:Y:S04]  /*0a90*/  LDG.E R11, desc[UR4][R2.64+0x600] ;  /* 0x00060004020b7981 */ /* 0x000f28000c1e1900 */
[----:B------:R0:W5:Y:S02]  /*0aa0*/  LDG.E R10, desc[UR4][R2.64+0x400] ;  /* 0x00040004020a7981 */ /* 0x000164000c1e1900 */
[----:B0-----:R-:W0:Y:S02]  /*0ab0*/  LDC.64 R2, c[0x0][0x388] ;  /* 0x0000e200ff027b82 */ /* 0x001e240000000a00 */
[----:B0-----:R-:W-:-:S04]  /*0ac0*/  IMAD.WIDE.U32 R2, R0, 0x2, R2 ;  /* 0x0000000200027825 */ /* 0x001fc800078e0002 */
[----:B------:R-:W-:-:S04]  /*0ad0*/  IMAD.WIDE.U32 R2, R4, 0x4, R2 ;  /* 0x0000000404027825 */ /* 0x000fc800078e0002 */
[----:B--2---:R-:W-:Y:S01]  /*0ae0*/  IMAD.U32 R6, R9, 0x10000, RZ ;  /* 0x0001000009067824 */ /* 0x004fe200078e00ff */
[----:B---3--:R-:W-:Y:S02]  /*0af0*/  PRMT R9, R8, 0x7632, R9 ;  /* 0x0000763208097816 */ /* 0x008fe40000000009 */
[----:B----4-:R-:W-:-:S03]  /*0b00*/  SHF.L.U32 R13, R11, 0x10, RZ ;  /* 0x000000100b0d7819 */ /* 0x010fc600000006ff */
[C---:B------:R-:W-:Y:S01]  /*0b10*/  IMAD.U32 R12, R9.reuse, 0x10000, RZ ;  /* 0x00010000090c7824 */ /* 0x040fe200078e00ff */
[----:B------:R-:W-:Y:S01]  /*0b20*/  PRMT R9, R9, 0x7632, R9 ;  /* 0x0000763209097816 */ /* 0x000fe20000000009 */
[C---:B-----5:R-:W-:Y:S01]  /*0b30*/  IMAD.U32 R7, R10.reuse, 0x10000, RZ ;  /* 0x000100000a077824 */ /* 0x060fe200078e00ff */
[----:B------:R-:W-:Y:S02]  /*0b40*/  PRMT R11, R11, 0x7632, R11 ;  /* 0x000076320b0b7816 */ /* 0x000fe4000000000b */
[----:B------:R-:W-:Y:S01]  /*0b50*/  PRMT R10, R10, 0x7632, R10 ;  /* 0x000076320a0a7816 */ /* 0x000fe2000000000a */
[----:B------:R-:W-:Y:S01]  /*0b60*/  IMAD.U32 R9, R9, 0x10000, RZ ;  /* 0x0001000009097824 */ /* 0x000fe200078e00ff */
[----:B------:R-:W-:Y:S01]  /*0b70*/  SHF.L.U32 R5, R8, 0x10, RZ ;  /* 0x0000001008057819 */ /* 0x000fe200000006ff */
[----:B------:R-:W-:Y:S01]  /*0b80*/  IMAD.U32 R11, R11, 0x10000, RZ ;  /* 0x000100000b0b7824 */ /* 0x000fe200078e00ff */
[----:B------:R-:W-:Y:S01]  /*0b90*/  SHF.L.U32 R10, R10, 0x10, RZ ;  /* 0x000000100a0a7819 */ /* 0x000fe200000006ff */
[----:B------:R-:W-:Y:S08]  /*0ba0*/  MUFU.LG2 R6, R6 ;  /* 0x0000000600067308 */ /* 0x000ff00000000c00 */
[----:B------:R-:W0:Y:S08]  /*0bb0*/  MUFU.LG2 R9, R9 ;  /* 0x0000000900097308 */ /* 0x000e300000000c00 */
[----:B------:R-:W-:Y:S08]  /*0bc0*/  MUFU.LG2 R5, R5 ;  /* 0x0000000500057308 */ /* 0x000ff00000000c00 */
[----:B------:R-:W-:Y:S08]  /*0bd0*/  MUFU.LG2 R7, R7 ;  /* 0x0000000700077308 */ /* 0x000ff00000000c00 */
[----:B------:R0:W-:Y:S08]  /*0be0*/  MUFU.LG2 R8, R13 ;  /* 0x0000000d00087308 */ /* 0x0001f00000000c00 */
[----:B------:R-:W1:Y:S08]  /*0bf0*/  MUFU.LG2 R12, R12 ;  /* 0x0000000c000c7308 */ /* 0x000e700000000c00 */
[----:B------:R-:W2:Y:S08]  /*0c00*/  MUFU.LG2 R10, R10 ;  /* 0x0000000a000a7308 */ /* 0x000eb00000000c00 */
[----:B------:R-:W3:Y:S01]  /*0c10*/  MUFU.LG2 R11, R11 ;  /* 0x0000000b000b7308 */ /* 0x000ee20000000c00 */
[----:B0-----:R-:W-:-:S02]  /*0c20*/  F2FP.BF16.F32.PACK_AB R13, R9, R6 ;  /* 0x00000006090d723e */ /* 0x001fc400000010ff */
[----:B-1----:R-:W-:Y:S02]  /*0c30*/  F2FP.BF16.F32.PACK_AB R5, R12, R5 ;  /* 0x000000050c05723e */ /* 0x002fe400000010ff */
[----:B--2---:R-:W-:-:S03]  /*0c40*/  F2FP.BF16.F32.PACK_AB R7, R10, R7 ;  /* 0x000000070a07723e */ /* 0x004fc600000010ff */
[----:B------:R-:W-:Y:S01]  /*0c50*/  STG.E desc[UR4][R2.64], R5 ;  /* 0x0000000502007986 */ /* 0x000fe2000c101904 */
[----:B---3--:R-:W-:-:S03]  /*0c60*/  F2FP.BF16.F32.PACK_AB R9, R11, R8 ;  /* 0x000000080b09723e */ /* 0x008fc600000010ff */
[----:B------:R-:W-:Y:S04]  /*0c70*/  STG.E desc[UR4][R2.64+0x200], R13 ;  /* 0x0002000d02007986 */ /* 0x000fe8000c101904 */
[----:B------:R-:W-:Y:S04]  /*0c80*/  STG.E desc[UR4][R2.64+0x400], R7 ;  /* 0x0004000702007986 */ /* 0x000fe8000c101904 */
[----:B------:R-:W-:Y:S01]  /*0c90*/  STG.E desc[UR4][R2.64+0x600], R9 ;  /* 0x0006000902007986 */ /* 0x000fe2000c101904 */
[----:B------:R-:W-:Y:S05]  /*0ca0*/  EXIT ;  /* 0x000000000000794d */ /* 0x000fea0003800000 */
.L_x_593:
        /* <DEDUP_REMOVED lines=13> */
.L_x_12881:


//--------------------- .text._ZN2at6native29vectorized_elementwise_kernelILi4EZZZNS0_16log2_kernel_cudaERNS_18TensorIteratorBaseEENKUlvE0_clEvENKUlvE2_clEvEUlN3c108BFloat16EE_St5arrayIPcLm2EEEEviT0_T1_ --------------------------
	.section	.text._ZN2at6native29vectorized_elementwise_kernelILi4EZZZNS0_16log2_kernel_cudaERNS_18TensorIteratorBaseEENKUlvE0_clEvENKUlvE2_clEvEUlN3c108BFloat16EE_St5arrayIPcLm2EEEEviT0_T1_,"ax",@progbits
	.align	128
        .global         _ZN2at6native29vectorized_elementwise_kernelILi4EZZZNS0_16log2_kernel_cudaERNS_18TensorIteratorBaseEENKUlvE0_clEvENKUlvE2_clEvEUlN3c108BFloat16EE_St5arrayIPcLm2EEEEviT0_T1_
        .type           _ZN2at6native29vectorized_elementwise_kernelILi4EZZZNS0_16log2_kernel_cudaERNS_18TensorIteratorBaseEENKUlvE0_clEvENKUlvE2_clEvEUlN3c108BFloat16EE_St5arrayIPcLm2EEEEviT0_T1_,@function
        .size           _ZN2at6native29vectorized_elementwise_kernelILi4EZZZNS0_16log2_kernel_cudaERNS_18TensorIteratorBaseEENKUlvE0_clEvENKUlvE2_clEvEUlN3c108BFloat16EE_St5arrayIPcLm2EEEEviT0_T1_,(.L_x_12882 - _ZN2at6native29vectorized_elementwise_kernelILi4EZZZNS0_16log2_kernel_cudaERNS_18TensorIteratorBaseEENKUlvE0_clEvENKUlvE2_clEvEUlN3c108BFloat16EE_St5arrayIPcLm2EEEEviT0_T1_)
        .other          _ZN2at6native29vectorized_elementwise_kernelILi4EZZZNS0_16log2_kernel_cudaERNS_18TensorIteratorBaseEENKUlvE0_clEvENKUlvE2_clEvEUlN3c108BFloat16EE_St5arrayIPcLm2EEEEviT0_T1_,@"STO_CUDA_ENTRY STV_DEFAULT"
_ZN2at6native29vectorized_elementwise_kernelILi4EZZZNS0_16log2_kernel_cudaERNS_18TensorIteratorBaseEENKUlvE0_clEvENKUlvE2_clEvEUlN3c108BFloat16EE_St5arrayIPcLm2EEEEviT0_T1_:
.text._ZN2at6native29vectorized_elementwise_kernelILi4EZZZNS0_16log2_kernel_cudaERNS_18TensorIteratorBaseEENKUlvE0_clEvENKUlvE2_clEvEUlN3c108BFloat16EE_St5arrayIPcLm2EEEEviT0_T1_:
        /* <DEDUP_REMOVED lines=125> */
.L_x_597:
[----:B------:R-:W-:-:S13]  /*07d0*/  ISETP.GE.U32.AND P0, PT, R3, R2, PT ;  /* 0x000000020300720c */ /* 0x000fda0003f06070 */
[----:B------:R-:W-:Y:S05]  /*07e0*/  @P0 BRA `(.L_x_599) ;  /* 0x0000000000300947 */ /* 0x000fea0003800000 */
[----:B0-----:R-:W0:Y:S01]  /*07f0*/  LDC.64 R4, c[0x0][0x388] ;  /* 0x0000e200ff047b82 */ /* 0x001e220000000a00 */
[----:B------:R-:W-:Y:S01]  /*0800*/  IMAD.IADD R11, R0, 0x1, R3 ;  /* 0x00000001000b7824 */ /* 0x000fe200078e0203 */
[----:B------:R-:W-:-:S03]  /*0810*/  IADD3 R3, PT, PT, R3, 0x80, RZ ;  /* 0x0000008003037810 */ /* 0x000fc60007ffe0ff */
[----:B0-----:R-:W-:-:S05]  /*0820*/  IMAD.WIDE.U32 R4, R11, 0x2, R4 ;  /* 0x000000020b047825 */ /* 0x001fca00078e0004 */
[----:B------:R1:W-:Y:S02]  /*0830*/  STG.E.U16 desc[UR4][R4.64], R6 ;  /* 0x0000000604007986 */ /* 0x0003e4000c101504 */
.L_x_598:
[----:B------:R-:W-:-:S13]  /*0840*/  ISETP.GE.U32.AND P0, PT, R3, R2, PT ;  /* 0x000000020300720c */ /* 0x000fda0003f06070 */
[----:B------:R-:W-:Y:S05]  /*0850*/  @P0 BRA `(.L_x_600) ;  /* 0x0000000000340947 */ /* 0x000fea0003800000 */
[----:B01----:R-:W0:Y:S01]  /*0860*/  LDC.64 R4, c[0x0][0x388] ;  /* 0x0000e200ff047b82 */ /* 0x003e220000000a00 */
[----:B------:R-:W-:Y:S02]  /*0870*/  IMAD.IADD R11, R0, 0x1, R3 ;  /* 0x00000001000b7824 */ /* 0x000fe400078e0203 */
[----:B------:R-:W-:Y:S02]  /*0880*/  VIADD R3, R3, 0x80 ;  /* 0x0000008003037836 */ /* 0x000fe40000000000 */
[----:B0-----:R-:W-:-:S05]  /*0890*/  IMAD.WIDE.U32 R4, R11, 0x2, R4 ;  /* 0x000000020b047825 */ /* 0x001fca00078e0004 */
[----:B------:R1:W-:Y:S02]  /*08a0*/  STG.E.U16 desc[UR4][R4.64], R7 ;  /* 0x0000000704007986 */ /* 0x0003e4000c101504 */
.L_x_599:
        /* <DEDUP_REMOVED lines=8> */
.L_x_600:
[----:B------:R-:W-:Y:S05]  /*0930*/  BSYNC.RELIABLE B1 ;  /* 0x0000000000017941 */ /* 0x000fea0003800100 */
.L_x_596:
[----:B------:R-:W-:-:S13]  /*0940*/  ISETP.GE.U32.AND P0, PT, R3, R2, PT ;  /* 0x000000020300720c */ /* 0x000fda0003f06070 */
[----:B012---:R-:W0:Y:S01]  /*0950*/  @!P0 LDC.64 R4, c[0x0][0x388] ;  /* 0x0000e200ff048b82 */ /* 0x007e220000000a00 */
[----:B------:R-:W-:Y:S02]  /*0960*/  @!P0 IMAD.IADD R7, R0, 0x1, R3 ;  /* 0x0000000100078824 */ /* 0x000fe400078e0203 */
[----:B------:R-:W-:Y:S02]  /*0970*/  @!P0 VIADD R3, R3, 0x80 ;  /* 0x0000008003038836 */ /* 0x000fe40000000000 */
[----:B0-----:R-:W-:-:S05]  /*0980*/  @!P0 IMAD.WIDE.U32 R4, R7, 0x2, R4 ;  /* 0x0000000207048825 */ /* 0x001fca00078e0004 */
[----:B------:R2:W-:Y:S02]  /*0990*/  @!P0 STG.E.U16 desc[UR4][R4.64], R9 ;  /* 0x0000000904008986 */ /* 0x0005e4000c101504 */
.L_x_601:
[----:B------:R-:W-:Y:S05]  /*09a0*/  BSYNC.RECONVERGENT B0 ;  /* 0x0000000000007941 */ /* 0x000fea0003800200 */
.L_x_595:
        /* <DEDUP_REMOVED lines=8> */
.L_x_594:
[----:B------:R-:W0:Y:S01]  /*0a30*/  S2R R6, SR_TID.X ;  /* 0x0000000000067919 */ /* 0x000e220000002100 */
[----:B------:R-:W1:Y:S02]  /*0a40*/  LDC.64 R2, c[0x0][0x390] ;  /* 0x0000e400ff027b82 */ /* 0x000e640000000a00 */
[----:B-1----:R-:W-:-:S04]  /*0a50*/  IMAD.WIDE.U32 R2, R0, 0x2, R2 ;  /* 0x0000000200027825 */ /* 0x002fc800078e0002 */
[----:B0-----:R-:W-:-:S05]  /*0a60*/  IMAD.WIDE.U32 R4, R6, 0x8, R2 ;  /* 0x0000000806047825 */ /* 0x001fca00078e0002 */
[----:B------:R-:W2:Y:S04]  /*0a70*/  LDG.E.64 R2, desc[UR4][R4.64+0x400] ;  /* 0x0004000404027981 */ /* 0x000ea8000c1e1b00 */
[----:B------:R0:W3:Y:S02]  /*0a80*/  LDG.E.64 R12, desc[UR4][R4.64] ;  /* 0x00000004040c7981 */ /* 0x0000e4000c1e1b00 */
[----:B0-----:R-:W0:Y:S02]  /*0a90*/  LDC.64 R4, c[0x0][0x388] ;  /* 0x0000e200ff047b82 */ /* 0x001e240000000a00 */
[----:B0-----:R-:W-:-:S04]  /*0aa0*/  IMAD.WIDE.U32 R4, R0, 0x2, R4 ;  /* 0x0000000200047825 */ /* 0x001fc800078e0004 */
[----:B------:R-:W-:-:S04]  /*0ab0*/  IMAD.WIDE.U32 R4, R6, 0x8, R4 ;  /* 0x0000000806047825 */ /* 0x000fc800078e0004 */
[----:B--2---:R-:W-:Y:S01]  /*0ac0*/  IMAD.U32 R9, R2, 0x10000, RZ ;  /* 0x0001000002097824 */ /* 0x004fe200078e00ff */
[----:B---3--:R-:W-:-:S05]  /*0ad0*/  PRMT R2, R12, 0x7632, R2 ;  /* 0x000076320c027816 */ /* 0x008fca0000000002 */
[----:B------:R-:W-:Y:S01]  /*0ae0*/  IMAD.U32 R11, R2, 0x10000, RZ ;  /* 0x00010000020b7824 */ /* 0x000fe200078e00ff */
[C---:B------:R-:W-:Y:S01]  /*0af0*/  PRMT R2, R13.reuse, 0x7632, R2 ;  /* 0x000076320d027816 */ /* 0x040fe20000000002 */
[----:B------:R-:W-:Y:S01]  /*0b00*/  IMAD.U32 R8, R13, 0x10000, RZ ;  /* 0x000100000d087824 */ /* 0x000fe200078e00ff */
[C---:B------:R-:W-:Y:S02]  /*0b10*/  SHF.L.U32 R10, R3.reuse, 0x10, RZ ;  /* 0x00000010030a7819 */ /* 0x040fe400000006ff */
[----:B------:R-:W-:Y:S01]  /*0b20*/  PRMT R3, R3, 0x7632, R3 ;  /* 0x0000763203037816 */ /* 0x000fe20000000003 */
[C---:B------:R-:W-:Y:S01]  /*0b30*/  IMAD.U32 R13, R2.reuse, 0x10000, RZ ;  /* 0x00010000020d7824 */ /* 0x040fe200078e00ff */
[----:B------:R-:W-:Y:S02]  /*0b40*/  PRMT R2, R2, 0x7632, R2 ;  /* 0x0000763202027816 */ /* 0x000fe40000000002 */
[----:B------:R-:W-:Y:S01]  /*0b50*/  SHF.L.U32 R7, R12, 0x10, RZ ;  /* 0x000000100c077819 */ /* 0x000fe200000006ff */
[----:B------:R-:W-:Y:S01]  /*0b60*/  IMAD.U32 R3, R3, 0x10000, RZ ;  /* 0x0001000003037824 */ /* 0x000fe200078e00ff */
[----:B------:R-:W-:Y:S01]  /*0b70*/  SHF.L.U32 R2, R2, 0x10, RZ ;  /* 0x0000001002027819 */ /* 0x000fe200000006ff */
[----:B------:R-:W-:Y:S08]  /*0b80*/  MUFU.LG2 R12, R11 ;  /* 0x0000000b000c7308 */ /* 0x000ff00000000c00 */
[----:B------:R-:W0:Y:S08]  /*0b90*/  MUFU.LG2 R7, R7 ;  /* 0x0000000700077308 */ /* 0x000e300000000c00 */
[----:B------:R-:W-:Y:S08]  /*0ba0*/  MUFU.LG2 R8, R8 ;  /* 0x0000000800087308 */ /* 0x000ff00000000c00 */
[----:B------:R-:W1:Y:S08]  /*0bb0*/  MUFU.LG2 R13, R13 ;  /* 0x0000000d000d7308 */ /* 0x000e700000000c00 */
[----:B------:R-:W-:Y:S08]  /*0bc0*/  MUFU.LG2 R9, R9 ;  /* 0x0000000900097308 */ /* 0x000ff00000000c00 */
[----:B------:R-:W2:Y:S08]  /*0bd0*/  MUFU.LG2 R2, R2 ;  /* 0x0000000200027308 */ /* 0x000eb00000000c00 */
[----:B------:R-:W-:Y:S08]  /*0be0*/  MUFU.LG2 R10, R10 ;  /* 0x0000000a000a7308 */ /* 0x000ff00000000c00 */
[----:B------:R-:W3:Y:S01]  /*0bf0*/  MUFU.LG2 R3, R3 ;  /* 0x0000000300037308 */ /* 0x000ee20000000c00 */
[----:B0-----:R-:W-:-:S02]  /*0c00*/  F2FP.BF16.F32.PACK_AB R6, R12, R7 ;  /* 0x000000070c06723e */ /* 0x001fc400000010ff */
[----:B-1----:R-:W-:Y:S02]  /*0c10*/  F2FP.BF16.F32.PACK_AB R7, R13, R8 ;  /* 0x000000080d07723e */ /* 0x002fe400000010ff */
[----:B--2---:R-:W-:-:S03]  /*0c20*/  F2FP.BF16.F32.PACK_AB R8, R2, R9 ;  /* 0x000000090208723e */ /* 0x004fc600000010ff */
[----:B------:R-:W-:Y:S01]  /*0c30*/  STG.E.64 desc[UR4][R4.64], R6 ;  /* 0x0000000604007986 */ /* 0x000fe2000c101b04 */
[----:B---3--:R-:W-:-:S05]  /*0c40*/  F2FP.BF16.F32.PACK_AB R9, R3, R10 ;  /* 0x0000000a0309723e */ /* 0x008fca00000010ff */
[----:B------:R-:W-:Y:S01]  /*0c50*/  STG.E.64 desc[UR4][R4.64+0x400], R8 ;  /* 0x0004000804007986 */ /* 0x000fe2000c101b04 */
[----:B------:R-:W-:Y:S05]  /*0c60*/  EXIT ;  /* 0x000000000000794d */ /* 0x000fea0003800000 */
.L_x_602:
        /* <DEDUP_REMOVED lines=9> */
.L_x_12882:


//--------------------- .text._ZN2at6native29vectorized_elementwise_kernelILi8EZZZNS0_16log2_kernel_cudaERNS_18TensorIteratorBaseEENKUlvE0_clEvENKUlvE2_clEvEUlN3c108BFloat16EE_St5arrayIPcLm2EEEEviT0_T1_ --------------------------
	.section	.text._ZN2at6native29vectorized_elementwise_kernelILi8EZZZNS0_16log2_kernel_cudaERNS_18TensorIteratorBaseEENKUlvE0_clEvENKUlvE2_clEvEUlN3c108BFloat16EE_St5arrayIPcLm2EEEEviT0_T1_,"ax",@progbits
	.align	128
        .global         _ZN2at6native29vectorized_elementwise_kernelILi8EZZZNS0_16log2_kernel_cudaERNS_18TensorIteratorBaseEENKUlvE0_clEvENKUlvE2_clEvEUlN3c108BFloat16EE_St5arrayIPcLm2EEEEviT0_T1_
        .type           _ZN2at6native29vectorized_elementwise_kernelILi8EZZZNS0_16log2_kernel_cudaERNS_18TensorIteratorBaseEENKUlvE0_clEvENKUlvE2_clEvEUlN3c108BFloat16EE_St5arrayIPcLm2EEEEviT0_T1_,@function
        .size           _ZN2at6native29vectorized_elementwise_kernelILi8EZZZNS0_16log2_kernel_cudaERNS_18TensorIteratorBaseEENKUlvE0_clEvENKUlvE2_clEvEUlN3c108BFloat16EE_St5arrayIPcLm2EEEEviT0_T1_,(.L_x_12883 - _ZN2at6native29vectorized_elementwise_kernelILi8EZZZNS0_16log2_kernel_cudaERNS_18TensorIteratorBaseEENKUlvE0_clEvENKUlvE2_clEvEUlN3c108BFloat16EE_St5arrayIPcLm2EEEEviT0_T1_)
        .other          _ZN2at6native29vectorized_elementwise_kernelILi8EZZZNS0_16log2_kernel_cudaERNS_18TensorIteratorBaseEENKUlvE0_clEvENKUlvE2_clEvEUlN3c108BFloat16EE_St5arrayIPcLm2EEEEviT0_T1_,@"STO_CUDA_ENTRY STV_DEFAULT"
_ZN2at6native29vectorized_elementwise_kernelILi8EZZZNS0_16log2_kernel_cudaERNS_18TensorIteratorBaseEENKUlvE0_clEvENKUlvE2_clEvEUlN3c108BFloat16EE_St5arrayIPcLm2EEEEviT0_T1_:
.text._ZN2at6native29vectorized_elementwise_kernelILi8EZZZNS0_16log2_kernel_cudaERNS_18TensorIteratorBaseEENKUlvE0_clEvENKUlvE2_clEvEUlN3c108BFloat16EE_St5arrayIPcLm2EEEEviT0_T1_:
        /* <DEDUP_REMOVED lines=125> */
.L_x_606:
[----:B------:R-:W-:-:S13]  /*07d0*/  ISETP.GE.U32.AND P0, PT, R3, R2, PT ;  /* 0x000000020300720c */ /* 0x000fda0003f06070 */
[----:B------:R-:W-:Y:S05]  /*07e0*/  @P0 BRA `(.L_x_608) ;  /* 0x0000000000300947 */ /* 0x000fea0003800000 */
[----:B0-----:R-:W0:Y:S01]  /*07f0*/  LDC.64 R4, c[0x0][0x388] ;  /* 0x0000e200ff047b82 */ /* 0x001e220000000a00 */
[----:B------:R-:W-:Y:S01]  /*0800*/  IMAD.IADD R11, R0, 0x1, R3 ;  /* 0x00000001000b7824 */ /* 0x000fe200078e0203 */
[----:B------:R-:W-:-:S03]  /*0810*/  IADD3 R3, PT, PT, R3, 0x80, RZ ;  /* 0x0000008003037810 */ /* 0x000fc60007ffe0ff */
[----:B0-----:R-:W-:-:S05]  /*0820*/  IMAD.WIDE.U32 R4, R11, 0x2, R4 ;  /* 0x000000020b047825 */ /* 0x001fca00078e0004 */
[----:B------:R1:W-:Y:S02]  /*0830*/  STG.E.U16 desc[UR4][R4.64], R6 ;  /* 0x0000000604007986 */ /* 0x0003e4000c101504 */
.L_x_607:
[----:B------:R-:W-:-:S13]  /*0840*/  ISETP.GE.U32.AND P0, PT, R3, R2, PT ;  /* 0x000000020300720c */ /* 0x000fda0003f06070 */
[----:B------:R-:W-:Y:S05]  /*0850*/  @P0 BRA `(.L_x_609) ;  /* 0x0000000000340947 */ /* 0x000fea0003800000 */
[----:B01----:R-:W0:Y:S01]  /*0860*/  LDC.64 R4, c[0x0][0x388] ;  /* 0x0000e200ff047b82 */ /* 0x003e220000000a00 */
[----:B------:R-:W-:Y:S02]  /*0870*/  IMAD.IADD R11, R0, 0x1, R3 ;  /* 0x00000001000b7824 */ /* 0x000fe400078e0203 */
[----:B------:R-:W-:Y:S02]  /*0880*/  VIADD R3, R3, 0x80 ;  /* 0x0000008003037836 */ /* 0x000fe40000000000 */
[----:B0-----:R-:W-:-:S05]  /*0890*/  IMAD.WIDE.U32 R4, R11, 0x2, R4 ;  /* 0x000000020b047825 */ /* 0x001fca00078e0004 */
[----:B------:R1:W-:Y:S02]  /*08a0*/  STG.E.U16 desc[UR4][R4.64], R7 ;  /* 0x0000000704007986 */ /* 0x0003e4000c101504 */
.L_x_608:
        /* <DEDUP_REMOVED lines=8> */
.L_x_609:
[----:B------:R-:W-:Y:S05]  /*0930*/  BSYNC.RELIABLE B1 ;  /* 0x0000000000017941 */ /* 0x000fea0003800100 */
.L_x_605:
[----:B------:R-:W-:-:S13]  /*0940*/  ISETP.GE.U32.AND P0, PT, R3, R2, PT ;  /* 0x000000020300720c */ /* 0x000fda0003f06070 */
[----:B012---:R-:W0:Y:S01]  /*0950*/  @!P0 LDC.64 R4, c[0x0][0x388] ;  /* 0x0000e200ff048b82 */ /* 0x007e220000000a00 */
[----:B------:R-:W-:Y:S02]  /*0960*/  @!P0 IMAD.IADD R7, R0, 0x1, R3 ;  /* 0x0000000100078824 */ /* 0x000fe400078e0203 */
[----:B------:R-:W-:Y:S02]  /*0970*/  @!P0 VIADD R3, R3, 0x80 ;  /* 0x0000008003038836 */ /* 0x000fe40000000000 */
[----:B0-----:R-:W-:-:S05]  /*0980*/  @!P0 IMAD.WIDE.U32 R4, R7, 0x2, R4 ;  /* 0x0000000207048825 */ /* 0x001fca00078e0004 */
[----:B------:R2:W-:Y:S02]  /*0990*/  @!P0 STG.E.U16 desc[UR4][R4.64], R9 ;  /* 0x0000000904008986 */ /* 0x0005e4000c101504 */
.L_x_610:
[----:B------:R-:W-:Y:S05]  /*09a0*/  BSYNC.RECONVERGENT B0 ;  /* 0x0000000000007941 */ /* 0x000fea0003800200 */
.L_x_604:
        /* <DEDUP_REMOVED lines=8> */
.L_x_603:
[----:B------:R-:W0:Y:S01]  /*0a30*/  S2R R8, SR_TID.X ;  /* 0x0000000000087919 */ /* 0x000e220000002100 */
[----:B------:R-:W1:Y:S02]  /*0a40*/  LDC.64 R2, c[0x0][0x390] ;  /* 0x0000e400ff027b82 */ /* 0x000e640000000a00 */
[----:B-1----:R-:W-:-:S04]  /*0a50*/  IMAD.WIDE.U32 R2, R0, 0x2, R2 ;  /* 0x0000000200027825 */ /* 0x002fc800078e0002 */
[----:B0-----:R-:W-:-:S05]  /*0a60*/  IMAD.WIDE.U32 R2, R8, 0x10, R2 ;  /* 0x0000001008027825 */ /* 0x001fca00078e0002 */
[----:B------:R0:W2:Y:S02]  /*0a70*/  LDG.E.128 R4, desc[UR4][R2.64] ;  /* 0x0000000402047981 */ /* 0x0000a4000c1e1d00 */
[----:B0-----:R-:W0:Y:S02]  /*0a80*/  LDC.64 R2, c[0x0][0x388] ;  /* 0x0000e200ff027b82 */ /* 0x001e240000000a00 */
[----:B0-----:R-:W-:-:S04]  /*0a90*/  IMAD.WIDE.U32 R2, R0, 0x2, R2 ;  /* 0x0000000200027825 */ /* 0x001fc800078e0002 */
[----:B------:R-:W-:-:S04]  /*0aa0*/  IMAD.WIDE.U32 R2, R8, 0x10, R2 ;  /* 0x0000001008027825 */ /* 0x000fc800078e0002 */
[----:B--2---:R-:W-:Y:S01]  /*0ab0*/  IMAD.U32 R10, R6, 0x10000, RZ ;  /* 0x00010000060a7824 */ /* 0x004fe200078e00ff */
[----:B------:R-:W-:Y:S01]  /*0ac0*/  SHF.L.U32 R12, R4, 0x10, RZ ;  /* 0x00000010040c7819 */ /* 0x000fe200000006ff */
[----:B------:R-:W-:Y:S01]  /*0ad0*/  IMAD.U32 R9, R5, 0x10000, RZ ;  /* 0x0001000005097824 */ /* 0x000fe200078e00ff */
[----:B------:R-:W-:Y:S02]  /*0ae0*/  PRMT R6, R6, 0x7632, R6 ;  /* 0x0000763206067816 */ /* 0x000fe40000000006 */
[----:B------:R-:W-:Y:S01]  /*0af0*/  PRMT R4, R4, 0x7632, R4 ;  /* 0x0000763204047816 */ /* 0x000fe20000000004 */
[----:B------:R-:W-:Y:S01]  /*0b00*/  MUFU.LG2 R10, R10 ;  /* 0x0000000a000a7308 */ /* 0x000fe20000000c00 */
[----:B------:R-:W-:Y:S01]  /*0b10*/  SHF.L.U32 R11, R7, 0x10, RZ ;  /* 0x00000010070b7819 */ /* 0x000fe200000006ff */
[----:B------:R-:W-:Y:S01]  /*0b20*/  IMAD.U32 R15, R6, 0x10000, RZ ;  /* 0x00010000060f7824 */ /* 0x000fe200078e00ff */
[----:B------:R-:W-:Y:S01]  /*0b30*/  PRMT R5, R5, 0x7632, R5 ;  /* 0x0000763205057816 */ /* 0x000fe20000000005 */
[----:B------:R-:W-:Y:S01]  /*0b40*/  IMAD.U32 R13, R4, 0x10000, RZ ;  /* 0x00010000040d7824 */ /* 0x000fe200078e00ff */
[----:B------:R-:W-:-:S02]  /*0b50*/  PRMT R7, R7, 0x7632, R7 ;  /* 0x0000763207077816 */ /* 0x000fc40000000007 */
[----:B------:R-:W-:Y:S01]  /*0b60*/  SHF.L.U32 R14, R5, 0x10, RZ ;  /* 0x00000010050e7819 */ /* 0x000fe200000006ff */
[----:B------:R-:W-:Y:S02]  /*0b70*/  MUFU.LG2 R11, R11 ;  /* 0x0000000b000b7308 */ /* 0x000fe40000000c00 */
[----:B------:R-:W-:-:S06]  /*0b80*/  IMAD.U32 R7, R7, 0x10000, RZ ;  /* 0x0001000007077824 */ /* 0x000fcc00078e00ff */
[----:B------:R-:W-:Y:S08]  /*0b90*/  MUFU.LG2 R9, R9 ;  /* 0x0000000900097308 */ /* 0x000ff00000000c00 */
[----:B------:R-:W-:Y:S08]  /*0ba0*/  MUFU.LG2 R12, R12 ;  /* 0x0000000c000c7308 */ /* 0x000ff00000000c00 */
[----:B------:R-:W0:Y:S08]  /*0bb0*/  MUFU.LG2 R16, R7 ;  /* 0x0000000700107308 */ /* 0x000e300000000c00 */
[----:B------:R-:W1:Y:S08]  /*0bc0*/  MUFU.LG2 R15, R15 ;  /* 0x0000000f000f7308 */ /* 0x000e700000000c00 */
[----:B------:R-:W2:Y:S01]  /*0bd0*/  MUFU.LG2 R14, R14 ;  /* 0x0000000e000e7308 */ /* 0x000ea20000000c00 */
[----:B0-----:R-:W-:-:S07]  /*0be0*/  F2FP.BF16.F32.PACK_AB R7, R16, R11 ;  /* 0x0000000b1007723e */ /* 0x001fce00000010ff */
[----:B------:R-:W0:Y:S01]  /*0bf0*/  MUFU.LG2 R13, R13 ;  /* 0x0000000d000d7308 */ /* 0x000e220000000c00 */
[----:B-1----:R-:W-:Y:S02]  /*0c00*/  F2FP.BF16.F32.PACK_AB R6, R15, R10 ;  /* 0x0000000a0f06723e */ /* 0x002fe400000010ff */
[----:B--2---:R-:W-:Y:S02]  /*0c10*/  F2FP.BF16.F32.PACK_AB R5, R14, R9 ;  /* 0x000000090e05723e */ /* 0x004fe400000010ff */
[----:B0-----:R-:W-:-:S05]  /*0c20*/  F2FP.BF16.F32.PACK_AB R4, R13, R12 ;  /* 0x0000000c0d04723e */ /* 0x001fca00000010ff */
[----:B------:R-:W-:Y:S01]  /*0c30*/  STG.E.128 desc[UR4][R2.64], R4 ;  /* 0x0000000402007986 */ /* 0x000fe2000c101d04 */
[----:B------:R-:W-:Y:S05]  /*0c40*/  EXIT ;  /* 0x000000000000794d */ /* 0x000fea0003800000 */
.L_x_611:
        /* <DEDUP_REMOVED lines=11> */
.L_x_12883:


//--------------------- .text._ZN2at6native18elementwise_kernelILi128ELi4EZNS0_15gpu_kernel_implIZZZNS0_16log2_kernel_cudaERNS_18TensorIteratorBaseEENKUlvE0_clEvENKUlvE1_clEvEUlN3c104HalfEE_EEvS4_RKT_EUliE_EEviT1_ --------------------------
	.section	.text._ZN2at6native18elementwise_kernelILi128ELi4EZNS0_15gpu_kernel_implIZZZNS0_16log2_kernel_cudaERNS_18TensorIteratorBaseEENKUlvE0_clEvENKUlvE1_clEvEUlN3c104HalfEE_EEvS4_RKT_EUliE_EEviT1_,"ax",@progbits
	.align	128
        .global         _ZN2at6native18elementwise_kernelILi128ELi4EZNS0_15gpu_kernel_implIZZZNS0_16log2_kernel_cudaERNS_18TensorIteratorBaseEENKUlvE0_clEvENKUlvE1_clEvEUlN3c104HalfEE_EEvS4_RKT_EUliE_EEviT1_
        .type           _ZN2at6native18elementwise_kernelILi128ELi4EZNS0_15gpu_kernel_implIZZZNS0_16log2_kernel_cudaERNS_18TensorIteratorBaseEENKUlvE0_clEvENKUlvE1_clEvEUlN3c104HalfEE_EEvS4_RKT_EUliE_EEviT1_,@function
        .size           _ZN2at6native18elementwise_kernelILi128ELi4EZNS0_15gpu_kernel_implIZZZNS0_16log2_kernel_cudaERNS_18TensorIteratorBaseEENKUlvE0_clEvENKUlvE1_clEvEUlN3c104HalfEE_EEvS4_RKT_EUliE_EEviT1_,(.L_x_12884 - _ZN2at6native18elementwise_kernelILi128ELi4EZNS0_15gpu_kernel_implIZZZNS0_16log2_kernel_cudaERNS_18TensorIteratorBaseEENKUlvE0_clEvENKUlvE1_clEvEUlN3c104HalfEE_EEvS4_RKT_EUliE_EEviT1_)
        .other          _ZN2at6native18elementwise_kernelILi128ELi4EZNS0_15gpu_kernel_implIZZZNS0_16log2_kernel_cudaERNS_18TensorIteratorBaseEENKUlvE0_clEvENKUlvE1_clEvEUlN3c104HalfEE_EEvS4_RKT_EUliE_EEviT1_,@"STO_CUDA_ENTRY STV_DEFAULT"
_ZN2at6native18elementwise_kernelILi128ELi4EZNS0_15gpu_kernel_implIZZZNS0_16log2_kernel_cudaERNS_18TensorIteratorBaseEENKUlvE0_clEvENKUlvE1_clEvEUlN3c104HalfEE_EEvS4_RKT_EUliE_EEviT1_:
.text._ZN2at6native18elementwise_kernelILi128ELi4EZNS0_15gpu_kernel_implIZZZNS0_16log2_kernel_cudaERNS_18TensorIteratorBaseEENKUlvE0_clEvENKUlvE1_clEvEUlN3c104HalfEE_EEvS4_RKT_EUliE_EEviT1_:
        /* <DEDUP_REMOVED lines=22> */
[----:B------:R-:W-:Y:S01]  /*0160*/  HFMA2 R16, -RZ, RZ, 0, 0 ;  /* 0x00000000ff107431 */ /* 0x000fe200000001ff */
[----:B------:R-:W1:Y:S01]  /*0170*/  LDCU UR6, c[0x0][0x38c] ;  /* 0x00007180ff0677ac */ /* 0x000e620008000800 */
[----:B------:R-:W2:Y:S01]  /*0180*/  LDCU.64 UR8, c[0x0][0x4b8] ;  /* 0x00009700ff0877ac */ /* 0x000ea20008000a00 */
[----:B------:R-:W-:Y:S02]  /*0190*/  UISETP.NE.AND UP0, UPT, UR40, URZ, UPT ;  /* 0x000000ff2800728c */ /* 0x000fe4000bf05270 */
[----:B0-----:R-:W-:-:S05]  /*01a0*/  IMAD.HI.U32 R2, R17, UR4, R16 ;  /* 0x0000000411027c27 */ /* 0x001fca000f8e0010 */
[----:B------:R-:W-:-:S05]  /*01b0*/  SHF.R.U32.HI R3, RZ, UR5, R2 ;  /* 0x00000005ff037c19 */ /* 0x000fca0008011602 */
[----:B------:R-:W-:-:S04]  /*01c0*/  IMAD.MOV R0, RZ, RZ, -R3 ;  /* 0x000000ffff007224 */ /* 0x000fc800078e0a03 */
        /* <DEDUP_REMOVED lines=290> */
.L_x_614:
        /* <DEDUP_REMOVED lines=16> */
[----:B0-----:R-:W-:Y:S01]  /*14f0*/  F2FP.F16.F32.PACK_AB R0, RZ, R0 ;  /* 0x00000000ff00723e */ /* 0x001fe200000000ff */
[----:B------:R-:W-:Y:S06]  /*1500*/  BRA `(.L_x_620) ;  /* 0x0000000c008c7947 */ /* 0x000fec0003800000 */
.L_x_618:
[----:B------:R-:W2:Y:S02]  /*1510*/  LDG.E.U8 R2, desc[UR36][R2.64] ;  /* 0x0000002402027981 */ /* 0x000ea4000c1e1100 */
[----:B--2---:R-:W-:-:S04]  /*1520*/  I2FP.F32.U32 R0, R2 ;  /* 0x0000000200007245 */ /* 0x004fc80000201000 */
[----:B------:R-:W-:Y:S01]  /*1530*/  F2FP.F16.F32.PACK_AB R0, RZ, R0 ;  /* 0x00000000ff00723e */ /* 0x000fe200000000ff */
[----:B------:R-:W-:Y:S06]  /*1540*/  BRA `(.L_x_620) ;  /* 0x0000000c007c7947 */ /* 0x000fec0003800000 */
.L_x_617:
        /* <DEDUP_REMOVED lines=8> */
[----:B0-----:R-:W-:Y:S01]  /*15d0*/  F2FP.F16.F32.PACK_AB R0, RZ, R0 ;  /* 0x00000000ff00723e */ /* 0x001fe200000000ff */
[----:B------:R-:W-:Y:S06]  /*15e0*/  BRA `(.L_x_620) ;  /* 0x0000000c00547947 */ /* 0x000fec0003800000 */
.L_x_622:
[----:B------:R-:W2:Y:S02]  /*15f0*/  LDG.E R2, desc[UR36][R2.64] ;  /* 0x0000002402027981 */ /* 0x000ea4000c1e1900 */
[----:B--2---:R-:W-:-:S04]  /*1600*/  I2FP.F32.S32 R0, R2 ;  /* 0x0000000200007245 */ /* 0x004fc80000201400 */
[----:B------:R-:W-:Y:S01]  /*1610*/  F2FP.F16.F32.PACK_AB R0, RZ, R0 ;  /* 0x00000000ff00723e */ /* 0x000fe200000000ff */
[----:B------:R-:W-:Y:S06]  /*1620*/  BRA `(.L_x_620) ;  /* 0x0000000c00447947 */ /* 0x000fec0003800000 */
.L_x_621:
[----:B------:R-:W2:Y:S02]  /*1630*/  LDG.E.U16 R2, desc[UR36][R2.64] ;  /* 0x0000002402027981 */ /* 0x000ea4000c1e1500 */
[----:B--2---:R-:W0:Y:S02]  /*1640*/  I2F.S16 R0, R2 ;  /* 0x0000000200007306 */ /* 0x004e240000101400 */
[----:B0-----:R-:W-:Y:S01]  /*1650*/  F2FP.F16.F32.PACK_AB R0, RZ, R0 ;  /* 0x00000000ff00723e */ /* 0x001fe200000000ff */
[----:B------:R-:W-:Y:S06]  /*1660*/  BRA `(.L_x_620) ;  /* 0x0000000c00347947 */ /* 0x000fec0003800000 */
.L_x_616:
[----:B------:R-:W-:-:S09]  /*1670*/  UISETP.GT.AND UP0, UPT, UR4, 0x6, UPT ;  /* 0x000000060400788c */ /* 0x000fd2000bf04270 */
[----:B------:R-:W-:Y:S05]  /*1680*/  BRA.U UP0, `(.L_x_623) ;  /* 0x0000000100247547 */ /* 0x000fea000b800000 */
[----:B------:R-:W-:-:S09]  /*1690*/  UISETP.NE.AND UP0, UPT, UR4, 0x5, UPT ;  /* 0x000000050400788c */ /* 0x000fd2000bf05270 */
[----:B------:R-:W-:Y:S05]  /*16a0*/  BRA.U !UP0, `(.L_x_624) ;  /* 0x0000000108147547 */ /* 0x000fea000b800000 */
[----:B------:R-:W-:-:S09]  /*16b0*/  UISETP.NE.AND UP0, UPT, UR4, 0x6, UPT ;  /* 0x000000060400788c */ /* 0x000fd2000bf05270 */
[----:B------:R-:W-:Y:S05]  /*16c0*/  BRA.U UP0, `(.L_x_619) ;  /* 0x00000009008c7547 */ /* 0x000fea000b800000 */
[----:B------:R-:W2:Y:S02]  /*16d0*/  LDG.E R2, desc[UR36][R2.64] ;  /* 0x0000002402027981 */ /* 0x000ea4000c1e1900 */
[----:B--2---:R-:W-:Y:S01]  /*16e0*/  F2FP.F16.F32.PACK_AB R0, RZ, R2 ;  /* 0x00000002ff00723e */ /* 0x004fe200000000ff */
[----:B------:R-:W-:Y:S06]  /*16f0*/  BRA `(.L_x_620) ;  /* 0x0000000c00107947 */ /* 0x000fec0003800000 */
.L_x_624:
[----:B------:R0:W5:Y:S01]  /*1700*/  LDG.E.U16 R0, desc[UR36][R2.64] ;  /* 0x0000002402007981 */ /* 0x000162000c1e1500 */
[----:B------:R-:W-:Y:S05]  /*1710*/  BRA `(.L_x_620) ;  /* 0x0000000c00087947 */ /* 0x000fea0003800000 */
.L_x_623:
[----:B------:R-:W-:-:S09]  /*1720*/  UISETP.NE.AND UP0, UPT, UR4, 0x7, UPT ;  /* 0x000000070400788c */ /* 0x000fd2000bf05270 */
[----:B------:R-:W-:Y:S05]  /*1730*/  BRA.U !UP0, `(.L_x_625) ;  /* 0x0000000108247547 */ /* 0x000fea000b800000 */
[----:B------:R-:W-:-:S09]  /*1740*/  UISETP.NE.AND UP0, UPT, UR4, 0x8, UPT ;  /* 0x000000080400788c */ /* 0x000fd2000bf05270 */
[----:B------:R-:W-:Y:S05]  /*1750*/  BRA.U !UP0, `(.L_x_626) ;  /* 0x0000000108147547 */ /* 0x000fea000b800000 */
[----:B------:R-:W-:-:S09]  /*1760*/  UISETP.NE.AND UP0, UPT, UR4, 0x9, UPT ;  /* 0x000000090400788c */ /* 0x000fd2000bf05270 */
[----:B------:R-:W-:Y:S05]  /*1770*/  BRA.U UP0, `(.L_x_619) ;  /* 0x0000000900607547 */ /* 0x000fea000b800000 */
[----:B------:R-:W2:Y:S02]  /*1780*/  LDG.E R2, desc[UR36][R2.64] ;  /* 0x0000002402027981 */ /* 0x000ea4000c1e1900 */
[----:B--2---:R-:W-:Y:S01]  /*1790*/  F2FP.F16.F32.PACK_AB R0, RZ, R2 ;  /* 0x00000002ff00723e */ /* 0x004fe200000000ff */
[----:B------:R-:W-:Y:S06]  /*17a0*/  BRA `(.L_x_620) ;  /* 0x0000000800e47947 */ /* 0x000fec0003800000 */
.L_x_626:
[----:B------:R1:W5:Y:S01]  /*17b0*/  LDG.E.U16 R0, desc[UR36][R2.64] ;  /* 0x0000002402007981 */ /* 0x000362000c1e1500 */
[----:B------:R-:W-:Y:S05]  /*17c0*/  BRA `(.L_x_620) ;  /* 0x0000000800dc7947 */ /* 0x000fea0003800000 */
.L_x_625:
[----:B------:R-:W2:Y:S01]  /*17d0*/  LDG.E.64 R2, desc[UR36][R2.64] ;  /* 0x0000002402027981 */ /* 0x000ea2000c1e1b00 */
[----:B------:R-:W-:Y:S01]  /*17e0*/  UMOV UR4, 0xf0000000 ;  /* 0xf000000000047882 */ /* 0x000fe20000000000 */
[----:B------:R-:W-:Y:S01]  /*17f0*/  UMOV UR5, 0x380fffff ;  /* 0x380fffff00057882 */ /* 0x000fe20000000000 */
[----:B--2---:R-:W0:Y:S01]  /*1800*/  F2F.F32.F64 R0, R2 ;  /* 0x0000000200007310 */ /* 0x004e220000301000 */
[----:B------:R-:W-:-:S14]  /*1810*/  DSETP.GEU.AND P0, PT, |R2|, UR4, PT ;  /* 0x0000000402007e2a */ /* 0x000fdc000bf0e200 */
[----:B0-----:R-:W-:-:S05]  /*1820*/  @!P0 FMUL R0, R0, 1.175494350822287508e-38 ;  /* 0x0080000000008820 */ /* 0x001fca0000400000 */
[----:B------:R-:W-:Y:S01]  /*1830*/  F2FP.F16.F32.PACK_AB R0, RZ, R0 ;  /* 0x00000000ff00723e */ /* 0x000fe200000000ff */
[----:B------:R-:W-:Y:S06]  /*1840*/  BRA `(.L_x_620) ;  /* 0x0000000800bc7947 */ /* 0x000fec0003800000 */
.L_x_615:
        /* <DEDUP_REMOVED lines=11> */
[----:B------:R-:W-:Y:S01]  /*1900*/  F2FP.F16.F32.PACK_AB R0, RZ, R0 ;  /* 0x00000000ff00723e */ /* 0x000fe200000000ff */
[----:B------:R-:W-:Y:S06]  /*1910*/  BRA `(.L_x_620) ;  /* 0x0000000800887947 */ /* 0x000fec0003800000 */
.L_x_629:
        /* <DEDUP_REMOVED lines=8> */
.L_x_628:
[----:B------:R-:W-:-:S09]  /*19a0*/  UISETP.NE.AND UP0, UPT, UR4, 0xf, UPT ;  /* 0x0000000f0400788c */ /* 0x000fd2000bf05270 */
[----:B------:R-:W-:Y:S05]  /*19b0*/  BRA.U !UP0, `(.L_x_630) ;  /* 0x0000000108987547 */ /* 0x000fea000b800000 */
[----:B------:R-:W-:-:S09]  /*19c0*/  UISETP.NE.AND UP0, UPT, UR4, 0x17, UPT ;  /* 0x000000170400788c */ /* 0x000fd2000bf05270 */
[----:B------:R-:W-:Y:S05]  /*19d0*/  BRA.U !UP0, `(.L_x_631) ;  /* 0x00000001085c7547 */ /* 0x000fea000b800000 */
[----:B------:R-:W-:-:S09]  /*19e0*/  UISETP.NE.AND UP0, UPT, UR4, 0x18, UPT ;  /* 0x000000180400788c */ /* 0x000fd2000bf05270 */
[----:B------:R-:W-:Y:S05]  /*19f0*/  BRA.U UP0, `(.L_x_619) ;  /* 0x0000000500c07547 */ /* 0x000fea000b800000 */
[----:B------:R-:W2:Y:S01]  /*1a00*/  LDG.E.U8 R0, desc[UR36][R2.64] ;  /* 0x0000002402007981 */ /* 0x000ea2000c1e1100 */
[----:B------:R-:W-:Y:S01]  /*1a10*/  IMAD.MOV.U32 R6, RZ, RZ, 0x1f ;  /* 0x0000001fff067424 */ /* 0x000fe200078e00ff */
[----:B--2---:R-:W-:-:S04]  /*1a20*/  SHF.L.U32 R0, R0, 0x18, RZ ;  /* 0x0000001800007819 */ /* 0x004fc800000006ff */
[C---:B------:R-:W-:Y:S02]  /*1a30*/  LOP3.LUT R4, R0.reuse, 0x7f000000, RZ, 0xc0, !PT ;  /* 0x7f00000000047812 */ /* 0x040fe400078ec0ff */
[----:B------:R-:W-:Y:S02]  /*1a40*/  LOP3.LUT P0, RZ, R0, 0x7f000000, RZ, 0xc0, !PT ;  /* 0x7f00000000ff7812 */ /* 0x000fe4000780c0ff */
[----:B------:R-:W0:Y:S02]  /*1a50*/  FLO.U32 R5, R4 ;  /* 0x0000000400057300 */ /* 0x000e2400000e0000 */
[----:B0-----:R-:W-:-:S05]  /*1a60*/  IMAD.MOV R5, RZ, RZ, -R5 ;  /* 0x000000ffff057224 */ /* 0x001fca00078e0a05 */
[----:B------:R-:W-:-:S04]  /*1a70*/  VIADDMNMX.U32 R5, R5, R6, 0x4, !PT ;  /* 0x0000000405057446 */ /* 0x000fc80007800006 */
[----:B------:R-:W-:-:S04]  /*1a80*/  IADD3 R5, PT, PT, R5, -0x4, RZ ;  /* 0xfffffffc05057810 */ /* 0x000fc80007ffe0ff */
[C---:B------:R-:W-:Y:S01]  /*1a90*/  SHF.L.U32 R6, R4.reuse, R5, RZ ;  /* 0x0000000504067219 */ /* 0x040fe200000006ff */
[----:B------:R-:W-:Y:S02]  /*1aa0*/  IMAD.SHL.U32 R7, R5, 0x800000, RZ ;  /* 0x0080000005077824 */ /* 0x000fe400078e00ff */
[----:B------:R-:W-:-:S03]  /*1ab0*/  VIADD R5, R4, 0x1000000 ;  /* 0x0100000004057836 */ /* 0x000fc60000000000 */
[----:B------:R-:W-:Y:S02]  /*1ac0*/  LEA.HI R6, R6, -R7, RZ, 0x1c ;  /* 0x8000000706067211 */ /* 0x000fe400078fe0ff */
[----:B------:R-:W-:Y:S02]  /*1ad0*/  SHF.R.S32.HI R5, RZ, 0x8, R5 ;  /* 0x00000008ff057819 */ /* 0x000fe40000011405 */
[----:B------:R-:W-:-:S04]  /*1ae0*/  IADD3 R6, PT, PT, R6, 0x3c000000, RZ ;  /* 0x3c00000006067810 */ /* 0x000fc80007ffe0ff */
[----:B------:R-:W-:-:S04]  /*1af0*/  LOP3.LUT R5, R6, 0x7f800000, R5, 0xf8, !PT ;  /* 0x7f80000006057812 */ /* 0x000fc800078ef805 */
[----:B------:R-:W-:-:S04]  /*1b00*/  SEL R5, R5, RZ, P0 ;  /* 0x000000ff05057207 */ /* 0x000fc80000000000 */
[----:B------:R-:W-:-:S04]  /*1b10*/  LOP3.LUT R5, R5, 0x80000000, R0, 0xf8, !PT ;  /* 0x8000000005057812 */ /* 0x000fc800078ef800 */
[----:B------:R-:W-:-:S04]  /*1b20*/  F2FP.F16.F32.PACK_AB R5, RZ, R5 ;  /* 0x00000005ff05723e */ /* 0x000fc800000000ff */
[----:B------:R-:W-:Y:S01]  /*1b30*/  PRMT R0, R5, 0x7610, R0 ;  /* 0x0000761005007816 */ /* 0x000fe20000000000 */
[----:B------:R-:W-:Y:S06]  /*1b40*/  BRA `(.L_x_620) ;  /* 0x0000000400fc7947 */ /* 0x000fec0003800000 */
.L_x_631:
        /* <DEDUP_REMOVED lines=11> */
[----:B------:R-:W-:Y:S01]  /*1c00*/  F2FP.F16.F32.PACK_AB R0, RZ, R0 ;  /* 0x00000000ff00723e */ /* 0x000fe200000000ff */
[----:B------:R-:W-:Y:S06]  /*1c10*/  BRA `(.L_x_620) ;  /* 0x0000000400c87947 */ /* 0x000fec0003800000 */
.L_x_630:
[----:B------:R-:W2:Y:S02]  /*1c20*/  LDG.E.U16 R0, desc[UR36][R2.64] ;  /* 0x0000002402007981 */ /* 0x000ea4000c1e1500 */
[----:B--2---:R-:W-:-:S04]  /*1c30*/  SHF.L.U32 R0, R0, 0x10, RZ ;  /* 0x0000001000007819 */ /* 0x004fc800000006ff */
[----:B------:R-:W-:Y:S01]  /*1c40*/  F2FP.F16.F32.PACK_AB R0, RZ, R0 ;  /* 0x00000000ff00723e */ /* 0x000fe200000000ff */
[----:B------:R-:W-:Y:S06]  /*1c50*/  BRA `(.L_x_620) ;  /* 0x0000000400b87947 */ /* 0x000fec0003800000 */
.L_x_627:
        /* <DEDUP_REMOVED lines=10> */
[----:B------:R-:W-:Y:S01]  /*1d00*/  F2FP.F16.F32.PACK_AB R0, RZ, R0 ;  /* 0x00000000ff00723e */ /* 0x000fe200000000ff */
[----:B------:R-:W-:Y:S06]  /*1d10*/  BRA `(.L_x_620) ;  /* 0x0000000400887947 */ /* 0x000fec0003800000 */
.L_x_634:
        /* <DEDUP_REMOVED lines=21> */
.L_x_638:
[----:B------:R-:W-:Y:S05]  /*1e70*/  BSYNC.RECONVERGENT B1 ;  /* 0x0000000000017941 */ /* 0x000fea0003800200 */
.L_x_637:
[----:B------:R-:W-:Y:S01]  /*1e80*/  IMAD.SHL.U32 R0, R0, 0x100000, RZ ;  /* 0x0010000000007824 */ /* 0x000fe200078e00ff */
[----:B------:R-:W-:-:S04]  /*1e90*/  LEA R2, R2, 0x3b800000, 0x17 ;  /* 0x3b80000002027811 */ /* 0x000fc800078eb8ff */
[----:B------:R-:W-:-:S07]  /*1ea0*/  LOP3.LUT R0, R2, R0, R7, 0xfe, !PT ;  /* 0x0000000002007212 */ /* 0x000fce00078efe07 */
.L_x_636:
[----:B------:R-:W-:Y:S05]  /*1eb0*/  BSYNC.RECONVERGENT B0 ;  /* 0x0000000000007941 */ /* 0x000fea0003800200 */
.L_x_635:
[----:B------:R-:W-:Y:S01]  /*1ec0*/  F2FP.F16.F32.PACK_AB R0, RZ, R0 ;  /* 0x00000000ff00723e */ /* 0x000fe200000000ff */
[----:B------:R-:W-:Y:S06]  /*1ed0*/  BRA `(.L_x_620) ;  /* 0x0000000400187947 */ /* 0x000fec0003800000 */
.L_x_633:
        /* <DEDUP_REMOVED lines=21> */
.L_x_642:
[----:B------:R-:W-:Y:S05]  /*2030*/  BSYNC.RECONVERGENT B1 ;  /* 0x0000000000017941 */ /* 0x000fea0003800200 */
.L_x_641:
[----:B------:R-:W-:Y:S01]  /*2040*/  IMAD.SHL.U32 R0, R0, 0x200000, RZ ;  /* 0x0020000000007824 */ /* 0x000fe200078e00ff */
[----:B------:R-:W-:-:S04]  /*2050*/  LEA R2, R2, 0x37800000, 0x17 ;  /* 0x3780000002027811 */ /* 0x000fc800078eb8ff */
[----:B------:R-:W-:-:S07]  /*2060*/  LOP3.LUT R0, R2, R0, R7, 0xfe, !PT ;  /* 0x0000000002007212 */ /* 0x000fce00078efe07 */
.L_x_640:
[----:B------:R-:W-:Y:S05]  /*2070*/  BSYNC.RECONVERGENT B0 ;  /* 0x0000000000007941 */ /* 0x000fea0003800200 */
.L_x_639:
[----:B------:R-:W-:Y:S01]  /*2080*/  F2FP.F16.F32.PACK_AB R0, RZ, R0 ;  /* 0x00000000ff00723e */ /* 0x000fe200000000ff */
[----:B------:R-:W-:Y:S06]  /*2090*/  BRA `(.L_x_620) ;  /* 0x0000000000a87947 */ /* 0x000fec0003800000 */
.L_x_632:
[----:B------:R-:W-:-:S09]  /*20a0*/  UISETP.NE.AND UP0, UPT, UR4, 0x1c, UPT ;  /* 0x0000001c0400788c */ /* 0x000fd2000bf05270 */
[----:B------:R-:W-:Y:S05]  /*20b0*/  BRA.U !UP0, `(.L_x_643) ;  /* 0x0000000108947547 */ /* 0x000fea000b800000 */
[----:B------:R-:W-:-:S09]  /*20c0*/  UISETP.NE.AND UP0, UPT, UR4, 0x1d, UPT ;  /* 0x0000001d0400788c */ /* 0x000fd2000bf05270 */
[----:B------:R-:W-:Y:S05]  /*20d0*/  BRA.U !UP0, `(.L_x_644) ;  /* 0x00000001087c7547 */ /* 0x000fea000b800000 */
[----:B------:R-:W-:-:S09]  /*20e0*/  UISETP.NE.AND UP0, UPT, UR4, 0x2c, UPT ;  /* 0x0000002c0400788c */ /* 0x000fd2000bf05270 */
[----:B------:R-:W-:Y:S05]  /*20f0*/  BRA.U !UP0, `(.L_x_645) ;  /* 0x0000000108487547 */ /* 0x000fea000b800000 */
.L_x_619:
        /* <DEDUP_REMOVED lines=16> */
.L_x_646:
[----:B------:R-:W-:Y:S01]  /*2200*/  PRMT R0, RZ, 0x7610, R0 ;  /* 0x00007610ff007816 */ /* 0x000fe20000000000 */
[----:B------:R-:W-:Y:S06]  /*2210*/  BRA `(.L_x_620) ;  /* 0x0000000000487947 */ /* 0x000fec0003800000 */
.L_x_645:
        /* <DEDUP_REMOVED lines=8> */
.L_x_648:
[----:B------:R-:W-:Y:S05]  /*22a0*/  BSYNC.RECONVERGENT B0 ;  /* 0x0000000000007941 */ /* 0x000fea0003800200 */
.L_x_647:
[----:B------:R-:W-:Y:S01]  /*22b0*/  F2FP.F16.F32.PACK_AB R0, RZ, R0 ;  /* 0x00000000ff00723e */ /* 0x000fe200000000ff */
[----:B------:R-:W-:Y:S06]  /*22c0*/  BRA `(.L_x_620) ;  /* 0x00000000001c7947 */ /* 0x000fec0003800000 */
.L_x_644:
[----:B------:R-:W2:Y:S02]  /*22d0*/  LDG.E.64 R2, desc[UR36][R2.64] ;  /* 0x0000002402027981 */ /* 0x000ea4000c1e1b00 */
[----:B--2---:R-:W0:Y:S02]  /*22e0*/  I2F.U64 R0, R2 ;  /* 0x0000000200007312 */ /* 0x004e240000301000 */
[----:B0-----:R-:W-:Y:S01]  /*22f0*/  F2FP.F16.F32.PACK_AB R0, RZ, R0 ;  /* 0x00000000ff00723e */ /* 0x001fe200000000ff */
[----:B------:R-:W-:Y:S06]  /*2300*/  BRA `(.L_x_620) ;  /* 0x00000000000c7947 */ /* 0x000fec0003800000 */
.L_x_643:
[----:B------:R-:W2:Y:S02]  /*2310*/  LDG.E R2, desc[UR36][R2.64] ;  /* 0x0000002402027981 */ /* 0x000ea4000c1e1900 */
[----:B--2---:R-:W-:-:S04]  /*2320*/  I2FP.F32.U32 R0, R2 ;  /* 0x0000000200007245 */ /* 0x004fc80000201000 */
[----:B------:R-:W-:-:S07]  /*2330*/  F2FP.F16.F32.PACK_AB R0, RZ, R0 ;  /* 0x00000000ff00723e */ /* 0x000fce00000000ff */
.L_x_620:
[----:B------:R-:W0:Y:S01]  /*2340*/  LDCU.64 UR6, c[0x0][0x580] ;  /* 0x0000b000ff0677ac */ /* 0x000e220008000a00 */
[----:B-----5:R-:W-:Y:S01]  /*2350*/  HADD2.F32 R0, -RZ, R0.H0_H0 ;  /* 0x20000000ff007230 */ /* 0x020fe20000004100 */
[----:B------:R-:W-:-:S05]  /*2360*/  UPRMT UR4, UR42, 0x9910, URZ ;  /* 0x000099102a047896 */ /* 0x000fca00080000ff */
[----:B------:R-:W2:Y:S01]  /*2370*/  MUFU.LG2 R0, R0 ;  /* 0x0000000000007308 */ /* 0x000ea20000000c00 */
[----:B------:R-:W-:Y:S01]  /*2380*/  UISETP.GT.AND UP0, UPT, UR4, 0x9, UPT ;  /* 0x000000090400788c */ /* 0x000fe2000bf04270 */
[----:B01----:R-:W-:-:S05]  /*2390*/  IADD3 R2, P0, PT, R16, UR6, RZ ;  /* 0x0000000610027c10 */ /* 0x003fca000ff1e0ff */
[----:B------:R-:W-:Y:S01]  /*23a0*/  IMAD.X R3, RZ, RZ, UR7, P0 ;  /* 0x00000007ff037e24 */ /* 0x000fe200080e06ff */
[----:B--2---:R-:W-:Y:S02]  /*23b0*/  F2FP.F16.F32.PACK_AB R4, RZ, R0 ;  /* 0x00000000ff04723e */ /* 0x004fe400000000ff */
        /* <DEDUP_REMOVED lines=9> */
[----:B------:R-:W-:-:S04]  /*2450*/  HADD2.F32 R0, -RZ, R4.H0_H0 ;  /* 0x20000004ff007230 */ /* 0x000fc80000004100 */
[----:B------:R-:W0:Y:S02]  /*2460*/  F2I.FTZ.TRUNC.NTZ R5, R0 ;  /* 0x0000000000057305 */ /* 0x000e24000021f100 */
[----:B0-----:R4:W-:Y:S01]  /*2470*/  STG.E.U8 desc[UR36][R2.64], R5 ;  /* 0x0000000502007986 */ /* 0x0019e2000c101124 */
[----:B------:R-:W-:Y:S05]  /*2480*/  BRA `(.L_x_654) ;  /* 0x0000000c00807947 */ /* 0x000fea0003800000 */
.L_x_652:
[----:B------:R-:W-:-:S06]  /*2490*/  HADD2.F32 R5, -RZ, R4.H0_H0 ;  /* 0x20000004ff057230 */ /* 0x000fcc0000004100 */
[----:B------:R-:W0:Y:S02]  /*24a0*/  F2I.S64.TRUNC R4, R5 ;  /* 0x0000000500047311 */ /* 0x000e24000020d900 */
[----:B0-----:R3:W-:Y:S01]  /*24b0*/  STG.E.U8 desc[UR36][R2.64], R4 ;  /* 0x0000000402007986 */ /* 0x0017e2000c101124 */
[----:B------:R-:W-:Y:S05]  /*24c0*/  BRA `(.L_x_654) ;  /* 0x0000000c00707947 */ /* 0x000fea0003800000 */
.L_x_651:
[----:B------:R-:W-:-:S09]  /*24d0*/  UISETP.NE.AND UP0, UPT, UR4, 0x2, UPT ;  /* 0x000000020400788c */ /* 0x000fd2000bf05270 */
[----:B------:R-:W-:Y:S05]  /*24e0*/  BRA.U !UP0, `(.L_x_655) ;  /* 0x0000000108307547 */ /* 0x000fea000b800000 */
[----:B------:R-:W-:-:S09]  /*24f0*/  UISETP.NE.AND UP0, UPT, UR4, 0x3, UPT ;  /* 0x000000030400788c */ /* 0x000fd2000bf05270 */
[----:B------:R-:W-:Y:S05]  /*2500*/  BRA.U !UP0, `(.L_x_656) ;  /* 0x0000000108187547 */ /* 0x000fea000b800000 */
[----:B------:R-:W-:-:S09]  /*2510*/  UISETP.NE.AND UP0, UPT, UR4, 0x4, UPT ;  /* 0x000000040400788c */ /* 0x000fd2000bf05270 */
[----:B------:R-:W-:Y:S05]  /*2520*/  BRA.U UP0, `(.L_x_653) ;  /* 0x0000000900b87547 */ /* 0x000fea000b800000 */
[----:B------:R-:W-:-:S06]  /*2530*/  HADD2.F32 R4, -RZ, R4.H0_H0 ;  /* 0x20000004ff047230 */ /* 0x000fcc0000004100 */
[----:B------:R-:W0:Y:S02]  /*2540*/  F2I.S64.TRUNC R4, R4 ;  /* 0x0000000400047311 */ /* 0x000e24000020d900 */
[----:B0-----:R0:W-:Y:S01]  /*2550*/  STG.E.64 desc[UR36][R2.64], R4 ;  /* 0x0000000402007986 */ /* 0x0011e2000c101b24 */
[----:B------:R-:W-:Y:S05]  /*2560*/  BRA `(.L_x_654) ;  /* 0x0000000c00487947 */ /* 0x000fea0003800000 */
.L_x_656:
[----:B------:R-:W-:-:S04]  /*2570*/  HADD2.F32 R4, -RZ, R4.H0_H0 ;  /* 0x20000004ff047230 */ /* 0x000fc80000004100 */
[----:B------:R-:W0:Y:S02]  /*2580*/  F2I.FTZ.TRUNC.NTZ R5, R4 ;  /* 0x0000000400057305 */ /* 0x000e24000021f100 */
[----:B0-----:R1:W-:Y:S01]  /*2590*/  STG.E desc[UR36][R2.64], R5 ;  /* 0x0000000502007986 */ /* 0x0013e2000c101924 */
[----:B------:R-:W-:Y:S05]  /*25a0*/  BRA `(.L_x_654) ;  /* 0x0000000c00387947 */ /* 0x000fea0003800000 */
.L_x_655:
[----:B------:R-:W-:-:S04]  /*25b0*/  HADD2.F32 R4, -RZ, R4.H0_H0 ;  /* 0x20000004ff047230 */ /* 0x000fc80000004100 */
[----:B------:R-:W0:Y:S02]  /*25c0*/  F2I.FTZ.TRUNC.NTZ R5, R4 ;  /* 0x0000000400057305 */ /* 0x000e24000021f100 */
[----:B0-----:R2:W-:Y:S01]  /*25d0*/  STG.E.U16 desc[UR36][R2.64], R5 ;  /* 0x0000000502007986 */ /* 0x0015e2000c101524 */
[----:B------:R-:W-:Y:S05]  /*25e0*/  BRA `(.L_x_654) ;  /* 0x0000000c00287947 */ /* 0x000fea0003800000 */
.L_x_650:
[----:B------:R-:W-:-:S09]  /*25f0*/  UISETP.GT.AND UP0, UPT, UR4, 0x6, UPT ;  /* 0x000000060400788c */ /* 0x000fd2000bf04270 */
[----:B------:R-:W-:Y:S05]  /*2600*/  BRA.U UP0, `(.L_x_657) ;  /* 0x0000000100247547 */ /* 0x000fea000b800000 */
[----:B------:R-:W-:-:S09]  /*2610*/  UISETP.NE.AND UP0, UPT, UR4, 0x5, UPT ;  /* 0x000000050400788c */ /* 0x000fd2000bf05270 */
[----:B------:R-:W-:Y:S05]  /*2620*/  BRA.U !UP0, `(.L_x_658) ;  /* 0x0000000108147547 */ /* 0x000fea000b800000 */
[----:B------:R-:W-:-:S09]  /*2630*/  UISETP.NE.AND UP0, UPT, UR4, 0x6, UPT ;  /* 0x000000060400788c */ /* 0x000fd2000bf05270 */
[----:B------:R-:W-:Y:S05]  /*2640*/  BRA.U UP0, `(.L_x_653) ;  /* 0x0000000900707547 */ /* 0x000fea000b800000 */
[----:B------:R-:W-:-:S05]  /*2650*/  HADD2.F32 R5, -RZ, R4.H0_H0 ;  /* 0x20000004ff057230 */ /* 0x000fca0000004100 */
[----:B------:R0:W-:Y:S01]  /*2660*/  STG.E desc[UR36][R2.64], R5 ;  /* 0x0000000502007986 */ /* 0x0001e2000c101924 */
[----:B------:R-:W-:Y:S05]  /*2670*/  BRA `(.L_x_654) ;  /* 0x0000000c00047947 */ /* 0x000fea0003800000 */
.L_x_658:
[----:B------:R0:W-:Y:S01]  /*2680*/  STG.E.U16 desc[UR36][R2.64], R4 ;  /* 0x0000000402007986 */ /* 0x0001e2000c101524 */
[----:B------:R-:W-:Y:S05]  /*2690*/  BRA `(.L_x_654) ;  /* 0x0000000800fc7947 */ /* 0x000fea0003800000 */
.L_x_657:
[----:B------:R-:W-:-:S09]  /*26a0*/  UISETP.NE.AND UP0, UPT, UR4, 0x7, UPT ;  /* 0x000000070400788c */ /* 0x000fd2000bf05270 */
[----:B------:R-:W-:Y:S05]  /*26b0*/  BRA.U !UP0, `(.L_x_659) ;  /* 0x0000000108347547 */ /* 0x000fea000b800000 */
[----:B------:R-:W-:-:S09]  /*26c0*/  UISETP.NE.AND UP0, UPT, UR4, 0x8, UPT ;  /* 0x000000080400788c */ /* 0x000fd2000bf05270 */
[----:B------:R-:W-:Y:S05]  /*26d0*/  BRA.U !UP0, `(.L_x_660) ;  /* 0x0000000108187547 */ /* 0x000fea000b800000 */
[----:B------:R-:W-:-:S09]  /*26e0*/  UISETP.NE.AND UP0, UPT, UR4, 0x9, UPT ;  /* 0x000000090400788c */ /* 0x000fd2000bf05270 */
[----:B------:R-:W-:Y:S05]  /*26f0*/  BRA.U UP0, `(.L_x_653) ;  /* 0x0000000900447547 */ /* 0x000fea000b800000 */
[----:B------:R-:W-:Y:S02]  /*2700*/  HFMA2 R5, -RZ, RZ, 0, 0 ;  /* 0x00000000ff057431 */ /* 0x000fe400000001ff */
[----:B------:R-:W-:-:S05]  /*2710*/  HADD2.F32 R4, -RZ, R4.H0_H0 ;  /* 0x20000004ff047230 */ /* 0x000fca0000004100 */
[----:B------:R0:W-:Y:S01]  /*2720*/  STG.E.64 desc[UR36][R2.64], R4 ;  /* 0x0000000402007986 */ /* 0x0001e2000c101b24 */
[----:B------:R-:W-:Y:S05]  /*2730*/  BRA `(.L_x_654) ;  /* 0x0000000800d47947 */ /* 0x000fea0003800000 */
.L_x_660:
[----:B------:R-:W-:-:S05]  /*2740*/  HADD2.F32 R0, -RZ, R4.H0_H0 ;  /* 0x20000004ff007230 */ /* 0x000fca0000004100 */
[----:B------:R-:W-:-:S04]  /*2750*/  F2FP.F16.F32.PACK_AB R0, RZ, R0 ;  /* 0x00000000ff00723e */ /* 0x000fc800000000ff */
[----:B------:R-:W-:-:S05]  /*2760*/  PRMT R0, R0, 0x5410, RZ ;  /* 0x0000541000007816 */ /* 0x000fca00000000ff */
[----:B------:R0:W-:Y:S01]  /*2770*/  STG.E desc[UR36][R2.64], R0 ;  /* 0x0000000002007986 */ /* 0x0001e2000c101924 */
[----:B------:R-:W-:Y:S05]  /*2780*/  BRA `(.L_x_654) ;  /* 0x0000000800c07947 */ /* 0x000fea0003800000 */
.L_x_659:
[----:B------:R-:W-:-:S05]  /*2790*/  HADD2.F32 R4, -RZ, R4.H0_H0 ;  /* 0x20000004ff047230 */ /* 0x000fca0000004100 */
[----:B------:R-:W-:-:S06]  /*27a0*/  FMUL.FTZ R4, R4, 1 ;  /* 0x3f80000004047820 */ /* 0x000fcc0000410000 */
[----:B------:R-:W0:Y:S02]  /*27b0*/  F2F.F64.F32 R4, R4 ;  /* 0x0000000400047310 */ /* 0x000e240000201800 */
[----:B0-----:R0:W-:Y:S01]  /*27c0*/  STG.E.64 desc[UR36][R2.64], R4 ;  /* 0x0000000402007986 */ /* 0x0011e2000c101b24 */
[----:B------:R-:W-:Y:S05]  /*27d0*/  BRA `(.L_x_654) ;  /* 0x0000000800ac7947 */ /* 0x000fea0003800000 */
.L_x_649:
        /* <DEDUP_REMOVED lines=8> */
[----:B------:R-:W-:-:S05]  /*2860*/  HADD2.F32 R4, -RZ, R4.H0_H0 ;  /* 0x20000004ff047230 */ /* 0x000fca0000004100 */
[----:B------:R-:W-:-:S04]  /*2870*/  FSETP.NEU.FTZ.AND P0, PT, R4, RZ, PT ;  /* 0x000000ff0400720b */ /* 0x000fc80003f1d000 */
[----:B------:R-:W-:-:S05]  /*2880*/  SEL R5, RZ, 0x1, !P0 ;  /* 0x00000001ff057807 */ /* 0x000fca0004000000 */
[----:B------:R0:W-:Y:S01]  /*2890*/  STG.E.U8 desc[UR36][R2.64], R5 ;  /* 0x0000000502007986 */ /* 0x0001e2000c101124 */
[----:B------:R-:W-:Y:S05]  /*28a0*/  BRA `(.L_x_654) ;  /* 0x0000000800787947 */ /* 0x000fea0003800000 */
.L_x_663:
[----:B------:R-:W-:Y:S01]  /*28b0*/  HADD2.F32 R4, -RZ, R4.H0_H0 ;  /* 0x20000004ff047230 */ /* 0x000fe20000004100 */
[----:B------:R-:W-:-:S04]  /*28c0*/  CS2R R6, SRZ ;  /* 0x0000000000067805 */ /* 0x000fc8000001ff00 */
[----:B------:R-:W-:-:S06]  /*28d0*/  FMUL.FTZ R4, R4, 1 ;  /* 0x3f80000004047820 */ /* 0x000fcc0000410000 */
[----:B------:R-:W0:Y:S02]  /*28e0*/  F2F.F64.F32 R4, R4 ;  /* 0x0000000400047310 */ /* 0x000e240000201800 */
[----:B0-----:R0:W-:Y:S01]  /*28f0*/  STG.E.128 desc[UR36][R2.64], R4 ;  /* 0x0000000402007986 */ /* 0x0011e2000c101d24 */
[----:B------:R-:W-:Y:S05]  /*2900*/  BRA `(.L_x_654) ;  /* 0x0000000800607947 */ /* 0x000fea0003800000 */
.L_x_662:
[----:B------:R-:W-:-:S09]  /*2910*/  UISETP.NE.AND UP0, UPT, UR4, 0xf, UPT ;  /* 0x0000000f0400788c */ /* 0x000fd2000bf05270 */
[----:B------:R-:W-:Y:S05]  /*2920*/  BRA.U !UP0, `(.L_x_664) ;  /* 0x0000000108a07547 */ /* 0x000fea000b800000 */
[----:B------:R-:W-:-:S09]  /*2930*/  UISETP.NE.AND UP0, UPT, UR4, 0x17, UPT ;  /* 0x000000170400788c */ /* 0x000fd2000bf05270 */
[----:B------:R-:W-:Y:S05]  /*2940*/  BRA.U !UP0, `(.L_x_665) ;  /* 0x00000001084c7547 */ /* 0x000fea000b800000 */
[----:B------:R-:W-:-:S09]  /*2950*/  UISETP.NE.AND UP0, UPT, UR4, 0x18, UPT ;  /* 0x000000180400788c */ /* 0x000fd2000bf05270 */
[----:B------:R-:W-:Y:S05]  /*2960*/  BRA.U UP0, `(.L_x_653) ;  /* 0x0000000500a87547 */ /* 0x000fea000b800000 */
[----:B------:R-:W-:Y:S01]  /*2970*/  HADD2.F32 R7, -RZ, R4.H0_H0 ;  /* 0x20000004ff077230 */ /* 0x000fe20000004100 */
        /* <DEDUP_REMOVED lines=12> */
.L_x_667:
[----:B------:R-:W-:Y:S05]  /*2a40*/  BSYNC.RECONVERGENT B0 ;  /* 0x0000000000007941 */ /* 0x000fea0003800200 */
.L_x_666:
[----:B------:R-:W-:-:S05]  /*2a50*/  LOP3.LUT R5, R0, 0x80, R5, 0xf8, !PT ;  /* 0x0000008000057812 */ /* 0x000fca00078ef805 */
[----:B------:R0:W-:Y:S01]  /*2a60*/  STG.E.U8 desc[UR36][R2.64], R5 ;  /* 0x0000000502007986 */ /* 0x0001e2000c101124 */
[----:B------:R-:W-:Y:S05]  /*2a70*/  BRA `(.L_x_654) ;  /* 0x0000000800047947 */ /* 0x000fea0003800000 */
.L_x_665:
[----:B------:R-:W-:Y:S01]  /*2a80*/  HADD2.F32 R7, -RZ, R4.H0_H0 ;  /* 0x20000004ff077230 */ /* 0x000fe20000004100 */
        /* <DEDUP_REMOVED lines=14> */
.L_x_669:
[----:B------:R-:W-:Y:S05]  /*2b70*/  BSYNC.RECONVERGENT B0 ;  /* 0x0000000000007941 */ /* 0x000fea0003800200 */
.L_x_668:
[----:B------:R-:W-:-:S05]  /*2b80*/  LOP3.LUT R5, R0, 0x80, R5, 0xf8, !PT ;  /* 0x0000008000057812 */ /* 0x000fca00078ef805 */
[----:B------:R0:W-:Y:S01]  /*2b90*/  STG.E.U8 desc[UR36][R2.64], R5 ;  /* 0x0000000502007986 */ /* 0x0001e2000c101124 */
[----:B------:R-:W-:Y:S05]  /*2ba0*/  BRA `(.L_x_654) ;  /* 0x0000000400b87947 */ /* 0x000fea0003800000 */
.L_x_664:
[----:B------:R-:W-:-:S05]  /*2bb0*/  HADD2.F32 R0, -RZ, R4.H0_H0 ;  /* 0x20000004ff007230 */ /* 0x000fca0000004100 */
[----:B------:R-:W-:-:S05]  /*2bc0*/  F2FP.BF16.F32.PACK_AB R0, RZ, R0 ;  /* 0x00000000ff00723e */ /* 0x000fca00000010ff */
[----:B------:R0:W-:Y:S01]  /*2bd0*/  STG.E.U16 desc[UR36][R2.64], R0 ;  /* 0x0000000002007986 */ /* 0x0001e2000c101524 */
[----:B------:R-:W-:Y:S05]  /*2be0*/  BRA `(.L_x_654) ;  /* 0x0000000400a87947 */ /* 0x000fea0003800000 */
.L_x_661:
        /* <DEDUP_REMOVED lines=8> */
[----:B------:R-:W-:-:S06]  /*2c70*/  HADD2.F32 R5, -RZ, R4.H0_H0 ;  /* 0x20000004ff057230 */ /* 0x000fcc0000004100 */
[----:B------:R-:W0:Y:S02]  /*2c80*/  F2I.FTZ.U32.TRUNC.NTZ R5, R5 ;  /* 0x0000000500057305 */ /* 0x000e24000021f000 */
[----:B0-----:R0:W-:Y:S01]  /*2c90*/  STG.E.U16 desc[UR36][R2.64], R5 ;  /* 0x0000000502007986 */ /* 0x0011e2000c101524 */
[----:B------:R-:W-:Y:S05]  /*2ca0*/  BRA `(.L_x_654) ;  /* 0x0000000400787947 */ /* 0x000fea0003800000 */
.L_x_672:
[----:B------:R-:W-:Y:S01]  /*2cb0*/  HADD2.F32 R5, -RZ, R4.H0_H0 ;  /* 0x20000004ff057230 */ /* 0x000fe20000004100 */
[----:B------:R-:W-:Y:S01]  /*2cc0*/  BSSY.RECONVERGENT B0, `(.L_x_673) ;  /* 0x0000014000007945 */ /* 0x000fe20003800200 */
[----:B------:R-:W-:-:S03]  /*2cd0*/  MOV R0, 0x80 ;  /* 0x0000008000007802 */ /* 0x000fc60000000f00 */
        /* <DEDUP_REMOVED lines=10> */
.L_x_675:
[----:B------:R-:W-:-:S04]  /*2d80*/  SHF.R.U32.HI R0, RZ, 0x14, R5 ;  /* 0x00000014ff007819 */ /* 0x000fc80000011605 */
[----:B------:R-:W-:-:S04]  /*2d90*/  LOP3.LUT R0, R0, 0x1, RZ, 0xc0, !PT ;  /* 0x0000000100007812 */ /* 0x000fc800078ec0ff */
[----:B------:R-:W-:-:S04]  /*2da0*/  IADD3 R0, PT, PT, R5, 0x487ffff, R0 ;  /* 0x0487ffff05007810 */ /* 0x000fc80007ffe000 */
[----:B------:R-:W-:-:S04]  /*2db0*/  SHF.R.U32.HI R0, RZ, 0x14, R0 ;  /* 0x00000014ff007819 */ /* 0x000fc80000011600 */
[----:B------:R-:W-:-:S07]  /*2dc0*/  LOP3.LUT R4, R0, 0xff, RZ, 0xc0, !PT ;  /* 0x000000ff00047812 */ /* 0x000fce00078ec0ff */
.L_x_676:
[----:B------:R-:W-:-:S04]  /*2dd0*/  SHF.R.U32.HI R5, RZ, 0x18, R5 ;  /* 0x00000018ff057819 */ /* 0x000fc80000011605 */
[----:B------:R-:W-:-:S04]  /*2de0*/  LOP3.LUT R4, R4, 0x80, R5, 0xf8, !PT ;  /* 0x0000008004047812 */ /* 0x000fc800078ef805 */
[----:B------:R-:W-:-:S07]  /*2df0*/  PRMT R0, R4, 0x7610, R0 ;  /* 0x0000761004007816 */ /* 0x000fce0000000000 */
.L_x_674:
[----:B------:R-:W-:Y:S05]  /*2e00*/  BSYNC.RECONVERGENT B0 ;  /* 0x0000000000007941 */ /* 0x000fea0003800200 */
.L_x_673:
[----:B------:R0:W-:Y:S01]  /*2e10*/  STG.E.U8 desc[UR36][R2.64], R0 ;  /* 0x0000000002007986 */ /* 0x0001e2000c101124 */
[----:B------:R-:W-:Y:S05]  /*2e20*/  BRA `(.L_x_654) ;  /* 0x0000000400187947 */ /* 0x000fea0003800000 */
.L_x_671:
[----:B------:R-:W-:Y:S01]  /*2e30*/  HADD2.F32 R5, -RZ, R4.H0_H0 ;  /* 0x20000004ff057230 */ /* 0x000fe20000004100 */
[----:B------:R-:W-:Y:S01]  /*2e40*/  BSSY.RECONVERGENT B0, `(.L_x_677) ;  /* 0x0000014000007945 */ /* 0x000fe20003800200 */
[----:B------:R-:W-:-:S03]  /*2e50*/  IMAD.MOV.U32 R0, RZ, RZ, 0x80 ;  /* 0x00000080ff007424 */ /* 0x000fc600078e00ff */
        /* <DEDUP_REMOVED lines=10> */
.L_x_679:
[----:B------:R-:W-:-:S04]  /*2f00*/  SHF.R.U32.HI R0, RZ, 0x15, R5 ;  /* 0x00000015ff007819 */ /* 0x000fc80000011605 */
[----:B------:R-:W-:-:S04]  /*2f10*/  LOP3.LUT R0, R0, 0x1, RZ, 0xc0, !PT ;  /* 0x0000000100007812 */ /* 0x000fc800078ec0ff */
[----:B------:R-:W-:-:S04]  /*2f20*/  IADD3 R0, PT, PT, R5, 0x88fffff, R0 ;  /* 0x088fffff05007810 */ /* 0x000fc80007ffe000 */
[----:B------:R-:W-:-:S04]  /*2f30*/  SHF.R.U32.HI R0, RZ, 0x15, R0 ;  /* 0x00000015ff007819 */ /* 0x000fc80000011600 */
[----:B------:R-:W-:-:S07]  /*2f40*/  LOP3.LUT R4, R0, 0xff, RZ, 0xc0, !PT ;  /* 0x000000ff00047812 */ /* 0x000fce00078ec0ff */
.L_x_680:
[----:B------:R-:W-:-:S04]  /*2f50*/  SHF.R.U32.HI R5, RZ, 0x18, R5 ;  /* 0x00000018ff057819 */ /* 0x000fc80000011605 */
[----:B------:R-:W-:-:S04]  /*2f60*/  LOP3.LUT R4, R4, 0x80, R5, 0xf8, !PT ;  /* 0x0000008004047812 */ /* 0x000fc800078ef805 */
[----:B------:R-:W-:-:S07]  /*2f70*/  PRMT R0, R4, 0x7610, R0 ;  /* 0x0000761004007816 */ /* 0x000fce0000000000 */
.L_x_678:
[----:B------:R-:W-:Y:S05]  /*2f80*/  BSYNC.RECONVERGENT B0 ;  /* 0x0000000000007941 */ /* 0x000fea0003800200 */
.L_x_677:
[----:B------:R0:W-:Y:S01]  /*2f90*/  STG.E.U8 desc[UR36][R2.64], R0 ;  /* 0x0000000002007986 */ /* 0x0001e2000c101124 */
[----:B------:R-:W-:Y:S05]  /*2fa0*/  BRA `(.L_x_654) ;  /* 0x0000000000b87947 */ /* 0x000fea0003800000 */
.L_x_670:
[----:B------:R-:W-:-:S09]  /*2fb0*/  UISETP.NE.AND UP0, UPT, UR4, 0x1c, UPT ;  /* 0x0000001c0400788c */ /* 0x000fd2000bf05270 */
[----:B------:R-:W-:Y:S05]  /*2fc0*/  BRA.U !UP0, `(.L_x_681) ;  /* 0x0000000108a47547 */ /* 0x000fea000b800000 */
[----:B------:R-:W-:-:S09]  /*2fd0*/  UISETP.NE.AND UP0, UPT, UR4, 0x1d, UPT ;  /* 0x0000001d0400788c */ /* 0x000fd2000bf05270 */
[----:B------:R-:W-:Y:S05]  /*2fe0*/  BRA.U !UP0, `(.L_x_682) ;  /* 0x00000001088c7547 */ /* 0x000fea000b800000 */
[----:B------:R-:W-:-:S09]  /*2ff0*/  UISETP.NE.AND UP0, UPT, UR4, 0x2c, UPT ;  /* 0x0000002c0400788c */ /* 0x000fd2000bf05270 */
[----:B------:R-:W-:Y:S05]  /*3000*/  BRA.U !UP0, `(.L_x_683) ;  /* 0x0000000108447547 */ /* 0x000fea000b800000 */
.L_x_653:
        /* <DEDUP_REMOVED lines=16> */
.L_x_684:
[----:B------:R-:W-:Y:S05]  /*3110*/  BRA `(.L_x_654) ;  /* 0x00000000005c7947 */ /* 0x000fea0003800000 */
.L_x_683:
[----:B------:R-:W-:-:S05]  /*3120*/  HADD2.F32 R5, -RZ, R4.H0_H0 ;  /* 0x20000004ff057230 */ /* 0x000fca0000004100 */
[----:B------:R-:W-:-:S04]  /*3130*/  SHF.R.U32.HI R6, RZ, 0x17, R5 ;  /* 0x00000017ff067819 */ /* 0x000fc80000011605 */
[----:B------:R-:W-:-:S04]  /*3140*/  LOP3.LUT R4, R6, 0xff, RZ, 0xc0, !PT ;  /* 0x000000ff06047812 */ /* 0x000fc800078ec0ff */
[----:B------:R-:W-:-:S13]  /*3150*/  ISETP.NE.AND P1, PT, R4, 0xff, PT ;  /* 0x000000ff0400780c */ /* 0x000fda0003f25270 */
[--C-:B------:R-:W-:Y:S02]  /*3160*/  @P1 SHF.R.U32.HI R0, RZ, 0x16, R5.reuse ;  /* 0x00000016ff001819 */ /* 0x100fe40000011605 */
        /* <DEDUP_REMOVED lines=11> */
.L_x_682:
[----:B------:R-:W-:-:S06]  /*3220*/  HADD2.F32 R4, -RZ, R4.H0_H0 ;  /* 0x20000004ff047230 */ /* 0x000fcc0000004100 */
[----:B------:R-:W0:Y:S02]  /*3230*/  F2I.U64.TRUNC R4, R4 ;  /* 0x0000000400047311 */ /* 0x000e24000020d800 */
[----:B0-----:R0:W-:Y:S01]  /*3240*/  STG.E.64 desc[UR36][R2.64], R4 ;  /* 0x0000000402007986 */ /* 0x0011e2000c101b24 */
[----:B------:R-:W-:Y:S05]  /*3250*/  BRA `(.L_x_654) ;  /* 0x00000000000c7947 */ /* 0x000fea0003800000 */
.L_x_681:
[----:B------:R-:W-:-:S04]  /*3260*/  HADD2.F32 R4, -RZ, R4.H0_H0 ;  /* 0x20000004ff047230 */ /* 0x000fc80000004100 */
[----:B------:R-:W0:Y:S02]  /*3270*/  F2I.FTZ.U32.TRUNC.NTZ R5, R4 ;  /* 0x0000000400057305 */ /* 0x000e24000021f000 */
[----:B0-----:R0:W-:Y:S02]  /*3280*/  STG.E desc[UR36][R2.64], R5 ;  /* 0x0000000502007986 */ /* 0x0011e4000c101924 */
.L_x_654:
[----:B------:R-:W-:-:S07]  /*3290*/  IADD3 R17, PT, PT, R17, 0x80, RZ ;  /* 0x0000008011117810 */ /* 0x000fce0007ffe0ff */
.L_x_613:
[----:B------:R-:W-:Y:S05]  /*32a0*/  BSYNC.RECONVERGENT B6 ;  /* 0x0000000000067941 */ /* 0x000fea0003800200 */
.L_x_612:
        /* <DEDUP_REMOVED lines=307> */
.L_x_687:
        /* <DEDUP_REMOVED lines=18> */
.L_x_691:
[----:B------:R-:W2:Y:S02]  /*4700*/  LDG.E.U8 R2, desc[UR36][R2.64] ;  /* 0x0000002402027981 */ /* 0x000ea4000c1e1100 */
[----:B--2---:R-:W-:-:S04]  /*4710*/  I2FP.F32.U32 R0, R2 ;  /* 0x0000000200007245 */ /* 0x004fc80000201000 */
[----:B------:R-:W-:Y:S01]  /*4720*/  F2FP.F16.F32.PACK_AB R0, RZ, R0 ;  /* 0x00000000ff00723e */ /* 0x000fe200000000ff */
[----:B------:R-:W-:Y:S06]  /*4730*/  BRA `(.L_x_693) ;  /* 0x0000000c007c7947 */ /* 0x000fec0003800000 */
.L_x_690:
        /* <DEDUP_REMOVED lines=10> */
.L_x_695:
[----:B------:R-:W2:Y:S02]  /*47e0*/  LDG.E R2, desc[UR36][R2.64] ;  /* 0x0000002402027981 */ /* 0x000ea4000c1e1900 */
[----:B--2---:R-:W-:-:S04]  /*47f0*/  I2FP.F32.S32 R0, R2 ;  /* 0x0000000200007245 */ /* 0x004fc80000201400 */
[----:B------:R-:W-:Y:S01]  /*4800*/  F2FP.F16.F32.PACK_AB R0, RZ, R0 ;  /* 0x00000000ff00723e */ /* 0x000fe200000000ff */
[----:B------:R-:W-:Y:S06]  /*4810*/  BRA `(.L_x_693) ;  /* 0x0000000c00447947 */ /* 0x000fec0003800000 */
.L_x_694:
[----:B------:R-:W2:Y:S02]  /*4820*/  LDG.E.U16 R2, desc[UR36][R2.64] ;  /* 0x0000002402027981 */ /* 0x000ea4000c1e1500 */
[----:B--2---:R-:W0:Y:S02]  /*4830*/  I2F.S16 R0, R2 ;  /* 0x0000000200007306 */ /* 0x004e240000101400 */
[----:B0-----:R-:W-:Y:S01]  /*4840*/  F2FP.F16.F32.PACK_AB R0, RZ, R0 ;  /* 0x00000000ff00723e */ /* 0x001fe200000000ff */
[----:B------:R-:W-:Y:S06]  /*4850*/  BRA `(.L_x_693) ;  /* 0x0000000c00347947 */ /* 0x000fec0003800000 */
.L_x_689:
        /* <DEDUP_REMOVED lines=9> */
.L_x_697:
[----:B------:R1:W5:Y:S01]  /*48f0*/  LDG.E.U16 R0, desc[UR36][R2.64] ;  /* 0x0000002402007981 */ /* 0x000362000c1e1500 */
[----:B------:R-:W-:Y:S05]  /*4900*/  BRA `(.L_x_693) ;  /* 0x0000000c00087947 */ /* 0x000fea0003800000 */
.L_x_696:
        /* <DEDUP_REMOVED lines=9> */
.L_x_699:
[----:B------:R0:W5:Y:S01]  /*49a0*/  LDG.E.U16 R0, desc[UR36][R2.64] ;  /* 0x0000002402007981 */ /* 0x000162000c1e1500 */
[----:B------:R-:W-:Y:S05]  /*49b0*/  BRA `(.L_x_693) ;  /* 0x0000000800dc7947 */ /* 0x000fea0003800000 */
.L_x_698:
        /* <DEDUP_REMOVED lines=8> */
.L_x_688:
        /* <DEDUP_REMOVED lines=13> */
.L_x_702:
        /* <DEDUP_REMOVED lines=8> */
.L_x_701:
        /* <DEDUP_REMOVED lines=27> */
.L_x_704:
[----:B------:R-:W2:Y:S02]  /*4d40*/  LDG.E.U8 R2, desc[UR36][R2.64] ;  /* 0x0000002402027981 */ /* 0x000ea4000c1e1100 */
[C---:B--2---:R-:W-:Y:S02]  /*4d50*/  IMAD.SHL.U32 R0, R2.reuse, 0x2000000, RZ ;  /* 0x0200000002007824 */ /* 0x044fe400078e00ff */
        /* <DEDUP_REMOVED lines=9> */
[----:B------:R-:W-:Y:S01]  /*4df0*/  F2FP.F16.F32.PACK_AB R0, RZ, R0 ;  /* 0x00000000ff00723e */ /* 0x000fe200000000ff */
[----:B------:R-:W-:Y:S06]  /*4e00*/  BRA `(.L_x_693) ;  /* 0x0000000400c87947 */ /* 0x000fec0003800000 */
.L_x_703:
[----:B------:R-:W2:Y:S02]  /*4e10*/  LDG.E.U16 R0, desc[UR36][R2.64] ;  /* 0x0000002402007981 */ /* 0x000ea4000c1e1500 */
[----:B--2---:R-:W-:-:S04]  /*4e20*/  SHF.L.U32 R0, R0, 0x10, RZ ;  /* 0x0000001000007819 */ /* 0x004fc800000006ff */
[----:B------:R-:W-:Y:S01]  /*4e30*/  F2FP.F16.F32.PACK_AB R0, RZ, R0 ;  /* 0x00000000ff00723e */ /* 0x000fe200000000ff */
[----:B------:R-:W-:Y:S06]  /*4e40*/  BRA `(.L_x_693) ;  /* 0x0000000400b87947 */ /* 0x000fec0003800000 */
.L_x_700:
        /* <DEDUP_REMOVED lines=12> */
.L_x_707:
        /* <DEDUP_REMOVED lines=21> */
.L_x_711:
[----:B------:R-:W-:Y:S05]  /*5060*/  BSYNC.RECONVERGENT B1 ;  /* 0x0000000000017941 */ /* 0x000fea0003800200 */
.L_x_710:
[----:B------:R-:W-:Y:S01]  /*5070*/  IMAD.SHL.U32 R0, R0, 0x100000, RZ ;  /* 0x0010000000007824 */ /* 0x000fe200078e00ff */
[----:B------:R-:W-:-:S04]  /*5080*/  LEA R2, R2, 0x3b800000, 0x17 ;  /* 0x3b80000002027811 */ /* 0x000fc800078eb8ff */
[----:B------:R-:W-:-:S07]  /*5090*/  LOP3.LUT R0, R2, R0, R7, 0xfe, !PT ;  /* 0x0000000002007212 */ /* 0x000fce00078efe07 */
.L_x_709:
[----:B------:R-:W-:Y:S05]  /*50a0*/  BSYNC.RECONVERGENT B0 ;  /* 0x0000000000007941 */ /* 0x000fea0003800200 */
.L_x_708:
[----:B------:R-:W-:Y:S01]  /*50b0*/  F2FP.F16.F32.PACK_AB R0, RZ, R0 ;  /* 0x00000000ff00723e */ /* 0x000fe200000000ff */
[----:B------:R-:W-:Y:S06]  /*50c0*/  BRA `(.L_x_693) ;  /* 0x0000000400187947 */ /* 0x000fec0003800000 */
.L_x_706:
        /* <DEDUP_REMOVED lines=21> */
.L_x_715:
[----:B------:R-:W-:Y:S05]  /*5220*/  BSYNC.RECONVERGENT B1 ;  /* 0x0000000000017941 */ /* 0x000fea0003800200 */
.L_x_714:
[----:B------:R-:W-:Y:S01]  /*5230*/  IMAD.SHL.U32 R0, R0, 0x200000, RZ ;  /* 0x0020000000007824 */ /* 0x000fe200078e00ff */
[----:B------:R-:W-:-:S04]  /*5240*/  LEA R2, R2, 0x37800000, 0x17 ;  /* 0x3780000002027811 */ /* 0x000fc800078eb8ff */
[----:B------:R-:W-:-:S07]  /*5250*/  LOP3.LUT R0, R2, R0, R7, 0xfe, !PT ;  /* 0x0000000002007212 */ /* 0x000fce00078efe07 */
.L_x_713:
[----:B------:R-:W-:Y:S05]  /*5260*/  BSYNC.RECONVERGENT B0 ;  /* 0x0000000000007941 */ /* 0x000fea0003800200 */
.L_x_712:
[----:B------:R-:W-:Y:S01]  /*5270*/  F2FP.F16.F32.PACK_AB R0, RZ, R0 ;  /* 0x00000000ff00723e */ /* 0x000fe200000000ff */
[----:B------:R-:W-:Y:S06]  /*5280*/  BRA `(.L_x_693) ;  /* 0x0000000000a87947 */ /* 0x000fec0003800000 */
.L_x_705:
        /* <DEDUP_REMOVED lines=14> */
.L_x_719:
[----:B------:R-:W-:Y:S05]  /*5370*/  BSYNC.RECONVERGENT B0 ;  /* 0x0000000000007941 */ /* 0x000fea0003800200 */
.L_x_718:
[----:B------:R-:W-:Y:S01]  /*5380*/  F2FP.F16.F32.PACK_AB R0, RZ, R0 ;  /* 0x00000000ff00723e */ /* 0x000fe200000000ff */
[----:B------:R-:W-:Y:S06]  /*5390*/  BRA `(.L_x_693) ;  /* 0x0000000000647947 */ /* 0x000fec0003800000 */
.L_x_692:
        /* <DEDUP_REMOVED lines=16> */
.L_x_720:
[----:B------:R-:W-:Y:S01]  /*54a0*/  PRMT R0, RZ, 0x7610, R0 ;  /* 0x00007610ff007816 */ /* 0x000fe20000000000 */
[----:B------:R-:W-:Y:S06]  /*54b0*/  BRA `(.L_x_693) ;  /* 0x00000000001c7947 */ /* 0x000fec0003800000 */
.L_x_717:
[----:B------:R-:W2:Y:S02]  /*54c0*/  LDG.E.64 R2, desc[UR36][R2.64] ;  /* 0x0000002402027981 */ /* 0x000ea4000c1e1b00 */
[----:B--2---:R-:W0:Y:S02]  /*54d0*/  I2F.U64 R0, R2 ;  /* 0x0000000200007312 */ /* 0x004e240000301000 */
[----:B0-----:R-:W-:Y:S01]  /*54e0*/  F2FP.F16.F32.PACK_AB R0, RZ, R0 ;  /* 0x00000000ff00723e */ /* 0x001fe200000000ff */
[----:B------:R-:W-:Y:S06]  /*54f0*/  BRA `(.L_x_693) ;  /* 0x00000000000c7947 */ /* 0x000fec0003800000 */
.L_x_716:
[----:B------:R-:W2:Y:S02]  /*5500*/  LDG.E R2, desc[UR36][R2.64] ;  /* 0x0000002402027981 */ /* 0x000ea4000c1e1900 */
[----:B--2---:R-:W-:-:S04]  /*5510*/  I2FP.F32.U32 R0, R2 ;  /* 0x0000000200007245 */ /* 0x004fc80000201000 */
[----:B------:R-:W-:-:S07]  /*5520*/  F2FP.F16.F32.PACK_AB R0, RZ, R0 ;  /* 0x00000000ff00723e */ /* 0x000fce00000000ff */
.L_x_693:
        /* <DEDUP_REMOVED lines=21> */
.L_x_724:
[----:B------:R-:W-:-:S06]  /*5680*/  HADD2.F32 R5, -RZ, R4.H0_H0 ;  /* 0x20000004ff057230 */ /* 0x000fcc0000004100 */
[----:B------:R-:W0:Y:S02]  /*5690*/  F2I.S64.TRUNC R4, R5 ;  /* 0x0000000500047311 */ /* 0x000e24000020d900 */
[----:B0-----:R0:W-:Y:S01]  /*56a0*/  STG.E.U8 desc[UR36][R2.64], R4 ;  /* 0x0000000402007986 */ /* 0x0011e2000c101124 */
[----:B------:R-:W-:Y:S05]  /*56b0*/  BRA `(.L_x_726) ;  /* 0x0000000c006c7947 */ /* 0x000fea0003800000 */
.L_x_723:
        /* <DEDUP_REMOVED lines=10> */
.L_x_728:
[----:B------:R-:W-:-:S04]  /*5760*/  HADD2.F32 R4, -RZ, R4.H0_H0 ;  /* 0x20000004ff047230 */ /* 0x000fc80000004100 */
[----:B------:R-:W0:Y:S02]  /*5770*/  F2I.FTZ.TRUNC.NTZ R5, R4 ;  /* 0x0000000400057305 */ /* 0x000e24000021f100 */
[----:B0-----:R0:W-:Y:S01]  /*5780*/  STG.E desc[UR36][R2.64], R5 ;  /* 0x0000000502007986 */ /* 0x0011e2000c101924 */
[----:B------:R-:W-:Y:S05]  /*5790*/  BRA `(.L_x_726) ;  /* 0x0000000c00347947 */ /* 0x000fea0003800000 */
.L_x_727:
[----:B------:R-:W-:-:S04]  /*57a0*/  HADD2.F32 R4, -RZ, R4.H0_H0 ;  /* 0x20000004ff047230 */ /* 0x000fc80000004100 */
[----:B------:R-:W0:Y:S02]  /*57b0*/  F2I.FTZ.TRUNC.NTZ R5, R4 ;  /* 0x0000000400057305 */ /* 0x000e24000021f100 */
[----:B0-----:R0:W-:Y:S01]  /*57c0*/  STG.E.U16 desc[UR36][R2.64], R5 ;  /* 0x0000000502007986 */ /* 0x0011e2000c101524 */
[----:B------:R-:W-:Y:S05]  /*57d0*/  BRA `(.L_x_726) ;  /* 0x0000000c00247947 */ /* 0x000fea0003800000 */
.L_x_722:
        /* <DEDUP_REMOVED lines=9> */
.L_x_730:
[----:B------:R0:W-:Y:S01]  /*5870*/  STG.E.U16 desc[UR36][R2.64], R4 ;  /* 0x0000000402007986 */ /* 0x0001e2000c101524 */
[----:B------:R-:W-:Y:S05]  /*5880*/  BRA `(.L_x_726) ;  /* 0x0000000800f87947 */ /* 0x000fea0003800000 */
.L_x_729:
[----:B------:R-:W-:-:S09]  /*5890*/  UISETP.NE.AND UP0, UPT, UR4, 0x7, UPT ;  /* 0x000000070400788c */ /* 0x000fd2000bf05270 */
[----:B------:R-:W-:Y:S05]  /*58a0*/  BRA.U !UP0, `(.L_x_731) ;  /* 0x0000000108347547 */ /* 0x000fea000b800000 */
[----:B------:R-:W-:-:S09]  /*58b0*/  UISETP.NE.AND UP0, UPT, UR4, 0x8, UPT ;  /* 0x000000080400788c */ /* 0x000fd2000bf05270 */
[----:B------:R-:W-:Y:S05]  /*58c0*/  BRA.U !UP0, `(.L_x_732) ;  /* 0x0000000108187547 */ /* 0x000fea000b800000 */
[----:B------:R-:W-:-:S09]  /*58d0*/  UISETP.NE.AND UP0, UPT, UR4, 0x9, UPT ;  /* 0x000000090400788c */ /* 0x000fd2000bf05270 */
[----:B------:R-:W-:Y:S05]  /*58e0*/  BRA.U UP0, `(.L_x_725) ;  /* 0x0000000500fc7547 */ /* 0x000fea000b800000 */
[----:B------:R-:W-:Y:S01]  /*58f0*/  HADD2.F32 R4, -RZ, R4.H0_H0 ;  /* 0x20000004ff047230 */ /* 0x000fe20000004100 */
[----:B------:R-:W-:-:S05]  /*5900*/  MOV R5, RZ ;  /* 0x000000ff00057202 */ /* 0x000fca0000000f00 */
[----:B------:R0:W-:Y:S01]  /*5910*/  STG.E.64 desc[UR36][R2.64], R4 ;  /* 0x0000000402007986 */ /* 0x0001e2000c101b24 */
[----:B------:R-:W-:Y:S05]  /*5920*/  BRA `(.L_x_726) ;  /* 0x0000000800d07947 */ /* 0x000fea0003800000 */
.L_x_732:
[----:B------:R-:W-:-:S05]  /*5930*/  HADD2.F32 R0, -RZ, R4.H0_H0 ;  /* 0x20000004ff007230 */ /* 0x000fca0000004100 */
[----:B------:R-:W-:-:S04]  /*5940*/  F2FP.F16.F32.PACK_AB R0, RZ, R0 ;  /* 0x00000000ff00723e */ /* 0x000fc800000000ff */
[----:B------:R-:W-:-:S05]  /*5950*/  PRMT R0, R0, 0x5410, RZ ;  /* 0x0000541000007816 */ /* 0x000fca00000000ff */
[----:B------:R0:W-:Y:S01]  /*5960*/  STG.E desc[UR36][R2.64], R0 ;  /* 0x0000000002007986 */ /* 0x0001e2000c101924 */
[----:B------:R-:W-:Y:S05]  /*5970*/  BRA `(.L_x_726) ;  /* 0x0000000800bc7947 */ /* 0x000fea0003800000 */
.L_x_731:
[----:B------:R-:W-:-:S05]  /*5980*/  HADD2.F32 R4, -RZ, R4.H0_H0 ;  /* 0x20000004ff047230 */ /* 0x000fca0000004100 */
[----:B------:R-:W-:-:S06]  /*5990*/  FMUL.FTZ R4, R4, 1 ;  /* 0x3f80000004047820 */ /* 0x000fcc0000410000 */
[----:B------:R-:W0:Y:S02]  /*59a0*/  F2F.F64.F32 R4, R4 ;  /* 0x0000000400047310 */ /* 0x000e240000201800 */
[----:B0-----:R0:W-:Y:S01]  /*59b0*/  STG.E.64 desc[UR36][R2.64], R4 ;  /* 0x0000000402007986 */ /* 0x0011e2000c101b24 */
[----:B------:R-:W-:Y:S05]  /*59c0*/  BRA `(.L_x_726) ;  /* 0x0000000800a87947 */ /* 0x000fea0003800000 */
.L_x_721:
        /* <DEDUP_REMOVED lines=14> */
.L_x_736:
[----:B------:R-:W-:Y:S01]  /*5ab0*/  HADD2.F32 R5, -RZ, R4.H0_H0 ;  /* 0x20000004ff057230 */ /* 0x000fe20000004100 */
        /* <DEDUP_REMOVED lines=17> */
.L_x_739:
[----:B------:R-:W-:-:S04]  /*5bd0*/  SHF.R.U32.HI R5, RZ, 0x18, R5 ;  /* 0x00000018ff057819 */ /* 0x000fc80000011605 */
[----:B------:R-:W-:-:S07]  /*5be0*/  LOP3.LUT R0, R0, 0x80, R5, 0xf8, !PT ;  /* 0x0000008000007812 */ /* 0x000fce00078ef805 */
.L_x_738:
[----:B------:R-:W-:Y:S05]  /*5bf0*/  BSYNC.RECONVERGENT B0 ;  /* 0x0000000000007941 */ /* 0x000fea0003800200 */
.L_x_737:
[----:B------:R0:W-:Y:S01]  /*5c00*/  STG.E.U8 desc[UR36][R2.64], R0 ;  /* 0x0000000002007986 */ /* 0x0001e2000c101124 */
[----:B------:R-:W-:Y:S05]  /*5c10*/  BRA `(.L_x_726) ;  /* 0x0000000800147947 */ /* 0x000fea0003800000 */
.L_x_735:
[----:B------:R-:W-:Y:S01]  /*5c20*/  HADD2.F32 R5, -RZ, R4.H0_H0 ;  /* 0x20000004ff057230 */ /* 0x000fe20000004100 */
[----:B------:R-:W-:Y:S01]  /*5c30*/  BSSY.RECONVERGENT B0, `(.L_x_740) ;  /* 0x0000013000007945 */ /* 0x000fe20003800200 */
[----:B------:R-:W-:-:S03]  /*5c40*/  HFMA2 R0, -RZ, RZ, 0, 7.62939453125e-06 ;  /* 0x00000080ff007431 */ /* 0x000fc600000001ff */
        /* <DEDUP_REMOVED lines=15> */
.L_x_742:
[----:B------:R-:W-:-:S04]  /*5d40*/  SHF.R.U32.HI R5, RZ, 0x18, R5 ;  /* 0x00000018ff057819 */ /* 0x000fc80000011605 */
[----:B------:R-:W-:-:S07]  /*5d50*/  LOP3.LUT R0, R0, 0x80, R5, 0xf8, !PT ;  /* 0x0000008000007812 */ /* 0x000fce00078ef805 */
.L_x_741:
[----:B------:R-:W-:Y:S05]  /*5d60*/  BSYNC.RECONVERGENT B0 ;  /* 0x0000000000007941 */ /* 0x000fea0003800200 */
.L_x_740:
[----:B------:R0:W-:Y:S01]  /*5d70*/  STG.E.U8 desc[UR36][R2.64], R0 ;  /* 0x0000000002007986 */ /* 0x0001e2000c101124 */
[----:B------:R-:W-:Y:S05]  /*5d80*/  BRA `(.L_x_726) ;  /* 0x0000000400b87947 */ /* 0x000fea0003800000 */
.L_x_734:
[----:B------:R-:W-:-:S09]  /*5d90*/  UISETP.NE.AND UP0, UPT, UR4, 0x1c, UPT ;  /* 0x0000001c0400788c */ /* 0x000fd2000bf05270 */
[----:B------:R-:W-:Y:S05]  /*5da0*/  BRA.U !UP0, `(.L_x_743) ;  /* 0x0000000108607547 */ /* 0x000fea000b800000 */
[----:B------:R-:W-:-:S09]  /*5db0*/  UISETP.NE.AND UP0, UPT, UR4, 0x1d, UPT ;  /* 0x0000001d0400788c */ /* 0x000fd2000bf05270 */
[----:B------:R-:W-:Y:S05]  /*5dc0*/  BRA.U !UP0, `(.L_x_744) ;  /* 0x0000000108487547 */ /* 0x000fea000b800000 */
[----:B------:R-:W-:-:S09]  /*5dd0*/  UISETP.NE.AND UP0, UPT, UR4, 0x2c, UPT ;  /* 0x0000002c0400788c */ /* 0x000fd2000bf05270 */
[----:B------:R-:W-:Y:S05]  /*5de0*/  BRA.U UP0, `(.L_x_725) ;  /* 0x0000000100bc7547 */ /* 0x000fea000b800000 */
        /* <DEDUP_REMOVED lines=16> */
.L_x_744:
[----:B------:R-:W-:-:S06]  /*5ef0*/  HADD2.F32 R4, -RZ, R4.H0_H0 ;  /* 0x20000004ff047230 */ /* 0x000fcc0000004100 */
[----:B------:R-:W0:Y:S02]  /*5f00*/  F2I.U64.TRUNC R4, R4 ;  /* 0x0000000400047311 */ /* 0x000e24000020d800 */
[----:B0-----:R0:W-:Y:S01]  /*5f10*/  STG.E.64 desc[UR36][R2.64], R4 ;  /* 0x0000000402007986 */ /* 0x0011e2000c101b24 */
[----:B------:R-:W-:Y:S05]  /*5f20*/  BRA `(.L_x_726) ;  /* 0x0000000400507947 */ /* 0x000fea0003800000 */
.L_x_743:
[----:B------:R-:W-:-:S04]  /*5f30*/  HADD2.F32 R4, -RZ, R4.H0_H0 ;  /* 0x20000004ff047230 */ /* 0x000fc80000004100 */
[----:B------:R-:W0:Y:S02]  /*5f40*/  F2I.FTZ.U32.TRUNC.NTZ R5, R4 ;  /* 0x0000000400057305 */ /* 0x000e24000021f000 */
[----:B0-----:R0:W-:Y:S01]  /*5f50*/  STG.E desc[UR36][R2.64], R5 ;  /* 0x0000000502007986 */ /* 0x0011e2000c101924 */
[----:B------:R-:W-:Y:S05]  /*5f60*/  BRA `(.L_x_726) ;  /* 0x0000000400407947 */ /* 0x000fea0003800000 */
.L_x_733:
        /* <DEDUP_REMOVED lines=11> */
.L_x_746:
[----:B------:R-:W-:Y:S01]  /*6020*/  HADD2.F32 R4, -RZ, R4.H0_H0 ;  /* 0x20000004ff047230 */ /* 0x000fe20000004100 */
[----:B------:R-:W-:-:S04]  /*6030*/  CS2R R6, SRZ ;  /* 0x0000000000067805 */ /* 0x000fc8000001ff00 */
[----:B------:R-:W-:-:S06]  /*6040*/  FMUL.FTZ R4, R4, 1 ;  /* 0x3f80000004047820 */ /* 0x000fcc0000410000 */
[----:B------:R-:W0:Y:S02]  /*6050*/  F2F.F64.F32 R4, R4 ;  /* 0x0000000400047310 */ /* 0x000e240000201800 */
[----:B0-----:R4:W-:Y:S01]  /*6060*/  STG.E.128 desc[UR36][R2.64], R4 ;  /* 0x0000000402007986 */ /* 0x0019e2000c101d24 */
[----:B------:R-:W-:Y:S05]  /*6070*/  BRA `(.L_x_726) ;  /* 0x0000000000fc7947 */ /* 0x000fea0003800000 */
.L_x_745:
[----:B------:R-:W-:-:S09]  /*6080*/  UISETP.NE.AND UP0, UPT, UR4, 0xf, UPT ;  /* 0x0000000f0400788c */ /* 0x000fd2000bf05270 */
[----:B------:R-:W-:Y:S05]  /*6090*/  BRA.U !UP0, `(.L_x_747) ;  /* 0x0000000108e87547 */ /* 0x000fea000b800000 */
[----:B------:R-:W-:-:S09]  /*60a0*/  UISETP.NE.AND UP0, UPT, UR4, 0x17, UPT ;  /* 0x000000170400788c */ /* 0x000fd2000bf05270 */
[----:B------:R-:W-:Y:S05]  /*60b0*/  BRA.U !UP0, `(.L_x_748) ;  /* 0x0000000108907547 */ /* 0x000fea000b800000 */
[----:B------:R-:W-:-:S09]  /*60c0*/  UISETP.NE.AND UP0, UPT, UR4, 0x18, UPT ;  /* 0x000000180400788c */ /* 0x000fd2000bf05270 */
[----:B------:R-:W-:Y:S05]  /*60d0*/  BRA.U !UP0, `(.L_x_749) ;  /* 0x0000000108447547 */ /* 0x000fea000b800000 */
.L_x_725:
[----:B------:R-:W-:Y:S01]  /*60e0*/  MOV R0, 0x0 ;  /* 0x0000000000007802 */ /* 0x000fe20000000f00 */
[----:B------:R-:W0:Y:S01]  /*60f0*/  LDCU.64 UR4, c[0x4][0x148] ;  /* 0x01002900ff0477ac */ /* 0x000e220008000a00 */
[----:B------:R-:W-:Y:S02]  /*6100*/  HFMA2 R8, -RZ, RZ, 0, 6.020069122314453125e-06 ;  /* 0x00000065ff087431 */ /* 0x000fe400000001ff */
[----:B------:R-:W-:Y:S01]  /*6110*/  IMAD.MOV.U32 R12, RZ, RZ, 0x1 ;  /* 0x00000001ff0c7424 */ /* 0x000fe200078e00ff */
[----:B------:R1:W2:Y:S01]  /*6120*/  LDC.64 R2, c[0x4][R0] ;  /* 0x0100000000027b82 */ /* 0x0002a20000000a00 */
[----:B------:R-:W3:Y:S01]  /*6130*/  LDCU.64 UR6, c[0x4][0x150] ;  /* 0x01002a00ff0677ac */ /* 0x000ee20008000a00 */
[----:B------:R-:W-:Y:S01]  /*6140*/  IMAD.MOV.U32 R13, RZ, RZ, RZ ;  /* 0x000000ffff0d7224 */ /* 0x000fe200078e00ff */
[----:B------:R-:W4:Y:S01]  /*6150*/  LDCU.64 UR8, c[0x4][0x30] ;  /* 0x01000600ff0877ac */ /* 0x000f220008000a00 */
[----:B0-----:R-:W-:Y:S01]  /*6160*/  MOV R4, UR4 ;  /* 0x0000000400047c02 */ /* 0x001fe20008000f00 */
[----:B------:R-:W-:-:S02]  /*6170*/  IMAD.U32 R5, RZ, RZ, UR5 ;  /* 0x00000005ff057e24 */ /* 0x000fc4000f8e00ff */
[----:B---3--:R-:W-:Y:S01]  /*6180*/  IMAD.U32 R6, RZ, RZ, UR6 ;  /* 0x00000006ff067e24 */ /* 0x008fe2000f8e00ff */
[----:B------:R-:W-:Y:S01]  /*6190*/  MOV R7, UR7 ;  /* 0x0000000700077c02 */ /* 0x000fe20008000f00 */
[----:B----4-:R-:W-:Y:S02]  /*61a0*/  IMAD.U32 R10, RZ, RZ, UR8 ;  /* 0x00000008ff0a7e24 */ /* 0x010fe4000f8e00ff */
[----:B-1----:R-:W-:-:S07]  /*61b0*/  IMAD.U32 R11, RZ, RZ, UR9 ;  /* 0x00000009ff0b7e24 */ /* 0x002fce000f8e00ff */
[----:B------:R-:W-:-:S07]  /*61c0*/  LEPC R20, `(.L_x_750) ;  /* 0x000000001014794e */ /* 0x000fce0000000000 */
[----:B--2---:R-:W-:Y:S05]  /*61d0*/  CALL.ABS.NOINC R2 ;  /* 0x0000000002007343 */ /* 0x004fea0003c00000 */
.L_x_750:
[----:B------:R-:W-:Y:S05]  /*61e0*/  BRA `(.L_x_726) ;  /* 0x0000000000a07947 */ /* 0x000fea0003800000 */
.L_x_749:
[----:B------:R-:W-:Y:S01]  /*61f0*/  HADD2.F32 R7, -RZ, R4.H0_H0 ;  /* 0x20000004ff077230 */ /* 0x000fe20000004100 */
[----:B------:R-:W-:Y:S01]  /*6200*/  BSSY.RECONVERGENT B0, `(.L_x_751) ;  /* 0x000000c000007945 */ /* 0x000fe20003800200 */
[----:B------:R-:W-:-:S03]  /*6210*/  MOV R0, 0x7f ;  /* 0x0000007f00007802 */ /* 0x000fc60000000f00 */
        /* <DEDUP_REMOVED lines=10> */
.L_x_752:
[----:B------:R-:W-:Y:S05]  /*62c0*/  BSYNC.RECONVERGENT B0 ;  /* 0x0000000000007941 */ /* 0x000fea0003800200 */
.L_x_751:
[----:B------:R-:W-:-:S05]  /*62d0*/  LOP3.LUT R5, R0, 0x80, R5, 0xf8, !PT ;  /* 0x0000008000057812 */ /* 0x000fca00078ef805 */
[----:B------:R2:W-:Y:S01]  /*62e0*/  STG.E.U8 desc[UR36][R2.64], R5 ;  /* 0x0000000502007986 */ /* 0x0005e2000c101124 */
[----:B------:R-:W-:Y:S05]  /*62f0*/  BRA `(.L_x_726) ;  /* 0x00000000005c7947 */ /* 0x000fea0003800000 */
.L_x_748:
[----:B------:R-:W-:Y:S01]  /*6300*/  HADD2.F32 R5, -RZ, R4.H0_H0 ;  /* 0x20000004ff057230 */ /* 0x000fe20000004100 */
        /* <DEDUP_REMOVED lines=11> */
.L_x_754:
[----:B------:R-:W-:Y:S01]  /*63c0*/  IMAD.MOV.U32 R0, RZ, RZ, 0x7f ;  /* 0x0000007fff007424 */ /* 0x000fe200078e00ff */
[----:B------:R-:W-:-:S04]  /*63d0*/  ISETP.GT.U32.AND P0, PT, R4, 0x7f800000, PT ;  /* 0x7f8000000400780c */ /* 0x000fc80003f04070 */
[----:B------:R-:W-:-:S09]  /*63e0*/  SEL R0, R0, 0x7c, P0 ;  /* 0x0000007c00007807 */ /* 0x000fd20000000000 */
.L_x_755:
[----:B------:R-:W-:Y:S05]  /*63f0*/  BSYNC.RECONVERGENT B0 ;  /* 0x0000000000007941 */ /* 0x000fea0003800200 */
.L_x_753:
[----:B------:R-:W-:-:S04]  /*6400*/  SHF.R.U32.HI R5, RZ, 0x18, R5 ;  /* 0x00000018ff057819 */ /* 0x000fc80000011605 */
[----:B------:R-:W-:-:S05]  /*6410*/  LOP3.LUT R5, R0, 0x80, R5, 0xf8, !PT ;  /* 0x0000008000057812 */ /* 0x000fca00078ef805 */
[----:B------:R1:W-:Y:S01]  /*6420*/  STG.E.U8 desc[UR36][R2.64], R5 ;  /* 0x0000000502007986 */ /* 0x0003e2000c101124 */
[----:B------:R-:W-:Y:S05]  /*6430*/  BRA `(.L_x_726) ;  /* 0x00000000000c7947 */ /* 0x000fea0003800000 */
.L_x_747:
[----:B------:R-:W-:-:S05]  /*6440*/  HADD2.F32 R0, -RZ, R4.H0_H0 ;  /* 0x20000004ff007230 */ /* 0x000fca0000004100 */
[----:B------:R-:W-:-:S05]  /*6450*/  F2FP.BF16.F32.PACK_AB R0, RZ, R0 ;  /* 0x00000000ff00723e */ /* 0x000fca00000010ff */
[----:B------:R0:W-:Y:S02]  /*6460*/  STG.E.U16 desc[UR36][R2.64], R0 ;  /* 0x0000000002007986 */ /* 0x0001e4000c101524 */
.L_x_726:
[----:B------:R-:W-:-:S07]  /*6470*/  VIADD R17, R17, 0x80 ;  /* 0x0000008011117836 */ /* 0x000fce0000000000 */
.L_x_686:
[----:B------:R-:W-:Y:S05]  /*6480*/  BSYNC.RECONVERGENT B6 ;  /* 0x0000000000067941 */ /* 0x000fea0003800200 */
.L_x_685:
[----:B------:R-:W5:Y:S01]  /*6490*/  LDCU UR4, c[0x0][0x380] ;  /* 0x00007000ff0477ac */ /* 0x000f620008000800 */
[----:B------:R-:W-:Y:S01]  /*64a0*/  BSSY.RECONVERGENT B6, `(.L_x_756) ;  /* 0x000031c000067945 */ /* 0x000fe20003800200 */
[----:B-----5:R-:W-:-:S13]  /*64b0*/  ISETP.GE.AND P0, PT, R17, UR4, PT ;  /* 0x0000000411007c0c */ /* 0x020fda000bf06270 */
[----:B------:R-:W-:Y:S05]  /*64c0*/  @P0 BRA `(.L_x_757) ;  /* 0x0000003000640947 */ /* 0x000fea0003800000 */
[----:B------:R-:W5:Y:S01]  /*64d0*/  LDCU UR4, c[0x0][0x388] ;  /* 0x00007100ff0477ac */ /* 0x000f620008000800 */
[----:B0-----:R-:W-:Y:S02]  /*64e0*/  HFMA2 R0, -RZ, RZ, 0, 0 ;  /* 0x00000000ff007431 */ /* 0x001fe400000001ff */
        /* <DEDUP_REMOVED lines=301> */
.L_x_758:
        /* <DEDUP_REMOVED lines=18> */
.L_x_762:
[----:B------:R-:W2:Y:S02]  /*78e0*/  LDG.E.U8 R2, desc[UR36][R2.64] ;  /* 0x0000002402027981 */ /* 0x000ea4000c1e1100 */
[----:B--2---:R-:W-:-:S04]  /*78f0*/  I2FP.F32.U32 R0, R2 ;  /* 0x0000000200007245 */ /* 0x004fc80000201000 */
[----:B------:R-:W-:Y:S01]  /*7900*/  F2FP.F16.F32.PACK_AB R0, RZ, R0 ;  /* 0x00000000ff00723e */ /* 0x000fe200000000ff */
[----:B------:R-:W-:Y:S06]  /*7910*/  BRA `(.L_x_764) ;  /* 0x0000000c007c7947 */ /* 0x000fec0003800000 */
.L_x_761:
        /* <DEDUP_REMOVED lines=10> */
.L_x_766:
[----:B------:R-:W2:Y:S02]  /*79c0*/  LDG.E R2, desc[UR36][R2.64] ;  /* 0x0000002402027981 */ /* 0x000ea4000c1e1900 */
[----:B--2---:R-:W-:-:S04]  /*79d0*/  I2FP.F32.S32 R0, R2 ;  /* 0x0000000200007245 */ /* 0x004fc80000201400 */
[----:B------:R-:W-:Y:S01]  /*79e0*/  F2FP.F16.F32.PACK_AB R0, RZ, R0 ;  /* 0x00000000ff00723e */ /* 0x000fe200000000ff */
[----:B------:R-:W-:Y:S06]  /*79f0*/  BRA `(.L_x_764) ;  /* 0x0000000c00447947 */ /* 0x000fec0003800000 */
.L_x_765:
[----:B------:R-:W2:Y:S02]  /*7a00*/  LDG.E.U16 R2, desc[UR36][R2.64] ;  /* 0x0000002402027981 */ /* 0x000ea4000c1e1500 */
[----:B--2---:R-:W0:Y:S02]  /*7a10*/  I2F.S16 R0, R2 ;  /* 0x0000000200007306 */ /* 0x004e240000101400 */
[----:B0-----:R-:W-:Y:S01]  /*7a20*/  F2FP.F16.F32.PACK_AB R0, RZ, R0 ;  /* 0x00000000ff00723e */ /* 0x001fe200000000ff */
[----:B------:R-:W-:Y:S06]  /*7a30*/  BRA `(.L_x_764) ;  /* 0x0000000c00347947 */ /* 0x000fec0003800000 */
.L_x_760:
        /* <DEDUP_REMOVED lines=9> */
.L_x_768:
[----:B------:R1:W5:Y:S01]  /*7ad0*/  LDG.E.U16 R0, desc[UR36][R2.64] ;  /* 0x0000002402007981 */ /* 0x000362000c1e1500 */
[----:B------:R-:W-:Y:S05]  /*7ae0*/  BRA `(.L_x_764) ;  /* 0x0000000c00087947 */ /* 0x000fea0003800000 */
.L_x_767:
        /* <DEDUP_REMOVED lines=9> */
.L_x_770:
[----:B------:R0:W5:Y:S01]  /*7b80*/  LDG.E.U16 R0, desc[UR36][R2.64] ;  /* 0x0000002402007981 */ /* 0x000162000c1e1500 */
[----:B------:R-:W-:Y:S05]  /*7b90*/  BRA `(.L_x_764) ;  /* 0x0000000800dc7947 */ /* 0x000fea0003800000 */
.L_x_769:
        /* <DEDUP_REMOVED lines=8> */
.L_x_759:
        /* <DEDUP_REMOVED lines=13> */
.L_x_773:
        /* <DEDUP_REMOVED lines=8> */
.L_x_772:
        /* <DEDUP_REMOVED lines=24> */
[----:B------:R-:W-:-:S04]  /*7ef0*/  F2FP.F16.F32.PACK_AB R5, RZ, R5 ;  /* 0x00000005ff05723e */ /* 0x000fc800000000ff */
[----:B------:R-:W-:Y:S01]  /*7f00*/  PRMT R0, R5, 0x7610, R0 ;  /* 0x0000761005007816 */ /* 0x000fe20000000000 */
[----:B------:R-:W-:Y:S06]  /*7f10*/  BRA `(.L_x_764) ;  /* 0x0000000400fc7947 */ /* 0x000fec0003800000 */
.L_x_775:
        /* <DEDUP_REMOVED lines=13> */
.L_x_774:
[----:B------:R-:W2:Y:S02]  /*7ff0*/  LDG.E.U16 R0, desc[UR36][R2.64] ;  /* 0x0000002402007981 */ /* 0x000ea4000c1e1500 */
[----:B--2---:R-:W-:-:S05]  /*8000*/  IMAD.U32 R0, R0, 0x10000, RZ ;  /* 0x0001000000007824 */ /* 0x004fca00078e00ff */
[----:B------:R-:W-:Y:S01]  /*8010*/  F2FP.F16.F32.PACK_AB R0, RZ, R0 ;  /* 0x00000000ff00723e */ /* 0x000fe200000000ff */
[----:B------:R-:W-:Y:S06]  /*8020*/  BRA `(.L_x_764) ;  /* 0x0000000400b87947 */ /* 0x000fec0003800000 */
.L_x_771:
        /* <DEDUP_REMOVED lines=12> */
.L_x_778:
        /* <DEDUP_REMOVED lines=21> */
.L_x_782:
[----:B------:R-:W-:Y:S05]  /*8240*/  BSYNC.RECONVERGENT B1 ;  /* 0x0000000000017941 */ /* 0x000fea0003800200 */
.L_x_781:
[----:B------:R-:W-:Y:S01]  /*8250*/  IMAD.SHL.U32 R0, R0, 0x100000, RZ ;  /* 0x0010000000007824 */ /* 0x000fe200078e00ff */
[----:B------:R-:W-:-:S04]  /*8260*/  LEA R2, R2, 0x3b800000, 0x17 ;  /* 0x3b80000002027811 */ /* 0x000fc800078eb8ff */
[----:B------:R-:W-:-:S07]  /*8270*/  LOP3.LUT R0, R2, R0, R7, 0xfe, !PT ;  /* 0x0000000002007212 */ /* 0x000fce00078efe07 */
.L_x_780:
[----:B------:R-:W-:Y:S05]  /*8280*/  BSYNC.RECONVERGENT B0 ;  /* 0x0000000000007941 */ /* 0x000fea0003800200 */
.L_x_779:
[----:B------:R-:W-:Y:S01]  /*8290*/  F2FP.F16.F32.PACK_AB R0, RZ, R0 ;  /* 0x00000000ff00723e */ /* 0x000fe200000000ff */
[----:B------:R-:W-:Y:S06]  /*82a0*/  BRA `(.L_x_764) ;  /* 0x0000000400187947 */ /* 0x000fec0003800000 */
.L_x_777:
        /* <DEDUP_REMOVED lines=21> */
.L_x_786:
[----:B------:R-:W-:Y:S05]  /*8400*/  BSYNC.RECONVERGENT B1 ;  /* 0x0000000000017941 */ /* 0x000fea0003800200 */
.L_x_785:
[----:B------:R-:W-:Y:S02]  /*8410*/  SHF.L.U32 R0, R0, 0x15, RZ ;  /* 0x0000001500007819 */ /* 0x000fe400000006ff */
[----:B------:R-:W-:-:S04]  /*8420*/  LEA R2, R2, 0x37800000, 0x17 ;  /* 0x3780000002027811 */ /* 0x000fc800078eb8ff */
[----:B------:R-:W-:-:S07]  /*8430*/  LOP3.LUT R0, R2, R0, R7, 0xfe, !PT ;  /* 0x0000000002007212 */ /* 0x000fce00078efe07 */
.L_x_784:
[----:B------:R-:W-:Y:S05]  /*8440*/  BSYNC.RECONVERGENT B0 ;  /* 0x0000000000007941 */ /* 0x000fea0003800200 */
.L_x_783:
[----:B------:R-:W-:Y:S01]  /*8450*/  F2FP.F16.F32.PACK_AB R0, RZ, R0 ;  /* 0x00000000ff00723e */ /* 0x000fe200000000ff */
[----:B------:R-:W-:Y:S06]  /*8460*/  BRA `(.L_x_764) ;  /* 0x0000000000a87947 */ /* 0x000fec0003800000 */
.L_x_776:
        /* <DEDUP_REMOVED lines=14> */
.L_x_790:
[----:B------:R-:W-:Y:S05]  /*8550*/  BSYNC.RECONVERGENT B0 ;  /* 0x0000000000007941 */ /* 0x000fea0003800200 */
.L_x_789:
[----:B------:R-:W-:Y:S01]  /*8560*/  F2FP.F16.F32.PACK_AB R0, RZ, R0 ;  /* 0x00000000ff00723e */ /* 0x000fe200000000ff */
[----:B------:R-:W-:Y:S06]  /*8570*/  BRA `(.L_x_764) ;  /* 0x0000000000647947 */ /* 0x000fec0003800000 */
.L_x_763:
[----:B------:R-:W-:Y:S01]  /*8580*/  MOV R2, 0x0 ;  /* 0x0000000000027802 */ /* 0x000fe20000000f00 */
[----:B------:R-:W0:Y:S01]  /*8590*/  LDCU.64 UR4, c[0x4][0x148] ;  /* 0x01002900ff0477ac */ /* 0x000e220008000a00 */
[----:B------:R-:W-:Y:S02]  /*85a0*/  HFMA2 R13, -RZ, RZ, 0, 0 ;  /* 0x00000000ff0d7431 */ /* 0x000fe400000001ff */
[----:B------:R-:W-:Y:S01]  /*85b0*/  IMAD.MOV.U32 R8, RZ, RZ, 0x4e ;  /* 0x0000004eff087424 */ /* 0x000fe200078e00ff */
[----:B------:R-:W1:Y:S01]  /*85c0*/  LDCU.64 UR6, c[0x4][0x150] ;  /* 0x01002a00ff0677ac */ /* 0x000e620008000a00 */
[----:B------:R-:W2:Y:S01]  /*85d0*/  LDC.64 R2, c[0x4][R2] ;  /* 0x0100000002027b82 */ /* 0x000ea20000000a00 */
[----:B------:R-:W-:Y:S01]  /*85e0*/  IMAD.MOV.U32 R12, RZ, RZ, 0x1 ;  /* 0x00000001ff0c7424 */ /* 0x000fe200078e00ff */
[----:B------:R-:W3:Y:S01]  /*85f0*/  LDCU.64 UR8, c[0x4][0x28] ;  /* 0x01000500ff0877ac */ /* 0x000ee20008000a00 */
[----:B0-----:R-:W-:Y:S02]  /*8600*/  IMAD.U32 R4, RZ, RZ, UR4 ;  /* 0x00000004ff047e24 */ /* 0x001fe4000f8e00ff */
[----:B------:R-:W-:Y:S01]  /*8610*/  IMAD.U32 R5, RZ, RZ, UR5 ;  /* 0x00000005ff057e24 */ /* 0x000fe2000f8e00ff */
[----:B-1----:R-:W-:Y:S01]  /*8620*/  MOV R6, UR6 ;  /* 0x0000000600067c02 */ /* 0x002fe20008000f00 */
[----:B------:R-:W-:-:S02]  /*8630*/  IMAD.U32 R7, RZ, RZ, UR7 ;  /* 0x00000007ff077e24 */ /* 0x000fc4000f8e00ff */
[----:B---3--:R-:W-:Y:S01]  /*8640*/  IMAD.U32 R10, RZ, RZ, UR8 ;  /* 0x00000008ff0a7e24 */ /* 0x008fe2000f8e00ff */
[----:B------:R-:W-:-:S07]  /*8650*/  MOV R11, UR9 ;  /* 0x00000009000b7c02 */ /* 0x000fce0008000f00 */
[----:B------:R-:W-:-:S07]  /*8660*/  LEPC R20, `(.L_x_791) ;  /* 0x000000001014794e */ /* 0x000fce0000000000 */
[----:B--2---:R-:W-:Y:S05]  /*8670*/  CALL.ABS.NOINC R2 ;  /* 0x0000000002007343 */ /* 0x004fea0003c00000 */
.L_x_791:
[----:B------:R-:W-:Y:S01]  /*8680*/  PRMT R0, RZ, 0x7610, R0 ;  /* 0x00007610ff007816 */ /* 0x000fe20000000000 */
[----:B------:R-:W-:Y:S06]  /*8690*/  BRA `(.L_x_764) ;  /* 0x00000000001c7947 */ /* 0x000fec0003800000 */
.L_x_788:
[----:B------:R-:W2:Y:S02]  /*86a0*/  LDG.E.64 R2, desc[UR36][R2.64] ;  /* 0x0000002402027981 */ /* 0x000ea4000c1e1b00 */
[----:B--2---:R-:W0:Y:S02]  /*86b0*/  I2F.U64 R0, R2 ;  /* 0x0000000200007312 */ /* 0x004e240000301000 */
[----:B0-----:R-:W-:Y:S01]  /*86c0*/  F2FP.F16.F32.PACK_AB R0, RZ, R0 ;  /* 0x00000000ff00723e */ /* 0x001fe200000000ff */
[----:B------:R-:W-:Y:S06]  /*86d0*/  BRA `(.L_x_764) ;  /* 0x00000000000c7947 */ /* 0x000fec0003800000 */
.L_x_787:
[----:B------:R-:W2:Y:S02]  /*86e0*/  LDG.E R2, desc[UR36][R2.64] ;  /* 0x0000002402027981 */ /* 0x000ea4000c1e1900 */
[----:B--2---:R-:W-:-:S04]  /*86f0*/  I2FP.F32.U32 R0, R2 ;  /* 0x0000000200007245 */ /* 0x004fc80000201000 */
[----:B------:R-:W-:-:S07]  /*8700*/  F2FP.F16.F32.PACK_AB R0, RZ, R0 ;  /* 0x00000000ff00723e */ /* 0x000fce00000000ff */
.L_x_764:
        /* <DEDUP_REMOVED lines=21> */
.L_x_795:
[----:B------:R-:W-:-:S06]  /*8860*/  HADD2.F32 R5, -RZ, R4.H0_H0 ;  /* 0x20000004ff057230 */ /* 0x000fcc0000004100 */
[----:B------:R-:W0:Y:S02]  /*8870*/  F2I.S64.TRUNC R4, R5 ;  /* 0x0000000500047311 */ /* 0x000e24000020d900 */
[----:B0-----:R4:W-:Y:S01]  /*8880*/  STG.E.U8 desc[UR36][R2.64], R4 ;  /* 0x0000000402007986 */ /* 0x0019e2000c101124 */
[----:B------:R-:W-:Y:S05]  /*8890*/  BRA `(.L_x_797) ;  /* 0x0000000c006c7947 */ /* 0x000fea0003800000 */
.L_x_794:
        /* <DEDUP_REMOVED lines=10> */
.L_x_799:
[----:B------:R-:W-:-:S04]  /*8940*/  HADD2.F32 R4, -RZ, R4.H0_H0 ;  /* 0x20000004ff047230 */ /* 0x000fc80000004100 */
[----:B------:R-:W0:Y:S02]  /*8950*/  F2I.FTZ.TRUNC.NTZ R5, R4 ;  /* 0x0000000400057305 */ /* 0x000e24000021f100 */
[----:B0-----:R2:W-:Y:S01]  /*8960*/  STG.E desc[UR36][R2.64], R5 ;  /* 0x0000000502007986 */ /* 0x0015e2000c101924 */
[----:B------:R-:W-:Y:S05]  /*8970*/  BRA `(.L_x_797) ;  /* 0x0000000c00347947 */ /* 0x000fea0003800000 */
.L_x_798:
[----:B------:R-:W-:-:S04]  /*8980*/  HADD2.F32 R4, -RZ, R4.H0_H0 ;  /* 0x20000004ff047230 */ /* 0x000fc80000004100 */
[----:B------:R-:W0:Y:S02]  /*8990*/  F2I.FTZ.TRUNC.NTZ R5, R4 ;  /* 0x0000000400057305 */ /* 0x000e24000021f100 */
[----:B0-----:R0:W-:Y:S01]  /*89a0*/  STG.E.U16 desc[UR36][R2.64], R5 ;  /* 0x0000000502007986 */ /* 0x0011e2000c101524 */
[----:B------:R-:W-:Y:S05]  /*89b0*/  BRA `(.L_x_797) ;  /* 0x0000000c00247947 */ /* 0x000fea0003800000 */
.L_x_793:
        /* <DEDUP_REMOVED lines=9> */
.L_x_801:
[----:B------:R0:W-:Y:S01]  /*8a50*/  STG.E.U16 desc[UR36][R2.64], R4 ;  /* 0x0000000402007986 */ /* 0x0001e2000c101524 */
[----:B------:R-:W-:Y:S05]  /*8a60*/  BRA `(.L_x_797) ;  /* 0x0000000800f87947 */ /* 0x000fea0003800000 */
.L_x_800:
[----:B------:R-:W-:-:S09]  /*8a70*/  UISETP.NE.AND UP0, UPT, UR4, 0x7, UPT ;  /* 0x000000070400788c */ /* 0x000fd2000bf05270 */
[----:B------:R-:W-:Y:S05]  /*8a80*/  BRA.U !UP0, `(.L_x_802) ;  /* 0x0000000108347547 */ /* 0x000fea000b800000 */
[----:B------:R-:W-:-:S09]  /*8a90*/  UISETP.NE.AND UP0, UPT, UR4, 0x8, UPT ;  /* 0x000000080400788c */ /* 0x000fd2000bf05270 */
[----:B------:R-:W-:Y:S05]  /*8aa0*/  BRA.U !UP0, `(.L_x_803) ;  /* 0x0000000108187547 */ /* 0x000fea000b800000 */
[----:B------:R-:W-:-:S09]  /*8ab0*/  UISETP.NE.AND UP0, UPT, UR4, 0x9, UPT ;  /* 0x000000090400788c */ /* 0x000fd2000bf05270 */
[----:B------:R-:W-:Y:S05]  /*8ac0*/  BRA.U UP0, `(.L_x_796) ;  /* 0x0000000500fc7547 */ /* 0x000fea000b800000 */
[----:B------:R-:W-:Y:S02]  /*8ad0*/  HADD2.F32 R4, -RZ, R4.H0_H0 ;  /* 0x20000004ff047230 */ /* 0x000fe40000004100 */
[----:B------:R-:W-:-:S05]  /*8ae0*/  IMAD.MOV.U32 R5, RZ, RZ, RZ ;  /* 0x000000ffff057224 */ /* 0x000fca00078e00ff */
[----:B------:R0:W-:Y:S01]  /*8af0*/  STG.E.64 desc[UR36][R2.64], R4 ;  /* 0x0000000402007986 */ /* 0x0001e2000c101b24 */
[----:B------:R-:W-:Y:S05]  /*8b00*/  BRA `(.L_x_797) ;  /* 0x0000000800d07947 */ /* 0x000fea0003800000 */
.L_x_803:
[----:B------:R-:W-:-:S05]  /*8b10*/  HADD2.F32 R0, -RZ, R4.H0_H0 ;  /* 0x20000004ff007230 */ /* 0x000fca0000004100 */
[----:B------:R-:W-:-:S04]  /*8b20*/  F2FP.F16.F32.PACK_AB R0, RZ, R0 ;  /* 0x00000000ff00723e */ /* 0x000fc800000000ff */
[----:B------:R-:W-:-:S05]  /*8b30*/  PRMT R0, R0, 0x5410, RZ ;  /* 0x0000541000007816 */ /* 0x000fca00000000ff */
[----:B------:R0:W-:Y:S01]  /*8b40*/  STG.E desc[UR36][R2.64], R0 ;  /* 0x0000000002007986 */ /* 0x0001e2000c101924 */
[----:B------:R-:W-:Y:S05]  /*8b50*/  BRA `(.L_x_797) ;  /* 0x0000000800bc7947 */ /* 0x000fea0003800000 */
.L_x_802:
[----:B------:R-:W-:-:S05]  /*8b60*/  HADD2.F32 R4, -RZ, R4.H0_H0 ;  /* 0x20000004ff047230 */ /* 0x000fca0000004100 */
[----:B------:R-:W-:-:S06]  /*8b70*/  FMUL.FTZ R4, R4, 1 ;  /* 0x3f80000004047820 */ /* 0x000fcc0000410000 */
[----:B------:R-:W0:Y:S02]  /*8b80*/  F2F.F64.F32 R4, R4 ;  /* 0x0000000400047310 */ /* 0x000e240000201800 */
[----:B0-----:R0:W-:Y:S01]  /*8b90*/  STG.E.64 desc[UR36][R2.64], R4 ;  /* 0x0000000402007986 */ /* 0x0011e2000c101b24 */
[----:B------:R-:W-:Y:S05]  /*8ba0*/  BRA `(.L_x_797) ;  /* 0x0000000800a87947 */ /* 0x000fea0003800000 */
.L_x_792:
        /* <DEDUP_REMOVED lines=14> */
.L_x_807:
[----:B------:R-:W-:Y:S01]  /*8c90*/  HADD2.F32 R5, -RZ, R4.H0_H0 ;  /* 0x20000004ff057230 */ /* 0x000fe20000004100 */
[----:B------:R-:W-:Y:S01]  /*8ca0*/  BSSY.RECONVERGENT B0, `(.L_x_808) ;  /* 0x0000013000007945 */ /* 0x000fe20003800200 */
[----:B------:R-:W-:-:S03]  /*8cb0*/  MOV R0, 0x80 ;  /* 0x0000008000007802 */ /* 0x000fc60000000f00 */
        /* <DEDUP_REMOVED lines=15> */
.L_x_810:
[----:B------:R-:W-:-:S04]  /*8db0*/  SHF.R.U32.HI R5, RZ, 0x18, R5 ;  /* 0x00000018ff057819 */ /* 0x000fc80000011605 */
[----:B------:R-:W-:-:S07]  /*8dc0*/  LOP3.LUT R0, R0, 0x80, R5, 0xf8, !PT ;  /* 0x0000008000007812 */ /* 0x000fce00078ef805 */
.L_x_809:
[----:B------:R-:W-:Y:S05]  /*8dd0*/  BSYNC.RECONVERGENT B0 ;  /* 0x0000000000007941 */ /* 0x000fea0003800200 */
.L_x_808:
[----:B------:R0:W-:Y:S01]  /*8de0*/  STG.E.U8 desc[UR36][R2.64], R0 ;  /* 0x0000000002007986 */ /* 0x0001e2000c101124 */
[----:B------:R-:W-:Y:S05]  /*8df0*/  BRA `(.L_x_797) ;  /* 0x0000000800147947 */ /* 0x000fea0003800000 */
.L_x_806:
        /* <DEDUP_REMOVED lines=18> */
.L_x_813:
[----:B------:R-:W-:-:S04]  /*8f20*/  SHF.R.U32.HI R5, RZ, 0x18, R5 ;  /* 0x00000018ff057819 */ /* 0x000fc80000011605 */
[----:B------:R-:W-:-:S07]  /*8f30*/  LOP3.LUT R0, R0, 0x80, R5, 0xf8, !PT ;  /* 0x0000008000007812 */ /* 0x000fce00078ef805 */
.L_x_812:
[----:B------:R-:W-:Y:S05]  /*8f40*/  BSYNC.RECONVERGENT B0 ;  /* 0x0000000000007941 */ /* 0x000fea0003800200 */
.L_x_811:
[----:B------:R0:W-:Y:S01]  /*8f50*/  STG.E.U8 desc[UR36][R2.64], R0 ;  /* 0x0000000002007986 */ /* 0x0001e2000c101124 */
[----:B------:R-:W-:Y:S05]  /*8f60*/  BRA `(.L_x_797) ;  /* 0x0000000400b87947 */ /* 0x000fea0003800000 */
.L_x_805:
        /* <DEDUP_REMOVED lines=18> */
[----:B------:R-:W-:-:S05]  /*9090*/  @!P0 IADD3 R0, PT, PT, R6, RZ, RZ ;  /* 0x000000ff06008210 */ /* 0x000fca0007ffe0ff */
[----:B------:R-:W-:-:S05]  /*90a0*/  @P1 IMAD.MOV.U32 R5, RZ, RZ, R0 ;  /* 0x000000ffff051224 */ /* 0x000fca00078e0000 */
[----:B------:R0:W-:Y:S01]  /*90b0*/  STG.E.U8 desc[UR36][R2.64], R5 ;  /* 0x0000000502007986 */ /* 0x0001e2000c101124 */
[----:B------:R-:W-:Y:S05]  /*90c0*/  BRA `(.L_x_797) ;  /* 0x0000000400607947 */ /* 0x000fea0003800000 */
.L_x_815:
[----:B------:R-:W-:-:S06]  /*90d0*/  HADD2.F32 R4, -RZ, R4.H0_H0 ;  /* 0x20000004ff047230 */ /* 0x000fcc0000004100 */
[----:B------:R-:W0:Y:S02]  /*90e0*/  F2I.U64.TRUNC R4, R4 ;  /* 0x0000000400047311 */ /* 0x000e24000020d800 */
[----:B0-----:R0:W-:Y:S01]  /*90f0*/  STG.E.64 desc[UR36][R2.64], R4 ;  /* 0x0000000402007986 */ /* 0x0011e2000c101b24 */
[----:B------:R-:W-:Y:S05]  /*9100*/  BRA `(.L_x_797) ;  /* 0x0000000400507947 */ /* 0x000fea0003800000 */
.L_x_814:
[----:B------:R-:W-:-:S04]  /*9110*/  HADD2.F32 R4, -RZ, R4.H0_H0 ;  /* 0x20000004ff047230 */ /* 0x000fc80000004100 */
[----:B------:R-:W0:Y:S02]  /*9120*/  F2I.FTZ.U32.TRUNC.NTZ R5, R4 ;  /* 0x0000000400057305 */ /* 0x000e24000021f000 */
[----:B0-----:R0:W-:Y:S01]  /*9130*/  STG.E desc[UR36][R2.64], R5 ;  /* 0x0000000502007986 */ /* 0x0011e2000c101924 */
[----:B------:R-:W-:Y:S05]  /*9140*/  BRA `(.L_x_797) ;  /* 0x0000000400407947 */ /* 0x000fea0003800000 */
.L_x_804:
        /* <DEDUP_REMOVED lines=11> */
.L_x_817:
[----:B------:R-:W-:Y:S01]  /*9200*/  HADD2.F32 R4, -RZ, R4.H0_H0 ;  /* 0x20000004ff047230 */ /* 0x000fe20000004100 */
[----:B------:R-:W-:-:S04]  /*9210*/  CS2R R6, SRZ ;  /* 0x0000000000067805 */ /* 0x000fc8000001ff00 */
[----:B------:R-:W-:-:S06]  /*9220*/  FMUL.FTZ R4, R4, 1 ;  /* 0x3f80000004047820 */ /* 0x000fcc0000410000 */
[----:B------:R-:W0:Y:S02]  /*9230*/  F2F.F64.F32 R4, R4 ;  /* 0x0000000400047310 */ /* 0x000e240000201800 */
[----:B0-----:R0:W-:Y:S01]  /*9240*/  STG.E.128 desc[UR36][R2.64], R4 ;  /* 0x0000000402007986 */ /* 0x0011e2000c101d24 */
[----:B------:R-:W-:Y:S05]  /*9250*/  BRA `(.L_x_797) ;  /* 0x0000000000fc7947 */ /* 0x000fea0003800000 */
.L_x_816:
[----:B------:R-:W-:-:S09]  /*9260*/  UISETP.NE.AND UP0, UPT, UR4, 0xf, UPT ;  /* 0x0000000f0400788c */ /* 0x000fd2000bf05270 */
[----:B------:R-:W-:Y:S05]  /*9270*/  BRA.U !UP0, `(.L_x_818) ;  /* 0x0000000108e87547 */ /* 0x000fea000b800000 */
[----:B------:R-:W-:-:S09]  /*9280*/  UISETP.NE.AND UP0, UPT, UR4, 0x17, UPT ;  /* 0x000000170400788c */ /* 0x000fd2000bf05270 */
[----:B------:R-:W-:Y:S05]  /*9290*/  BRA.U !UP0, `(.L_x_819) ;  /* 0x0000000108907547 */ /* 0x000fea000b800000 */
[----:B------:R-:W-:-:S09]  /*92a0*/  UISETP.NE.AND UP0, UPT, UR4, 0x18, UPT ;  /* 0x000000180400788c */ /* 0x000fd2000bf05270 */
[----:B------:R-:W-:Y:S05]  /*92b0*/  BRA.U !UP0, `(.L_x_820) ;  /* 0x0000000108447547 */ /* 0x000fea000b800000 */
.L_x_796:
        /* <DEDUP_REMOVED lines=16> */
.L_x_821:
[----:B------:R-:W-:Y:S05]  /*93c0*/  BRA `(.L_x_797) ;  /* 0x0000000000a07947 */ /* 0x000fea0003800000 */
.L_x_820:
[----:B------:R-:W-:Y:S01]  /*93d0*/  HADD2.F32 R7, -RZ, R4.H0_H0 ;  /* 0x20000004ff077230 */ /* 0x000fe20000004100 */
        /* <DEDUP_REMOVED lines=12> */
.L_x_823:
[----:B------:R-:W-:Y:S05]  /*94a0*/  BSYNC.RECONVERGENT B0 ;  /* 0x0000000000007941 */ /* 0x000fea0003800200 */
.L_x_822:
[----:B------:R-:W-:-:S05]  /*94b0*/  LOP3.LUT R5, R0, 0x80, R5, 0xf8, !PT ;  /* 0x0000008000057812 */ /* 0x000fca00078ef805 */
[----:B------:R0:W-:Y:S01]  /*94c0*/  STG.E.U8 desc[UR36][R2.64], R5 ;  /* 0x0000000502007986 */ /* 0x0001e2000c101124 */
[----:B------:R-:W-:Y:S05]  /*94d0*/  BRA `(.L_x_797) ;  /* 0x00000000005c7947 */ /* 0x000fea0003800000 */
.L_x_819:
        /* <DEDUP_REMOVED lines=12> */
.L_x_825:
[----:B------:R-:W-:Y:S02]  /*95a0*/  ISETP.GT.U32.AND P0, PT, R4, 0x7f800000, PT ;  /* 0x7f8000000400780c */ /* 0x000fe40003f04070 */
[----:B------:R-:W-:-:S04]  /*95b0*/  MOV R0, 0x7f ;  /* 0x0000007f00007802 */ /* 0x000fc80000000f00 */
[----:B------:R-:W-:-:S07]  /*95c0*/  SEL R0, R0, 0x7c, P0 ;  /* 0x0000007c00007807 */ /* 0x000fce0000000000 */
.L_x_826:
[----:B------:R-:W-:Y:S05]  /*95d0*/  BSYNC.RECONVERGENT B0 ;  /* 0x0000000000007941 */ /* 0x000fea0003800200 */
.L_x_824:
[----:B------:R-:W-:-:S04]  /*95e0*/  SHF.R.U32.HI R5, RZ, 0x18, R5 ;  /* 0x00000018ff057819 */ /* 0x000fc80000011605 */
[----:B------:R-:W-:-:S05]  /*95f0*/  LOP3.LUT R5, R0, 0x80, R5, 0xf8, !PT ;  /* 0x0000008000057812 */ /* 0x000fca00078ef805 */
[----:B------:R0:W-:Y:S01]  /*9600*/  STG.E.U8 desc[UR36][R2.64], R5 ;  /* 0x0000000502007986 */ /* 0x0001e2000c101124 */
[----:B------:R-:W-:Y:S05]  /*9610*/  BRA `(.L_x_797) ;  /* 0x00000000000c7947 */ /* 0x000fea0003800000 */
.L_x_818:
[----:B------:R-:W-:-:S05]  /*9620*/  HADD2.F32 R0, -RZ, R4.H0_H0 ;  /* 0x20000004ff007230 */ /* 0x000fca0000004100 */
[----:B------:R-:W-:-:S05]  /*9630*/  F2FP.BF16.F32.PACK_AB R0, RZ, R0 ;  /* 0x00000000ff00723e */ /* 0x000fca00000010ff */
[----:B------:R0:W-:Y:S02]  /*9640*/  STG.E.U16 desc[UR36][R2.64], R0 ;  /* 0x0000000002007986 */ /* 0x0001e4000c101524 */
.L_x_797:
[----:B------:R-:W-:-:S07]  /*9650*/  VIADD R17, R17, 0x80 ;  /* 0x0000008011117836 */ /* 0x000fce0000000000 */
.L_x_757:
[----:B------:R-:W-:Y:S05]  /*9660*/  BSYNC.RECONVERGENT B6 ;  /* 0x0000000000067941 */ /* 0x000fea0003800200 */
.L_x_756:
[----:B------:R-:W5:Y:S02]  /*9670*/  LDCU UR4, c[0x0][0x380] ;  /* 0x00007000ff0477ac */ /* 0x000f640008000800 */
[----:B-----5:R-:W-:-:S13]  /*9680*/  ISETP.GE.AND P0, PT, R17, UR4, PT ;  /* 0x0000000411007c0c */ /* 0x020fda000bf06270 */
[----:B------:R-:W-:Y:S05]  /*9690*/  @P0 EXIT ;  /* 0x000000000000094d */ /* 0x000fea0003800000 */
[----:B------:R-:W5:Y:S01]  /*96a0*/  LDCU UR4, c[0x0][0x388] ;  /* 0x00007100ff0477ac */ /* 0x000f620008000800 */
[----:B------:R-:W-:Y:S02]  /*96b0*/  HFMA2 R16, -RZ, RZ, 0, 0 ;  /* 0x00000000ff107431 */ /* 0x000fe400000001ff */
[----:B0-----:R-:W-:Y:S01]  /*96c0*/  IMAD.MOV.U32 R0, RZ, RZ, RZ ;  /* 0x000000ffff007224 */ /* 0x001fe200078e00ff */
        /* <DEDUP_REMOVED lines=300> */
.L_x_827:
        /* <DEDUP_REMOVED lines=20> */
.L_x_831:
[----:B------:R-:W2:Y:S02]  /*aad0*/  LDG.E.U8 R2, desc[UR36][R2.64] ;  /* 0x0000002402027981 */ /* 0x000ea4000c1e1100 */
[----:B--2---:R-:W-:-:S04]  /*aae0*/  I2FP.F32.U32 R0, R2 ;  /* 0x0000000200007245 */ /* 0x004fc80000201000 */
[----:B------:R-:W-:Y:S01]  /*aaf0*/  F2FP.F16.F32.PACK_AB R0, RZ, R0 ;  /* 0x00000000ff00723e */ /* 0x000fe200000000ff */
[----:B------:R-:W-:Y:S06]  /*ab00*/  BRA `(.L_x_833) ;  /* 0x0000000c007c7947 */ /* 0x000fec0003800000 */
.L_x_830:
        /* <DEDUP_REMOVED lines=10> */
.L_x_835:
[----:B------:R-:W2:Y:S02]  /*abb0*/  LDG.E R2, desc[UR36][R2.64] ;  /* 0x0000002402027981 */ /* 0x000ea4000c1e1900 */
[----:B--2---:R-:W-:-:S04]  /*abc0*/  I2FP.F32.S32 R0, R2 ;  /* 0x0000000200007245 */ /* 0x004fc80000201400 */
[----:B------:R-:W-:Y:S01]  /*abd0*/  F2FP.F16.F32.PACK_AB R0, RZ, R0 ;  /* 0x00000000ff00723e */ /* 0x000fe200000000ff */
[----:B------:R-:W-:Y:S06]  /*abe0*/  BRA `(.L_x_833) ;  /* 0x0000000c00447947 */ /* 0x000fec0003800000 */
.L_x_834:
[----:B------:R-:W2:Y:S02]  /*abf0*/  LDG.E.U16 R2, desc[UR36][R2.64] ;  /* 0x0000002402027981 */ /* 0x000ea4000c1e1500 */
[----:B--2---:R-:W0:Y:S02]  /*ac00*/  I2F.S16 R0, R2 ;  /* 0x0000000200007306 */ /* 0x004e240000101400 */
[----:B0-----:R-:W-:Y:S01]  /*ac10*/  F2FP.F16.F32.PACK_AB R0, RZ, R0 ;  /* 0x00000000ff00723e */ /* 0x001fe200000000ff */
[----:B------:R-:W-:Y:S06]  /*ac20*/  BRA `(.L_x_833) ;  /* 0x0000000c00347947 */ /* 0x000fec0003800000 */
.L_x_829:
        /* <DEDUP_REMOVED lines=9> */
.L_x_837:
[----:B------:R1:W5:Y:S01]  /*acc0*/  LDG.E.U16 R0, desc[UR36][R2.64] ;  /* 0x0000002402007981 */ /* 0x000362000c1e1500 */
[----:B------:R-:W-:Y:S05]  /*acd0*/  BRA `(.L_x_833) ;  /* 0x0000000c00087947 */ /* 0x000fea0003800000 */
.L_x_836:
        /* <DEDUP_REMOVED lines=9> */
.L_x_839:
[----:B------:R0:W5:Y:S01]  /*ad70*/  LDG.E.U16 R0, desc[UR36][R2.64] ;  /* 0x0000002402007981 */ /* 0x000162000c1e1500 */
[----:B------:R-:W-:Y:S05]  /*ad80*/  BRA `(.L_x_833) ;  /* 0x0000000800dc7947 */ /* 0x000fea0003800000 */
.L_x_838:
        /* <DEDUP_REMOVED lines=8> */
.L_x_828:
        /* <DEDUP_REMOVED lines=13> */
.L_x_842:
        /* <DEDUP_REMOVED lines=8> */
.L_x_841:
        /* <DEDUP_REMOVED lines=13> */
[----:B------:R-:W-:-:S04]  /*b030*/  VIADDMNMX.U32 R5, R5, R6, 0x4, !PT ;  /* 0x0000000405057446 */ /* 0x000fc80007800006 */
[----:B------:R-:W-:-:S04]  /*b040*/  IADD3 R5, PT, PT, R5, -0x4, RZ ;  /* 0xfffffffc05057810 */ /* 0x000fc80007ffe0ff */
[C---:B------:R-:W-:Y:S01]  /*b050*/  SHF.L.U32 R6, R4.reuse, R5, RZ ;  /* 0x0000000504067219 */ /* 0x040fe200000006ff */
[----:B------:R-:W-:Y:S01]  /*b060*/  IMAD.SHL.U32 R7, R5, 0x800000, RZ ;  /* 0x0080000005077824 */ /* 0x000fe200078e00ff */
[----:B------:R-:W-:-:S04]  /*b070*/  IADD3 R5, PT, PT, R4, 0x1000000, RZ ;  /* 0x0100000004057810 */ /* 0x000fc80007ffe0ff */
        /* <DEDUP_REMOVED lines=9> */
.L_x_844:
        /* <DEDUP_REMOVED lines=13> */
.L_x_843:
[----:B------:R-:W2:Y:S02]  /*b1e0*/  LDG.E.U16 R0, desc[UR36][R2.64] ;  /* 0x0000002402007981 */ /* 0x000ea4000c1e1500 */
[----:B--2---:R-:W-:-:S04]  /*b1f0*/  SHF.L.U32 R0, R0, 0x10, RZ ;  /* 0x0000001000007819 */ /* 0x004fc800000006ff */
[----:B------:R-:W-:Y:S01]  /*b200*/  F2FP.F16.F32.PACK_AB R0, RZ, R0 ;  /* 0x00000000ff00723e */ /* 0x000fe200000000ff */
[----:B------:R-:W-:Y:S06]  /*b210*/  BRA `(.L_x_833) ;  /* 0x0000000400b87947 */ /* 0x000fec0003800000 */
.L_x_840:
        /* <DEDUP_REMOVED lines=12> */
.L_x_847:
        /* <DEDUP_REMOVED lines=21> */
.L_x_851:
[----:B------:R-:W-:Y:S05]  /*b430*/  BSYNC.RECONVERGENT B1 ;  /* 0x0000000000017941 */ /* 0x000fea0003800200 */
.L_x_850:
[----:B------:R-:W-:Y:S01]  /*b440*/  IMAD.SHL.U32 R0, R0, 0x100000, RZ ;  /* 0x0010000000007824 */ /* 0x000fe200078e00ff */
[----:B------:R-:W-:-:S04]  /*b450*/  LEA R2, R2, 0x3b800000, 0x17 ;  /* 0x3b80000002027811 */ /* 0x000fc800078eb8ff */
[----:B------:R-:W-:-:S07]  /*b460*/  LOP3.LUT R0, R2, R0, R7, 0xfe, !PT ;  /* 0x0000000002007212 */ /* 0x000fce00078efe07 */
.L_x_849:
[----:B------:R-:W-:Y:S05]  /*b470*/  BSYNC.RECONVERGENT B0 ;  /* 0x0000000000007941 */ /* 0x000fea0003800200 */
.L_x_848:
[----:B------:R-:W-:Y:S01]  /*b480*/  F2FP.F16.F32.PACK_AB R0, RZ, R0 ;  /* 0x00000000ff00723e */ /* 0x000fe200000000ff */
[----:B------:R-:W-:Y:S06]  /*b490*/  BRA `(.L_x_833) ;  /* 0x0000000400187947 */ /* 0x000fec0003800000 */
.L_x_846:
        /* <DEDUP_REMOVED lines=21> */
.L_x_855:
[----:B------:R-:W-:Y:S05]  /*b5f0*/  BSYNC.RECONVERGENT B1 ;  /* 0x0000000000017941 */ /* 0x000fea0003800200 */
.L_x_854:
[----:B------:R-:W-:Y:S02]  /*b600*/  SHF.L.U32 R0, R0, 0x15, RZ ;  /* 0x0000001500007819 */ /* 0x000fe400000006ff */
[----:B------:R-:W-:-:S04]  /*b610*/  LEA R2, R2, 0x37800000, 0x17 ;  /* 0x3780000002027811 */ /* 0x000fc800078eb8ff */
[----:B------:R-:W-:-:S07]  /*b620*/  LOP3.LUT R0, R2, R0, R7, 0xfe, !PT ;  /* 0x0000000002007212 */ /* 0x000fce00078efe07 */
.L_x_853:
[----:B------:R-:W-:Y:S05]  /*b630*/  BSYNC.RECONVERGENT B0 ;  /* 0x0000000000007941 */ /* 0x000fea0003800200 */
.L_x_852:
[----:B------:R-:W-:Y:S01]  /*b640*/  F2FP.F16.F32.PACK_AB R0, RZ, R0 ;  /* 0x00000000ff00723e */ /* 0x000fe200000000ff */
[----:B------:R-:W-:Y:S06]  /*b650*/  BRA `(.L_x_833) ;  /* 0x0000000000a87947 */ /* 0x000fec0003800000 */
.L_x_845:
        /* <DEDUP_REMOVED lines=14> */
.L_x_859:
[----:B------:R-:W-:Y:S05]  /*b740*/  BSYNC.RECONVERGENT B0 ;  /* 0x0000000000007941 */ /* 0x000fea0003800200 */
.L_x_858:
[----:B------:R-:W-:Y:S01]  /*b750*/  F2FP.F16.F32.PACK_AB R0, RZ, R0 ;  /* 0x00000000ff00723e */ /* 0x000fe200000000ff */
[----:B------:R-:W-:Y:S06]  /*b760*/  BRA `(.L_x_833) ;  /* 0x0000000000647947 */ /* 0x000fec0003800000 */
.L_x_832:
[----:B------:R-:W-:Y:S01]  /*b770*/  MOV R0, 0x0 ;  /* 0x0000000000007802 */ /* 0x000fe20000000f00 */
[----:B------:R-:W0:Y:S01]  /*b780*/  LDCU.64 UR4, c[0x4][0x148] ;  /* 0x01002900ff0477ac */ /* 0x000e220008000a00 */
[----:B------:R-:W-:Y:S02]  /*b790*/  HFMA2 R8, -RZ, RZ, 0, 4.64916229248046875e-06 ;  /* 0x0000004eff087431 */ /* 0x000fe400000001ff */
[----:B------:R-:W-:Y:S01]  /*b7a0*/  IMAD.MOV.U32 R12, RZ, RZ, 0x1 ;  /* 0x00000001ff0c7424 */ /* 0x000fe200078e00ff */
[----:B------:R1:W2:Y:S01]  /*b7b0*/  LDC.64 R2, c[0x4][R0] ;  /* 0x0100000000027b82 */ /* 0x0002a20000000a00 */
[----:B------:R-:W3:Y:S01]  /*b7c0*/  LDCU.64 UR6, c[0x4][0x150] ;  /* 0x01002a00ff0677ac */ /* 0x000ee20008000a00 */
[----:B------:R-:W-:Y:S01]  /*b7d0*/  MOV R13, RZ ;  /* 0x000000ff000d7202 */ /* 0x000fe20000000f00 */
[----:B------:R-:W4:Y:S01]  /*b7e0*/  LDCU.64 UR8, c[0x4][0x28] ;  /* 0x01000500ff0877ac */ /* 0x000f220008000a00 */
[----:B0-----:R-:W-:Y:S01]  /*b7f0*/  MOV R4, UR4 ;  /* 0x0000000400047c02 */ /* 0x001fe20008000f00 */
[----:B------:R-:W-:Y:S01]  /*b800*/  IMAD.U32 R5, RZ, RZ, UR5 ;  /* 0x00000005ff057e24 */ /* 0x000fe2000f8e00ff */
[----:B---3--:R-:W-:Y:S01]  /*b810*/  MOV R6, UR6 ;  /* 0x0000000600067c02 */ /* 0x008fe20008000f00 */
[----:B------:R-:W-:Y:S01]  /*b820*/  IMAD.U32 R7, RZ, RZ, UR7 ;  /* 0x00000007ff077e24 */ /* 0x000fe2000f8e00ff */
[----:B----4-:R-:W-:Y:S01]  /*b830*/  MOV R10, UR8 ;  /* 0x00000008000a7c02 */ /* 0x010fe20008000f00 */
[----:B-1----:R-:W-:-:S07]  /*b840*/  IMAD.U32 R11, RZ, RZ, UR9 ;  /* 0x00000009ff0b7e24 */ /* 0x002fce000f8e00ff */
[----:B------:R-:W-:-:S07]  /*b850*/  LEPC R20, `(.L_x_860) ;  /* 0x000000001014794e */ /* 0x000fce0000000000 */
[----:B--2---:R-:W-:Y:S05]  /*b860*/  CALL.ABS.NOINC R2 ;  /* 0x0000000002007343 */ /* 0x004fea0003c00000 */
.L_x_860:
[----:B------:R-:W-:Y:S01]  /*b870*/  PRMT R0, RZ, 0x7610, R0 ;  /* 0x00007610ff007816 */ /* 0x000fe20000000000 */
[----:B------:R-:W-:Y:S06]  /*b880*/  BRA `(.L_x_833) ;  /* 0x00000000001c7947 */ /* 0x000fec0003800000 */
.L_x_857:
[----:B------:R-:W2:Y:S02]  /*b890*/  LDG.E.64 R2, desc[UR36][R2.64] ;  /* 0x0000002402027981 */ /* 0x000ea4000c1e1b00 */
[----:B--2---:R-:W0:Y:S02]  /*b8a0*/  I2F.U64 R0, R2 ;  /* 0x0000000200007312 */ /* 0x004e240000301000 */
[----:B0-----:R-:W-:Y:S01]  /*b8b0*/  F2FP.F16.F32.PACK_AB R0, RZ, R0 ;  /* 0x00000000ff00723e */ /* 0x001fe200000000ff */
[----:B------:R-:W-:Y:S06]  /*b8c0*/  BRA `(.L_x_833) ;  /* 0x00000000000c7947 */ /* 0x000fec0003800000 */
.L_x_856:
[----:B------:R-:W2:Y:S02]  /*b8d0*/  LDG.E R2, desc[UR36][R2.64] ;  /* 0x0000002402027981 */ /* 0x000ea4000c1e1900 */
[----:B--2---:R-:W-:-:S04]  /*b8e0*/  I2FP.F32.U32 R0, R2 ;  /* 0x0000000200007245 */ /* 0x004fc80000201000 */
[----:B------:R-:W-:-:S07]  /*b8f0*/  F2FP.F16.F32.PACK_AB R0, RZ, R0 ;  /* 0x00000000ff00723e */ /* 0x000fce00000000ff */
.L_x_833:
[----:B-----5:R-:W-:Y:S01]  /*b900*/  HADD2.F32 R0, -RZ, R0.H0_H0 ;  /* 0x20000000ff007230 */ /* 0x020fe20000004100 */
[----:B------:R-:W-:-:S04]  /*b910*/  UPRMT UR4, UR42, 0x9910, URZ ;  /* 0x000099102a047896 */ /* 0x000fc800080000ff */
[----:B------:R-:W-:Y:S01]  /*b920*/  UISETP.GT.AND UP0, UPT, UR4, 0x9, UPT ;  /* 0x000000090400788c */ /* 0x000fe2000bf04270 */
[----:B------:R-:W0:Y:S02]  /*b930*/  MUFU.LG2 R0, R0 ;  /* 0x0000000000007308 */ /* 0x000e240000000c00 */
[----:B01----:R-:W-:-:S06]  /*b940*/  F2FP.F16.F32.PACK_AB R2, RZ, R0 ;  /* 0x00000000ff02723e */ /* 0x003fcc00000000ff */
        /* <DEDUP_REMOVED lines=11> */
[----:B0-----:R-:W-:Y:S01]  /*ba00*/  STG.E.U8 desc[UR36][R16.64], R3 ;  /* 0x0000000310007986 */ /* 0x001fe2000c101124 */
[----:B------:R-:W-:Y:S05]  /*ba10*/  EXIT ;  /* 0x000000000000794d */ /* 0x000fea0003800000 */
.L_x_864:
[----:B------:R-:W-:-:S06]  /*ba20*/  HADD2.F32 R3, -RZ, R2.H0_H0 ;  /* 0x20000002ff037230 */ /* 0x000fcc0000004100 */
[----:B------:R-:W0:Y:S02]  /*ba30*/  F2I.S64.TRUNC R2, R3 ;  /* 0x0000000300027311 */ /* 0x000e24000020d900 */
[----:B0-----:R-:W-:Y:S01]  /*ba40*/  STG.E.U8 desc[UR36][R16.64], R2 ;  /* 0x0000000210007986 */ /* 0x001fe2000c101124 */
[----:B------:R-:W-:Y:S05]  /*ba50*/  EXIT ;  /* 0x000000000000794d */ /* 0x000fea0003800000 */
.L_x_863:
        /* <DEDUP_REMOVED lines=8> */
[----:B0-----:R-:W-:Y:S01]  /*bae0*/  STG.E.64 desc[UR36][R16.64], R2 ;  /* 0x0000000210007986 */ /* 0x001fe2000c101b24 */
[----:B------:R-:W-:Y:S05]  /*baf0*/  EXIT ;  /* 0x000000000000794d */ /* 0x000fea0003800000 */
.L_x_867:
[----:B------:R-:W-:-:S04]  /*bb00*/  HADD2.F32 R2, -RZ, R2.H0_H0 ;  /* 0x20000002ff027230 */ /* 0x000fc80000004100 */
[----:B------:R-:W0:Y:S02]  /*bb10*/  F2I.FTZ.TRUNC.NTZ R3, R2 ;  /* 0x0000000200037305 */ /* 0x000e24000021f100 */
[----:B0-----:R-:W-:Y:S01]  /*bb20*/  STG.E desc[UR36][R16.64], R3 ;  /* 0x0000000310007986 */ /* 0x001fe2000c101924 */
[----:B------:R-:W-:Y:S05]  /*bb30*/  EXIT ;  /* 0x000000000000794d */ /* 0x000fea0003800000 */
.L_x_866:
[----:B------:R-:W-:-:S04]  /*bb40*/  HADD2.F32 R2, -RZ, R2.H0_H0 ;  /* 0x20000002ff027230 */ /* 0x000fc80000004100 */
[----:B------:R-:W0:Y:S02]  /*bb50*/  F2I.FTZ.TRUNC.NTZ R3, R2 ;  /* 0x0000000200037305 */ /* 0x000e24000021f100 */
[----:B0-----:R-:W-:Y:S01]  /*bb60*/  STG.E.U16 desc[UR36][R16.64], R3 ;  /* 0x0000000310007986 */ /* 0x001fe2000c101524 */
[----:B------:R-:W-:Y:S05]  /*bb70*/  EXIT ;  /* 0x000000000000794d */ /* 0x000fea0003800000 */
.L_x_862:
[----:B------:R-:W-:-:S09]  /*bb80*/  UISETP.GT.AND UP0, UPT, UR4, 0x6, UPT ;  /* 0x000000060400788c */ /* 0x000fd2000bf04270 */
[----:B------:R-:W-:Y:S05]  /*bb90*/  BRA.U UP0, `(.L_x_868) ;  /* 0x0000000100247547 */ /* 0x000fea000b800000 */
[----:B------:R-:W-:-:S09]  /*bba0*/  UISETP.NE.AND UP0, UPT, UR4, 0x5, UPT ;  /* 0x000000050400788c */ /* 0x000fd2000bf05270 */
[----:B------:R-:W-:Y:S05]  /*bbb0*/  BRA.U !UP0, `(.L_x_869) ;  /* 0x0000000108147547 */ /* 0x000fea000b800000 */
[----:B------:R-:W-:-:S09]  /*bbc0*/  UISETP.NE.AND UP0, UPT, UR4, 0x6, UPT ;  /* 0x000000060400788c */ /* 0x000fd2000bf05270 */
[----:B------:R-:W-:Y:S05]  /*bbd0*/  BRA.U UP0, `(.L_x_865) ;  /* 0x0000000900287547 */ /* 0x000fea000b800000 */
[----:B------:R-:W-:-:S05]  /*bbe0*/  HADD2.F32 R3, -RZ, R2.H0_H0 ;  /* 0x20000002ff037230 */ /* 0x000fca0000004100 */
[----:B------:R-:W-:Y:S01]  /*bbf0*/  STG.E desc[UR36][R16.64], R3 ;  /* 0x0000000310007986 */ /* 0x000fe2000c101924 */
[----:B------:R-:W-:Y:S05]  /*bc00*/  EXIT ;  /* 0x000000000000794d */ /* 0x000fea0003800000 */
.L_x_869:
[----:B------:R-:W-:Y:S01]  /*bc10*/  STG.E.U16 desc[UR36][R16.64], R2 ;  /* 0x0000000210007986 */ /* 0x000fe2000c101524 */
[----:B------:R-:W-:Y:S05]  /*bc20*/  EXIT ;  /* 0x000000000000794d */ /* 0x000fea0003800000 */
.L_x_868:
        /* <DEDUP_REMOVED lines=8> */
[----:B------:R-:W-:Y:S01]  /*bcb0*/  STG.E.64 desc[UR36][R16.64], R2 ;  /* 0x0000000210007986 */ /* 0x000fe2000c101b24 */
[----:B------:R-:W-:Y:S05]  /*bcc0*/  EXIT ;  /* 0x000000000000794d */ /* 0x000fea0003800000 */
.L_x_871:
[----:B------:R-:W-:-:S05]  /*bcd0*/  HADD2.F32 R0, -RZ, R2.H0_H0 ;  /* 0x20000002ff007230 */ /* 0x000fca0000004100 */
[----:B------:R-:W-:-:S04]  /*bce0*/  F2FP.F16.F32.PACK_AB R0, RZ, R0 ;  /* 0x00000000ff00723e */ /* 0x000fc800000000ff */
[----:B------:R-:W-:-:S05]  /*bcf0*/  PRMT R0, R0, 0x5410, RZ ;  /* 0x0000541000007816 */ /* 0x000fca00000000ff */
[----:B------:R-:W-:Y:S01]  /*bd00*/  STG.E desc[UR36][R16.64], R0 ;  /* 0x0000000010007986 */ /* 0x000fe2000c101924 */
[----:B------:R-:W-:Y:S05]  /*bd10*/  EXIT ;  /* 0x000000000000794d */ /* 0x000fea0003800000 */
.L_x_870:
[----:B------:R-:W-:-:S05]  /*bd20*/  HADD2.F32 R2, -RZ, R2.H0_H0 ;  /* 0x20000002ff027230 */ /* 0x000fca0000004100 */
[----:B------:R-:W-:-:S06]  /*bd30*/  FMUL.FTZ R2, R2, 1 ;  /* 0x3f80000002027820 */ /* 0x000fcc0000410000 */
[----:B------:R-:W0:Y:S02]  /*bd40*/  F2F.F64.F32 R2, R2 ;  /* 0x0000000200027310 */ /* 0x000e240000201800 */
[----:B0-----:R-:W-:Y:S01]  /*bd50*/  STG.E.64 desc[UR36][R16.64], R2 ;  /* 0x0000000210007986 */ /* 0x001fe2000c101b24 */
[----:B------:R-:W-:Y:S05]  /*bd60*/  EXIT ;  /* 0x000000000000794d */ /* 0x000fea0003800000 */
.L_x_861:
        /* <DEDUP_REMOVED lines=12> */
[----:B0-----:R-:W-:Y:S01]  /*be30*/  STG.E.U16 desc[UR36][R16.64], R3 ;  /* 0x0000000310007986 */ /* 0x001fe2000c101524 */
[----:B------:R-:W-:Y:S05]  /*be40*/  EXIT ;  /* 0x000000000000794d */ /* 0x000fea0003800000 */
.L_x_875:
        /* <DEDUP_REMOVED lines=17> */
.L_x_878:
[----:B------:R-:W-:-:S04]  /*bf60*/  SHF.R.U32.HI R3, RZ, 0x18, R3 ;  /* 0x00000018ff037819 */ /* 0x000fc80000011603 */
[----:B------:R-:W-:-:S04]  /*bf70*/  LOP3.LUT R0, R0, 0x80, R3, 0xf8, !PT ;  /* 0x0000008000007812 */ /* 0x000fc800078ef803 */
[----:B------:R-:W-:-:S07]  /*bf80*/  PRMT R8, R0, 0x7610, R8 ;  /* 0x0000761000087816 */ /* 0x000fce0000000008 */
.L_x_877:
[----:B------:R-:W-:Y:S05]  /*bf90*/  BSYNC.RECONVERGENT B0 ;  /* 0x0000000000007941 */ /* 0x000fea0003800200 */
.L_x_876:
[----:B------:R-:W-:Y:S01]  /*bfa0*/  STG.E.U8 desc[UR36][R16.64], R8 ;  /* 0x0000000810007986 */ /* 0x000fe2000c101124 */
[----:B------:R-:W-:Y:S05]  /*bfb0*/  EXIT ;  /* 0x000000000000794d */ /* 0x000fea0003800000 */
.L_x_874:
        /* <DEDUP_REMOVED lines=17> */
.L_x_881:
[----:B------:R-:W-:-:S04]  /*c0d0*/  SHF.R.U32.HI R3, RZ, 0x18, R3 ;  /* 0x00000018ff037819 */ /* 0x000fc80000011603 */
[----:B------:R-:W-:-:S04]  /*c0e0*/  LOP3.LUT R0, R0, 0x80, R3, 0xf8, !PT ;  /* 0x0000008000007812 */ /* 0x000fc800078ef803 */
[----:B------:R-:W-:-:S07]  /*c0f0*/  PRMT R8, R0, 0x7610, R8 ;  /* 0x0000761000087816 */ /* 0x000fce0000000008 */
.L_x_880:
[----:B------:R-:W-:Y:S05]  /*c100*/  BSYNC.RECONVERGENT B0 ;  /* 0x0000000000007941 */ /* 0x000fea0003800200 */
.L_x_879:
[----:B------:R-:W-:Y:S01]  /*c110*/  STG.E.U8 desc[UR36][R16.64], R8 ;  /* 0x0000000810007986 */ /* 0x000fe2000c101124 */
[----:B------:R-:W-:Y:S05]  /*c120*/  EXIT ;  /* 0x000000000000794d */ /* 0x000fea0003800000 */
.L_x_873:
        /* <DEDUP_REMOVED lines=12> */
[----:B------:R-:W-:Y:S01]  /*c1f0*/  HFMA2 R3, -RZ, RZ, 0, 1.5199184417724609375e-05 ;  /* 0x000000ffff037431 */ /* 0x000fe200000001ff */
[----:B------:R-:W-:-:S04]  /*c200*/  @P1 LOP3.LUT R0, R0, 0x1, RZ, 0xc0, !PT ;  /* 0x0000000100001812 */ /* 0x000fc800078ec0ff */
[----:B------:R-:W-:Y:S01]  /*c210*/  @P1 ISETP.EQ.U32.AND P2, PT, R0, 0x1, P0 ;  /* 0x000000010000180c */ /* 0x000fe20000742070 */
[----:B------:R-:W-:Y:S01]  /*c220*/  @P1 VIADD R0, R4, 0x1 ;  /* 0x0000000104001836 */ /* 0x000fe20000000000 */
[----:B------:R-:W-:Y:S02]  /*c230*/  PLOP3.LUT P0, PT, PT, PT, PT, 0x80, 0x8 ;  /* 0x000000000008781c */ /* 0x000fe40003f0f070 */
[----:B------:R-:W-:-:S13]  /*c240*/  @P1 PLOP3.LUT P0, PT, P2, PT, PT, 0x80, 0x8 ;  /* 0x000000000008181c */ /* 0x000fda000170f070 */
[----:B------:R-:W-:-:S05]  /*c250*/  @!P0 IADD3 R0, PT, PT, R4, RZ, RZ ;  /* 0x000000ff04008210 */ /* 0x000fca0007ffe0ff */
[----:B------:R-:W-:-:S05]  /*c260*/  @P1 IMAD.MOV.U32 R3, RZ, RZ, R0 ;  /* 0x000000ffff031224 */ /* 0x000fca00078e0000 */
[----:B------:R-:W-:Y:S01]  /*c270*/  STG.E.U8 desc[UR36][R16.64], R3 ;  /* 0x0000000310007986 */ /* 0x000fe2000c101124 */
[----:B------:R-:W-:Y:S05]  /*c280*/  EXIT ;  /* 0x000000000000794d */ /* 0x000fea0003800000 */
.L_x_883:
[----:B------:R-:W-:-:S06]  /*c290*/  HADD2.F32 R2, -RZ, R2.H0_H0 ;  /* 0x20000002ff027230 */ /* 0x000fcc0000004100 */
[----:B------:R-:W0:Y:S02]  /*c2a0*/  F2I.U64.TRUNC R2, R2 ;  /* 0x0000000200027311 */ /* 0x000e24000020d800 */
[----:B0-----:R-:W-:Y:S01]  /*c2b0*/  STG.E.64 desc[UR36][R16.64], R2 ;  /* 0x0000000210007986 */ /* 0x001fe2000c101b24 */
[----:B------:R-:W-:Y:S05]  /*c2c0*/  EXIT ;  /* 0x000000000000794d */ /* 0x000fea0003800000 */
.L_x_882:
[----:B------:R-:W-:-:S04]  /*c2d0*/  HADD2.F32 R2, -RZ, R2.H0_H0 ;  /* 0x20000002ff027230 */ /* 0x000fc80000004100 */
[----:B------:R-:W0:Y:S02]  /*c2e0*/  F2I.FTZ.U32.TRUNC.NTZ R3, R2 ;  /* 0x0000000200037305 */ /* 0x000e24000021f000 */
[----:B0-----:R-:W-:Y:S01]  /*c2f0*/  STG.E desc[UR36][R16.64], R3 ;  /* 0x0000000310007986 */ /* 0x001fe2000c101924 */
[----:B------:R-:W-:Y:S05]  /*c300*/  EXIT ;  /* 0x000000000000794d */ /* 0x000fea0003800000 */
.L_x_872:
        /* <DEDUP_REMOVED lines=9> */
[----:B------:R-:W-:Y:S01]  /*c3a0*/  STG.E.U8 desc[UR36][R16.64], R3 ;  /* 0x0000000310007986 */ /* 0x000fe2000c101124 */
[----:B------:R-:W-:Y:S05]  /*c3b0*/  EXIT ;  /* 0x000000000000794d */ /* 0x000fea0003800000 */
.L_x_885:
[----:B------:R-:W-:Y:S01]  /*c3c0*/  HADD2.F32 R2, -RZ, R2.H0_H0 ;  /* 0x20000002ff027230 */ /* 0x000fe20000004100 */
[----:B------:R-:W-:-:S04]  /*c3d0*/  CS2R R6, SRZ ;  /* 0x0000000000067805 */ /* 0x000fc8000001ff00 */
[----:B------:R-:W-:-:S04]  /*c3e0*/  FMUL.FTZ R2, R2, 1 ;  /* 0x3f80000002027820 */ /* 0x000fc80000410000 */
[----:B------:R-:W0:Y:S02]  /*c3f0*/  F2F.F64.F32 R4, R2 ;  /* 0x0000000200047310 */ /* 0x000e240000201800 */
[----:B0-----:R-:W-:Y:S01]  /*c400*/  STG.E.128 desc[UR36][R16.64], R4 ;  /* 0x0000000410007986 */ /* 0x001fe2000c101d24 */
[----:B------:R-:W-:Y:S05]  /*c410*/  EXIT ;  /* 0x000000000000794d */ /* 0x000fea0003800000 */
.L_x_884:
[----:B------:R-:W-:-:S09]  /*c420*/  UISETP.NE.AND UP0, UPT, UR4, 0xf, UPT ;  /* 0x0000000f0400788c */ /* 0x000fd2000bf05270 */
[----:B------:R-:W-:Y:S05]  /*c430*/  BRA.U !UP0, `(.L_x_886) ;  /* 0x0000000108e87547 */ /* 0x000fea000b800000 */
[----:B------:R-:W-:-:S09]  /*c440*/  UISETP.NE.AND UP0, UPT, UR4, 0x17, UPT ;  /* 0x000000170400788c */ /* 0x000fd2000bf05270 */
[----:B------:R-:W-:Y:S05]  /*c450*/  BRA.U !UP0, `(.L_x_887) ;  /* 0x0000000108907547 */ /* 0x000fea000b800000 */
[----:B------:R-:W-:-:S09]  /*c460*/  UISETP.NE.AND UP0, UPT, UR4, 0x18, UPT ;  /* 0x000000180400788c */ /* 0x000fd2000bf05270 */
[----:B------:R-:W-:Y:S05]  /*c470*/  BRA.U !UP0, `(.L_x_888) ;  /* 0x0000000108447547 */ /* 0x000fea000b800000 */
.L_x_865:
[----:B------:R-:W-:Y:S01]  /*c480*/  MOV R0, 0x0 ;  /* 0x0000000000007802 */ /* 0x000fe20000000f00 */
[----:B------:R-:W0:Y:S01]  /*c490*/  LDCU.64 UR4, c[0x4][0x148] ;  /* 0x01002900ff0477ac */ /* 0x000e220008000a00 */
[----:B------:R-:W-:Y:S02]  /*c4a0*/  HFMA2 R8, -RZ, RZ, 0, 6.020069122314453125e-06 ;  /* 0x00000065ff087431 */ /* 0x000fe400000001ff */
        /* <DEDUP_REMOVED lines=13> */
.L_x_889:
[----:B------:R-:W-:Y:S05]  /*c580*/  EXIT ;  /* 0x000000000000794d */ /* 0x000fea0003800000 */
.L_x_888:
        /* <DEDUP_REMOVED lines=13> */
.L_x_891:
[----:B------:R-:W-:Y:S05]  /*c660*/  BSYNC.RECONVERGENT B0 ;  /* 0x0000000000007941 */ /* 0x000fea0003800200 */
.L_x_890:
[----:B------:R-:W-:-:S05]  /*c670*/  LOP3.LUT R3, R0, 0x80, R3, 0xf8, !PT ;  /* 0x0000008000037812 */ /* 0x000fca00078ef803 */
[----:B------:R-:W-:Y:S01]  /*c680*/  STG.E.U8 desc[UR36][R16.64], R3 ;  /* 0x0000000310007986 */ /* 0x000fe2000c101124 */
[----:B------:R-:W-:Y:S05]  /*c690*/  EXIT ;  /* 0x000000000000794d */ /* 0x000fea0003800000 */
.L_x_887:
        /* <DEDUP_REMOVED lines=12> */
.L_x_893:
[----:B------:R-:W-:Y:S01]  /*c760*/  HFMA2 R0, -RZ, RZ, 0, 7.569789886474609375e-06 ;  /* 0x0000007fff007431 */ /* 0x000fe200000001ff */
[----:B------:R-:W-:-:S04]  /*c770*/  ISETP.GT.U32.AND P0, PT, R2, 0x7f800000, PT ;  /* 0x7f8000000200780c */ /* 0x000fc80003f04070 */
[----:B------:R-:W-:-:S09]  /*c780*/  SEL R0, R0, 0x7c, P0 ;  /* 0x0000007c00007807 */ /* 0x000fd20000000000 */
.L_x_894:
[----:B------:R-:W-:Y:S05]  /*c790*/  BSYNC.RECONVERGENT B0 ;  /* 0x0000000000007941 */ /* 0x000fea0003800200 */
.L_x_892:
[----:B------:R-:W-:-:S04]  /*c7a0*/  SHF.R.U32.HI R3, RZ, 0x18, R3 ;  /* 0x00000018ff037819 */ /* 0x000fc80000011603 */
[----:B------:R-:W-:-:S05]  /*c7b0*/  LOP3.LUT R3, R0, 0x80, R3, 0xf8, !PT ;  /* 0x0000008000037812 */ /* 0x000fca00078ef803 */
[----:B------:R-:W-:Y:S01]  /*c7c0*/  STG.E.U8 desc[UR36][R16.64], R3 ;  /* 0x0000000310007986 */ /* 0x000fe2000c101124 */
[----:B------:R-:W-:Y:S05]  /*c7d0*/  EXIT ;  /* 0x000000000000794d */ /* 0x000fea0003800000 */
.L_x_886:
[----:B------:R-:W-:-:S05]  /*c7e0*/  HADD2.F32 R0, -RZ, R2.H0_H0 ;  /* 0x20000002ff007230 */ /* 0x000fca0000004100 */
[----:B------:R-:W-:-:S05]  /*c7f0*/  F2FP.BF16.F32.PACK_AB R0, RZ, R0 ;  /* 0x00000000ff00723e */ /* 0x000fca00000010ff */
[----:B------:R-:W-:Y:S01]  /*c800*/  STG.E.U16 desc[UR36][R16.64], R0 ;  /* 0x0000000010007986 */ /* 0x000fe2000c101524 */
[----:B------:R-:W-:Y:S05]  /*c810*/  EXIT ;  /* 0x000000000000794d */ /* 0x000fea0003800000 */
.L_x_895:
        /* <DEDUP_REMOVED lines=14> */
.L_x_12884:


//--------------------- .text._ZN2at6native27unrolled_elementwise_kernelIZZZNS0_16log2_kernel_cudaERNS_18TensorIteratorBaseEENKUlvE0_clEvENKUlvE1_clEvEUlN3c104HalfEE_St5arrayIPcLm2EELi4E23TrivialOffsetCalculatorILi1EjESD_NS0_6memory12LoadWithCastILi1EEENSE_13StoreWithCastILi1EEEEEviT_T0_T2_T3_T4_T5_ --------------------------
	.section	.text._ZN2at6native27unrolled_elementwise_kernelIZZZNS0_16log2_kernel_cudaERNS_18TensorIteratorBaseEENKUlvE0_clEvENKUlvE1_clEvEUlN3c104HalfEE_St5arrayIPcLm2EELi4E23TrivialOffsetCalculatorILi1EjESD_NS0_6memory12LoadWithCastILi1EEENSE_13StoreWithCastILi1EEEEEviT_T0_T2_T3_T4_T5_,"ax",@progbits
	.align	128
        .global         _ZN2at6native27unrolled_elementwise_kernelIZZZNS0_16log2_kernel_cudaERNS_18TensorIteratorBaseEENKUlvE0_clEvENKUlvE1_clEvEUlN3c104HalfEE_St5arrayIPcLm2EELi4E23TrivialOffsetCalculatorILi1EjESD_NS0_6memory12LoadWithCastILi1EEENSE_13StoreWithCastILi1EEEEEviT_T0_T2_T3_T4_T5_
        .type           _ZN2at6native27unrolled_elementwise_kernelIZZZNS0_16log2_kernel_cudaERNS_18TensorIteratorBaseEENKUlvE0_clEvENKUlvE1_clEvEUlN3c104HalfEE_St5arrayIPcLm2EELi4E23TrivialOffsetCalculatorILi1EjESD_NS0_6memory12LoadWithCastILi1EEENSE_13StoreWithCastILi1EEEEEviT_T0_T2_T3_T4_T5_,@function
        .size           _ZN2at6native27unrolled_elementwise_kernelIZZZNS0_16log2_kernel_cudaERNS_18TensorIteratorBaseEENKUlvE0_clEvENKUlvE1_clEvEUlN3c104HalfEE_St5arrayIPcLm2EELi4E23TrivialOffsetCalculatorILi1EjESD_NS0_6memory12LoadWithCastILi1EEENSE_13StoreWithCastILi1EEEEEviT_T0_T2_T3_T4_T5_,(.L_x_12885 - _ZN2at6native27unrolled_elementwise_kernelIZZZNS0_16log2_kernel_cudaERNS_18TensorIteratorBaseEENKUlvE0_clEvENKUlvE1_clEvEUlN3c104HalfEE_St5arrayIPcLm2EELi4E23TrivialOffsetCalculatorILi1EjESD_NS0_6memory12LoadWithCastILi1EEENSE_13StoreWithCastILi1EEEEEviT_T0_T2_T3_T4_T5_)
        .other          _ZN2at6native27unrolled_elementwise_kernelIZZZNS0_16log2_kernel_cudaERNS_18TensorIteratorBaseEENKUlvE0_clEvENKUlvE1_clEvEUlN3c104HalfEE_St5arrayIPcLm2EELi4E23TrivialOffsetCalculatorILi1EjESD_NS0_6memory12LoadWithCastILi1EEENSE_13StoreWithCastILi1EEEEEviT_T0_T2_T3_T4_T5_,@"STO_CUDA_ENTRY STV_DEFAULT"
_ZN2at6native27unrolled_elementwise_kernelIZZZNS0_16log2_kernel_cudaERNS_18TensorIteratorBaseEENKUlvE0_clEvENKUlvE1_clEvEUlN3c104HalfEE_St5arrayIPcLm2EELi4E23TrivialOffsetCalculatorILi1EjESD_NS0_6memory12LoadWithCastILi1EEENSE_13StoreWithCastILi1EEEEEviT_T0_T2_T3_T4_T5_:
.text._ZN2at6native27unrolled_elementwise_kernelIZZZNS0_16log2_kernel_cudaERNS_18TensorIteratorBaseEENKUlvE0_clEvENKUlvE1_clEvEUlN3c104HalfEE_St5arrayIPcLm2EELi4E23TrivialOffsetCalculatorILi1EjESD_NS0_6memory12LoadWithCastILi1EEENSE_13StoreWithCastILi1EEEEEviT_T0_T2_T3_T4_T5_:
        /* <DEDUP_REMOVED lines=31> */
[----:B0-----:R-:W-:-:S04]  /*01f0*/  F2FP.F16.F32.PACK_AB R0, RZ, R0 ;  /* 0x00000000ff00723e */ /* 0x001fc800000000ff */
[----:B------:R-:W-:Y:S01]  /*0200*/  PRMT R16, R0, 0x7610, R16 ;  /* 0x0000761000107816 */ /* 0x000fe20000000010 */
[----:B------:R-:W-:Y:S06]  /*0210*/  BRA `(.L_x_903) ;  /* 0x0000000c00c87947 */ /* 0x000fec0003800000 */
.L_x_901:
[----:B------:R-:W2:Y:S02]  /*0220*/  LDG.E.U8 R2, desc[UR36][R2.64] ;  /* 0x0000002402027981 */ /* 0x000ea4000c1e1100 */
[----:B--2---:R-:W-:-:S04]  /*0230*/  I2FP.F32.U32 R0, R2 ;  /* 0x0000000200007245 */ /* 0x004fc80000201000 */
[----:B------:R-:W-:-:S04]  /*0240*/  F2FP.F16.F32.PACK_AB R0, RZ, R0 ;  /* 0x00000000ff00723e */ /* 0x000fc800000000ff */
[----:B------:R-:W-:Y:S01]  /*0250*/  PRMT R16, R0, 0x7610, R16 ;  /* 0x0000761000107816 */ /* 0x000fe20000000010 */
[----:B------:R-:W-:Y:S06]  /*0260*/  BRA `(.L_x_903) ;  /* 0x0000000c00b47947 */ /* 0x000fec0003800000 */
.L_x_900:
        /* <DEDUP_REMOVED lines=8> */
[----:B0-----:R-:W-:-:S04]  /*02f0*/  F2FP.F16.F32.PACK_AB R0, RZ, R0 ;  /* 0x00000000ff00723e */ /* 0x001fc800000000ff */
[----:B------:R-:W-:Y:S01]  /*0300*/  PRMT R16, R0, 0x7610, R16 ;  /* 0x0000761000107816 */ /* 0x000fe20000000010 */
[----:B------:R-:W-:Y:S06]  /*0310*/  BRA `(.L_x_903) ;  /* 0x0000000c00887947 */ /* 0x000fec0003800000 */
.L_x_905:
[----:B------:R-:W2:Y:S02]  /*0320*/  LDG.E R2, desc[UR36][R2.64] ;  /* 0x0000002402027981 */ /* 0x000ea4000c1e1900 */
[----:B--2---:R-:W-:-:S04]  /*0330*/  I2FP.F32.S32 R0, R2 ;  /* 0x0000000200007245 */ /* 0x004fc80000201400 */
[----:B------:R-:W-:-:S04]  /*0340*/  F2FP.F16.F32.PACK_AB R0, RZ, R0 ;  /* 0x00000000ff00723e */ /* 0x000fc800000000ff */
[----:B------:R-:W-:Y:S01]  /*0350*/  PRMT R16, R0, 0x7610, R16 ;  /* 0x0000761000107816 */ /* 0x000fe20000000010 */
[----:B------:R-:W-:Y:S06]  /*0360*/  BRA `(.L_x_903) ;  /* 0x0000000c00747947 */ /* 0x000fec0003800000 */
.L_x_904:
[----:B------:R-:W2:Y:S02]  /*0370*/  LDG.E.U16 R2, desc[UR36][R2.64] ;  /* 0x0000002402027981 */ /* 0x000ea4000c1e1500 */
[----:B--2---:R-:W0:Y:S02]  /*0380*/  I2F.S16 R0, R2 ;  /* 0x0000000200007306 */ /* 0x004e240000101400 */
[----:B0-----:R-:W-:-:S04]  /*0390*/  F2FP.F16.F32.PACK_AB R0, RZ, R0 ;  /* 0x00000000ff00723e */ /* 0x001fc800000000ff */
[----:B------:R-:W-:Y:S01]  /*03a0*/  PRMT R16, R0, 0x7610, R16 ;  /* 0x0000761000107816 */ /* 0x000fe20000000010 */
[----:B------:R-:W-:Y:S06]  /*03b0*/  BRA `(.L_x_903) ;  /* 0x0000000c00607947 */ /* 0x000fec0003800000 */
.L_x_899:
        /* <DEDUP_REMOVED lines=9> */
.L_x_907:
[----:B------:R1:W5:Y:S01]  /*0450*/  LDG.E.U16 R16, desc[UR36][R2.64] ;  /* 0x0000002402107981 */ /* 0x000362000c1e1500 */
[----:B------:R-:W-:Y:S05]  /*0460*/  BRA `(.L_x_903) ;  /* 0x0000000c00347947 */ /* 0x000fea0003800000 */
.L_x_906:
        /* <DEDUP_REMOVED lines=9> */
.L_x_909:
[----:B------:R0:W5:Y:S01]  /*0500*/  LDG.E.U16 R16, desc[UR36][R2.64] ;  /* 0x0000002402107981 */ /* 0x000162000c1e1500 */
[----:B------:R-:W-:Y:S05]  /*0510*/  BRA `(.L_x_903) ;  /* 0x0000000c00087947 */ /* 0x000fea0003800000 */
.L_x_908:
[----:B------:R-:W2:Y:S01]  /*0520*/  LDG.E.64 R2, desc[UR36][R2.64] ;  /* 0x0000002402027981 */ /* 0x000ea2000c1e1b00 */
[----:B------:R-:W-:Y:S01]  /*0530*/  UMOV UR4, 0xf0000000 ;  /* 0xf000000000047882 */ /* 0x000fe20000000000 */
[----:B------:R-:W-:Y:S01]  /*0540*/  UMOV UR5, 0x380fffff ;  /* 0x380fffff00057882 */ /* 0x000fe20000000000 */
[----:B--2---:R-:W0:Y:S01]  /*0550*/  F2F.F32.F64 R0, R2 ;  /* 0x0000000200007310 */ /* 0x004e220000301000 */
[----:B------:R-:W-:-:S14]  /*0560*/  DSETP.GEU.AND P0, PT, |R2|, UR4, PT ;  /* 0x0000000402007e2a */ /* 0x000fdc000bf0e200 */
[----:B0-----:R-:W-:-:S05]  /*0570*/  @!P0 FMUL R0, R0, 1.175494350822287508e-38 ;  /* 0x0080000000008820 */ /* 0x001fca0000400000 */
[----:B------:R-:W-:-:S04]  /*0580*/  F2FP.F16.F32.PACK_AB R0, RZ, R0 ;  /* 0x00000000ff00723e */ /* 0x000fc800000000ff */
[----:B------:R-:W-:Y:S01]  /*0590*/  PRMT R16, R0, 0x7610, R16 ;  /* 0x0000761000107816 */ /* 0x000fe20000000010 */
[----:B------:R-:W-:Y:S06]  /*05a0*/  BRA `(.L_x_903) ;  /* 0x0000000800e47947 */ /* 0x000fec0003800000 */
.L_x_898:
        /* <DEDUP_REMOVED lines=11> */
[----:B------:R-:W-:-:S04]  /*0660*/  F2FP.F16.F32.PACK_AB R0, RZ, R0 ;  /* 0x00000000ff00723e */ /* 0x000fc800000000ff */
[----:B------:R-:W-:Y:S01]  /*0670*/  PRMT R16, R0, 0x7610, R16 ;  /* 0x0000761000107816 */ /* 0x000fe20000000010 */
[----:B------:R-:W-:Y:S06]  /*0680*/  BRA `(.L_x_903) ;  /* 0x0000000800ac7947 */ /* 0x000fec0003800000 */
.L_x_912:
        /* <DEDUP_REMOVED lines=9> */
.L_x_911:
        /* <DEDUP_REMOVED lines=27> */
.L_x_914:
        /* <DEDUP_REMOVED lines=11> */
[----:B------:R-:W-:-:S04]  /*0980*/  F2FP.F16.F32.PACK_AB R0, RZ, R0 ;  /* 0x00000000ff00723e */ /* 0x000fc800000000ff */
[----:B------:R-:W-:Y:S01]  /*0990*/  PRMT R16, R0, 0x7610, R16 ;  /* 0x0000761000107816 */ /* 0x000fe20000000010 */
[----:B------:R-:W-:Y:S06]  /*09a0*/  BRA `(.L_x_903) ;  /* 0x0000000400e47947 */ /* 0x000fec0003800000 */
.L_x_913:
[----:B------:R-:W2:Y:S02]  /*09b0*/  LDG.E.U16 R0, desc[UR36][R2.64] ;  /* 0x0000002402007981 */ /* 0x000ea4000c1e1500 */
[----:B--2---:R-:W-:-:S05]  /*09c0*/  IMAD.U32 R0, R0, 0x10000, RZ ;  /* 0x0001000000007824 */ /* 0x004fca00078e00ff */
[----:B------:R-:W-:-:S04]  /*09d0*/  F2FP.F16.F32.PACK_AB R0, RZ, R0 ;  /* 0x00000000ff00723e */ /* 0x000fc800000000ff */
[----:B------:R-:W-:Y:S01]  /*09e0*/  PRMT R16, R0, 0x7610, R16 ;  /* 0x0000761000107816 */ /* 0x000fe20000000010 */
[----:B------:R-:W-:Y:S06]  /*09f0*/  BRA `(.L_x_903) ;  /* 0x0000000400d07947 */ /* 0x000fec0003800000 */
.L_x_910:
        /* <DEDUP_REMOVED lines=10> */
[----:B------:R-:W-:-:S04]  /*0aa0*/  F2FP.F16.F32.PACK_AB R0, RZ, R0 ;  /* 0x00000000ff00723e */ /* 0x000fc800000000ff */
[----:B------:R-:W-:Y:S01]  /*0ab0*/  PRMT R16, R0, 0x7610, R16 ;  /* 0x0000761000107816 */ /* 0x000fe20000000010 */
[----:B------:R-:W-:Y:S06]  /*0ac0*/  BRA `(.L_x_903) ;  /* 0x00000004009c7947 */ /* 0x000fec0003800000 */
.L_x_917:
        /* <DEDUP_REMOVED lines=21> */
.L_x_921:
[----:B------:R-:W-:Y:S05]  /*0c20*/  BSYNC.RECONVERGENT B1 ;  /* 0x0000000000017941 */ /* 0x000fea0003800200 */
.L_x_920:
[----:B------:R-:W-:Y:S01]  /*0c30*/  IMAD.SHL.U32 R0, R0, 0x100000, RZ ;  /* 0x0010000000007824 */ /* 0x000fe200078e00ff */
[----:B------:R-:W-:-:S04]  /*0c40*/  LEA R2, R2, 0x3b800000, 0x17 ;  /* 0x3b80000002027811 */ /* 0x000fc800078eb8ff */
[----:B------:R-:W-:-:S07]  /*0c50*/  LOP3.LUT R0, R2, R0, R7, 0xfe, !PT ;  /* 0x0000000002007212 */ /* 0x000fce00078efe07 */
.L_x_919:
[----:B------:R-:W-:Y:S05]  /*0c60*/  BSYNC.RECONVERGENT B0 ;  /* 0x0000000000007941 */ /* 0x000fea0003800200 */
.L_x_918:
[----:B------:R-:W-:-:S04]  /*0c70*/  F2FP.F16.F32.PACK_AB R0, RZ, R0 ;  /* 0x00000000ff00723e */ /* 0x000fc800000000ff */
[----:B------:R-:W-:Y:S01]  /*0c80*/  PRMT R16, R0, 0x7610, R16 ;  /* 0x0000761000107816 */ /* 0x000fe20000000010 */
[----:B------:R-:W-:Y:S06]  /*0c90*/  BRA `(.L_x_903) ;  /* 0x0000000400287947 */ /* 0x000fec0003800000 */
.L_x_916:
        /* <DEDUP_REMOVED lines=21> */
.L_x_925:
[----:B------:R-:W-:Y:S05]  /*0df0*/  BSYNC.RECONVERGENT B1 ;  /* 0x0000000000017941 */ /* 0x000fea0003800200 */
.L_x_924:
[----:B------:R-:W-:Y:S01]  /*0e00*/  IMAD.SHL.U32 R0, R0, 0x200000, RZ ;  /* 0x0020000000007824 */ /* 0x000fe200078e00ff */
[----:B------:R-:W-:-:S04]  /*0e10*/  LEA R2, R2, 0x37800000, 0x17 ;  /* 0x3780000002027811 */ /* 0x000fc800078eb8ff */
[----:B------:R-:W-:-:S07]  /*0e20*/  LOP3.LUT R0, R2, R0, R7, 0xfe, !PT ;  /* 0x0000000002007212 */ /* 0x000fce00078efe07 */
.L_x_923:
[----:B------:R-:W-:Y:S05]  /*0e30*/  BSYNC.RECONVERGENT B0 ;  /* 0x0000000000007941 */ /* 0x000fea0003800200 */
.L_x_922:
[----:B------:R-:W-:-:S04]  /*0e40*/  F2FP.F16.F32.PACK_AB R0, RZ, R0 ;  /* 0x00000000ff00723e */ /* 0x000fc800000000ff */
[----:B------:R-:W-:Y:S01]  /*0e50*/  PRMT R16, R0, 0x7610, R16 ;  /* 0x0000761000107816 */ /* 0x000fe20000000010 */
[----:B------:R-:W-:Y:S06]  /*0e60*/  BRA `(.L_x_903) ;  /* 0x0000000000b47947 */ /* 0x000fec0003800000 */
.L_x_915:
[----:B------:R-:W-:-:S09]  /*0e70*/  UISETP.NE.AND UP0, UPT, UR4, 0x1c, UPT ;  /* 0x0000001c0400788c */ /* 0x000fd2000bf05270 */
[----:B------:R-:W-:Y:S05]  /*0e80*/  BRA.U !UP0, `(.L_x_926) ;  /* 0x00000001089c7547 */ /* 0x000fea000b800000 */
[----:B------:R-:W-:-:S09]  /*0e90*/  UISETP.NE.AND UP0, UPT, UR4, 0x1d, UPT ;  /* 0x0000001d0400788c */ /* 0x000fd2000bf05270 */
[----:B------:R-:W-:Y:S05]  /*0ea0*/  BRA.U !UP0, `(.L_x_927) ;  /* 0x0000000108807547 */ /* 0x000fea000b800000 */
[----:B------:R-:W-:-:S09]  /*0eb0*/  UISETP.NE.AND UP0, UPT, UR4, 0x2c, UPT ;  /* 0x0000002c0400788c */ /* 0x000fd2000bf05270 */
[----:B------:R-:W-:Y:S05]  /*0ec0*/  BRA.U !UP0, `(.L_x_928) ;  /* 0x0000000108487547 */ /* 0x000fea000b800000 */
.L_x_902:
        /* <DEDUP_REMOVED lines=16> */
.L_x_929:
[----:B------:R-:W-:Y:S01]  /*0fd0*/  PRMT R16, RZ, 0x7610, R16 ;  /* 0x00007610ff107816 */ /* 0x000fe20000000010 */
[----:B------:R-:W-:Y:S06]  /*0fe0*/  BRA `(.L_x_903) ;  /* 0x0000000000547947 */ /* 0x000fec0003800000 */
.L_x_928:
        /* <DEDUP_REMOVED lines=8> */
.L_x_931:
[----:B------:R-:W-:Y:S05]  /*1070*/  BSYNC.RECONVERGENT B0 ;  /* 0x0000000000007941 */ /* 0x000fea0003800200 */
.L_x_930:
[----:B------:R-:W-:-:S04]  /*1080*/  F2FP.F16.F32.PACK_AB R0, RZ, R0 ;  /* 0x00000000ff00723e */ /* 0x000fc800000000ff */
[----:B------:R-:W-:Y:S01]  /*1090*/  PRMT R16, R0, 0x7610, R16 ;  /* 0x0000761000107816 */ /* 0x000fe20000000010 */
[----:B------:R-:W-:Y:S06]  /*10a0*/  BRA `(.L_x_903) ;  /* 0x0000000000247947 */ /* 0x000fec0003800000 */
.L_x_927:
[----:B------:R-:W2:Y:S02]  /*10b0*/  LDG.E.64 R2, desc[UR36][R2.64] ;  /* 0x0000002402027981 */ /* 0x000ea4000c1e1b00 */
[----:B--2---:R-:W0:Y:S02]  /*10c0*/  I2F.U64 R0, R2 ;  /* 0x0000000200007312 */ /* 0x004e240000301000 */
[----:B0-----:R-:W-:-:S04]  /*10d0*/  F2FP.F16.F32.PACK_AB R0, RZ, R0 ;  /* 0x00000000ff00723e */ /* 0x001fc800000000ff */
[----:B------:R-:W-:Y:S01]  /*10e0*/  PRMT R16, R0, 0x7610, R16 ;  /* 0x0000761000107816 */ /* 0x000fe20000000010 */
[----:B------:R-:W-:Y:S06]  /*10f0*/  BRA `(.L_x_903) ;  /* 0x0000000000107947 */ /* 0x000fec0003800000 */
.L_x_926:
[----:B------:R-:W2:Y:S02]  /*1100*/  LDG.E R2, desc[UR36][R2.64] ;  /* 0x0000002402027981 */ /* 0x000ea4000c1e1900 */
[----:B--2---:R-:W-:-:S04]  /*1110*/  I2FP.F32.U32 R0, R2 ;  /* 0x0000000200007245 */ /* 0x004fc80000201000 */
[----:B------:R-:W-:-:S04]  /*1120*/  F2FP.F16.F32.PACK_AB R0, RZ, R0 ;  /* 0x00000000ff00723e */ /* 0x000fc800000000ff */
[----:B------:R-:W-:-:S07]  /*1130*/  PRMT R16, R0, 0x7610, R16 ;  /* 0x0000761000107816 */ /* 0x000fce0000000010 */
.L_x_903:
[----:B------:R-:W-:-:S07]  /*1140*/  VIADD R22, R19, 0x80 ;  /* 0x0000008013167836 */ /* 0x000fce0000000000 */
.L_x_897:
[----:B------:R-:W-:Y:S05]  /*1150*/  BSYNC.RECONVERGENT B6 ;  /* 0x0000000000067941 */ /* 0x000fea0003800200 */
.L_x_896:
[----:B------:R-:W-:Y:S01]  /*1160*/  ISETP.GE.AND P0, PT, R22, R17, PT ;  /* 0x000000111600720c */ /* 0x000fe20003f06270 */
[----:B------:R-:W-:Y:S01]  /*1170*/  BSSY.RECONVERGENT B6, `(.L_x_932) ;  /* 0x000010c000067945 */ /* 0x000fe20003800200 */
[----:B------:R-:W-:-:S11]  /*1180*/  PRMT R23, RZ, 0x7610, R23 ;  /* 0x00007610ff177816 */ /* 0x000fd60000000017 */
[----:B------:R-:W-:Y:S05]  /*1190*/  @P0 BRA `(.L_x_933) ;  /* 0x0000001000240947 */ /* 0x000fea0003800000 */
[----:B01----:R-:W0:Y:S01]  /*11a0*/  LDC.64 R2, c[0x0][0x390] ;  /* 0x0000e400ff027b82 */ /* 0x003e220000000a00 */
        /* <DEDUP_REMOVED lines=21> */
.L_x_937:
[----:B------:R-:W2:Y:S02]  /*1300*/  LDG.E.U8 R2, desc[UR36][R2.64] ;  /* 0x0000002402027981 */ /* 0x000ea4000c1e1100 */
[----:B--2---:R-:W-:-:S04]  /*1310*/  I2FP.F32.U32 R0, R2 ;  /* 0x0000000200007245 */ /* 0x004fc80000201000 */
[----:B------:R-:W-:-:S04]  /*1320*/  F2FP.F16.F32.PACK_AB R0, RZ, R0 ;  /* 0x00000000ff00723e */ /* 0x000fc800000000ff */
[----:B------:R-:W-:Y:S01]  /*1330*/  PRMT R23, R0, 0x7610, R23 ;  /* 0x0000761000177816 */ /* 0x000fe20000000017 */
[----:B------:R-:W-:Y:S06]  /*1340*/  BRA `(.L_x_939) ;  /* 0x0000000c00b47947 */ /* 0x000fec0003800000 */
.L_x_936:
        /* <DEDUP_REMOVED lines=11> */
.L_x_941:
[----:B------:R-:W2:Y:S02]  /*1400*/  LDG.E R2, desc[UR36][R2.64] ;  /* 0x0000002402027981 */ /* 0x000ea4000c1e1900 */
[----:B--2---:R-:W-:-:S04]  /*1410*/  I2FP.F32.S32 R0, R2 ;  /* 0x0000000200007245 */ /* 0x004fc80000201400 */
[----:B------:R-:W-:-:S04]  /*1420*/  F2FP.F16.F32.PACK_AB R0, RZ, R0 ;  /* 0x00000000ff00723e */ /* 0x000fc800000000ff */
[----:B------:R-:W-:Y:S01]  /*1430*/  PRMT R23, R0, 0x7610, R23 ;  /* 0x0000761000177816 */ /* 0x000fe20000000017 */
[----:B------:R-:W-:Y:S06]  /*1440*/  BRA `(.L_x_939) ;  /* 0x0000000c00747947 */ /* 0x000fec0003800000 */
.L_x_940:
[----:B------:R-:W2:Y:S02]  /*1450*/  LDG.E.U16 R2, desc[UR36][R2.64] ;  /* 0x0000002402027981 */ /* 0x000ea4000c1e1500 */
[----:B--2---:R-:W0:Y:S02]  /*1460*/  I2F.S16 R0, R2 ;  /* 0x0000000200007306 */ /* 0x004e240000101400 */
[----:B0-----:R-:W-:-:S04]  /*1470*/  F2FP.F16.F32.PACK_AB R0, RZ, R0 ;  /* 0x00000000ff00723e */ /* 0x001fc800000000ff */
[----:B------:R-:W-:Y:S01]  /*1480*/  PRMT R23, R0, 0x7610, R23 ;  /* 0x0000761000177816 */ /* 0x000fe20000000017 */
[----:B------:R-:W-:Y:S06]  /*1490*/  BRA `(.L_x_939) ;  /* 0x0000000c00607947 */ /* 0x000fec0003800000 */
.L_x_935:
        /* <DEDUP_REMOVED lines=9> */
.L_x_943:
[----:B------:R0:W5:Y:S01]  /*1530*/  LDG.E.U16 R23, desc[UR36][R2.64] ;  /* 0x0000002402177981 */ /* 0x000162000c1e1500 */
[----:B------:R-:W-:Y:S05]  /*1540*/  BRA `(.L_x_939) ;  /* 0x0000000c00347947 */ /* 0x000fea0003800000 */
.L_x_942:
        /* <DEDUP_REMOVED lines=9> */
.L_x_945:
[----:B------:R1:W5:Y:S01]  /*15e0*/  LDG.E.U16 R23, desc[UR36][R2.64] ;  /* 0x0000002402177981 */ /* 0x000362000c1e1500 */
[----:B------:R-:W-:Y:S05]  /*15f0*/  BRA `(.L_x_939) ;  /* 0x0000000c00087947 */ /* 0x000fea0003800000 */
.L_x_944:
        /* <DEDUP_REMOVED lines=9> */
.L_x_934:
        /* <DEDUP_REMOVED lines=14> */
.L_x_948:
        /* <DEDUP_REMOVED lines=9> */
.L_x_947:
        /* <DEDUP_REMOVED lines=27> */
.L_x_950:
        /* <DEDUP_REMOVED lines=11> */
[----:B------:R-:W-:-:S04]  /*1a60*/  F2FP.F16.F32.PACK_AB R0, RZ, R0 ;  /* 0x00000000ff00723e */ /* 0x000fc800000000ff */
[----:B------:R-:W-:Y:S01]  /*1a70*/  PRMT R23, R0, 0x7610, R23 ;  /* 0x0000761000177816 */ /* 0x000fe20000000017 */
[----:B------:R-:W-:Y:S06]  /*1a80*/  BRA `(.L_x_939) ;  /* 0x0000000400e47947 */ /* 0x000fec0003800000 */
.L_x_949:
[----:B------:R-:W2:Y:S02]  /*1a90*/  LDG.E.U16 R0, desc[UR36][R2.64] ;  /* 0x0000002402007981 */ /* 0x000ea4000c1e1500 */
[----:B--2---:R-:W-:-:S05]  /*1aa0*/  IMAD.U32 R0, R0, 0x10000, RZ ;  /* 0x0001000000007824 */ /* 0x004fca00078e00ff */
[----:B------:R-:W-:-:S04]  /*1ab0*/  F2FP.F16.F32.PACK_AB R0, RZ, R0 ;  /* 0x00000000ff00723e */ /* 0x000fc800000000ff */
[----:B------:R-:W-:Y:S01]  /*1ac0*/  PRMT R23, R0, 0x7610, R23 ;  /* 0x0000761000177816 */ /* 0x000fe20000000017 */
[----:B------:R-:W-:Y:S06]  /*1ad0*/  BRA `(.L_x_939) ;  /* 0x0000000400d07947 */ /* 0x000fec0003800000 */
.L_x_946:
        /* <DEDUP_REMOVED lines=13> */
.L_x_953:
        /* <DEDUP_REMOVED lines=21> */
.L_x_957:
[----:B------:R-:W-:Y:S05]  /*1d00*/  BSYNC.RECONVERGENT B1 ;  /* 0x0000000000017941 */ /* 0x000fea0003800200 */
.L_x_956:
[----:B------:R-:W-:Y:S01]  /*1d10*/  IMAD.SHL.U32 R0, R0, 0x100000, RZ ;  /* 0x0010000000007824 */ /* 0x000fe200078e00ff */
[----:B------:R-:W-:-:S04]  /*1d20*/  LEA R2, R2, 0x3b800000, 0x17 ;  /* 0x3b80000002027811 */ /* 0x000fc800078eb8ff */
[----:B------:R-:W-:-:S07]  /*1d30*/  LOP3.LUT R0, R2, R0, R7, 0xfe, !PT ;  /* 0x0000000002007212 */ /* 0x000fce00078efe07 */
.L_x_955:
[----:B------:R-:W-:Y:S05]  /*1d40*/  BSYNC.RECONVERGENT B0 ;  /* 0x0000000000007941 */ /* 0x000fea0003800200 */
.L_x_954:
[----:B------:R-:W-:-:S04]  /*1d50*/  F2FP.F16.F32.PACK_AB R0, RZ, R0 ;  /* 0x00000000ff00723e */ /* 0x000fc800000000ff */
[----:B------:R-:W-:Y:S01]  /*1d60*/  PRMT R23, R0, 0x7610, R23 ;  /* 0x0000761000177816 */ /* 0x000fe20000000017 */
[----:B------:R-:W-:Y:S06]  /*1d70*/  BRA `(.L_x_939) ;  /* 0x0000000400287947 */ /* 0x000fec0003800000 */
.L_x_952:
        /* <DEDUP_REMOVED lines=21> */
.L_x_961:
[----:B------:R-:W-:Y:S05]  /*1ed0*/  BSYNC.RECONVERGENT B1 ;  /* 0x0000000000017941 */ /* 0x000fea0003800200 */
.L_x_960:
[----:B------:R-:W-:Y:S01]  /*1ee0*/  IMAD.SHL.U32 R0, R0, 0x200000, RZ ;  /* 0x0020000000007824 */ /* 0x000fe200078e00ff */
[----:B------:R-:W-:-:S04]  /*1ef0*/  LEA R2, R2, 0x37800000, 0x17 ;  /* 0x3780000002027811 */ /* 0x000fc800078eb8ff */
[----:B------:R-:W-:-:S07]  /*1f00*/  LOP3.LUT R0, R2, R0, R7, 0xfe, !PT ;  /* 0x0000000002007212 */ /* 0x000fce00078efe07 */
.L_x_959:
[----:B------:R-:W-:Y:S05]  /*1f10*/  BSYNC.RECONVERGENT B0 ;  /* 0x0000000000007941 */ /* 0x000fea0003800200 */
.L_x_958:
[----:B------:R-:W-:-:S04]  /*1f20*/  F2FP.F16.F32.PACK_AB R0, RZ, R0 ;  /* 0x00000000ff00723e */ /* 0x000fc800000000ff */
[----:B------:R-:W-:Y:S01]  /*1f30*/  PRMT R23, R0, 0x7610, R23 ;  /* 0x0000761000177816 */ /* 0x000fe20000000017 */
[----:B------:R-:W-:Y:S06]  /*1f40*/  BRA `(.L_x_939) ;  /* 0x0000000000b47947 */ /* 0x000fec0003800000 */
.L_x_951:
        /* <DEDUP_REMOVED lines=14> */
.L_x_965:
[----:B------:R-:W-:Y:S05]  /*2030*/  BSYNC.RECONVERGENT B0 ;  /* 0x0000000000007941 */ /* 0x000fea0003800200 */
.L_x_964:
[----:B------:R-:W-:-:S04]  /*2040*/  F2FP.F16.F32.PACK_AB R0, RZ, R0 ;  /* 0x00000000ff00723e */ /* 0x000fc800000000ff */
[----:B------:R-:W-:Y:S01]  /*2050*/  PRMT R23, R0, 0x7610, R23 ;  /* 0x0000761000177816 */ /* 0x000fe20000000017 */
[----:B------:R-:W-:Y:S06]  /*2060*/  BRA `(.L_x_939) ;  /* 0x00000000006c7947 */ /* 0x000fec0003800000 */
.L_x_938:
        /* <DEDUP_REMOVED lines=16> */
.L_x_966:
[----:B------:R-:W-:Y:S01]  /*2170*/  PRMT R23, RZ, 0x7610, R23 ;  /* 0x00007610ff177816 */ /* 0x000fe20000000017 */
[----:B------:R-:W-:Y:S06]  /*2180*/  BRA `(.L_x_939) ;  /* 0x0000000000247947 */ /* 0x000fec0003800000 */
.L_x_963:
[----:B------:R-:W2:Y:S02]  /*2190*/  LDG.E.64 R2, desc[UR36][R2.64] ;  /* 0x0000002402027981 */ /* 0x000ea4000c1e1b00 */
[----:B--2---:R-:W0:Y:S02]  /*21a0*/  I2F.U64 R0, R2 ;  /* 0x0000000200007312 */ /* 0x004e240000301000 */
[----:B0-----:R-:W-:-:S04]  /*21b0*/  F2FP.F16.F32.PACK_AB R0, RZ, R0 ;  /* 0x00000000ff00723e */ /* 0x001fc800000000ff */
[----:B------:R-:W-:Y:S01]  /*21c0*/  PRMT R23, R0, 0x7610, R23 ;  /* 0x0000761000177816 */ /* 0x000fe20000000017 */
[----:B------:R-:W-:Y:S06]  /*21d0*/  BRA `(.L_x_939) ;  /* 0x0000000000107947 */ /* 0x000fec0003800000 */
.L_x_962:
[----:B------:R-:W2:Y:S02]  /*21e0*/  LDG.E R2, desc[UR36][R2.64] ;  /* 0x0000002402027981 */ /* 0x000ea4000c1e1900 */
[----:B--2---:R-:W-:-:S04]  /*21f0*/  I2FP.F32.U32 R0, R2 ;  /* 0x0000000200007245 */ /* 0x004fc80000201000 */
[----:B------:R-:W-:-:S04]  /*2200*/  F2FP.F16.F32.PACK_AB R0, RZ, R0 ;  /* 0x00000000ff00723e */ /* 0x000fc800000000ff */
[----:B------:R-:W-:-:S07]  /*2210*/  PRMT R23, R0, 0x7610, R23 ;  /* 0x0000761000177816 */ /* 0x000fce0000000017 */
.L_x_939:
[----:B------:R-:W-:-:S07]  /*2220*/  VIADD R22, R22, 0x80 ;  /* 0x0000008016167836 */ /* 0x000fce0000000000 */
.L_x_933:
[----:B------:R-:W-:Y:S05]  /*2230*/  BSYNC.RECONVERGENT B6 ;  /* 0x0000000000067941 */ /* 0x000fea0003800200 */
.L_x_932:
        /* <DEDUP_REMOVED lines=26> */
.L_x_972:
[----:B------:R-:W2:Y:S02]  /*23e0*/  LDG.E.U8 R2, desc[UR36][R2.64] ;  /* 0x0000002402027981 */ /* 0x000ea4000c1e1100 */
[----:B--2---:R-:W-:-:S04]  /*23f0*/  I2FP.F32.U32 R0, R2 ;  /* 0x0000000200007245 */ /* 0x004fc80000201000 */
[----:B------:R-:W-:-:S04]  /*2400*/  F2FP.F16.F32.PACK_AB R0, RZ, R0 ;  /* 0x00000000ff00723e */ /* 0x000fc800000000ff */
[----:B------:R-:W-:Y:S01]  /*2410*/  PRMT R24, R0, 0x7610, R24 ;  /* 0x0000761000187816 */ /* 0x000fe20000000018 */
[----:B------:R-:W-:Y:S06]  /*2420*/  BRA `(.L_x_974) ;  /* 0x0000000c00b47947 */ /* 0x000fec0003800000 */
.L_x_971:
        /* <DEDUP_REMOVED lines=11> */
.L_x_976:
[----:B------:R-:W2:Y:S02]  /*24e0*/  LDG.E R2, desc[UR36][R2.64] ;  /* 0x0000002402027981 */ /* 0x000ea4000c1e1900 */
[----:B--2---:R-:W-:-:S04]  /*24f0*/  I2FP.F32.S32 R0, R2 ;  /* 0x0000000200007245 */ /* 0x004fc80000201400 */
[----:B------:R-:W-:-:S04]  /*2500*/  F2FP.F16.F32.PACK_AB R0, RZ, R0 ;  /* 0x00000000ff00723e */ /* 0x000fc800000000ff */
[----:B------:R-:W-:Y:S01]  /*2510*/  PRMT R24, R0, 0x7610, R24 ;  /* 0x0000761000187816 */ /* 0x000fe20000000018 */
[----:B------:R-:W-:Y:S06]  /*2520*/  BRA `(.L_x_974) ;  /* 0x0000000c00747947 */ /* 0x000fec0003800000 */
.L_x_975:
[----:B------:R-:W2:Y:S02]  /*2530*/  LDG.E.U16 R2, desc[UR36][R2.64] ;  /* 0x0000002402027981 */ /* 0x000ea4000c1e1500 */
[----:B--2---:R-:W0:Y:S02]  /*2540*/  I2F.S16 R0, R2 ;  /* 0x0000000200007306 */ /* 0x004e240000101400 */
[----:B0-----:R-:W-:-:S04]  /*2550*/  F2FP.F16.F32.PACK_AB R0, RZ, R0 ;  /* 0x00000000ff00723e */ /* 0x001fc800000000ff */
[----:B------:R-:W-:Y:S01]  /*2560*/  PRMT R24, R0, 0x7610, R24 ;  /* 0x0000761000187816 */ /* 0x000fe20000000018 */
[----:B------:R-:W-:Y:S06]  /*2570*/  BRA `(.L_x_974) ;  /* 0x0000000c00607947 */ /* 0x000fec0003800000 */
.L_x_970:
        /* <DEDUP_REMOVED lines=9> */
.L_x_978:
[----:B------:R0:W5:Y:S01]  /*2610*/  LDG.E.U16 R24, desc[UR36][R2.64] ;  /* 0x0000002402187981 */ /* 0x000162000c1e1500 */
[----:B------:R-:W-:Y:S05]  /*2620*/  BRA `(.L_x_974) ;  /* 0x0000000c00347947 */ /* 0x000fea0003800000 */
.L_x_977:
        /* <DEDUP_REMOVED lines=9> */
.L_x_980:
[----:B------:R1:W5:Y:S01]  /*26c0*/  LDG.E.U16 R24, desc[UR36][R2.64] ;  /* 0x0000002402187981 */ /* 0x000362000c1e1500 */
[----:B------:R-:W-:Y:S05]  /*26d0*/  BRA `(.L_x_974) ;  /* 0x0000000c00087947 */ /* 0x000fea0003800000 */
.L_x_979:
        /* <DEDUP_REMOVED lines=9> */
.L_x_969:
        /* <DEDUP_REMOVED lines=14> */
.L_x_983:
        /* <DEDUP_REMOVED lines=9> */
.L_x_982:
        /* <DEDUP_REMOVED lines=27> */
.L_x_985:
        /* <DEDUP_REMOVED lines=14> */
.L_x_984:
[----:B------:R-:W2:Y:S02]  /*2b70*/  LDG.E.U16 R0, desc[UR36][R2.64] ;  /* 0x0000002402007981 */ /* 0x000ea4000c1e1500 */
[----:B--2---:R-:W-:-:S05]  /*2b80*/  IMAD.U32 R0, R0, 0x10000, RZ ;  /* 0x0001000000007824 */ /* 0x004fca00078e00ff */
[----:B------:R-:W-:-:S04]  /*2b90*/  F2FP.F16.F32.PACK_AB R0, RZ, R0 ;  /* 0x00000000ff00723e */ /* 0x000fc800000000ff */
[----:B------:R-:W-:Y:S01]  /*2ba0*/  PRMT R24, R0, 0x7610, R24 ;  /* 0x0000761000187816 */ /* 0x000fe20000000018 */
[----:B------:R-:W-:Y:S06]  /*2bb0*/  BRA `(.L_x_974) ;  /* 0x0000000400d07947 */ /* 0x000fec0003800000 */
.L_x_981:
        /* <DEDUP_REMOVED lines=13> */
.L_x_988:
        /* <DEDUP_REMOVED lines=21> */
.L_x_992:
[----:B------:R-:W-:Y:S05]  /*2de0*/  BSYNC.RECONVERGENT B1 ;  /* 0x0000000000017941 */ /* 0x000fea0003800200 */
.L_x_991:
[----:B------:R-:W-:Y:S01]  /*2df0*/  IMAD.SHL.U32 R0, R0, 0x100000, RZ ;  /* 0x0010000000007824 */ /* 0x000fe200078e00ff */
[----:B------:R-:W-:-:S04]  /*2e00*/  LEA R2, R2, 0x3b800000, 0x17 ;  /* 0x3b80000002027811 */ /* 0x000fc800078eb8ff */
[----:B------:R-:W-:-:S07]  /*2e10*/  LOP3.LUT R0, R2, R0, R7, 0xfe, !PT ;  /* 0x0000000002007212 */ /* 0x000fce00078efe07 */
.L_x_990:
[----:B------:R-:W-:Y:S05]  /*2e20*/  BSYNC.RECONVERGENT B0 ;  /* 0x0000000000007941 */ /* 0x000fea0003800200 */
.L_x_989:
[----:B------:R-:W-:-:S04]  /*2e30*/  F2FP.F16.F32.PACK_AB R0, RZ, R0 ;  /* 0x00000000ff00723e */ /* 0x000fc800000000ff */
[----:B------:R-:W-:Y:S01]  /*2e40*/  PRMT R24, R0, 0x7610, R24 ;  /* 0x0000761000187816 */ /* 0x000fe20000000018 */
[----:B------:R-:W-:Y:S06]  /*2e50*/  BRA `(.L_x_974) ;  /* 0x0000000400287947 */ /* 0x000fec0003800000 */
.L_x_987:
        /* <DEDUP_REMOVED lines=21> */
.L_x_996:
[----:B------:R-:W-:Y:S05]  /*2fb0*/  BSYNC.RECONVERGENT B1 ;  /* 0x0000000000017941 */ /* 0x000fea0003800200 */
.L_x_995:
[----:B------:R-:W-:Y:S01]  /*2fc0*/  IMAD.SHL.U32 R0, R0, 0x200000, RZ ;  /* 0x0020000000007824 */ /* 0x000fe200078e00ff */
[----:B------:R-:W-:-:S04]  /*2fd0*/  LEA R2, R2, 0x37800000, 0x17 ;  /* 0x3780000002027811 */ /* 0x000fc800078eb8ff */
[----:B------:R-:W-:-:S07]  /*2fe0*/  LOP3.LUT R0, R2, R0, R7, 0xfe, !PT ;  /* 0x0000000002007212 */ /* 0x000fce00078efe07 */
.L_x_994:
[----:B------:R-:W-:Y:S05]  /*2ff0*/  BSYNC.RECONVERGENT B0 ;  /* 0x0000000000007941 */ /* 0x000fea0003800200 */
.L_x_993:
[----:B------:R-:W-:-:S04]  /*3000*/  F2FP.F16.F32.PACK_AB R0, RZ, R0 ;  /* 0x00000000ff00723e */ /* 0x000fc800000000ff */
[----:B------:R-:W-:Y:S01]  /*3010*/  PRMT R24, R0, 0x7610, R24 ;  /* 0x0000761000187816 */ /* 0x000fe20000000018 */
[----:B------:R-:W-:Y:S06]  /*3020*/  BRA `(.L_x_974) ;  /* 0x0000000000b47947 */ /* 0x000fec0003800000 */
.L_x_986:
        /* <DEDUP_REMOVED lines=14> */
.L_x_1000:
[----:B------:R-:W-:Y:S05]  /*3110*/  BSYNC.RECONVERGENT B0 ;  /* 0x0000000000007941 */ /* 0x000fea0003800200 */
.L_x_999:
[----:B------:R-:W-:-:S04]  /*3120*/  F2FP.F16.F32.PACK_AB R0, RZ, R0 ;  /* 0x00000000ff00723e */ /* 0x000fc800000000ff */
[----:B------:R-:W-:Y:S01]  /*3130*/  PRMT R24, R0, 0x7610, R24 ;  /* 0x0000761000187816 */ /* 0x000fe20000000018 */
[----:B------:R-:W-:Y:S06]  /*3140*/  BRA `(.L_x_974) ;  /* 0x00000000006c7947 */ /* 0x000fec0003800000 */
.L_x_973:
        /* <DEDUP_REMOVED lines=16> */
.L_x_1001:
[----:B------:R-:W-:Y:S01]  /*3250*/  PRMT R24, RZ, 0x7610, R24 ;  /* 0x00007610ff187816 */ /* 0x000fe20000000018 */
[----:B------:R-:W-:Y:S06]  /*3260*/  BRA `(.L_x_974) ;  /* 0x0000000000247947 */ /* 0x000fec0003800000 */
.L_x_998:
[----:B------:R-:W2:Y:S02]  /*3270*/  LDG.E.64 R2, desc[UR36][R2.64] ;  /* 0x0000002402027981 */ /* 0x000ea4000c1e1b00 */
[----:B--2---:R-:W0:Y:S02]  /*3280*/  I2F.U64 R0, R2 ;  /* 0x0000000200007312 */ /* 0x004e240000301000 */
[----:B0-----:R-:W-:-:S04]  /*3290*/  F2FP.F16.F32.PACK_AB R0, RZ, R0 ;  /* 0x00000000ff00723e */ /* 0x001fc800000000ff */
[----:B------:R-:W-:Y:S01]  /*32a0*/  PRMT R24, R0, 0x7610, R24 ;  /* 0x0000761000187816 */ /* 0x000fe20000000018 */
[----:B------:R-:W-:Y:S06]  /*32b0*/  BRA `(.L_x_974) ;  /* 0x0000000000107947 */ /* 0x000fec0003800000 */
.L_x_997:
[----:B------:R-:W2:Y:S02]  /*32c0*/  LDG.E R2, desc[UR36][R2.64] ;  /* 0x0000002402027981 */ /* 0x000ea4000c1e1900 */
[----:B--2---:R-:W-:-:S04]  /*32d0*/  I2FP.F32.U32 R0, R2 ;  /* 0x0000000200007245 */ /* 0x004fc80000201000 */
[----:B------:R-:W-:-:S04]  /*32e0*/  F2FP.F16.F32.PACK_AB R0, RZ, R0 ;  /* 0x00000000ff00723e */ /* 0x000fc800000000ff */
[----:B------:R-:W-:-:S07]  /*32f0*/  PRMT R24, R0, 0x7610, R24 ;  /* 0x0000761000187816 */ /* 0x000fce0000000018 */
.L_x_974:
[----:B------:R-:W-:-:S07]  /*3300*/  VIADD R22, R22, 0x80 ;  /* 0x0000008016167836 */ /* 0x000fce0000000000 */
.L_x_968:
[----:B------:R-:W-:Y:S05]  /*3310*/  BSYNC.RECONVERGENT B6 ;  /* 0x0000000000067941 */ /* 0x000fea0003800200 */
.L_x_967:
        /* <DEDUP_REMOVED lines=25> */
.L_x_1007:
[----:B------:R-:W2:Y:S02]  /*34b0*/  LDG.E.U8 R2, desc[UR36][R2.64] ;  /* 0x0000002402027981 */ /* 0x000ea4000c1e1100 */
[----:B--2---:R-:W-:-:S04]  /*34c0*/  I2FP.F32.U32 R0, R2 ;  /* 0x0000000200007245 */ /* 0x004fc80000201000 */
[----:B------:R-:W-:Y:S01]  /*34d0*/  F2FP.F16.F32.PACK_AB R0, RZ, R0 ;  /* 0x00000000ff00723e */ /* 0x000fe200000000ff */
[----:B------:R-:W-:Y:S06]  /*34e0*/  BRA `(.L_x_1003) ;  /* 0x0000000c007c7947 */ /* 0x000fec0003800000 */
.L_x_1006:
        /* <DEDUP_REMOVED lines=10> */
.L_x_1010:
[----:B------:R-:W2:Y:S02]  /*3590*/  LDG.E R2, desc[UR36][R2.64] ;  /* 0x0000002402027981 */ /* 0x000ea4000c1e1900 */
[----:B--2---:R-:W-:-:S04]  /*35a0*/  I2FP.F32.S32 R0, R2 ;  /* 0x0000000200007245 */ /* 0x004fc80000201400 */
[----:B------:R-:W-:Y:S01]  /*35b0*/  F2FP.F16.F32.PACK_AB R0, RZ, R0 ;  /* 0x00000000ff00723e */ /* 0x000fe200000000ff */
[----:B------:R-:W-:Y:S06]  /*35c0*/  BRA `(.L_x_1003) ;  /* 0x0000000c00447947 */ /* 0x000fec0003800000 */
.L_x_1009:
[----:B------:R-:W2:Y:S02]  /*35d0*/  LDG.E.U16 R2, desc[UR36][R2.64] ;  /* 0x0000002402027981 */ /* 0x000ea4000c1e1500 */
[----:B--2---:R-:W0:Y:S02]  /*35e0*/  I2F.S16 R0, R2 ;  /* 0x0000000200007306 */ /* 0x004e240000101400 */
[----:B0-----:R-:W-:Y:S01]  /*35f0*/  F2FP.F16.F32.PACK_AB R0, RZ, R0 ;  /* 0x00000000ff00723e */ /* 0x001fe200000000ff */
[----:B------:R-:W-:Y:S06]  /*3600*/  BRA `(.L_x_1003) ;  /* 0x0000000c00347947 */ /* 0x000fec0003800000 */
.L_x_1005:
        /* <DEDUP_REMOVED lines=9> */
.L_x_1012:
[----:B------:R2:W5:Y:S01]  /*36a0*/  LDG.E.U16 R0, desc[UR36][R2.64] ;  /* 0x0000002402007981 */ /* 0x000562000c1e1500 */
[----:B------:R-:W-:Y:S05]  /*36b0*/  BRA `(.L_x_1003) ;  /* 0x0000000c00087947 */ /* 0x000fea0003800000 */
.L_x_1011:
        /* <DEDUP_REMOVED lines=9> */
.L_x_1014:
[----:B------:R3:W5:Y:S01]  /*3750*/  LDG.E.U16 R0, desc[UR36][R2.64] ;  /* 0x0000002402007981 */ /* 0x000762000c1e1500 */
[----:B------:R-:W-:Y:S05]  /*3760*/  BRA `(.L_x_1003) ;  /* 0x0000000800dc7947 */ /* 0x000fea0003800000 */
.L_x_1013:
        /* <DEDUP_REMOVED lines=8> */
.L_x_1004:
        /* <DEDUP_REMOVED lines=13> */
.L_x_1017:
        /* <DEDUP_REMOVED lines=8> */
.L_x_1016:
        /* <DEDUP_REMOVED lines=27> */
.L_x_1019:
        /* <DEDUP_REMOVED lines=13> */
.L_x_1018:
[----:B------:R-:W2:Y:S02]  /*3bc0*/  LDG.E.U16 R0, desc[UR36][R2.64] ;  /* 0x0000002402007981 */ /* 0x000ea4000c1e1500 */
[----:B--2---:R-:W-:-:S05]  /*3bd0*/  IMAD.U32 R0, R0, 0x10000, RZ ;  /* 0x0001000000007824 */ /* 0x004fca00078e00ff */
[----:B------:R-:W-:Y:S01]  /*3be0*/  F2FP.F16.F32.PACK_AB R0, RZ, R0 ;  /* 0x00000000ff00723e */ /* 0x000fe200000000ff */
[----:B------:R-:W-:Y:S06]  /*3bf0*/  BRA `(.L_x_1003) ;  /* 0x0000000400b87947 */ /* 0x000fec0003800000 */
.L_x_1015:
        /* <DEDUP_REMOVED lines=12> */
.L_x_1022:
        /* <DEDUP_REMOVED lines=21> */
.L_x_1026:
[----:B------:R-:W-:Y:S05]  /*3e10*/  BSYNC.RECONVERGENT B1 ;  /* 0x0000000000017941 */ /* 0x000fea0003800200 */
.L_x_1025:
[----:B------:R-:W-:Y:S01]  /*3e20*/  IMAD.SHL.U32 R0, R0, 0x100000, RZ ;  /* 0x0010000000007824 */ /* 0x000fe200078e00ff */
[----:B------:R-:W-:-:S04]  /*3e30*/  LEA R2, R2, 0x3b800000, 0x17 ;  /* 0x3b80000002027811 */ /* 0x000fc800078eb8ff */
[----:B------:R-:W-:-:S07]  /*3e40*/  LOP3.LUT R0, R2, R0, R7, 0xfe, !PT ;  /* 0x0000000002007212 */ /* 0x000fce00078efe07 */
.L_x_1024:
[----:B------:R-:W-:Y:S05]  /*3e50*/  BSYNC.RECONVERGENT B0 ;  /* 0x0000000000007941 */ /* 0x000fea0003800200 */
.L_x_1023:
[----:B------:R-:W-:Y:S01]  /*3e60*/  F2FP.F16.F32.PACK_AB R0, RZ, R0 ;  /* 0x00000000ff00723e */ /* 0x000fe200000000ff */
[----:B------:R-:W-:Y:S06]  /*3e70*/  BRA `(.L_x_1003) ;  /* 0x0000000400187947 */ /* 0x000fec0003800000 */
.L_x_1021:
        /* <DEDUP_REMOVED lines=21> */
.L_x_1030:
[----:B------:R-:W-:Y:S05]  /*3fd0*/  BSYNC.RECONVERGENT B1 ;  /* 0x0000000000017941 */ /* 0x000fea0003800200 */
.L_x_1029:
[----:B------:R-:W-:Y:S01]  /*3fe0*/  IMAD.SHL.U32 R0, R0, 0x200000, RZ ;  /* 0x0020000000007824 */ /* 0x000fe200078e00ff */
[----:B------:R-:W-:-:S04]  /*3ff0*/  LEA R2, R2, 0x37800000, 0x17 ;  /* 0x3780000002027811 */ /* 0x000fc800078eb8ff */
[----:B------:R-:W-:-:S07]  /*4000*/  LOP3.LUT R0, R2, R0, R7, 0xfe, !PT ;  /* 0x0000000002007212 */ /* 0x000fce00078efe07 */
.L_x_1028:
[----:B------:R-:W-:Y:S05]  /*4010*/  BSYNC.RECONVERGENT B0 ;  /* 0x0000000000007941 */ /* 0x000fea0003800200 */
.L_x_1027:
[----:B------:R-:W-:Y:S01]  /*4020*/  F2FP.F16.F32.PACK_AB R0, RZ, R0 ;  /* 0x00000000ff00723e */ /* 0x000fe200000000ff */
[----:B------:R-:W-:Y:S06]  /*4030*/  BRA `(.L_x_1003) ;  /* 0x0000000000a87947 */ /* 0x000fec0003800000 */
.L_x_1020:
        /* <DEDUP_REMOVED lines=14> */
.L_x_1034:
[----:B------:R-:W-:Y:S05]  /*4120*/  BSYNC.RECONVERGENT B0 ;  /* 0x0000000000007941 */ /* 0x000fea0003800200 */
.L_x_1033:
[----:B------:R-:W-:Y:S01]  /*4130*/  F2FP.F16.F32.PACK_AB R0, RZ, R0 ;  /* 0x00000000ff00723e */ /* 0x000fe200000000ff */
[----:B------:R-:W-:Y:S06]  /*4140*/  BRA `(.L_x_1003) ;  /* 0x0000000000647947 */ /* 0x000fec0003800000 */
.L_x_1008:
        /* <DEDUP_REMOVED lines=16> */
.L_x_1035:
[----:B------:R-:W-:Y:S01]  /*4250*/  PRMT R0, RZ, 0x7610, R0 ;  /* 0x00007610ff007816 */ /* 0x000fe20000000000 */
[----:B------:R-:W-:Y:S06]  /*4260*/  BRA `(.L_x_1003) ;  /* 0x00000000001c7947 */ /* 0x000fec0003800000 */
.L_x_1032:
[----:B------:R-:W2:Y:S02]  /*4270*/  LDG.E.64 R2, desc[UR36][R2.64] ;  /* 0x0000002402027981 */ /* 0x000ea4000c1e1b00 */
[----:B--2---:R-:W0:Y:S02]  /*4280*/  I2F.U64 R0, R2 ;  /* 0x0000000200007312 */ /* 0x004e240000301000 */
[----:B0-----:R-:W-:Y:S01]  /*4290*/  F2FP.F16.F32.PACK_AB R0, RZ, R0 ;  /* 0x00000000ff00723e */ /* 0x001fe200000000ff */
[----:B------:R-:W-:Y:S06]  /*42a0*/  BRA `(.L_x_1003) ;  /* 0x00000000000c7947 */ /* 0x000fec0003800000 */
.L_x_1031:
[----:B------:R-:W2:Y:S02]  /*42b0*/  LDG.E R2, desc[UR36][R2.64] ;  /* 0x0000002402027981 */ /* 0x000ea4000c1e1900 */
[----:B--2---:R-:W-:-:S04]  /*42c0*/  I2FP.F32.U32 R0, R2 ;  /* 0x0000000200007245 */ /* 0x004fc80000201000 */
[----:B------:R-:W-:-:S07]  /*42d0*/  F2FP.F16.F32.PACK_AB R0, RZ, R0 ;  /* 0x00000000ff00723e */ /* 0x000fce00000000ff */
.L_x_1003:
[----:B------:R-:W-:Y:S05]  /*42e0*/  BSYNC.RECONVERGENT B6 ;  /* 0x0000000000067941 */ /* 0x000fea0003800200 */
.L_x_1002:
[C---:B0123--:R-:W-:Y:S01]  /*42f0*/  VIADD R2, R19.reuse, 0x100 ;  /* 0x0000010013027836 */ /* 0x04ffe20000000000 */
[CC--:B------:R-:W-:Y:S01]  /*4300*/  ISETP.GE.AND P0, PT, R19.reuse, R17.reuse, PT ;  /* 0x000000111300720c */ /* 0x0c0fe20003f06270 */
[C---:B------:R-:W-:Y:S01]  /*4310*/  VIADD R4, R19.reuse, 0x180 ;  /* 0x0000018013047836 */ /* 0x040fe20000000000 */
[----:B------:R-:W-:Y:S01]  /*4320*/  BSSY.RECONVERGENT B6, `(.L_x_1036) ;  /* 0x000011f000067945 */ /* 0x000fe20003800200 */
[----:B------:R-:W-:Y:S01]  /*4330*/  VIADD R22, R19, 0x80 ;  /* 0x0000008013167836 */ /* 0x000fe20000000000 */
[-C--:B------:R-:W-:Y:S02]  /*4340*/  ISETP.GE.AND P2, PT, R2, R17.reuse, PT ;  /* 0x000000110200720c */ /* 0x080fe40003f46270 */
[-C--:B------:R-:W-:Y:S02]  /*4350*/  ISETP.GE.AND P3, PT, R4, R17.reuse, PT ;  /* 0x000000110400720c */ /* 0x080fe40003f66270 */
[----:B------:R-:W-:-:S05]  /*4360*/  ISETP.GE.AND P1, PT, R22, R17, PT ;  /* 0x000000111600720c */ /* 0x000fca0003f26270 */
[----:B-----5:R-:W-:Y:S02]  /*4370*/  @!P0 HADD2.F32 R2, -RZ, R16.H0_H0 ;  /* 0x20000010ff028230 */ /* 0x020fe40000004100 */
[----:B------:R-:W0:Y:S02]  /*4380*/  LDC.U8 R16, c[0x0][0x3a4] ;  /* 0x0000e900ff107b82 */ /* 0x000e240000000000 */
[----:B------:R-:W-:Y:S02]  /*4390*/  @!P2 HADD2.F32 R4, -RZ, R24.H0_H0 ;  /* 0x20000018ff04a230 */ /* 0x000fe40000004100 */
[----:B------:R-:W-:Y:S01]  /*43a0*/  @!P3 HADD2.F32 R5, -RZ, R0.H0_H0 ;  /* 0x20000000ff05b230 */ /* 0x000fe20000004100 */
[----:B------:R-:W1:Y:S01]  /*43b0*/  @!P0 MUFU.LG2 R2, R2 ;  /* 0x0000000200028308 */ /* 0x000e620000000c00 */
[----:B------:R-:W-:-:S07]  /*43c0*/  @!P1 HADD2.F32 R3, -RZ, R23.H0_H0 ;  /* 0x20000017ff039230 */ /* 0x000fce0000004100 */
[----:B------:R-:W2:Y:S08]  /*43d0*/  @!P2 MUFU.LG2 R4, R4 ;  /* 0x000000040004a308 */ /* 0x000eb00000000c00 */
[----:B------:R-:W3:Y:S01]  /*43e0*/  @!P3 MUFU.LG2 R5, R5 ;  /* 0x000000050005b308 */ /* 0x000ee20000000c00 */
[----:B-1----:R-:W-:-:S07]  /*43f0*/  @!P0 F2FP.F16.F32.PACK_AB R0, RZ, R2 ;  /* 0x00000002ff00823e */ /* 0x002fce00000000ff */
[----:B------:R-:W1:Y:S01]  /*4400*/  @!P1 MUFU.LG2 R3, R3 ;  /* 0x0000000300039308 */ /* 0x000e620000000c00 */
[----:B--2---:R-:W-:Y:S02]  /*4410*/  @!P2 F2FP.F16.F32.PACK_AB R24, RZ, R4 ;  /* 0x00000004ff18a23e */ /* 0x004fe400000000ff */
[----:B---3--:R-:W-:Y:S02]  /*4420*/  @!P3 F2FP.F16.F32.PACK_AB R23, RZ, R5 ;  /* 0x00000005ff17b23e */ /* 0x008fe400000000ff */
[----:B-1----:R-:W-:Y:S01]  /*4430*/  @!P1 F2FP.F16.F32.PACK_AB R25, RZ, R3 ;  /* 0x00000003ff19923e */ /* 0x002fe200000000ff */
[----:B------:R-:W-:Y:S06]  /*4440*/  @P0 BRA `(.L_x_1037) ;  /* 0x0000001000300947 */ /* 0x000fec0003800000 */
[----:B------:R-:W1:Y:S01]  /*4450*/  LDCU UR4, c[0x0][0x3a8] ;  /* 0x00007500ff0477ac */ /* 0x000e620008000800 */
[----:B------:R-:W2:Y:S01]  /*4460*/  LDC.64 R2, c[0x0][0x388] ;  /* 0x0000e200ff027b82 */ /* 0x000ea20000000a00 */
[----:B------:R-:W-:Y:S01]  /*4470*/  IMAD R4, R18, 0x200, R19 ;  /* 0x0000020012047824 */ /* 0x000fe200078e0213 */
[----:B0-----:R-:W-:-:S03]  /*4480*/  PRMT R6, R16, 0x9910, RZ ;  /* 0x0000991010067816 */ /* 0x001fc600000000ff */
[----:B-1----:R-:W-:Y:S02]  /*4490*/  IMAD R5, R4, UR4, RZ ;  /* 0x0000000404057c24 */ /* 0x002fe4000f8e02ff */
        /* <DEDUP_REMOVED lines=13> */
[----:B------:R-:W-:Y:S02]  /*4570*/  HADD2.F32 R0, -RZ, R0.H0_H0 ;  /* 0x20000000ff007230 */ /* 0x000fe40000004100 */
[----:B------:R-:W-:Y:S02]  /*4580*/  IMAD.MOV.U32 R19, RZ, RZ, R22 ;  /* 0x000000ffff137224 */ /* 0x000fe400078e0016 */
[----:B------:R-:W0:Y:S02]  /*4590*/  F2I.FTZ.TRUNC.NTZ R5, R0 ;  /* 0x0000000000057305 */ /* 0x000e24000021f100 */
[----:B0-----:R0:W-:Y:S01]  /*45a0*/  STG.E.U8 desc[UR36][R2.64], R5 ;  /* 0x0000000502007986 */ /* 0x0011e2000c101124 */
[----:B------:R-:W-:Y:S05]  /*45b0*/  BRA `(.L_x_1037) ;  /* 0x0000000c00d47947 */ /* 0x000fea0003800000 */
.L_x_1041:
[----:B------:R-:W-:Y:S02]  /*45c0*/  HADD2.F32 R5, -RZ, R0.H0_H0 ;  /* 0x20000000ff057230 */ /* 0x000fe40000004100 */
[----:B------:R-:W-:-:S04]  /*45d0*/  IMAD.MOV.U32 R19, RZ, RZ, R22 ;  /* 0x000000ffff137224 */ /* 0x000fc800078e0016 */
[----:B------:R-:W0:Y:S02]  /*45e0*/  F2I.S64.TRUNC R4, R5 ;  /* 0x0000000500047311 */ /* 0x000e24000020d900 */
[----:B0-----:R0:W-:Y:S01]  /*45f0*/  STG.E.U8 desc[UR36][R2.64], R4 ;  /* 0x0000000402007986 */ /* 0x0011e2000c101124 */
[----:B------:R-:W-:Y:S05]  /*4600*/  BRA `(.L_x_1037) ;  /* 0x0000000c00c07947 */ /* 0x000fea0003800000 */
.L_x_1040:
[----:B------:R-:W-:-:S13]  /*4610*/  ISETP.NE.AND P0, PT, R4, 0x2, PT ;  /* 0x000000020400780c */ /* 0x000fda0003f05270 */
[----:B------:R-:W-:Y:S05]  /*4620*/  @!P0 BRA `(.L_x_1043) ;  /* 0x0000000000388947 */ /* 0x000fea0003800000 */
[----:B------:R-:W-:-:S13]  /*4630*/  ISETP.NE.AND P0, PT, R4, 0x3, PT ;  /* 0x000000030400780c */ /* 0x000fda0003f05270 */
[----:B------:R-:W-:Y:S05]  /*4640*/  @!P0 BRA `(.L_x_1044) ;  /* 0x00000000001c8947 */ /* 0x000fea0003800000 */
[----:B------:R-:W-:-:S13]  /*4650*/  ISETP.NE.AND P0, PT, R4, 0x4, PT ;  /* 0x000000040400780c */ /* 0x000fda0003f05270 */
[----:B------:R-:W-:Y:S05]  /*4660*/  @P0 BRA `(.L_x_1042) ;  /* 0x0000000800f80947 */ /* 0x000fea0003800000 */
[----:B------:R-:W-:Y:S02]  /*4670*/  HADD2.F32 R4, -RZ, R0.H0_H0 ;  /* 0x20000000ff047230 */ /* 0x000fe40000004100 */
[----:B------:R-:W-:-:S04]  /*4680*/  IMAD.MOV.U32 R19, RZ, RZ, R22 ;  /* 0x000000ffff137224 */ /* 0x000fc800078e0016 */
[----:B------:R-:W0:Y:S02]  /*4690*/  F2I.S64.TRUNC R4, R4 ;  /* 0x0000000400047311 */ /* 0x000e24000020d900 */
[----:B0-----:R0:W-:Y:S01]  /*46a0*/  STG.E.64 desc[UR36][R2.64], R4 ;  /* 0x0000000402007986 */ /* 0x0011e2000c101b24 */
[----:B------:R-:W-:Y:S05]  /*46b0*/  BRA `(.L_x_1037) ;  /* 0x0000000c00947947 */ /* 0x000fea0003800000 */
.L_x_1044:
[----:B------:R-:W-:Y:S02]  /*46c0*/  HADD2.F32 R0, -RZ, R0.H0_H0 ;  /* 0x20000000ff007230 */ /* 0x000fe40000004100 */
[----:B------:R-:W-:Y:S02]  /*46d0*/  IMAD.MOV.U32 R19, RZ, RZ, R22 ;  /* 0x000000ffff137224 */ /* 0x000fe400078e0016 */
[----:B------:R-:W0:Y:S02]  /*46e0*/  F2I.FTZ.TRUNC.NTZ R5, R0 ;  /* 0x0000000000057305 */ /* 0x000e24000021f100 */
[----:B0-----:R0:W-:Y:S01]  /*46f0*/  STG.E desc[UR36][R2.64], R5 ;  /* 0x0000000502007986 */ /* 0x0011e2000c101924 */
[----:B------:R-:W-:Y:S05]  /*4700*/  BRA `(.L_x_1037) ;  /* 0x0000000c00807947 */ /* 0x000fea0003800000 */
.L_x_1043:
[----:B------:R-:W-:Y:S02]  /*4710*/  HADD2.F32 R0, -RZ, R0.H0_H0 ;  /* 0x20000000ff007230 */ /* 0x000fe40000004100 */
[----:B------:R-:W-:Y:S02]  /*4720*/  IMAD.MOV.U32 R19, RZ, RZ, R22 ;  /* 0x000000ffff137224 */ /* 0x000fe400078e0016 */
[----:B------:R-:W0:Y:S02]  /*4730*/  F2I.FTZ.TRUNC.NTZ R5, R0 ;  /* 0x0000000000057305 */ /* 0x000e24000021f100 */
[----:B0-----:R0:W-:Y:S01]  /*4740*/  STG.E.U16 desc[UR36][R2.64], R5 ;  /* 0x0000000502007986 */ /* 0x0011e2000c101524 */
[----:B------:R-:W-:Y:S05]  /*4750*/  BRA `(.L_x_1037) ;  /* 0x0000000c006c7947 */ /* 0x000fea0003800000 */
.L_x_1039:
[----:B------:R-:W-:-:S13]  /*4760*/  ISETP.GT.AND P0, PT, R4, 0x6, PT ;  /* 0x000000060400780c */ /* 0x000fda0003f04270 */
[----:B------:R-:W-:Y:S05]  /*4770*/  @P0 BRA `(.L_x_1045) ;  /* 0x00000000002c0947 */ /* 0x000fea0003800000 */
[----:B------:R-:W-:-:S13]  /*4780*/  ISETP.NE.AND P0, PT, R4, 0x5, PT ;  /* 0x000000050400780c */ /* 0x000fda0003f05270 */
[----:B------:R-:W-:Y:S05]  /*4790*/  @!P0 BRA `(.L_x_1046) ;  /* 0x0000000000188947 */ /* 0x000fea0003800000 */
[----:B------:R-:W-:-:S13]  /*47a0*/  ISETP.NE.AND P0, PT, R4, 0x6, PT ;  /* 0x000000060400780c */ /* 0x000fda0003f05270 */
[----:B------:R-:W-:Y:S05]  /*47b0*/  @P0 BRA `(.L_x_1042) ;  /* 0x0000000800a40947 */ /* 0x000fea0003800000 */
[----:B------:R-:W-:Y:S02]  /*47c0*/  HADD2.F32 R5, -RZ, R0.H0_H0 ;  /* 0x20000000ff057230 */ /* 0x000fe40000004100 */
[----:B------:R-:W-:-:S03]  /*47d0*/  IMAD.MOV.U32 R19, RZ, RZ, R22 ;  /* 0x000000ffff137224 */ /* 0x000fc600078e0016 */
[----:B------:R0:W-:Y:S01]  /*47e0*/  STG.E desc[UR36][R2.64], R5 ;  /* 0x0000000502007986 */ /* 0x0001e2000c101924 */
[----:B------:R-:W-:Y:S05]  /*47f0*/  BRA `(.L_x_1037) ;  /* 0x0000000c00447947 */ /* 0x000fea0003800000 */
.L_x_1046:
[----:B------:R0:W-:Y:S01]  /*4800*/  STG.E.U16 desc[UR36][R2.64], R0 ;  /* 0x0000000002007986 */ /* 0x0001e2000c101524 */
[----:B------:R-:W-:Y:S01]  /*4810*/  IMAD.MOV.U32 R19, RZ, RZ, R22 ;  /* 0x000000ffff137224 */ /* 0x000fe200078e0016 */
[----:B------:R-:W-:Y:S06]  /*4820*/  BRA `(.L_x_1037) ;  /* 0x0000000c00387947 */ /* 0x000fec0003800000 */
.L_x_1045:
[----:B------:R-:W-:-:S13]  /*4830*/  ISETP.NE.AND P0, PT, R4, 0x7, PT ;  /* 0x000000070400780c */ /* 0x000fda0003f05270 */
[----:B------:R-:W-:Y:S05]  /*4840*/  @!P0 BRA `(.L_x_1047) ;  /* 0x00000000003c8947 */ /* 0x000fea0003800000 */
[----:B------:R-:W-:-:S13]  /*4850*/  ISETP.NE.AND P0, PT, R4, 0x8, PT ;  /* 0x000000080400780c */ /* 0x000fda0003f05270 */
[----:B------:R-:W-:Y:S05]  /*4860*/  @!P0 BRA `(.L_x_1048) ;  /* 0x00000000001c8947 */ /* 0x000fea0003800000 */
[----:B------:R-:W-:-:S13]  /*4870*/  ISETP.NE.AND P0, PT, R4, 0x9, PT ;  /* 0x000000090400780c */ /* 0x000fda0003f05270 */
[----:B------:R-:W-:Y:S05]  /*4880*/  @P0 BRA `(.L_x_1042) ;  /* 0x0000000800700947 */ /* 0x000fea0003800000 */
[----:B------:R-:W-:Y:S02]  /*4890*/  HADD2.F32 R4, -RZ, R0.H0_H0 ;  /* 0x20000000ff047230 */ /* 0x000fe40000004100 */
[----:B------:R-:W-:Y:S02]  /*48a0*/  IMAD.MOV.U32 R5, RZ, RZ, RZ ;  /* 0x000000ffff057224 */ /* 0x000fe400078e00ff */
[----:B------:R-:W-:-:S03]  /*48b0*/  IMAD.MOV.U32 R19, RZ, RZ, R22 ;  /* 0x000000ffff137224 */ /* 0x000fc600078e0016 */
[----:B------:R0:W-:Y:S01]  /*48c0*/  STG.E.64 desc[UR36][R2.64], R4 ;  /* 0x0000000402007986 */ /* 0x0001e2000c101b24 */
[----:B------:R-:W-:Y:S05]  /*48d0*/  BRA `(.L_x_1037) ;  /* 0x0000000c000c7947 */ /* 0x000fea0003800000 */
.L_x_1048:
[----:B------:R-:W-:Y:S02]  /*48e0*/  HADD2.F32 R0, -RZ, R0.H0_H0 ;  /* 0x20000000ff007230 */ /* 0x000fe40000004100 */
[----:B------:R-:W-:-:S03]  /*48f0*/  IMAD.MOV.U32 R19, RZ, RZ, R22 ;  /* 0x000000ffff137224 */ /* 0x000fc600078e0016 */
[----:B------:R-:W-:-:S04]  /*4900*/  F2FP.F16.F32.PACK_AB R0, RZ, R0 ;  /* 0x00000000ff00723e */ /* 0x000fc800000000ff */
[----:B------:R-:W-:-:S05]  /*4910*/  PRMT R0, R0, 0x5410, RZ ;  /* 0x0000541000007816 */ /* 0x000fca00000000ff */
[----:B------:R0:W-:Y:S01]  /*4920*/  STG.E desc[UR36][R2.64], R0 ;  /* 0x0000000002007986 */ /* 0x0001e2000c101924 */
[----:B------:R-:W-:Y:S05]  /*4930*/  BRA `(.L_x_1037) ;  /* 0x0000000800f47947 */ /* 0x000fea0003800000 */
.L_x_1047:
[----:B------:R-:W-:Y:S02]  /*4940*/  HADD2.F32 R4, -RZ, R0.H0_H0 ;  /* 0x20000000ff047230 */ /* 0x000fe40000004100 */
[----:B------:R-:W-:-:S03]  /*4950*/  IMAD.MOV.U32 R19, RZ, RZ, R22 ;  /* 0x000000ffff137224 */ /* 0x000fc600078e0016 */
[----:B------:R-:W-:-:S06]  /*4960*/  FMUL.FTZ R4, R4, 1 ;  /* 0x3f80000004047820 */ /* 0x000fcc0000410000 */
[----:B------:R-:W0:Y:S02]  /*4970*/  F2F.F64.F32 R4, R4 ;  /* 0x0000000400047310 */ /* 0x000e240000201800 */
[----:B0-----:R0:W-:Y:S01]  /*4980*/  STG.E.64 desc[UR36][R2.64], R4 ;  /* 0x0000000402007986 */ /* 0x0011e2000c101b24 */
[----:B------:R-:W-:Y:S05]  /*4990*/  BRA `(.L_x_1037) ;  /* 0x0000000800dc7947 */ /* 0x000fea0003800000 */
.L_x_1038:
        /* <DEDUP_REMOVED lines=10> */
[----:B------:R-:W-:-:S04]  /*4a40*/  FSETP.NEU.FTZ.AND P0, PT, R0, RZ, PT ;  /* 0x000000ff0000720b */ /* 0x000fc80003f1d000 */
[----:B------:R-:W-:-:S05]  /*4a50*/  SEL R5, RZ, 0x1, !P0 ;  /* 0x00000001ff057807 */ /* 0x000fca0004000000 */
[----:B------:R0:W-:Y:S01]  /*4a60*/  STG.E.U8 desc[UR36][R2.64], R5 ;  /* 0x0000000502007986 */ /* 0x0001e2000c101124 */
[----:B------:R-:W-:Y:S05]  /*4a70*/  BRA `(.L_x_1037) ;  /* 0x0000000800a47947 */ /* 0x000fea0003800000 */
.L_x_1051:
[----:B------:R-:W-:Y:S01]  /*4a80*/  HADD2.F32 R0, -RZ, R0.H0_H0 ;  /* 0x20000000ff007230 */ /* 0x000fe20000004100 */
[----:B------:R-:W-:Y:S01]  /*4a90*/  CS2R R6, SRZ ;  /* 0x0000000000067805 */ /* 0x000fe2000001ff00 */
[----:B------:R-:W-:-:S03]  /*4aa0*/  IMAD.MOV.U32 R19, RZ, RZ, R22 ;  /* 0x000000ffff137224 */ /* 0x000fc600078e0016 */
[----:B------:R-:W-:-:S04]  /*4ab0*/  FMUL.FTZ R0, R0, 1 ;  /* 0x3f80000000007820 */ /* 0x000fc80000410000 */
[----:B------:R-:W0:Y:S02]  /*4ac0*/  F2F.F64.F32 R4, R0 ;  /* 0x0000000000047310 */ /* 0x000e240000201800 */
[----:B0-----:R4:W-:Y:S01]  /*4ad0*/  STG.E.128 desc[UR36][R2.64], R4 ;  /* 0x0000000402007986 */ /* 0x0019e2000c101d24 */
[----:B------:R-:W-:Y:S05]  /*4ae0*/  BRA `(.L_x_1037) ;  /* 0x0000000800887947 */ /* 0x000fea0003800000 */
.L_x_1050:
[----:B------:R-:W-:-:S13]  /*4af0*/  ISETP.NE.AND P0, PT, R4, 0xf, PT ;  /* 0x0000000f0400780c */ /* 0x000fda0003f05270 */
[----:B------:R-:W-:Y:S05]  /*4b00*/  @!P0 BRA `(.L_x_1052) ;  /* 0x0000000000a88947 */ /* 0x000fea0003800000 */
[----:B------:R-:W-:-:S13]  /*4b10*/  ISETP.NE.AND P0, PT, R4, 0x17, PT ;  /* 0x000000170400780c */ /* 0x000fda0003f05270 */
[----:B------:R-:W-:Y:S05]  /*4b20*/  @!P0 BRA `(.L_x_1053) ;  /* 0x0000000000508947 */ /* 0x000fea0003800000 */
[----:B------:R-:W-:-:S13]  /*4b30*/  ISETP.NE.AND P0, PT, R4, 0x18, PT ;  /* 0x000000180400780c */ /* 0x000fda0003f05270 */
[----:B------:R-:W-:Y:S05]  /*4b40*/  @P0 BRA `(.L_x_1042) ;  /* 0x0000000400c00947 */ /* 0x000fea0003800000 */
        /* <DEDUP_REMOVED lines=13> */
.L_x_1055:
[----:B------:R-:W-:Y:S05]  /*4c20*/  BSYNC.RECONVERGENT B0 ;  /* 0x0000000000007941 */ /* 0x000fea0003800200 */
.L_x_1054:
[----:B------:R-:W-:Y:S01]  /*4c30*/  LOP3.LUT R5, R0, 0x80, R5, 0xf8, !PT ;  /* 0x0000008000057812 */ /* 0x000fe200078ef805 */
[----:B------:R-:W-:-:S04]  /*4c40*/  IMAD.MOV.U32 R19, RZ, RZ, R22 ;  /* 0x000000ffff137224 */ /* 0x000fc800078e0016 */
[----:B------:R3:W-:Y:S01]  /*4c50*/  STG.E.U8 desc[UR36][R2.64], R5 ;  /* 0x0000000502007986 */ /* 0x0007e2000c101124 */
[----:B------:R-:W-:Y:S05]  /*4c60*/  BRA `(.L_x_1037) ;  /* 0x0000000800287947 */ /* 0x000fea0003800000 */
.L_x_1053:
        /* <DEDUP_REMOVED lines=15> */
.L_x_1057:
[----:B------:R-:W-:Y:S05]  /*4d60*/  BSYNC.RECONVERGENT B0 ;  /* 0x0000000000007941 */ /* 0x000fea0003800200 */
.L_x_1056:
[----:B------:R-:W-:Y:S01]  /*4d70*/  LOP3.LUT R5, R0, 0x80, R5, 0xf8, !PT ;  /* 0x0000008000057812 */ /* 0x000fe200078ef805 */
[----:B------:R-:W-:-:S04]  /*4d80*/  IMAD.MOV.U32 R19, RZ, RZ, R22 ;  /* 0x000000ffff137224 */ /* 0x000fc800078e0016 */
[----:B------:R2:W-:Y:S01]  /*4d90*/  STG.E.U8 desc[UR36][R2.64], R5 ;  /* 0x0000000502007986 */ /* 0x0005e2000c101124 */
[----:B------:R-:W-:Y:S05]  /*4da0*/  BRA `(.L_x_1037) ;  /* 0x0000000400d87947 */ /* 0x000fea0003800000 */
.L_x_1052:
[----:B------:R-:W-:Y:S02]  /*4db0*/  HADD2.F32 R0, -RZ, R0.H0_H0 ;  /* 0x20000000ff007230 */ /* 0x000fe40000004100 */
[----:B------:R-:W-:-:S03]  /*4dc0*/  IMAD.MOV.U32 R19, RZ, RZ, R22 ;  /* 0x000000ffff137224 */ /* 0x000fc600078e0016 */
[----:B------:R-:W-:-:S05]  /*4dd0*/  F2FP.BF16.F32.PACK_AB R0, RZ, R0 ;  /* 0x00000000ff00723e */ /* 0x000fca00000010ff */
[----:B------:R1:W-:Y:S01]  /*4de0*/  STG.E.U16 desc[UR36][R2.64], R0 ;  /* 0x0000000002007986 */ /* 0x0003e2000c101524 */
[----:B------:R-:W-:Y:S05]  /*4df0*/  BRA `(.L_x_1037) ;  /* 0x0000000400c47947 */ /* 0x000fea0003800000 */
.L_x_1049:
        /* <DEDUP_REMOVED lines=10> */
[----:B------:R-:W0:Y:S02]  /*4ea0*/  F2I.FTZ.U32.TRUNC.NTZ R5, R5 ;  /* 0x0000000500057305 */ /* 0x000e24000021f000 */
[----:B0-----:R0:W-:Y:S01]  /*4eb0*/  STG.E.U16 desc[UR36][R2.64], R5 ;  /* 0x0000000502007986 */ /* 0x0011e2000c101524 */
[----:B------:R-:W-:Y:S05]  /*4ec0*/  BRA `(.L_x_1037) ;  /* 0x0000000400907947 */ /* 0x000fea0003800000 */
.L_x_1060:
        /* <DEDUP_REMOVED lines=13> */
.L_x_1063:
[----:B------:R-:W-:-:S04]  /*4fa0*/  SHF.R.U32.HI R0, RZ, 0x14, R5 ;  /* 0x00000014ff007819 */ /* 0x000fc80000011605 */
[----:B------:R-:W-:-:S04]  /*4fb0*/  LOP3.LUT R0, R0, 0x1, RZ, 0xc0, !PT ;  /* 0x0000000100007812 */ /* 0x000fc800078ec0ff */
[----:B------:R-:W-:-:S04]  /*4fc0*/  IADD3 R0, PT, PT, R5, 0x487ffff, R0 ;  /* 0x0487ffff05007810 */ /* 0x000fc80007ffe000 */
[----:B------:R-:W-:-:S04]  /*4fd0*/  SHF.R.U32.HI R0, RZ, 0x14, R0 ;  /* 0x00000014ff007819 */ /* 0x000fc80000011600 */
[----:B------:R-:W-:-:S07]  /*4fe0*/  LOP3.LUT R4, R0, 0xff, RZ, 0xc0, !PT ;  /* 0x000000ff00047812 */ /* 0x000fce00078ec0ff */
.L_x_1064:
[----:B------:R-:W-:-:S04]  /*4ff0*/  SHF.R.U32.HI R5, RZ, 0x18, R5 ;  /* 0x00000018ff057819 */ /* 0x000fc80000011605 */
[----:B------:R-:W-:-:S04]  /*5000*/  LOP3.LUT R4, R4, 0x80, R5, 0xf8, !PT ;  /* 0x0000008004047812 */ /* 0x000fc800078ef805 */
[----:B------:R-:W-:-:S07]  /*5010*/  PRMT R0, R4, 0x7610, R0 ;  /* 0x0000761004007816 */ /* 0x000fce0000000000 */
.L_x_1062:
[----:B------:R-:W-:Y:S05]  /*5020*/  BSYNC.RECONVERGENT B0 ;  /* 0x0000000000007941 */ /* 0x000fea0003800200 */
.L_x_1061:
[----:B------:R0:W-:Y:S01]  /*5030*/  STG.E.U8 desc[UR36][R2.64], R0 ;  /* 0x0000000002007986 */ /* 0x0001e2000c101124 */
[----:B------:R-:W-:Y:S01]  /*5040*/  IMAD.MOV.U32 R19, RZ, RZ, R22 ;  /* 0x000000ffff137224 */ /* 0x000fe200078e0016 */
[----:B------:R-:W-:Y:S06]  /*5050*/  BRA `(.L_x_1037) ;  /* 0x00000004002c7947 */ /* 0x000fec0003800000 */
.L_x_1059:
        /* <DEDUP_REMOVED lines=13> */
.L_x_1067:
[----:B------:R-:W-:-:S04]  /*5130*/  SHF.R.U32.HI R0, RZ, 0x15, R5 ;  /* 0x00000015ff007819 */ /* 0x000fc80000011605 */
[----:B------:R-:W-:-:S04]  /*5140*/  LOP3.LUT R0, R0, 0x1, RZ, 0xc0, !PT ;  /* 0x0000000100007812 */ /* 0x000fc800078ec0ff */
[----:B------:R-:W-:-:S04]  /*5150*/  IADD3 R0, PT, PT, R5, 0x88fffff, R0 ;  /* 0x088fffff05007810 */ /* 0x000fc80007ffe000 */
[----:B------:R-:W-:-:S04]  /*5160*/  SHF.R.U32.HI R0, RZ, 0x15, R0 ;  /* 0x00000015ff007819 */ /* 0x000fc80000011600 */
[----:B------:R-:W-:-:S07]  /*5170*/  LOP3.LUT R4, R0, 0xff, RZ, 0xc0, !PT ;  /* 0x000000ff00047812 */ /* 0x000fce00078ec0ff */
.L_x_1068:
[----:B------:R-:W-:-:S04]  /*5180*/  SHF.R.U32.HI R5, RZ, 0x18, R5 ;  /* 0x00000018ff057819 */ /* 0x000fc80000011605 */
[----:B------:R-:W-:-:S04]  /*5190*/  LOP3.LUT R4, R4, 0x80, R5, 0xf8, !PT ;  /* 0x0000008004047812 */ /* 0x000fc800078ef805 */
[----:B------:R-:W-:-:S07]  /*51a0*/  PRMT R0, R4, 0x7610, R0 ;  /* 0x0000761004007816 */ /* 0x000fce0000000000 */
.L_x_1066:
[----:B------:R-:W-:Y:S05]  /*51b0*/  BSYNC.RECONVERGENT B0 ;  /* 0x0000000000007941 */ /* 0x000fea0003800200 */
.L_x_1065:
[----:B------:R0:W-:Y:S01]  /*51c0*/  STG.E.U8 desc[UR36][R2.64], R0 ;  /* 0x0000000002007986 */ /* 0x0001e2000c101124 */
[----:B------:R-:W-:Y:S01]  /*51d0*/  IMAD.MOV.U32 R19, RZ, RZ, R22 ;  /* 0x000000ffff137224 */ /* 0x000fe200078e0016 */
[----:B------:R-:W-:Y:S06]  /*51e0*/  BRA `(.L_x_1037) ;  /* 0x0000000000c87947 */ /* 0x000fec0003800000 */
.L_x_1058:
[----:B------:R-:W-:-:S13]  /*51f0*/  ISETP.NE.AND P0, PT, R4, 0x1c, PT ;  /* 0x0000001c0400780c */ /* 0x000fda0003f05270 */
[----:B------:R-:W-:Y:S05]  /*5200*/  @!P0 BRA `(.L_x_1069) ;  /* 0x0000000000b08947 */ /* 0x000fea0003800000 */
[----:B------:R-:W-:-:S13]  /*5210*/  ISETP.NE.AND P0, PT, R4, 0x1d, PT ;  /* 0x0000001d0400780c */ /* 0x000fda0003f05270 */
[----:B------:R-:W-:Y:S05]  /*5220*/  @!P0 BRA `(.L_x_1070) ;  /* 0x0000000000948947 */ /* 0x000fea0003800000 */
[----:B------:R-:W-:-:S13]  /*5230*/  ISETP.NE.AND P0, PT, R4, 0x2c, PT ;  /* 0x0000002c0400780c */ /* 0x000fda0003f05270 */
[----:B------:R-:W-:Y:S05]  /*5240*/  @!P0 BRA `(.L_x_1071) ;  /* 0x0000000000488947 */ /* 0x000fea0003800000 */
.L_x_1042:
        /* <DEDUP_REMOVED lines=16> */
.L_x_1072:
[----:B------:R-:W-:Y:S01]  /*5350*/  IMAD.MOV.U32 R19, RZ, RZ, R22 ;  /* 0x000000ffff137224 */ /* 0x000fe200078e0016 */
[----:B------:R-:W-:Y:S06]  /*5360*/  BRA `(.L_x_1037) ;  /* 0x0000000000687947 */ /* 0x000fec0003800000 */
.L_x_1071:
[----:B------:R-:W-:Y:S02]  /*5370*/  HADD2.F32 R5, -RZ, R0.H0_H0 ;  /* 0x20000000ff057230 */ /* 0x000fe40000004100 */
        /* <DEDUP_REMOVED lines=16> */
.L_x_1070:
[----:B------:R-:W-:Y:S02]  /*5480*/  HADD2.F32 R4, -RZ, R0.H0_H0 ;  /* 0x20000000ff047230 */ /* 0x000fe40000004100 */
[----:B------:R-:W-:-:S04]  /*5490*/  IMAD.MOV.U32 R19, RZ, RZ, R22 ;  /* 0x000000ffff137224 */ /* 0x000fc800078e0016 */
[----:B------:R-:W0:Y:S02]  /*54a0*/  F2I.U64.TRUNC R4, R4 ;  /* 0x0000000400047311 */ /* 0x000e24000020d800 */
[----:B0-----:R0:W-:Y:S01]  /*54b0*/  STG.E.64 desc[UR36][R2.64], R4 ;  /* 0x0000000402007986 */ /* 0x0011e2000c101b24 */
[----:B------:R-:W-:Y:S05]  /*54c0*/  BRA `(.L_x_1037) ;  /* 0x0000000000107947 */ /* 0x000fea0003800000 */
.L_x_1069:
[----:B------:R-:W-:Y:S02]  /*54d0*/  HADD2.F32 R0, -RZ, R0.H0_H0 ;  /* 0x20000000ff007230 */ /* 0x000fe40000004100 */
[----:B------:R-:W-:Y:S02]  /*54e0*/  IMAD.MOV.U32 R19, RZ, RZ, R22 ;  /* 0x000000ffff137224 */ /* 0x000fe400078e0016 */
[----:B------:R-:W0:Y:S02]  /*54f0*/  F2I.FTZ.U32.TRUNC.NTZ R5, R0 ;  /* 0x0000000000057305 */ /* 0x000e24000021f000 */
[----:B0-----:R0:W-:Y:S03]  /*5500*/  STG.E desc[UR36][R2.64], R5 ;  /* 0x0000000502007986 */ /* 0x0011e6000c101924 */
.L_x_1037:
[----:B------:R-:W-:Y:S05]  /*5510*/  BSYNC.RECONVERGENT B6 ;  /* 0x0000000000067941 */ /* 0x000fea0003800200 */
.L_x_1036:
[----:B------:R-:W-:Y:S01]  /*5520*/  ISETP.GE.AND P0, PT, R19, R17, PT ;  /* 0x000000111300720c */ /* 0x000fe20003f06270 */
[----:B------:R-:W-:-:S12]  /*5530*/  BSSY.RECONVERGENT B6, `(.L_x_1073) ;  /* 0x00001f0000067945 */ /* 0x000fd80003800200 */
[----:B------:R-:W-:Y:S05]  /*5540*/  @P0 BRA `(.L_x_1074) ;  /* 0x0000001c00b80947 */ /* 0x000fea0003800000 */
[----:B------:R-:W5:Y:S01]  /*5550*/  LDCU UR4, c[0x0][0x3a8] ;  /* 0x00007500ff0477ac */ /* 0x000f620008000800 */
[----:B01234-:R-:W0:Y:S01]  /*5560*/  LDC.64 R2, c[0x0][0x388] ;  /* 0x0000e200ff027b82 */ /* 0x01fe220000000a00 */
        /* <DEDUP_REMOVED lines=16> */
[----:B------:R-:W-:-:S06]  /*5670*/  HADD2.F32 R25, -RZ, R25.H0_H0 ;  /* 0x20000019ff197230 */ /* 0x000fcc0000004100 */
[----:B------:R-:W0:Y:S02]  /*5680*/  F2I.FTZ.TRUNC.NTZ R25, R25 ;  /* 0x0000001900197305 */ /* 0x000e24000021f100 */
[----:B0-----:R0:W-:Y:S01]  /*5690*/  STG.E.U8 desc[UR36][R2.64], R25 ;  /* 0x0000001902007986 */ /* 0x0011e2000c101124 */
[----:B------:R-:W-:Y:S05]  /*56a0*/  BRA `(.L_x_1080) ;  /* 0x0000000c007c7947 */ /* 0x000fea0003800000 */
.L_x_1078:
[----:B------:R-:W-:-:S06]  /*56b0*/  HADD2.F32 R5, -RZ, R25.H0_H0 ;  /* 0x20000019ff057230 */ /* 0x000fcc0000004100 */
[----:B------:R-:W0:Y:S02]  /*56c0*/  F2I.S64.TRUNC R4, R5 ;  /* 0x0000000500047311 */ /* 0x000e24000020d900 */
[----:B0-----:R0:W-:Y:S01]  /*56d0*/  STG.E.U8 desc[UR36][R2.64], R4 ;  /* 0x0000000402007986 */ /* 0x0011e2000c101124 */
[----:B------:R-:W-:Y:S05]  /*56e0*/  BRA `(.L_x_1080) ;  /* 0x0000000c006c7947 */ /* 0x000fea0003800000 */
.L_x_1077:
[----:B------:R-:W-:-:S13]  /*56f0*/  ISETP.NE.AND P0, PT, R0, 0x2, PT ;  /* 0x000000020000780c */ /* 0x000fda0003f05270 */
[----:B------:R-:W-:Y:S05]  /*5700*/  @!P0 BRA `(.L_x_1081) ;  /* 0x0000000000308947 */ /* 0x000fea0003800000 */
[----:B------:R-:W-:-:S13]  /*5710*/  ISETP.NE.AND P0, PT, R0, 0x3, PT ;  /* 0x000000030000780c */ /* 0x000fda0003f05270 */
[----:B------:R-:W-:Y:S05]  /*5720*/  @!P0 BRA `(.L_x_1082) ;  /* 0x0000000000188947 */ /* 0x000fea0003800000 */
[----:B------:R-:W-:-:S13]  /*5730*/  ISETP.NE.AND P0, PT, R0, 0x4, PT ;  /* 0x000000040000780c */ /* 0x000fda0003f05270 */
[----:B------:R-:W-:Y:S05]  /*5740*/  @P0 BRA `(.L_x_1079) ;  /* 0x0000000800700947 */ /* 0x000fea0003800000 */
[----:B------:R-:W-:-:S06]  /*5750*/  HADD2.F32 R4, -RZ, R25.H0_H0 ;  /* 0x20000019ff047230 */ /* 0x000fcc0000004100 */
[----:B------:R-:W0:Y:S02]  /*5760*/  F2I.S64.TRUNC R4, R4 ;  /* 0x0000000400047311 */ /* 0x000e24000020d900 */
[----:B0-----:R0:W-:Y:S01]  /*5770*/  STG.E.64 desc[UR36][R2.64], R4 ;  /* 0x0000000402007986 */ /* 0x0011e2000c101b24 */
[----:B------:R-:W-:Y:S05]  /*5780*/  BRA `(.L_x_1080) ;  /* 0x0000000c00447947 */ /* 0x000fea0003800000 */
.L_x_1082:
[----:B------:R-:W-:-:S06]  /*5790*/  HADD2.F32 R25, -RZ, R25.H0_H0 ;  /* 0x20000019ff197230 */ /* 0x000fcc0000004100 */
[----:B------:R-:W0:Y:S02]  /*57a0*/  F2I.FTZ.TRUNC.NTZ R25, R25 ;  /* 0x0000001900197305 */ /* 0x000e24000021f100 */
[----:B0-----:R0:W-:Y:S01]  /*57b0*/  STG.E desc[UR36][R2.64], R25 ;  /* 0x0000001902007986 */ /* 0x0011e2000c101924 */
[----:B------:R-:W-:Y:S05]  /*57c0*/  BRA `(.L_x_1080) ;  /* 0x0000000c00347947 */ /* 0x000fea0003800000 */
.L_x_1081:
[----:B------:R-:W-:-:S06]  /*57d0*/  HADD2.F32 R25, -RZ, R25.H0_H0 ;  /* 0x20000019ff197230 */ /* 0x000fcc0000004100 */
[----:B------:R-:W0:Y:S02]  /*57e0*/  F2I.FTZ.TRUNC.NTZ R25, R25 ;  /* 0x0000001900197305 */ /* 0x000e24000021f100 */
[----:B0-----:R0:W-:Y:S01]  /*57f0*/  STG.E.U16 desc[UR36][R2.64], R25 ;  /* 0x0000001902007986 */ /* 0x0011e2000c101524 */
[----:B------:R-:W-:Y:S05]  /*5800*/  BRA `(.L_x_1080) ;  /* 0x0000000c00247947 */ /* 0x000fea0003800000 */
.L_x_1076:
[----:B------:R-:W-:-:S13]  /*5810*/  ISETP.GT.AND P0, PT, R0, 0x6, PT ;  /* 0x000000060000780c */ /* 0x000fda0003f04270 */
[----:B------:R-:W-:Y:S05]  /*5820*/  @P0 BRA `(.L_x_1083) ;  /* 0x0000000000240947 */ /* 0x000fea0003800000 */
[----:B------:R-:W-:-:S13]  /*5830*/  ISETP.NE.AND P0, PT, R0, 0x5, PT ;  /* 0x000000050000780c */ /* 0x000fda0003f05270 */
[----:B------:R-:W-:Y:S05]  /*5840*/  @!P0 BRA `(.L_x_1084) ;  /* 0x0000000000148947 */ /* 0x000fea0003800000 */
[----:B------:R-:W-:-:S13]  /*5850*/  ISETP.NE.AND P0, PT, R0, 0x6, PT ;  /* 0x000000060000780c */ /* 0x000fda0003f05270 */
[----:B------:R-:W-:Y:S05]  /*5860*/  @P0 BRA `(.L_x_1079) ;  /* 0x0000000800280947 */ /* 0x000fea0003800000 */
[----:B------:R-:W-:-:S05]  /*5870*/  HADD2.F32 R25, -RZ, R25.H0_H0 ;  /* 0x20000019ff197230 */ /* 0x000fca0000004100 */
[----:B------:R0:W-:Y:S01]  /*5880*/  STG.E desc[UR36][R2.64], R25 ;  /* 0x0000001902007986 */ /* 0x0001e2000c101924 */
[----:B------:R-:W-:Y:S05]  /*5890*/  BRA `(.L_x_1080) ;  /* 0x0000000c00007947 */ /* 0x000fea0003800000 */
.L_x_1084:
[----:B------:R0:W-:Y:S01]  /*58a0*/  STG.E.U16 desc[UR36][R2.64], R25 ;  /* 0x0000001902007986 */ /* 0x0001e2000c101524 */
[----:B------:R-:W-:Y:S05]  /*58b0*/  BRA `(.L_x_1080) ;  /* 0x0000000800f87947 */ /* 0x000fea0003800000 */
.L_x_1083:
[----:B------:R-:W-:-:S13]  /*58c0*/  ISETP.NE.AND P0, PT, R0, 0x7, PT ;  /* 0x000000070000780c */ /* 0x000fda0003f05270 */
[----:B------:R-:W-:Y:S05]  /*58d0*/  @!P0 BRA `(.L_x_1085) ;  /* 0x0000000000348947 */ /* 0x000fea0003800000 */
[----:B------:R-:W-:-:S13]  /*58e0*/  ISETP.NE.AND P0, PT, R0, 0x8, PT ;  /* 0x000000080000780c */ /* 0x000fda0003f05270 */
[----:B------:R-:W-:Y:S05]  /*58f0*/  @!P0 BRA `(.L_x_1086) ;  /* 0x0000000000188947 */ /* 0x000fea0003800000 */
[----:B------:R-:W-:-:S13]  /*5900*/  ISETP.NE.AND P0, PT, R0, 0x9, PT ;  /* 0x000000090000780c */ /* 0x000fda0003f05270 */
[----:B------:R-:W-:Y:S05]  /*5910*/  @P0 BRA `(.L_x_1079) ;  /* 0x0000000400fc0947 */ /* 0x000fea0003800000 */
[----:B------:R-:W-:Y:S02]  /*5920*/  HADD2.F32 R4, -RZ, R25.H0_H0 ;  /* 0x20000019ff047230 */ /* 0x000fe40000004100 */
[----:B------:R-:W-:-:S05]  /*5930*/  IMAD.MOV.U32 R5, RZ, RZ, RZ ;  /* 0x000000ffff057224 */ /* 0x000fca00078e00ff */
[----:B------:R0:W-:Y:S01]  /*5940*/  STG.E.64 desc[UR36][R2.64], R4 ;  /* 0x0000000402007986 */ /* 0x0001e2000c101b24 */
[----:B------:R-:W-:Y:S05]  /*5950*/  BRA `(.L_x_1080) ;  /* 0x0000000800d07947 */ /* 0x000fea0003800000 */
.L_x_1086:
[----:B------:R-:W-:-:S05]  /*5960*/  HADD2.F32 R0, -RZ, R25.H0_H0 ;  /* 0x20000019ff007230 */ /* 0x000fca0000004100 */
[----:B------:R-:W-:-:S04]  /*5970*/  F2FP.F16.F32.PACK_AB R0, RZ, R0 ;  /* 0x00000000ff00723e */ /* 0x000fc800000000ff */
[----:B------:R-:W-:-:S05]  /*5980*/  PRMT R0, R0, 0x5410, RZ ;  /* 0x0000541000007816 */ /* 0x000fca00000000ff */
[----:B------:R0:W-:Y:S01]  /*5990*/  STG.E desc[UR36][R2.64], R0 ;  /* 0x0000000002007986 */ /* 0x0001e2000c101924 */
[----:B------:R-:W-:Y:S05]  /*59a0*/  BRA `(.L_x_1080) ;  /* 0x0000000800bc7947 */ /* 0x000fea0003800000 */
.L_x_1085:
[----:B------:R-:W-:-:S05]  /*59b0*/  HADD2.F32 R4, -RZ, R25.H0_H0 ;  /* 0x20000019ff047230 */ /* 0x000fca0000004100 */
[----:B------:R-:W-:-:S06]  /*59c0*/  FMUL.FTZ R4, R4, 1 ;  /* 0x3f80000004047820 */ /* 0x000fcc0000410000 */
[----:B------:R-:W0:Y:S02]  /*59d0*/  F2F.F64.F32 R4, R4 ;  /* 0x0000000400047310 */ /* 0x000e240000201800 */
[----:B0-----:R0:W-:Y:S01]  /*59e0*/  STG.E.64 desc[UR36][R2.64], R4 ;  /* 0x0000000402007986 */ /* 0x0011e2000c101b24 */
[----:B------:R-:W-:Y:S05]  /*59f0*/  BRA `(.L_x_1080) ;  /* 0x0000000800a87947 */ /* 0x000fea0003800000 */
.L_x_1075:
        /* <DEDUP_REMOVED lines=10> */
[----:B------:R-:W-:-:S06]  /*5aa0*/  HADD2.F32 R5, -RZ, R25.H0_H0 ;  /* 0x20000019ff057230 */ /* 0x000fcc0000004100 */
[----:B------:R-:W0:Y:S02]  /*5ab0*/  F2I.FTZ.U32.TRUNC.NTZ R5, R5 ;  /* 0x0000000500057305 */ /* 0x000e24000021f000 */
[----:B0-----:R0:W-:Y:S01]  /*5ac0*/  STG.E.U16 desc[UR36][R2.64], R5 ;  /* 0x0000000502007986 */ /* 0x0011e2000c101524 */
[----:B------:R-:W-:Y:S05]  /*5ad0*/  BRA `(.L_x_1080) ;  /* 0x0000000800707947 */ /* 0x000fea0003800000 */
.L_x_1090:
        /* <DEDUP_REMOVED lines=18> */
.L_x_1093:
[----:B------:R-:W-:-:S04]  /*5c00*/  SHF.R.U32.HI R5, RZ, 0x18, R5 ;  /* 0x00000018ff057819 */ /* 0x000fc80000011605 */
[----:B------:R-:W-:-:S07]  /*5c10*/  LOP3.LUT R0, R0, 0x80, R5, 0xf8, !PT ;  /* 0x0000008000007812 */ /* 0x000fce00078ef805 */
.L_x_1092:
[----:B------:R-:W-:Y:S05]  /*5c20*/  BSYNC.RECONVERGENT B0 ;  /* 0x0000000000007941 */ /* 0x000fea0003800200 */
.L_x_1091:
[----:B------:R0:W-:Y:S01]  /*5c30*/  STG.E.U8 desc[UR36][R2.64], R0 ;  /* 0x0000000002007986 */ /* 0x0001e2000c101124 */
[----:B------:R-:W-:Y:S05]  /*5c40*/  BRA `(.L_x_1080) ;  /* 0x0000000800147947 */ /* 0x000fea0003800000 */
.L_x_1089:
        /* <DEDUP_REMOVED lines=18> */
.L_x_1096:
[----:B------:R-:W-:-:S04]  /*5d70*/  SHF.R.U32.HI R5, RZ, 0x18, R5 ;  /* 0x00000018ff057819 */ /* 0x000fc80000011605 */
[----:B------:R-:W-:-:S07]  /*5d80*/  LOP3.LUT R0, R0, 0x80, R5, 0xf8, !PT ;  /* 0x0000008000007812 */ /* 0x000fce00078ef805 */
.L_x_1095:
[----:B------:R-:W-:Y:S05]  /*5d90*/  BSYNC.RECONVERGENT B0 ;  /* 0x0000000000007941 */ /* 0x000fea0003800200 */
.L_x_1094:
[----:B------:R0:W-:Y:S01]  /*5da0*/  STG.E.U8 desc[UR36][R2.64], R0 ;  /* 0x0000000002007986 */ /* 0x0001e2000c101124 */
[----:B------:R-:W-:Y:S05]  /*5db0*/  BRA `(.L_x_1080) ;  /* 0x0000000400b87947 */ /* 0x000fea0003800000 */
.L_x_1088:
[----:B------:R-:W-:-:S13]  /*5dc0*/  ISETP.NE.AND P0, PT, R0, 0x1c, PT ;  /* 0x0000001c0000780c */ /* 0x000fda0003f05270 */
[----:B------:R-:W-:Y:S05]  /*5dd0*/  @!P0 BRA `(.L_x_1097) ;  /* 0x0000000000608947 */ /* 0x000fea0003800000 */
[----:B------:R-:W-:-:S13]  /*5de0*/  ISETP.NE.AND P0, PT, R0, 0x1d, PT ;  /* 0x0000001d0000780c */ /* 0x000fda0003f05270 */
[----:B------:R-:W-:Y:S05]  /*5df0*/  @!P0 BRA `(.L_x_1098) ;  /* 0x0000000000488947 */ /* 0x000fea0003800000 */
[----:B------:R-:W-:-:S13]  /*5e00*/  ISETP.NE.AND P0, PT, R0, 0x2c, PT ;  /* 0x0000002c0000780c */ /* 0x000fda0003f05270 */
[----:B------:R-:W-:Y:S05]  /*5e10*/  @P0 BRA `(.L_x_1079) ;  /* 0x0000000000bc0947 */ /* 0x000fea0003800000 */
[----:B------:R-:W-:Y:S02]  /*5e20*/  HADD2.F32 R25, -RZ, R25.H0_H0 ;  /* 0x20000019ff197230 */ /* 0x000fe40000004100 */
        /* <DEDUP_REMOVED lines=15> */
.L_x_1098:
[----:B------:R-:W-:-:S06]  /*5f20*/  HADD2.F32 R4, -RZ, R25.H0_H0 ;  /* 0x20000019ff047230 */ /* 0x000fcc0000004100 */
[----:B------:R-:W0:Y:S02]  /*5f30*/  F2I.U64.TRUNC R4, R4 ;  /* 0x0000000400047311 */ /* 0x000e24000020d800 */
[----:B0-----:R0:W-:Y:S01]  /*5f40*/  STG.E.64 desc[UR36][R2.64], R4 ;  /* 0x0000000402007986 */ /* 0x0011e2000c101b24 */
[----:B------:R-:W-:Y:S05]  /*5f50*/  BRA `(.L_x_1080) ;  /* 0x0000000400507947 */ /* 0x000fea0003800000 */
.L_x_1097:
[----:B------:R-:W-:-:S06]  /*5f60*/  HADD2.F32 R25, -RZ, R25.H0_H0 ;  /* 0x20000019ff197230 */ /* 0x000fcc0000004100 */
[----:B------:R-:W0:Y:S02]  /*5f70*/  F2I.FTZ.U32.TRUNC.NTZ R25, R25 ;  /* 0x0000001900197305 */ /* 0x000e24000021f000 */
[----:B0-----:R0:W-:Y:S01]  /*5f80*/  STG.E desc[UR36][R2.64], R25 ;  /* 0x0000001902007986 */ /* 0x0011e2000c101924 */
[----:B------:R-:W-:Y:S05]  /*5f90*/  BRA `(.L_x_1080) ;  /* 0x0000000400407947 */ /* 0x000fea0003800000 */
.L_x_1087:
[----:B------:R-:W-:-:S13]  /*5fa0*/  ISETP.GT.AND P0, PT, R0, 0xe, PT ;  /* 0x0000000e0000780c */ /* 0x000fda0003f04270 */
[----:B------:R-:W-:Y:S05]  /*5fb0*/  @P0 BRA `(.L_x_1099) ;  /* 0x00000000003c0947 */ /* 0x000fea0003800000 */
[----:B------:R-:W-:-:S13]  /*5fc0*/  ISETP.NE.AND P0, PT, R0, 0xa, PT ;  /* 0x0000000a0000780c */ /* 0x000fda0003f05270 */
[----:B------:R-:W-:Y:S05]  /*5fd0*/  @!P0 BRA `(.L_x_1100) ;  /* 0x00000000001c8947 */ /* 0x000fea0003800000 */
[----:B------:R-:W-:-:S13]  /*5fe0*/  ISETP.NE.AND P0, PT, R0, 0xb, PT ;  /* 0x0000000b0000780c */ /* 0x000fda0003f05270 */
[----:B------:R-:W-:Y:S05]  /*5ff0*/  @P0 BRA `(.L_x_1079) ;  /* 0x0000000000440947 */ /* 0x000fea0003800000 */
[----:B------:R-:W-:-:S05]  /*6000*/  HADD2.F32 R25, -RZ, R25.H0_H0 ;  /* 0x20000019ff197230 */ /* 0x000fca0000004100 */
[----:B------:R-:W-:-:S04]  /*6010*/  FSETP.NEU.FTZ.AND P0, PT, R25, RZ, PT ;  /* 0x000000ff1900720b */ /* 0x000fc80003f1d000 */
[----:B------:R-:W-:-:S05]  /*6020*/  SEL R5, RZ, 0x1, !P0 ;  /* 0x00000001ff057807 */ /* 0x000fca0004000000 */
[----:B------:R1:W-:Y:S01]  /*6030*/  STG.E.U8 desc[UR36][R2.64], R5 ;  /* 0x0000000502007986 */ /* 0x0003e2000c101124 */
[----:B------:R-:W-:Y:S05]  /*6040*/  BRA `(.L_x_1080) ;  /* 0x0000000400147947 */ /* 0x000fea0003800000 */
.L_x_1100:
[----:B------:R-:W-:Y:S01]  /*6050*/  HADD2.F32 R25, -RZ, R25.H0_H0 ;  /* 0x20000019ff197230 */ /* 0x000fe20000004100 */
[----:B------:R-:W-:-:S04]  /*6060*/  CS2R R6, SRZ ;  /* 0x0000000000067805 */ /* 0x000fc8000001ff00 */
[----:B------:R-:W-:-:S06]  /*6070*/  FMUL.FTZ R4, R25, 1 ;  /* 0x3f80000019047820 */ /* 0x000fcc0000410000 */
[----:B------:R-:W0:Y:S02]  /*6080*/  F2F.F64.F32 R4, R4 ;  /* 0x0000000400047310 */ /* 0x000e240000201800 */
[----:B0-----:R0:W-:Y:S01]  /*6090*/  STG.E.128 desc[UR36][R2.64], R4 ;  /* 0x0000000402007986 */ /* 0x0011e2000c101d24 */
[----:B------:R-:W-:Y:S05]  /*60a0*/  BRA `(.L_x_1080) ;  /* 0x0000000000fc7947 */ /* 0x000fea0003800000 */
.L_x_1099:
[----:B------:R-:W-:-:S13]  /*60b0*/  ISETP.NE.AND P0, PT, R0, 0xf, PT ;  /* 0x0000000f0000780c */ /* 0x000fda0003f05270 */
[----:B------:R-:W-:Y:S05]  /*60c0*/  @!P0 BRA `(.L_x_1101) ;  /* 0x0000000000e88947 */ /* 0x000fea0003800000 */
[----:B------:R-:W-:-:S13]  /*60d0*/  ISETP.NE.AND P0, PT, R0, 0x17, PT ;  /* 0x000000170000780c */ /* 0x000fda0003f05270 */
[----:B------:R-:W-:Y:S05]  /*60e0*/  @!P0 BRA `(.L_x_1102) ;  /* 0x0000000000908947 */ /* 0x000fea0003800000 */
[----:B------:R-:W-:-:S13]  /*60f0*/  ISETP.NE.AND P0, PT, R0, 0x18, PT ;  /* 0x000000180000780c */ /* 0x000fda0003f05270 */
[----:B------:R-:W-:Y:S05]  /*6100*/  @!P0 BRA `(.L_x_1103) ;  /* 0x0000000000448947 */ /* 0x000fea0003800000 */
.L_x_1079:
        /* <DEDUP_REMOVED lines=16> */
.L_x_1104:
[----:B------:R-:W-:Y:S05]  /*6210*/  BRA `(.L_x_1080) ;  /* 0x0000000000a07947 */ /* 0x000fea0003800000 */
.L_x_1103:
        /* <DEDUP_REMOVED lines=13> */
.L_x_1106:
[----:B------:R-:W-:Y:S05]  /*62f0*/  BSYNC.RECONVERGENT B0 ;  /* 0x0000000000007941 */ /* 0x000fea0003800200 */
.L_x_1105:
[----:B------:R-:W-:-:S05]  /*6300*/  LOP3.LUT R5, R0, 0x80, R5, 0xf8, !PT ;  /* 0x0000008000057812 */ /* 0x000fca00078ef805 */
[----:B------:R3:W-:Y:S01]  /*6310*/  STG.E.U8 desc[UR36][R2.64], R5 ;  /* 0x0000000502007986 */ /* 0x0007e2000c101124 */
[----:B------:R-:W-:Y:S05]  /*6320*/  BRA `(.L_x_1080) ;  /* 0x00000000005c7947 */ /* 0x000fea0003800000 */
.L_x_1102:
        /* <DEDUP_REMOVED lines=12> */
.L_x_1108:
[----:B------:R-:W-:Y:S01]  /*63f0*/  IMAD.MOV.U32 R0, RZ, RZ, 0x7f ;  /* 0x0000007fff007424 */ /* 0x000fe200078e00ff */
[----:B------:R-:W-:-:S04]  /*6400*/  ISETP.GT.U32.AND P0, PT, R4, 0x7f800000, PT ;  /* 0x7f8000000400780c */ /* 0x000fc80003f04070 */
[----:B------:R-:W-:-:S09]  /*6410*/  SEL R0, R0, 0x7c, P0 ;  /* 0x0000007c00007807 */ /* 0x000fd20000000000 */
.L_x_1109:
[----:B------:R-:W-:Y:S05]  /*6420*/  BSYNC.RECONVERGENT B0 ;  /* 0x0000000000007941 */ /* 0x000fea0003800200 */
.L_x_1107:
[----:B------:R-:W-:-:S04]  /*6430*/  SHF.R.U32.HI R5, RZ, 0x18, R5 ;  /* 0x00000018ff057819 */ /* 0x000fc80000011605 */
[----:B------:R-:W-:-:S05]  /*6440*/  LOP3.LUT R5, R0, 0x80, R5, 0xf8, !PT ;  /* 0x0000008000057812 */ /* 0x000fca00078ef805 */
[----:B------:R2:W-:Y:S01]  /*6450*/  STG.E.U8 desc[UR36][R2.64], R5 ;  /* 0x0000000502007986 */ /* 0x0005e2000c101124 */
[----:B------:R-:W-:Y:S05]  /*6460*/  BRA `(.L_x_1080) ;  /* 0x00000000000c7947 */ /* 0x000fea0003800000 */
.L_x_1101:
[----:B------:R-:W-:-:S05]  /*6470*/  HADD2.F32 R0, -RZ, R25.H0_H0 ;  /* 0x20000019ff007230 */ /* 0x000fca0000004100 */
[----:B------:R-:W-:-:S05]  /*6480*/  F2FP.BF16.F32.PACK_AB R0, RZ, R0 ;  /* 0x00000000ff00723e */ /* 0x000fca00000010ff */
[----:B------:R4:W-:Y:S02]  /*6490*/  STG.E.U16 desc[UR36][R2.64], R0 ;  /* 0x0000000002007986 */ /* 0x0009e4000c101524 */
.L_x_1080:
[----:B------:R-:W-:-:S05]  /*64a0*/  VIADD R19, R19, 0x80 ;  /* 0x0000008013137836 */ /* 0x000fca0000000000 */
[----:B------:R-:W-:-:S13]  /*64b0*/  ISETP.GE.AND P0, PT, R19, R17, PT ;  /* 0x000000111300720c */ /* 0x000fda0003f06270 */
        /* <DEDUP_REMOVED lines=19> */
[----:B------:R-:W-:-:S04]  /*65f0*/  HADD2.F32 R24, -RZ, R24.H0_H0 ;  /* 0x20000018ff187230 */ /* 0x000fc80000004100 */
[----:B------:R-:W0:Y:S02]  /*6600*/  F2I.FTZ.TRUNC.NTZ R5, R24 ;  /* 0x0000001800057305 */ /* 0x000e24000021f100 */
[----:B0-----:R3:W-:Y:S01]  /*6610*/  STG.E.U8 desc[UR36][R2.64], R5 ;  /* 0x0000000502007986 */ /* 0x0017e2000c101124 */
[----:B------:R-:W-:Y:S05]  /*6620*/  BRA `(.L_x_1115) ;  /* 0x0000000c007c7947 */ /* 0x000fea0003800000 */
.L_x_1113:
[----:B------:R-:W-:-:S06]  /*6630*/  HADD2.F32 R5, -RZ, R24.H0_H0 ;  /* 0x20000018ff057230 */ /* 0x000fcc0000004100 */
[----:B------:R-:W0:Y:S02]  /*6640*/  F2I.S64.TRUNC R4, R5 ;  /* 0x0000000500047311 */ /* 0x000e24000020d900 */
[----:B0-----:R4:W-:Y:S01]  /*6650*/  STG.E.U8 desc[UR36][R2.64], R4 ;  /* 0x0000000402007986 */ /* 0x0019e2000c101124 */
[----:B------:R-:W-:Y:S05]  /*6660*/  BRA `(.L_x_1115) ;  /* 0x0000000c006c7947 */ /* 0x000fea0003800000 */
.L_x_1112:
        /* <DEDUP_REMOVED lines=10> */
.L_x_1117:
[----:B------:R-:W-:-:S04]  /*6710*/  HADD2.F32 R24, -RZ, R24.H0_H0 ;  /* 0x20000018ff187230 */ /* 0x000fc80000004100 */
[----:B------:R-:W0:Y:S02]  /*6720*/  F2I.FTZ.TRUNC.NTZ R5, R24 ;  /* 0x0000001800057305 */ /* 0x000e24000021f100 */
[----:B0-----:R2:W-:Y:S01]  /*6730*/  STG.E desc[UR36][R2.64], R5 ;  /* 0x0000000502007986 */ /* 0x0015e2000c101924 */
[----:B------:R-:W-:Y:S05]  /*6740*/  BRA `(.L_x_1115) ;  /* 0x0000000c00347947 */ /* 0x000fea0003800000 */
.L_x_1116:
[----:B------:R-:W-:-:S04]  /*6750*/  HADD2.F32 R24, -RZ, R24.H0_H0 ;  /* 0x20000018ff187230 */ /* 0x000fc80000004100 */
[----:B------:R-:W0:Y:S02]  /*6760*/  F2I.FTZ.TRUNC.NTZ R5, R24 ;  /* 0x0000001800057305 */ /* 0x000e24000021f100 */
[----:B0-----:R0:W-:Y:S01]  /*6770*/  STG.E.U16 desc[UR36][R2.64], R5 ;  /* 0x0000000502007986 */ /* 0x0011e2000c101524 */
[----:B------:R-:W-:Y:S05]  /*6780*/  BRA `(.L_x_1115) ;  /* 0x0000000c00247947 */ /* 0x000fea0003800000 */
.L_x_1111:
        /* <DEDUP_REMOVED lines=9> */
.L_x_1119:
[----:B------:R0:W-:Y:S01]  /*6820*/  STG.E.U16 desc[UR36][R2.64], R24 ;  /* 0x0000001802007986 */ /* 0x0001e2000c101524 */
[----:B------:R-:W-:Y:S05]  /*6830*/  BRA `(.L_x_1115) ;  /* 0x0000000800f87947 */ /* 0x000fea0003800000 */
.L_x_1118:
        /* <DEDUP_REMOVED lines=10> */
.L_x_1121:
[----:B------:R-:W-:-:S05]  /*68e0*/  HADD2.F32 R0, -RZ, R24.H0_H0 ;  /* 0x20000018ff007230 */ /* 0x000fca0000004100 */
[----:B------:R-:W-:-:S04]  /*68f0*/  F2FP.F16.F32.PACK_AB R0, RZ, R0 ;  /* 0x00000000ff00723e */ /* 0x000fc800000000ff */
[----:B------:R-:W-:-:S05]  /*6900*/  PRMT R0, R0, 0x5410, RZ ;  /* 0x0000541000007816 */ /* 0x000fca00000000ff */
[----:B------:R0:W-:Y:S01]  /*6910*/  STG.E desc[UR36][R2.64], R0 ;  /* 0x0000000002007986 */ /* 0x0001e2000c101924 */
[----:B------:R-:W-:Y:S05]  /*6920*/  BRA `(.L_x_1115) ;  /* 0x0000000800bc7947 */ /* 0x000fea0003800000 */
.L_x_1120:
[----:B------:R-:W-:-:S05]  /*6930*/  HADD2.F32 R4, -RZ, R24.H0_H0 ;  /* 0x20000018ff047230 */ /* 0x000fca0000004100 */
[----:B------:R-:W-:-:S06]  /*6940*/  FMUL.FTZ R4, R4, 1 ;  /* 0x3f80000004047820 */ /* 0x000fcc0000410000 */
[----:B------:R-:W0:Y:S02]  /*6950*/  F2F.F64.F32 R4, R4 ;  /* 0x0000000400047310 */ /* 0x000e240000201800 */
[----:B0-----:R0:W-:Y:S01]  /*6960*/  STG.E.64 desc[UR36][R2.64], R4 ;  /* 0x0000000402007986 */ /* 0x0011e2000c101b24 */
[----:B------:R-:W-:Y:S05]  /*6970*/  BRA `(.L_x_1115) ;  /* 0x0000000800a87947 */ /* 0x000fea0003800000 */
.L_x_1110:
        /* <DEDUP_REMOVED lines=14> */
.L_x_1125:
        /* <DEDUP_REMOVED lines=18> */
.L_x_1128:
[----:B------:R-:W-:-:S04]  /*6b80*/  SHF.R.U32.HI R5, RZ, 0x18, R5 ;  /* 0x00000018ff057819 */ /* 0x000fc80000011605 */
[----:B------:R-:W-:-:S07]  /*6b90*/  LOP3.LUT R0, R0, 0x80, R5, 0xf8, !PT ;  /* 0x0000008000007812 */ /* 0x000fce00078ef805 */
.L_x_1127:
[----:B------:R-:W-:Y:S05]  /*6ba0*/  BSYNC.RECONVERGENT B0 ;  /* 0x0000000000007941 */ /* 0x000fea0003800200 */
.L_x_1126:
[----:B------:R0:W-:Y:S01]  /*6bb0*/  STG.E.U8 desc[UR36][R2.64], R0 ;  /* 0x0000000002007986 */ /* 0x0001e2000c101124 */
[----:B------:R-:W-:Y:S05]  /*6bc0*/  BRA `(.L_x_1115) ;  /* 0x0000000800147947 */ /* 0x000fea0003800000 */
.L_x_1124:
        /* <DEDUP_REMOVED lines=18> */
.L_x_1131:
[----:B------:R-:W-:-:S04]  /*6cf0*/  SHF.R.U32.HI R5, RZ, 0x18, R5 ;  /* 0x00000018ff057819 */ /* 0x000fc80000011605 */
[----:B------:R-:W-:-:S07]  /*6d00*/  LOP3.LUT R0, R0, 0x80, R5, 0xf8, !PT ;  /* 0x0000008000007812 */ /* 0x000fce00078ef805 */
.L_x_1130:
[----:B------:R-:W-:Y:S05]  /*6d10*/  BSYNC.RECONVERGENT B0 ;  /* 0x0000000000007941 */ /* 0x000fea0003800200 */
.L_x_1129:
[----:B------:R0:W-:Y:S01]  /*6d20*/  STG.E.U8 desc[UR36][R2.64], R0 ;  /* 0x0000000002007986 */ /* 0x0001e2000c101124 */
[----:B------:R-:W-:Y:S05]  /*6d30*/  BRA `(.L_x_1115) ;  /* 0x0000000400b87947 */ /* 0x000fea0003800000 */
.L_x_1123:
[----:B------:R-:W-:-:S13]  /*6d40*/  ISETP.NE.AND P0, PT, R0, 0x1c, PT ;  /* 0x0000001c0000780c */ /* 0x000fda0003f05270 */
[----:B------:R-:W-:Y:S05]  /*6d50*/  @!P0 BRA `(.L_x_1132) ;  /* 0x0000000000608947 */ /* 0x000fea0003800000 */
[----:B------:R-:W-:-:S13]  /*6d60*/  ISETP.NE.AND P0, PT, R0, 0x1d, PT ;  /* 0x0000001d0000780c */ /* 0x000fda0003f05270 */
[----:B------:R-:W-:Y:S05]  /*6d70*/  @!P0 BRA `(.L_x_1133) ;  /* 0x0000000000488947 */ /* 0x000fea0003800000 */
[----:B------:R-:W-:-:S13]  /*6d80*/  ISETP.NE.AND P0, PT, R0, 0x2c, PT ;  /* 0x0000002c0000780c */ /* 0x000fda0003f05270 */
[----:B------:R-:W-:Y:S05]  /*6d90*/  @P0 BRA `(.L_x_1114) ;  /* 0x0000000000bc0947 */ /* 0x000fea0003800000 */
        /* <DEDUP_REMOVED lines=16> */
.L_x_1133:
[----:B------:R-:W-:-:S06]  /*6ea0*/  HADD2.F32 R4, -RZ, R24.H0_H0 ;  /* 0x20000018ff047230 */ /* 0x000fcc0000004100 */
[----:B------:R-:W0:Y:S02]  /*6eb0*/  F2I.U64.TRUNC R4, R4 ;  /* 0x0000000400047311 */ /* 0x000e24000020d800 */
[----:B0-----:R0:W-:Y:S01]  /*6ec0*/  STG.E.64 desc[UR36][R2.64], R4 ;  /* 0x0000000402007986 */ /* 0x0011e2000c101b24 */
[----:B------:R-:W-:Y:S05]  /*6ed0*/  BRA `(.L_x_1115) ;  /* 0x0000000400507947 */ /* 0x000fea0003800000 */
.L_x_1132:
[----:B------:R-:W-:-:S04]  /*6ee0*/  HADD2.F32 R24, -RZ, R24.H0_H0 ;  /* 0x20000018ff187230 */ /* 0x000fc80000004100 */
[----:B------:R-:W0:Y:S02]  /*6ef0*/  F2I.FTZ.U32.TRUNC.NTZ R5, R24 ;  /* 0x0000001800057305 */ /* 0x000e24000021f000 */
[----:B0-----:R0:W-:Y:S01]  /*6f00*/  STG.E desc[UR36][R2.64], R5 ;  /* 0x0000000502007986 */ /* 0x0011e2000c101924 */
[----:B------:R-:W-:Y:S05]  /*6f10*/  BRA `(.L_x_1115) ;  /* 0x0000000400407947 */ /* 0x000fea0003800000 */
.L_x_1122:
        /* <DEDUP_REMOVED lines=11> */
.L_x_1135:
[----:B------:R-:W-:Y:S01]  /*6fd0*/  HADD2.F32 R24, -RZ, R24.H0_H0 ;  /* 0x20000018ff187230 */ /* 0x000fe20000004100 */
[----:B------:R-:W-:-:S04]  /*6fe0*/  CS2R R6, SRZ ;  /* 0x0000000000067805 */ /* 0x000fc8000001ff00 */
[----:B------:R-:W-:-:S06]  /*6ff0*/  FMUL.FTZ R4, R24, 1 ;  /* 0x3f80000018047820 */ /* 0x000fcc0000410000 */
[----:B------:R-:W0:Y:S02]  /*7000*/  F2F.F64.F32 R4, R4 ;  /* 0x0000000400047310 */ /* 0x000e240000201800 */
[----:B0-----:R0:W-:Y:S01]  /*7010*/  STG.E.128 desc[UR36][R2.64], R4 ;  /* 0x0000000402007986 */ /* 0x0011e2000c101d24 */
[----:B------:R-:W-:Y:S05]  /*7020*/  BRA `(.L_x_1115) ;  /* 0x0000000000fc7947 */ /* 0x000fea0003800000 */
.L_x_1134:
[----:B------:R-:W-:-:S13]  /*7030*/  ISETP.NE.AND P0, PT, R0, 0xf, PT ;  /* 0x0000000f0000780c */ /* 0x000fda0003f05270 */
[----:B------:R-:W-:Y:S05]  /*7040*/  @!P0 BRA `(.L_x_1136) ;  /* 0x0000000000e88947 */ /* 0x000fea0003800000 */
[----:B------:R-:W-:-:S13]  /*7050*/  ISETP.NE.AND P0, PT, R0, 0x17, PT ;  /* 0x000000170000780c */ /* 0x000fda0003f05270 */
[----:B------:R-:W-:Y:S05]  /*7060*/  @!P0 BRA `(.L_x_1137) ;  /* 0x0000000000908947 */ /* 0x000fea0003800000 */
[----:B------:R-:W-:-:S13]  /*7070*/  ISETP.NE.AND P0, PT, R0, 0x18, PT ;  /* 0x000000180000780c */ /* 0x000fda0003f05270 */
[----:B------:R-:W-:Y:S05]  /*7080*/  @!P0 BRA `(.L_x_1138) ;  /* 0x0000000000448947 */ /* 0x000fea0003800000 */
.L_x_1114:
        /* <DEDUP_REMOVED lines=16> */
.L_x_1139:
[----:B------:R-:W-:Y:S05]  /*7190*/  BRA `(.L_x_1115) ;  /* 0x0000000000a07947 */ /* 0x000fea0003800000 */
.L_x_1138:
        /* <DEDUP_REMOVED lines=13> */
.L_x_1141:
[----:B------:R-:W-:Y:S05]  /*7270*/  BSYNC.RECONVERGENT B0 ;  /* 0x0000000000007941 */ /* 0x000fea0003800200 */
.L_x_1140:
[----:B------:R-:W-:-:S05]  /*7280*/  LOP3.LUT R5, R0, 0x80, R5, 0xf8, !PT ;  /* 0x0000008000057812 */ /* 0x000fca00078ef805 */
[----:B------:R0:W-:Y:S01]  /*7290*/  STG.E.U8 desc[UR36][R2.64], R5 ;  /* 0x0000000502007986 */ /* 0x0001e2000c101124 */
[----:B------:R-:W-:Y:S05]  /*72a0*/  BRA `(.L_x_1115) ;  /* 0x00000000005c7947 */ /* 0x000fea0003800000 */
.L_x_1137:
        /* <DEDUP_REMOVED lines=12> */
.L_x_1143:
[----:B------:R-:W-:Y:S01]  /*7370*/  IMAD.MOV.U32 R0, RZ, RZ, 0x7f ;  /* 0x0000007fff007424 */ /* 0x000fe200078e00ff */
[----:B------:R-:W-:-:S04]  /*7380*/  ISETP.GT.U32.AND P0, PT, R4, 0x7f800000, PT ;  /* 0x7f8000000400780c */ /* 0x000fc80003f04070 */
[----:B------:R-:W-:-:S09]  /*7390*/  SEL R0, R0, 0x7c, P0 ;  /* 0x0000007c00007807 */ /* 0x000fd20000000000 */
.L_x_1144:
[----:B------:R-:W-:Y:S05]  /*73a0*/  BSYNC.RECONVERGENT B0 ;  /* 0x0000000000007941 */ /* 0x000fea0003800200 */
.L_x_1142:
[----:B------:R-:W-:-:S04]  /*73b0*/  SHF.R.U32.HI R5, RZ, 0x18, R5 ;  /* 0x00000018ff057819 */ /* 0x000fc80000011605 */
[----:B------:R-:W-:-:S05]  /*73c0*/  LOP3.LUT R5, R0, 0x80, R5, 0xf8, !PT ;  /* 0x0000008000057812 */ /* 0x000fca00078ef805 */
[----:B------:R0:W-:Y:S01]  /*73d0*/  STG.E.U8 desc[UR36][R2.64], R5 ;  /* 0x0000000502007986 */ /* 0x0001e2000c101124 */
[----:B------:R-:W-:Y:S05]  /*73e0*/  BRA `(.L_x_1115) ;  /* 0x00000000000c7947 */ /* 0x000fea0003800000 */
.L_x_1136:
[----:B------:R-:W-:-:S05]  /*73f0*/  HADD2.F32 R0, -RZ, R24.H0_H0 ;  /* 0x20000018ff007230 */ /* 0x000fca0000004100 */
[----:B------:R-:W-:-:S05]  /*7400*/  F2FP.BF16.F32.PACK_AB R0, RZ, R0 ;  /* 0x00000000ff00723e */ /* 0x000fca00000010ff */
[----:B------:R0:W-:Y:S02]  /*7410*/  STG.E.U16 desc[UR36][R2.64], R0 ;  /* 0x0000000002007986 */ /* 0x0001e4000c101524 */
.L_x_1115:
[----:B------:R-:W-:-:S07]  /*7420*/  VIADD R19, R19, 0x80 ;  /* 0x0000008013137836 */ /* 0x000fce0000000000 */
.L_x_1074:
[----:B------:R-:W-:Y:S05]  /*7430*/  BSYNC.RECONVERGENT B6 ;  /* 0x0000000000067941 */ /* 0x000fea0003800200 */
.L_x_1073:
[----:B------:R-:W-:-:S13]  /*7440*/  ISETP.GE.AND P0, PT, R19, R17, PT ;  /* 0x000000111300720c */ /* 0x000fda0003f06270 */
[----:B------:R-:W-:Y:S05]  /*7450*/  @P0 EXIT ;  /* 0x000000000000094d */ /* 0x000fea0003800000 */
[----:B01234-:R-:W0:Y:S01]  /*7460*/  LDC.64 R2, c[0x0][0x388] ;  /* 0x0000e200ff027b82 */ /* 0x01fe220000000a00 */
[----:B------:R-:W1:Y:S01]  /*7470*/  LDCU UR4, c[0x0][0x3a8] ;  /* 0x00007500ff0477ac */ /* 0x000e620008000800 */
[----:B------:R-:W-:Y:S01]  /*7480*/  PRMT R0, R16, 0x9910, RZ ;  /* 0x0000991010007816 */ /* 0x000fe200000000ff */
[----:B------:R-:W-:-:S03]  /*7490*/  IMAD R18, R18, 0x200, R19 ;  /* 0x0000020012127824 */ /* 0x000fc600078e0213 */
[----:B------:R-:W-:Y:S01]  /*74a0*/  ISETP.GT.AND P1, PT, R0, 0x9, PT ;  /* 0x000000090000780c */ /* 0x000fe20003f24270 */
[----:B-1----:R-:W-:-:S05]  /*74b0*/  IMAD R5, R18, UR4, RZ ;  /* 0x0000000412057c24 */ /* 0x002fca000f8e02ff */
        /* <DEDUP_REMOVED lines=13> */
[----:B0-----:R-:W-:Y:S01]  /*7590*/  STG.E.U8 desc[UR36][R2.64], R23 ;  /* 0x0000001702007986 */ /* 0x001fe2000c101124 */
[----:B------:R-:W-:Y:S05]  /*75a0*/  EXIT ;  /* 0x000000000000794d */ /* 0x000fea0003800000 */
.L_x_1148:
[----:B------:R-:W-:-:S06]  /*75b0*/  HADD2.F32 R5, -RZ, R23.H0_H0 ;  /* 0x20000017ff057230 */ /* 0x000fcc0000004100 */
[----:B------:R-:W0:Y:S02]  /*75c0*/  F2I.S64.TRUNC R4, R5 ;  /* 0x0000000500047311 */ /* 0x000e24000020d900 */
[----:B0-----:R-:W-:Y:S01]  /*75d0*/  STG.E.U8 desc[UR36][R2.64], R4 ;  /* 0x0000000402007986 */ /* 0x001fe2000c101124 */
[----:B------:R-:W-:Y:S05]  /*75e0*/  EXIT ;  /* 0x000000000000794d */ /* 0x000fea0003800000 */
.L_x_1147:
        /* <DEDUP_REMOVED lines=8> */
[----:B0-----:R-:W-:Y:S01]  /*7670*/  STG.E.64 desc[UR36][R2.64], R4 ;  /* 0x0000000402007986 */ /* 0x001fe2000c101b24 */
[----:B------:R-:W-:Y:S05]  /*7680*/  EXIT ;  /* 0x000000000000794d */ /* 0x000fea0003800000 */
.L_x_1151:
[----:B------:R-:W-:-:S06]  /*7690*/  HADD2.F32 R23, -RZ, R23.H0_H0 ;  /* 0x20000017ff177230 */ /* 0x000fcc0000004100 */
[----:B------:R-:W0:Y:S02]  /*76a0*/  F2I.FTZ.TRUNC.NTZ R23, R23 ;  /* 0x0000001700177305 */ /* 0x000e24000021f100 */
[----:B0-----:R-:W-:Y:S01]  /*76b0*/  STG.E desc[UR36][R2.64], R23 ;  /* 0x0000001702007986 */ /* 0x001fe2000c101924 */
[----:B------:R-:W-:Y:S05]  /*76c0*/  EXIT ;  /* 0x000000000000794d */ /* 0x000fea0003800000 */
.L_x_1150:
[----:B------:R-:W-:-:S06]  /*76d0*/  HADD2.F32 R23, -RZ, R23.H0_H0 ;  /* 0x20000017ff177230 */ /* 0x000fcc0000004100 */
[----:B------:R-:W0:Y:S02]  /*76e0*/  F2I.FTZ.TRUNC.NTZ R23, R23 ;  /* 0x0000001700177305 */ /* 0x000e24000021f100 */
[----:B0-----:R-:W-:Y:S01]  /*76f0*/  STG.E.U16 desc[UR36][R2.64], R23 ;  /* 0x0000001702007986 */ /* 0x001fe2000c101524 */
[----:B------:R-:W-:Y:S05]  /*7700*/  EXIT ;  /* 0x000000000000794d */ /* 0x000fea0003800000 */
.L_x_1146:
[----:B------:R-:W-:-:S13]  /*7710*/  ISETP.GT.AND P0, PT, R0, 0x6, PT ;  /* 0x000000060000780c */ /* 0x000fda0003f04270 */
[----:B------:R-:W-:Y:S05]  /*7720*/  @P0 BRA `(.L_x_1152) ;  /* 0x0000000000240947 */ /* 0x000fea0003800000 */
[----:B------:R-:W-:-:S13]  /*7730*/  ISETP.NE.AND P0, PT, R0, 0x5, PT ;  /* 0x000000050000780c */ /* 0x000fda0003f05270 */
[----:B------:R-:W-:Y:S05]  /*7740*/  @!P0 BRA `(.L_x_1153) ;  /* 0x0000000000148947 */ /* 0x000fea0003800000 */
[----:B------:R-:W-:-:S13]  /*7750*/  ISETP.NE.AND P0, PT, R0, 0x6, PT ;  /* 0x000000060000780c */ /* 0x000fda0003f05270 */
[----:B------:R-:W-:Y:S05]  /*7760*/  @P0 BRA `(.L_x_1149) ;  /* 0x0000000800280947 */ /* 0x000fea0003800000 */
[----:B------:R-:W-:-:S05]  /*7770*/  HADD2.F32 R23, -RZ, R23.H0_H0 ;  /* 0x20000017ff177230 */ /* 0x000fca0000004100 */
[----:B------:R-:W-:Y:S01]  /*7780*/  STG.E desc[UR36][R2.64], R23 ;  /* 0x0000001702007986 */ /* 0x000fe2000c101924 */
[----:B------:R-:W-:Y:S05]  /*7790*/  EXIT ;  /* 0x000000000000794d */ /* 0x000fea0003800000 */
.L_x_1153:
[----:B------:R-:W-:Y:S01]  /*77a0*/  STG.E.U16 desc[UR36][R2.64], R23 ;  /* 0x0000001702007986 */ /* 0x000fe2000c101524 */
[----:B------:R-:W-:Y:S05]  /*77b0*/  EXIT ;  /* 0x000000000000794d */ /* 0x000fea0003800000 */
.L_x_1152:
        /* <DEDUP_REMOVED lines=8> */
[----:B------:R-:W-:Y:S01]  /*7840*/  STG.E.64 desc[UR36][R2.64], R4 ;  /* 0x0000000402007986 */ /* 0x000fe2000c101b24 */
[----:B------:R-:W-:Y:S05]  /*7850*/  EXIT ;  /* 0x000000000000794d */ /* 0x000fea0003800000 */
.L_x_1155:
[----:B------:R-:W-:-:S05]  /*7860*/  HADD2.F32 R0, -RZ, R23.H0_H0 ;  /* 0x20000017ff007230 */ /* 0x000fca0000004100 */
[----:B------:R-:W-:-:S04]  /*7870*/  F2FP.F16.F32.PACK_AB R0, RZ, R0 ;  /* 0x00000000ff00723e */ /* 0x000fc800000000ff */
[----:B------:R-:W-:-:S05]  /*7880*/  PRMT R0, R0, 0x5410, RZ ;  /* 0x0000541000007816 */ /* 0x000fca00000000ff */
[----:B------:R-:W-:Y:S01]  /*7890*/  STG.E desc[UR36][R2.64], R0 ;  /* 0x0000000002007986 */ /* 0x000fe2000c101924 */
[----:B------:R-:W-:Y:S05]  /*78a0*/  EXIT ;  /* 0x000000000000794d */ /* 0x000fea0003800000 */
.L_x_1154:
[----:B------:R-:W-:-:S05]  /*78b0*/  HADD2.F32 R4, -RZ, R23.H0_H0 ;  /* 0x20000017ff047230 */ /* 0x000fca0000004100 */
[----:B------:R-:W-:-:S06]  /*78c0*/  FMUL.FTZ R4, R4, 1 ;  /* 0x3f80000004047820 */ /* 0x000fcc0000410000 */
[----:B------:R-:W0:Y:S02]  /*78d0*/  F2F.F64.F32 R4, R4 ;  /* 0x0000000400047310 */ /* 0x000e240000201800 */
[----:B0-----:R-:W-:Y:S01]  /*78e0*/  STG.E.64 desc[UR36][R2.64], R4 ;  /* 0x0000000402007986 */ /* 0x001fe2000c101b24 */
[----:B------:R-:W-:Y:S05]  /*78f0*/  EXIT ;  /* 0x000000000000794d */ /* 0x000fea0003800000 */
.L_x_1145:
        /* <DEDUP_REMOVED lines=12> */
[----:B0-----:R-:W-:Y:S01]  /*79c0*/  STG.E.U16 desc[UR36][R2.64], R5 ;  /* 0x0000000502007986 */ /* 0x001fe2000c101524 */
[----:B------:R-:W-:Y:S05]  /*79d0*/  EXIT ;  /* 0x000000000000794d */ /* 0x000fea0003800000 */
.L_x_1159:
        /* <DEDUP_REMOVED lines=18> */
.L_x_1162:
[----:B------:R-:W-:-:S04]  /*7b00*/  SHF.R.U32.HI R5, RZ, 0x18, R5 ;  /* 0x00000018ff057819 */ /* 0x000fc80000011605 */
[----:B------:R-:W-:-:S07]  /*7b10*/  LOP3.LUT R0, R0, 0x80, R5, 0xf8, !PT ;  /* 0x0000008000007812 */ /* 0x000fce00078ef805 */
.L_x_1161:
[----:B------:R-:W-:Y:S05]  /*7b20*/  BSYNC.RECONVERGENT B0 ;  /* 0x0000000000007941 */ /* 0x000fea0003800200 */
.L_x_1160:
[----:B------:R-:W-:Y:S01]  /*7b30*/  STG.E.U8 desc[UR36][R2.64], R0 ;  /* 0x0000000002007986 */ /* 0x000fe2000c101124 */
[----:B------:R-:W-:Y:S05]  /*7b40*/  EXIT ;  /* 0x000000000000794d */ /* 0x000fea0003800000 */
.L_x_1158:
        /* <DEDUP_REMOVED lines=18> */
.L_x_1165:
[----:B------:R-:W-:-:S04]  /*7c70*/  SHF.R.U32.HI R5, RZ, 0x18, R5 ;  /* 0x00000018ff057819 */ /* 0x000fc80000011605 */
[----:B------:R-:W-:-:S07]  /*7c80*/  LOP3.LUT R0, R0, 0x80, R5, 0xf8, !PT ;  /* 0x0000008000007812 */ /* 0x000fce00078ef805 */
.L_x_1164:
[----:B------:R-:W-:Y:S05]  /*7c90*/  BSYNC.RECONVERGENT B0 ;  /* 0x0000000000007941 */ /* 0x000fea0003800200 */
.L_x_1163:
[----:B------:R-:W-:Y:S01]  /*7ca0*/  STG.E.U8 desc[UR36][R2.64], R0 ;  /* 0x0000000002007986 */ /* 0x000fe2000c101124 */
[----:B------:R-:W-:Y:S05]  /*7cb0*/  EXIT ;  /* 0x000000000000794d */ /* 0x000fea0003800000 */
.L_x_1157:
        /* <DEDUP_REMOVED lines=22> */
.L_x_1167:
[----:B------:R-:W-:-:S06]  /*7e20*/  HADD2.F32 R4, -RZ, R23.H0_H0 ;  /* 0x20000017ff047230 */ /* 0x000fcc0000004100 */
[----:B------:R-:W0:Y:S02]  /*7e30*/  F2I.U64.TRUNC R4, R4 ;  /* 0x0000000400047311 */ /* 0x000e24000020d800 */
[----:B0-----:R-:W-:Y:S01]  /*7e40*/  STG.E.64 desc[UR36][R2.64], R4 ;  /* 0x0000000402007986 */ /* 0x001fe2000c101b24 */
[----:B------:R-:W-:Y:S05]  /*7e50*/  EXIT ;  /* 0x000000000000794d */ /* 0x000fea0003800000 */
.L_x_1166:
[----:B------:R-:W-:-:S06]  /*7e60*/  HADD2.F32 R23, -RZ, R23.H0_H0 ;  /* 0x20000017ff177230 */ /* 0x000fcc0000004100 */
[----:B------:R-:W0:Y:S02]  /*7e70*/  F2I.FTZ.U32.TRUNC.NTZ R23, R23 ;  /* 0x0000001700177305 */ /* 0x000e24000021f000 */
[----:B0-----:R-:W-:Y:S01]  /*7e80*/  STG.E desc[UR36][R2.64], R23 ;  /* 0x0000001702007986 */ /* 0x001fe2000c101924 */
[----:B------:R-:W-:Y:S05]  /*7e90*/  EXIT ;  /* 0x000000000000794d */ /* 0x000fea0003800000 */
.L_x_1156:
        /* <DEDUP_REMOVED lines=9> */
[----:B------:R-:W-:Y:S01]  /*7f30*/  STG.E.U8 desc[UR36][R2.64], R5 ;  /* 0x0000000502007986 */ /* 0x000fe2000c101124 */
[----:B------:R-:W-:Y:S05]  /*7f40*/  EXIT ;  /* 0x000000000000794d */ /* 0x000fea0003800000 */
.L_x_1169:
[----:B------:R-:W-:Y:S01]  /*7f50*/  HADD2.F32 R23, -RZ, R23.H0_H0 ;  /* 0x20000017ff177230 */ /* 0x000fe20000004100 */
[----:B------:R-:W-:-:S04]  /*7f60*/  CS2R R6, SRZ ;  /* 0x0000000000067805 */ /* 0x000fc8000001ff00 */
[----:B------:R-:W-:-:S06]  /*7f70*/  FMUL.FTZ R4, R23, 1 ;  /* 0x3f80000017047820 */ /* 0x000fcc0000410000 */
[----:B------:R-:W0:Y:S02]  /*7f80*/  F2F.F64.F32 R4, R4 ;  /* 0x0000000400047310 */ /* 0x000e240000201800 */
[----:B0-----:R-:W-:Y:S01]  /*7f90*/  STG.E.128 desc[UR36][R2.64], R4 ;  /* 0x0000000402007986 */ /* 0x001fe2000c101d24 */
[----:B------:R-:W-:Y:S05]  /*7fa0*/  EXIT ;  /* 0x000000000000794d */ /* 0x000fea0003800000 */
.L_x_1168:
[----:B------:R-:W-:-:S13]  /*7fb0*/  ISETP.NE.AND P0, PT, R0, 0xf, PT ;  /* 0x0000000f0000780c */ /* 0x000fda0003f05270 */
[----:B------:R-:W-:Y:S05]  /*7fc0*/  @!P0 BRA `(.L_x_1170) ;  /* 0x0000000000e88947 */ /* 0x000fea0003800000 */
[----:B------:R-:W-:-:S13]  /*7fd0*/  ISETP.NE.AND P0, PT, R0, 0x17, PT ;  /* 0x000000170000780c */ /* 0x000fda0003f05270 */
[----:B------:R-:W-:Y:S05]  /*7fe0*/  @!P0 BRA `(.L_x_1171) ;  /* 0x0000000000908947 */ /* 0x000fea0003800000 */
[----:B------:R-:W-:-:S13]  /*7ff0*/  ISETP.NE.AND P0, PT, R0, 0x18, PT ;  /* 0x000000180000780c */ /* 0x000fda0003f05270 */
[----:B------:R-:W-:Y:S05]  /*8000*/  @!P0 BRA `(.L_x_1172) ;  /* 0x0000000000448947 */ /* 0x000fea0003800000 */
.L_x_1149:
[----:B------:R-:W-:Y:S01]  /*8010*/  MOV R0, 0x0 ;  /* 0x0000000000007802 */ /* 0x000fe20000000f00 */
[----:B------:R-:W0:Y:S01]  /*8020*/  LDCU.64 UR4, c[0x4][0x148] ;  /* 0x01002900ff0477ac */ /* 0x000e220008000a00 */
[----:B------:R-:W-:Y:S02]  /*8030*/  IMAD.MOV.U32 R8, RZ, RZ, 0x65 ;  /* 0x00000065ff087424 */ /* 0x000fe400078e00ff */
[----:B------:R1:W2:Y:S01]  /*8040*/  LDC.64 R2, c[0x4][R0] ;  /* 0x0100000000027b82 */ /* 0x0002a20000000a00 */
[----:B------:R-:W3:Y:S01]  /*8050*/  LDCU.64 UR6, c[0x4][0x150] ;  /* 0x01002a00ff0677ac */ /* 0x000ee20008000a00 */
[----:B------:R-:W-:Y:S02]  /*8060*/  IMAD.MOV.U32 R12, RZ, RZ, 0x1 ;  /* 0x00000001ff0c7424 */ /* 0x000fe400078e00ff */
[----:B------:R-:W-:Y:S01]  /*8070*/  IMAD.MOV.U32 R13, RZ, RZ, RZ ;  /* 0x000000ffff0d7224 */ /* 0x000fe200078e00ff */
[----:B------:R-:W4:Y:S01]  /*8080*/  LDCU.64 UR8, c[0x4][0x30] ;  /* 0x01000600ff0877ac */ /* 0x000f220008000a00 */
[----:B0-----:R-:W-:-:S02]  /*8090*/  IMAD.U32 R4, RZ, RZ, UR4 ;  /* 0x00000004ff047e24 */ /* 0x001fc4000f8e00ff */
[----:B------:R-:W-:Y:S02]  /*80a0*/  IMAD.U32 R5, RZ, RZ, UR5 ;  /* 0x00000005ff057e24 */ /* 0x000fe4000f8e00ff */
[----:B---3--:R-:W-:Y:S02]  /*80b0*/  IMAD.U32 R6, RZ, RZ, UR6 ;  /* 0x00000006ff067e24 */ /* 0x008fe4000f8e00ff */
[----:B------:R-:W-:Y:S02]  /*80c0*/  IMAD.U32 R7, RZ, RZ, UR7 ;  /* 0x00000007ff077e24 */ /* 0x000fe4000f8e00ff */
[----:B----4-:R-:W-:Y:S02]  /*80d0*/  IMAD.U32 R10, RZ, RZ, UR8 ;  /* 0x00000008ff0a7e24 */ /* 0x010fe4000f8e00ff */
[----:B-1----:R-:W-:-:S07]  /*80e0*/  IMAD.U32 R11, RZ, RZ, UR9 ;  /* 0x00000009ff0b7e24 */ /* 0x002fce000f8e00ff */
[----:B------:R-:W-:-:S07]  /*80f0*/  LEPC R20, `(.L_x_1173) ;  /* 0x000000001014794e */ /* 0x000fce0000000000 */
[----:B--2---:R-:W-:Y:S05]  /*8100*/  CALL.ABS.NOINC R2 ;  /* 0x0000000002007343 */ /* 0x004fea0003c00000 */
.L_x_1173:
[----:B------:R-:W-:Y:S05]  /*8110*/  EXIT ;  /* 0x000000000000794d */ /* 0x000fea0003800000 */
.L_x_1172:
        /* <DEDUP_REMOVED lines=13> */
.L_x_1175:
[----:B------:R-:W-:Y:S05]  /*81f0*/  BSYNC.RECONVERGENT B0 ;  /* 0x0000000000007941 */ /* 0x000fea0003800200 */
.L_x_1174:
[----:B------:R-:W-:-:S05]  /*8200*/  LOP3.LUT R5, R0, 0x80, R5, 0xf8, !PT ;  /* 0x0000008000057812 */ /* 0x000fca00078ef805 */
[----:B------:R-:W-:Y:S01]  /*8210*/  STG.E.U8 desc[UR36][R2.64], R5 ;  /* 0x0000000502007986 */ /* 0x000fe2000c101124 */
[----:B------:R-:W-:Y:S05]  /*8220*/  EXIT ;  /* 0x000000000000794d */ /* 0x000fea0003800000 */
.L_x_1171:
        /* <DEDUP_REMOVED lines=12> */
.L_x_1177:
[----:B------:R-:W-:Y:S01]  /*82f0*/  IMAD.MOV.U32 R0, RZ, RZ, 0x7f ;  /* 0x0000007fff007424 */ /* 0x000fe200078e00ff */
[----:B------:R-:W-:-:S04]  /*8300*/  ISETP.GT.U32.AND P0, PT, R4, 0x7f800000, PT ;  /* 0x7f8000000400780c */ /* 0x000fc80003f04070 */
[----:B------:R-:W-:-:S09]  /*8310*/  SEL R0, R0, 0x7c, P0 ;  /* 0x0000007c00007807 */ /* 0x000fd20000000000 */
.L_x_1178:
[----:B------:R-:W-:Y:S05]  /*8320*/  BSYNC.RECONVERGENT B0 ;  /* 0x0000000000007941 */ /* 0x000fea0003800200 */
.L_x_1176:
[----:B------:R-:W-:-:S04]  /*8330*/  SHF.R.U32.HI R5, RZ, 0x18, R5 ;  /* 0x00000018ff057819 */ /* 0x000fc80000011605 */
[----:B------:R-:W-:-:S05]  /*8340*/  LOP3.LUT R5, R0, 0x80, R5, 0xf8, !PT ;  /* 0x0000008000057812 */ /* 0x000fca00078ef805 */
[----:B------:R-:W-:Y:S01]  /*8350*/  STG.E.U8 desc[UR36][R2.64], R5 ;  /* 0x0000000502007986 */ /* 0x000fe2000c101124 */
[----:B------:R-:W-:Y:S05]  /*8360*/  EXIT ;  /* 0x000000000000794d */ /* 0x000fea0003800000 */
.L_x_1170:
[----:B------:R-:W-:-:S05]  /*8370*/  HADD2.F32 R0, -RZ, R23.H0_H0 ;  /* 0x20000017ff007230 */ /* 0x000fca0000004100 */
[----:B------:R-:W-:-:S05]  /*8380*/  F2FP.BF16.F32.PACK_AB R0, RZ, R0 ;  /* 0x00000000ff00723e */ /* 0x000fca00000010ff */
[----:B------:R-:W-:Y:S01]  /*8390*/  STG.E.U16 desc[UR36][R2.64], R0 ;  /* 0x0000000002007986 */ /* 0x000fe2000c101524 */
[----:B------:R-:W-:Y:S05]  /*83a0*/  EXIT ;  /* 0x000000000000794d */ /* 0x000fea0003800000 */
.L_x_1179:
        /* <DEDUP_REMOVED lines=13> */
.L_x_12885:


//--------------------- .text._ZN2at6native18elementwise_kernelILi128ELi4EZNS0_22gpu_kernel_impl_nocastIZZZNS0_16log2_kernel_cudaERNS_18TensorIteratorBaseEENKUlvE0_clEvENKUlvE1_clEvEUlN3c104HalfEE_EEvS4_RKT_EUliE_EEviT1_ --------------------------
	.section	.text._ZN2at6native18elementwise_kernelILi128ELi4EZNS0_22gpu_kernel_impl_nocastIZZZNS0_16log2_kernel_cudaERNS_18TensorIteratorBaseEENKUlvE0_clEvENKUlvE1_clEvEUlN3c104HalfEE_EEvS4_RKT_EUliE_EEviT1_,"ax",@progbits
	.align	128
        .global         _ZN2at6native18elementwise_kernelILi128ELi4EZNS0_22gpu_kernel_impl_nocastIZZZNS0_16log2_kernel_cudaERNS_18TensorIteratorBaseEENKUlvE0_clEvENKUlvE1_clEvEUlN3c104HalfEE_EEvS4_RKT_EUliE_EEviT1_
        .type           _ZN2at6native18elementwise_kernelILi128ELi4EZNS0_22gpu_kernel_impl_nocastIZZZNS0_16log2_kernel_cudaERNS_18TensorIteratorBaseEENKUlvE0_clEvENKUlvE1_clEvEUlN3c104HalfEE_EEvS4_RKT_EUliE_EEviT1_,@function
        .size           _ZN2at6native18elementwise_kernelILi128ELi4EZNS0_22gpu_kernel_impl_nocastIZZZNS0_16log2_kernel_cudaERNS_18TensorIteratorBaseEENKUlvE0_clEvENKUlvE1_clEvEUlN3c104HalfEE_EEvS4_RKT_EUliE_EEviT1_,(.L_x_12886 - _ZN2at6native18elementwise_kernelILi128ELi4EZNS0_22gpu_kernel_impl_nocastIZZZNS0_16log2_kernel_cudaERNS_18TensorIteratorBaseEENKUlvE0_clEvENKUlvE1_clEvEUlN3c104HalfEE_EEvS4_RKT_EUliE_EEviT1_)
        .other          _ZN2at6native18elementwise_kernelILi128ELi4EZNS0_22gpu_kernel_impl_nocastIZZZNS0_16log2_kernel_cudaERNS_18TensorIteratorBaseEENKUlvE0_clEvENKUlvE1_clEvEUlN3c104HalfEE_EEvS4_RKT_EUliE_EEviT1_,@"STO_CUDA_ENTRY STV_DEFAULT"
_ZN2at6native18elementwise_kernelILi128ELi4EZNS0_22gpu_kernel_impl_nocastIZZZNS0_16log2_kernel_cudaERNS_18TensorIteratorBaseEENKUlvE0_clEvENKUlvE1_clEvEUlN3c104HalfEE_EEvS4_RKT_EUliE_EEviT1_:
.text._ZN2at6native18elementwise_kernelILi128ELi4EZNS0_22gpu_kernel_impl_nocastIZZZNS0_16log2_kernel_cudaERNS_18TensorIteratorBaseEENKUlvE0_clEvENKUlvE1_clEvEUlN3c104HalfEE_EEvS4_RKT_EUliE_EEviT1_:
        /* <DEDUP_REMOVED lines=20> */
[----:B--2---:R-:W-:-:S06]  /*0140*/  HADD2.F32 R0, -RZ, R4.H0_H0 ;  /* 0x20000004ff007230 */ /* 0x004fcc0000004100 */
[----:B------:R-:W1:Y:S02]  /*0150*/  MUFU.LG2 R0, R0 ;  /* 0x0000000000007308 */ /* 0x000e640000000c00 */
[----:B-1----:R-:W-:-:S05]  /*0160*/  F2FP.F16.F32.PACK_AB R2, RZ, R0 ;  /* 0x00000000ff02723e */ /* 0x002fca00000000ff */
[----:B0-----:R0:W-:Y:S01]  /*0170*/  STG.E.U16 desc[UR6][R6.64], R2 ;  /* 0x0000000206007986 */ /* 0x0011e2000c101506 */
[----:B------:R-:W-:Y:S05]  /*0180*/  @P0 BRA `(.L_x_1184) ;  /* 0x0000000000500947 */ /* 0x000fea0003800000 */
[----:B------:R-:W1:Y:S02]  /*0190*/  LDC.64 R4, c[0x0][0x588] ;  /* 0x00016200ff047b82 */ /* 0x000e640000000a00 */
[----:B-1----:R-:W2:Y:S06]  /*01a0*/  LDG.E.U16 R4, desc[UR6][R4.64] ;  /* 0x0000000604047981 */ /* 0x002eac000c1e1500 */
[----:B0-----:R-:W0:Y:S01]  /*01b0*/  LDC.64 R6, c[0x0][0x580] ;  /* 0x00016000ff067b82 */ /* 0x001e220000000a00 */
[----:B------:R-:W-:Y:S01]  /*01c0*/  IADD3 R3, PT, PT, R3, 0x80, RZ ;  /* 0x0000008003037810 */ /* 0x000fe20007ffe0ff */
[----:B--2---:R-:W-:-:S06]  /*01d0*/  HADD2.F32 R0, -RZ, R4.H0_H0 ;  /* 0x20000004ff007230 */ /* 0x004fcc0000004100 */
[----:B------:R-:W1:Y:S02]  /*01e0*/  MUFU.LG2 R0, R0 ;  /* 0x0000000000007308 */ /* 0x000e640000000c00 */
[----:B-1----:R-:W-:-:S05]  /*01f0*/  F2FP.F16.F32.PACK_AB R2, RZ, R0 ;  /* 0x00000000ff02723e */ /* 0x002fca00000000ff */
[----:B0-----:R0:W-:Y:S02]  /*0200*/  STG.E.U16 desc[UR6][R6.64], R2 ;  /* 0x0000000206007986 */ /* 0x0011e4000c101506 */
.L_x_1183:
[----:B------:R-:W-:-:S13]  /*0210*/  ISETP.GE.AND P0, PT, R3, UR4, PT ;  /* 0x0000000403007c0c */ /* 0x000fda000bf06270 */
[----:B------:R-:W-:Y:S05]  /*0220*/  @P0 BREAK.RELIABLE B1 ;  /* 0x0000000000010942 */ /* 0x000fea0003800100 */
[----:B------:R-:W-:Y:S05]  /*0230*/  @P0 BRA `(.L_x_1184) ;  /* 0x0000000000240947 */ /* 0x000fea0003800000 */
[----:B------:R-:W-:Y:S05]  /*0240*/  BSYNC.RELIABLE B1 ;  /* 0x0000000000017941 */ /* 0x000fea0003800100 */
.L_x_1182:
        /* <DEDUP_REMOVED lines=8> */
.L_x_1184:
[----:B------:R-:W-:Y:S05]  /*02d0*/  BSYNC.RECONVERGENT B0 ;  /* 0x0000000000007941 */ /* 0x000fea0003800200 */
.L_x_1181:
[----:B------:R-:W-:Y:S05]  /*02e0*/  WARPSYNC.ALL ;  /* 0x0000000000007948 */ /* 0x000fea0003800000 */
[----:B------:R-:W-:-:S13]  /*02f0*/  ISETP.GE.AND P0, PT, R3, UR4, PT ;  /* 0x0000000403007c0c */ /* 0x000fda000bf06270 */
[----:B------:R-:W-:Y:S05]  /*0300*/  @P0 EXIT ;  /* 0x000000000000094d */ /* 0x000fea0003800000 */
[----:B01----:R-:W0:Y:S02]  /*0310*/  LDC.64 R2, c[0x0][0x588] ;  /* 0x00016200ff027b82 */ /* 0x003e240000000a00 */
[----:B0-----:R-:W2:Y:S06]  /*0320*/  LDG.E.U16 R2, desc[UR6][R2.64] ;  /* 0x0000000602027981 */ /* 0x001eac000c1e1500 */
[----:B------:R-:W0:Y:S01]  /*0330*/  LDC.64 R4, c[0x0][0x580] ;  /* 0x00016000ff047b82 */ /* 0x000e220000000a00 */
[----:B--2---:R-:W-:-:S06]  /*0340*/  HADD2.F32 R0, -RZ, R2.H0_H0 ;  /* 0x20000002ff007230 */ /* 0x004fcc0000004100 */
[----:B------:R-:W1:Y:S02]  /*0350*/  MUFU.LG2 R0, R0 ;  /* 0x0000000000007308 */ /* 0x000e640000000c00 */
[----:B-1----:R-:W-:-:S05]  /*0360*/  F2FP.F16.F32.PACK_AB R3, RZ, R0 ;  /* 0x00000000ff03723e */ /* 0x002fca00000000ff */
[----:B0-----:R-:W-:Y:S01]  /*0370*/  STG.E.U16 desc[UR6][R4.64], R3 ;  /* 0x0000000304007986 */ /* 0x001fe2000c101506 */
[----:B------:R-:W-:Y:S05]  /*0380*/  EXIT ;  /* 0x000000000000794d */ /* 0x000fea0003800000 */
.L_x_1180:
[----:B------:R-:W0:Y:S01]  /*0390*/  LDCU UR4, c[0x0][0x380] ;  /* 0x00007000ff0477ac */ /* 0x000e220008000800 */
[----:B------:R-:W-:Y:S01]  /*03a0*/  IADD3 R2, PT, PT, R2, -0x1, RZ ;  /* 0xffffffff02027810 */ /* 0x000fe20007ffe0ff */
[----:B------:R-:W-:Y:S04]  /*03b0*/  BSSY.RECONVERGENT B0, `(.L_x_1185) ;  /* 0x00003ac000007945 */ /* 0x000fe80003800200 */
[----:B------:R-:W-:Y:S01]  /*03c0*/  BSSY.RELIABLE B1, `(.L_x_1186) ;  /* 0x0000275000017945 */ /* 0x000fe20003800100 */
[----:B------:R-:W-:-:S04]  /*03d0*/  VIMNMX.U32 R0, PT, PT, R2, 0x18, PT ;  /* 0x0000001802007848 */ /* 0x000fc80003fe0000 */
[----:B------:R-:W-:Y:S02]  /*03e0*/  IADD3 R0, PT, PT, R0, 0x1, RZ ;  /* 0x0000000100007810 */ /* 0x000fe40007ffe0ff */
        /* <DEDUP_REMOVED lines=300> */
.L_x_1188:
        /* <DEDUP_REMOVED lines=9> */
[----:B--2---:R-:W-:-:S06]  /*1740*/  HADD2.F32 R8, -RZ, R6.H0_H0 ;  /* 0x20000006ff087230 */ /* 0x004fcc0000004100 */
[----:B------:R-:W0:Y:S02]  /*1750*/  MUFU.LG2 R8, R8 ;  /* 0x0000000800087308 */ /* 0x000e240000000c00 */
[----:B0-----:R-:W-:-:S05]  /*1760*/  F2FP.F16.F32.PACK_AB R7, RZ, R8 ;  /* 0x00000008ff07723e */ /* 0x001fca00000000ff */
[----:B------:R0:W-:Y:S01]  /*1770*/  STG.E.U16 desc[UR6][R4.64], R7 ;  /* 0x0000000704007986 */ /* 0x0001e2000c101506 */
[----:B------:R-:W-:Y:S05]  /*1780*/  @P0 BRA `(.L_x_1189) ;  /* 0x0000002400b80947 */ /* 0x000fea0003800000 */
[----:B------:R-:W1:Y:S01]  /*1790*/  LDCU.64 UR8, c[0x0][0x390] ;  /* 0x00007200ff0877ac */ /* 0x000e620008000a00 */
[----:B0-----:R-:W-:Y:S01]  /*17a0*/  MOV R5, R3 ;  /* 0x0000000300057202 */ /* 0x001fe20000000f00 */
[----:B------:R-:W-:Y:S01]  /*17b0*/  IMAD.MOV.U32 R4, RZ, RZ, RZ ;  /* 0x000000ffff047224 */ /* 0x000fe200078e00ff */
        /* <DEDUP_REMOVED lines=295> */
.L_x_1190:
[----:B------:R-:W0:Y:S02]  /*2a30*/  LDCU.128 UR8, c[0x0][0x580] ;  /* 0x0000b000ff0877ac */ /* 0x000e240008000c00 */
[----:B0-----:R-:W-:-:S04]  /*2a40*/  IADD3 R6, P0, PT, R4, UR10, RZ ;  /* 0x0000000a04067c10 */ /* 0x001fc8000ff1e0ff */
[----:B------:R-:W-:-:S05]  /*2a50*/  IADD3.X R7, PT, PT, RZ, UR11, RZ, P0, !PT ;  /* 0x0000000bff077c10 */ /* 0x000fca00087fe4ff */
[----:B------:R-:W2:Y:S01]  /*2a60*/  LDG.E.U16 R6, desc[UR6][R6.64] ;  /* 0x0000000606067981 */ /* 0x000ea2000c1e1500 */
[----:B------:R-:W-:Y:S02]  /*2a70*/  IADD3 R4, P0, PT, R5, UR8, RZ ;  /* 0x0000000805047c10 */ /* 0x000fe4000ff1e0ff */
[----:B------:R-:W-:Y:S02]  /*2a80*/  IADD3 R3, PT, PT, R3, 0x80, RZ ;  /* 0x0000008003037810 */ /* 0x000fe40007ffe0ff */
[----:B------:R-:W-:Y:S01]  /*2a90*/  IADD3.X R5, PT, PT, RZ, UR9, RZ, P0, !PT ;  /* 0x00000009ff057c10 */ /* 0x000fe200087fe4ff */
[----:B--2---:R-:W-:-:S06]  /*2aa0*/  HADD2.F32 R8, -RZ, R6.H0_H0 ;  /* 0x20000006ff087230 */ /* 0x004fcc0000004100 */
[----:B------:R-:W0:Y:S02]  /*2ab0*/  MUFU.LG2 R8, R8 ;  /* 0x0000000800087308 */ /* 0x000e240000000c00 */
[----:B0-----:R-:W-:-:S05]  /*2ac0*/  F2FP.F16.F32.PACK_AB R7, RZ, R8 ;  /* 0x00000008ff07723e */ /* 0x001fca00000000ff */
[----:B------:R0:W-:Y:S02]  /*2ad0*/  STG.E.U16 desc[UR6][R4.64], R7 ;  /* 0x0000000704007986 */ /* 0x0001e4000c101506 */
.L_x_1187:
[----:B------:R-:W-:-:S13]  /*2ae0*/  ISETP.GE.AND P0, PT, R3, UR4, PT ;  /* 0x0000000403007c0c */ /* 0x000fda000bf06270 */
[----:B------:R-:W-:Y:S05]  /*2af0*/  @P0 BREAK.RELIABLE B1 ;  /* 0x0000000000010942 */ /* 0x000fea0003800100 */
[----:B------:R-:W-:Y:S05]  /*2b00*/  @P0 BRA `(.L_x_1189) ;  /* 0x0000001000d80947 */ /* 0x000fea0003800000 */
[----:B------:R-:W-:Y:S05]  /*2b10*/  BSYNC.RELIABLE B1 ;  /* 0x0000000000017941 */ /* 0x000fea0003800100 */
.L_x_1186:
[----:B------:R-:W1:Y:S01]  /*2b20*/  LDCU.64 UR8, c[0x0][0x390] ;  /* 0x00007200ff0877ac */ /* 0x000e620008000a00 */
[----:B0-----:R-:W-:Y:S02]  /*2b30*/  MOV R4, RZ ;  /* 0x000000ff00047202 */ /* 0x001fe40000000f00 */
[----:B------:R-:W-:Y:S01]  /*2b40*/  MOV R5, R3 ;  /* 0x0000000300057202 */ /* 0x000fe20000000f00 */
[----:B------:R-:W0:Y:S01]  /*2b50*/  LDCU UR5, c[0x0][0x38c] ;  /* 0x00007180ff0577ac */ /* 0x000e220008000800 */
[----:B------:R-:W-:Y:S01]  /*2b60*/  ISETP.NE.AND P0, PT, R2, RZ, PT ;  /* 0x000000ff0200720c */ /* 0x000fe20003f05270 */
        /* <DEDUP_REMOVED lines=293> */
.L_x_1191:
        /* <DEDUP_REMOVED lines=11> */
.L_x_1189:
[----:B------:R-:W-:Y:S05]  /*3e70*/  BSYNC.RECONVERGENT B0 ;  /* 0x0000000000007941 */ /* 0x000fea0003800200 */
.L_x_1185:
[----:B------:R-:W-:Y:S05]  /*3e80*/  WARPSYNC.ALL ;  /* 0x0000000000007948 */ /* 0x000fea0003800000 */
[----:B------:R-:W-:-:S13]  /*3e90*/  ISETP.GE.AND P0, PT, R3, UR4, PT ;  /* 0x0000000403007c0c */ /* 0x000fda000bf06270 */
[----:B------:R-:W-:Y:S05]  /*3ea0*/  @P0 EXIT ;  /* 0x000000000000094d */ /* 0x000fea0003800000 */
[----:B------:R-:W2:Y:S01]  /*3eb0*/  LDCU.64 UR4, c[0x0][0x390] ;  /* 0x00007200ff0477ac */ /* 0x000ea20008000a00 */
[----:B01----:R-:W-:Y:S01]  /*3ec0*/  MOV R4, RZ ;  /* 0x000000ff00047202 */ /* 0x003fe20000000f00 */
[----:B------:R-:W-:Y:S01]  /*3ed0*/  IMAD.MOV.U32 R5, RZ, RZ, R3 ;  /* 0x000000ffff057224 */ /* 0x000fe200078e0003 */
        /* <DEDUP_REMOVED lines=295> */
.L_x_1192:
[----:B------:R-:W0:Y:S02]  /*5150*/  LDCU.128 UR8, c[0x0][0x580] ;  /* 0x0000b000ff0877ac */ /* 0x000e240008000c00 */
[----:B0-----:R-:W-:-:S04]  /*5160*/  IADD3 R4, P0, PT, R2, UR10, RZ ;  /* 0x0000000a02047c10 */ /* 0x001fc8000ff1e0ff */
[----:B------:R-:W-:-:S05]  /*5170*/  IADD3.X R5, PT, PT, RZ, UR11, RZ, P0, !PT ;  /* 0x0000000bff057c10 */ /* 0x000fca00087fe4ff */
[----:B------:R-:W2:Y:S01]  /*5180*/  LDG.E.U16 R4, desc[UR6][R4.64] ;  /* 0x0000000604047981 */ /* 0x000ea2000c1e1500 */
[----:B------:R-:W-:-:S04]  /*5190*/  IADD3 R2, P0, PT, R3, UR8, RZ ;  /* 0x0000000803027c10 */ /* 0x000fc8000ff1e0ff */
[----:B------:R-:W-:Y:S01]  /*51a0*/  IADD3.X R3, PT, PT, RZ, UR9, RZ, P0, !PT ;  /* 0x00000009ff037c10 */ /* 0x000fe200087fe4ff */
[----:B--2---:R-:W-:-:S06]  /*51b0*/  HADD2.F32 R0, -RZ, R4.H0_H0 ;  /* 0x20000004ff007230 */ /* 0x004fcc0000004100 */
[----:B------:R-:W0:Y:S02]  /*51c0*/  MUFU.LG2 R0, R0 ;  /* 0x0000000000007308 */ /* 0x000e240000000c00 */
[----:B0-----:R-:W-:-:S05]  /*51d0*/  F2FP.F16.F32.PACK_AB R5, RZ, R0 ;  /* 0x00000000ff05723e */ /* 0x001fca00000000ff */
[----:B------:R-:W-:Y:S01]  /*51e0*/  STG.E.U16 desc[UR6][R2.64], R5 ;  /* 0x0000000502007986 */ /* 0x000fe2000c101506 */
[----:B------:R-:W-:Y:S05]  /*51f0*/  EXIT ;  /* 0x000000000000794d */ /* 0x000fea0003800000 */
.L_x_1193:
        /* <DEDUP_REMOVED lines=16> */
.L_x_12886:


//--------------------- .text._ZN2at6native27unrolled_elementwise_kernelIZZZNS0_16log2_kernel_cudaERNS_18TensorIteratorBaseEENKUlvE0_clEvENKUlvE1_clEvEUlN3c104HalfEE_St5arrayIPcLm2EELi4E23TrivialOffsetCalculatorILi1EjESD_NS0_6memory15LoadWithoutCastENSE_16StoreWithoutCastEEEviT_T0_T2_T3_T4_T5_ --------------------------
	.section	.text._ZN2at6native27unrolled_elementwise_kernelIZZZNS0_16log2_kernel_cudaERNS_18TensorIteratorBaseEENKUlvE0_clEvENKUlvE1_clEvEUlN3c104HalfEE_St5arrayIPcLm2EELi4E23TrivialOffsetCalculatorILi1EjESD_NS0_6memory15LoadWithoutCastENSE_16StoreWithoutCastEEEviT_T0_T2_T3_T4_T5_,"ax",@progbits
	.align	128
        .global         _ZN2at6native27unrolled_elementwise_kernelIZZZNS0_16log2_kernel_cudaERNS_18TensorIteratorBaseEENKUlvE0_clEvENKUlvE1_clEvEUlN3c104HalfEE_St5arrayIPcLm2EELi4E23TrivialOffsetCalculatorILi1EjESD_NS0_6memory15LoadWithoutCastENSE_16StoreWithoutCastEEEviT_T0_T2_T3_T4_T5_
        .type           _ZN2at6native27unrolled_elementwise_kernelIZZZNS0_16log2_kernel_cudaERNS_18TensorIteratorBaseEENKUlvE0_clEvENKUlvE1_clEvEUlN3c104HalfEE_St5arrayIPcLm2EELi4E23TrivialOffsetCalculatorILi1EjESD_NS0_6memory15LoadWithoutCastENSE_16StoreWithoutCastEEEviT_T0_T2_T3_T4_T5_,@function
        .size           _ZN2at6native27unrolled_elementwise_kernelIZZZNS0_16log2_kernel_cudaERNS_18TensorIteratorBaseEENKUlvE0_clEvENKUlvE1_clEvEUlN3c104HalfEE_St5arrayIPcLm2EELi4E23TrivialOffsetCalculatorILi1EjESD_NS0_6memory15LoadWithoutCastENSE_16StoreWithoutCastEEEviT_T0_T2_T3_T4_T5_,(.L_x_12887 - _ZN2at6native27unrolled_elementwise_kernelIZZZNS0_16log2_kernel_cudaERNS_18TensorIteratorBaseEENKUlvE0_clEvENKUlvE1_clEvEUlN3c104HalfEE_St5arrayIPcLm2EELi4E23TrivialOffsetCalculatorILi1EjESD_NS0_6memory15LoadWithoutCastENSE_16StoreWithoutCastEEEviT_T0_T2_T3_T4_T5_)
        .other          _ZN2at6native27unrolled_elementwise_kernelIZZZNS0_16log2_kernel_cudaERNS_18TensorIteratorBaseEENKUlvE0_clEvENKUlvE1_clEvEUlN3c104HalfEE_St5arrayIPcLm2EELi4E23TrivialOffsetCalculatorILi1EjESD_NS0_6memory15LoadWithoutCastENSE_16StoreWithoutCastEEEviT_T0_T2_T3_T4_T5_,@"STO_CUDA_ENTRY STV_DEFAULT"
_ZN2at6native27unrolled_elementwise_kernelIZZZNS0_16log2_kernel_cudaERNS_18TensorIteratorBaseEENKUlvE0_clEvENKUlvE1_clEvEUlN3c104HalfEE_St5arrayIPcLm2EELi4E23TrivialOffsetCalculatorILi1EjESD_NS0_6memory15LoadWithoutCastENSE_16StoreWithoutCastEEEviT_T0_T2_T3_T4_T5_:
.text._ZN2at6native27unrolled_elementwise_kernelIZZZNS0_16log2_kernel_cudaERNS_18TensorIteratorBaseEENKUlvE0_clEvENKUlvE1_clEvEUlN3c104HalfEE_St5arrayIPcLm2EELi4E23TrivialOffsetCalculatorILi1EjESD_NS0_6memory15LoadWithoutCastENSE_16StoreWithoutCastEEEviT_T0_T2_T3_T4_T5_:
        /* <DEDUP_REMOVED lines=12> */
[----:B------:R-:W-:Y:S01]  /*00c0*/  @!P1 LEA R11, R3, R10, 0x9 ;  /* 0x0000000a030b9211 */ /* 0x000fe200078e48ff */
[----:B------:R-:W-:Y:S01]  /*00d0*/  @!P1 VIADD R10, R10, 0x80 ;  /* 0x000000800a0a9836 */ /* 0x000fe20000000000 */
[----:B------:R-:W2:Y:S04]  /*00e0*/  @!P1 LDC.64 R14, c[0x0][0x390] ;  /* 0x0000e400ff0e9b82 */ /* 0x000ea80000000a00 */
[----:B------:R-:W-:Y:S01]  /*00f0*/  ISETP.GE.AND P2, PT, R10, R5, PT ;  /* 0x000000050a00720c */ /* 0x000fe20003f46270 */
[----:B0-----:R-:W-:Y:S01]  /*0100*/  @!P0 IMAD.WIDE.U32 R12, R7, 0x2, R12 ;  /* 0x00000002070c8825 */ /* 0x001fe200078e000c */
[----:B------:R-:W-:-:S06]  /*0110*/  PRMT R7, RZ, 0x7610, R7 ;  /* 0x00007610ff077816 */ /* 0x000fcc0000000007 */
[----:B-1----:R0:W3:Y:S05]  /*0120*/  @!P0 LDG.E.U16 R7, desc[UR4][R12.64] ;  /* 0x000000040c078981 */ /* 0x0020ea000c1e1500 */
[----:B------:R-:W1:Y:S01]  /*0130*/  @!P2 LDC.64 R8, c[0x0][0x390] ;  /* 0x0000e400ff08ab82 */ /* 0x000e620000000a00 */
[----:B------:R-:W-:Y:S01]  /*0140*/  @!P2 LEA R17, R3, R10, 0x9 ;  /* 0x0000000a0311a211 */ /* 0x000fe200078e48ff */
[----:B------:R-:W-:Y:S01]  /*0150*/  @!P2 VIADD R10, R10, 0x80 ;  /* 0x000000800a0aa836 */ /* 0x000fe20000000000 */
[----:B------:R-:W-:Y:S01]  /*0160*/  PRMT R18, RZ, 0x7610, R18 ;  /* 0x00007610ff127816 */ /* 0x000fe20000000012 */
[----:B--2---:R-:W-:Y:S01]  /*0170*/  @!P1 IMAD.WIDE.U32 R14, R11, 0x2, R14 ;  /* 0x000000020b0e9825 */ /* 0x004fe200078e000e */
[----:B------:R-:W-:-:S06]  /*0180*/  PRMT R11, RZ, 0x7610, R11 ;  /* 0x00007610ff0b7816 */ /* 0x000fcc000000000b */
[----:B------:R-:W2:Y:S01]  /*0190*/  @!P1 LDG.E.U16 R11, desc[UR4][R14.64] ;  /* 0x000000040e0b9981 */ /* 0x000ea2000c1e1500 */
[----:B-1----:R-:W-:-:S05]  /*01a0*/  @!P2 IMAD.WIDE.U32 R8, R17, 0x2, R8 ;  /* 0x000000021108a825 */ /* 0x002fca00078e0008 */
[----:B------:R1:W4:Y:S01]  /*01b0*/  @!P2 LDG.E.U16 R18, desc[UR4][R8.64] ;  /* 0x000000040812a981 */ /* 0x000322000c1e1500 */
[-C--:B------:R-:W-:Y:S02]  /*01c0*/  ISETP.GE.AND P0, PT, R10, R5.reuse, PT ;  /* 0x000000050a00720c */ /* 0x080fe40003f06270 */
[C---:B------:R-:W-:Y:S01]  /*01d0*/  ISETP.GE.AND P1, PT, R0.reuse, R5, PT ;  /* 0x000000050000720c */ /* 0x040fe20003f26270 */
[----:B0-----:R-:W-:-:S10]  /*01e0*/  VIADD R12, R0, 0x100 ;  /* 0x00000100000c7836 */ /* 0x001fd40000000000 */
[----:B------:R-:W0:Y:S08]  /*01f0*/  @!P0 LDC.64 R16, c[0x0][0x390] ;  /* 0x0000e400ff108b82 */ /* 0x000e300000000a00 */
[----:B-1----:R-:W1:Y:S01]  /*0200*/  @!P1 LDC.64 R8, c[0x0][0x388] ;  /* 0x0000e200ff089b82 */ /* 0x002e620000000a00 */
[----:B------:R-:W-:Y:S02]  /*0210*/  IADD3 R20, PT, PT, R0, 0x80, RZ ;  /* 0x0000008000147810 */ /* 0x000fe40007ffe0ff */
[----:B------:R-:W-:-:S02]  /*0220*/  ISETP.GE.AND P3, PT, R12, R5, PT ;  /* 0x000000050c00720c */ /* 0x000fc40003f66270 */
[----:B------:R-:W-:Y:S01]  /*0230*/  ISETP.GE.AND P2, PT, R20, R5, PT ;  /* 0x000000051400720c */ /* 0x000fe20003f46270 */
[C-C-:B------:R-:W-:Y:S01]  /*0240*/  @!P0 IMAD R19, R3.reuse, 0x200, R10.reuse ;  /* 0x0000020003138824 */ /* 0x140fe200078e020a */
[----:B------:R-:W-:Y:S02]  /*0250*/  @!P1 LEA R13, R3, R0, 0x9 ;  /* 0x00000000030d9211 */ /* 0x000fe400078e48ff */
[----:B------:R-:W-:Y:S01]  /*0260*/  PRMT R10, RZ, 0x7610, R10 ;  /* 0x00007610ff0a7816 */ /* 0x000fe2000000000a */
[----:B------:R-:W-:Y:S02]  /*0270*/  VIADD R12, R0, 0x180 ;  /* 0x00000180000c7836 */ /* 0x000fe40000000000 */
[----:B0-----:R-:W-:-:S04]  /*0280*/  @!P0 IMAD.WIDE.U32 R16, R19, 0x2, R16 ;  /* 0x0000000213108825 */ /* 0x001fc800078e0010 */
[----:B-1----:R-:W-:Y:S01]  /*0290*/  @!P1 IMAD.WIDE.U32 R8, R13, 0x2, R8 ;  /* 0x000000020d089825 */ /* 0x002fe200078e0008 */
[----:B------:R0:W5:Y:S03]  /*02a0*/  @!P0 LDG.E.U16 R10, desc[UR4][R16.64] ;  /* 0x00000004100a8981 */ /* 0x000166000c1e1500 */
[----:B------:R-:W-:-:S05]  /*02b0*/  @!P1 IMAD.MOV.U32 R0, RZ, RZ, R20 ;  /* 0x000000ffff009224 */ /* 0x000fca00078e0014 */
[-C--:B------:R-:W-:Y:S01]  /*02c0*/  ISETP.GE.AND P4, PT, R0, R5.reuse, PT ;  /* 0x000000050000720c */ /* 0x080fe20003f86270 */
[----:B------:R-:W-:Y:S01]  /*02d0*/  BSSY.RECONVERGENT B0, `(.L_x_1194) ;  /* 0x0000017000007945 */ /* 0x000fe20003800200 */
[----:B------:R-:W-:Y:S01]  /*02e0*/  ISETP.GE.AND P0, PT, R12, R5, PT ;  /* 0x000000050c00720c */ /* 0x000fe20003f06270 */
[----:B---3--:R-:W-:-:S06]  /*02f0*/  @!P1 HADD2.F32 R7, -RZ, R7.H0_H0 ;  /* 0x20000007ff079230 */ /* 0x008fcc0000004100 */
[----:B------:R-:W1:Y:S01]  /*0300*/  @!P1 MUFU.LG2 R7, R7 ;  /* 0x0000000700079308 */ /* 0x000e620000000c00 */
[----:B--2---:R-:W-:Y:S01]  /*0310*/  @!P2 HADD2.F32 R11, -RZ, R11.H0_H0 ;  /* 0x2000000bff0ba230 */ /* 0x004fe20000004100 */
[----:B-1----:R-:W-:-:S06]  /*0320*/  @!P1 F2FP.F16.F32.PACK_AB R6, RZ, R7 ;  /* 0x00000007ff06923e */ /* 0x002fcc00000000ff */
[----:B------:R-:W1:Y:S01]  /*0330*/  @!P2 MUFU.LG2 R11, R11 ;  /* 0x0000000b000ba308 */ /* 0x000e620000000c00 */
[----:B------:R0:W-:Y:S01]  /*0340*/  @!P1 STG.E.U16 desc[UR4][R8.64], R6 ;  /* 0x0000000608009986 */ /* 0x0001e2000c101504 */
[----:B----4-:R-:W-:-:S06]  /*0350*/  @!P3 HADD2.F32 R18, -RZ, R18.H0_H0 ;  /* 0x20000012ff12b230 */ /* 0x010fcc0000004100 */
[----:B------:R-:W2:Y:S01]  /*0360*/  @!P3 MUFU.LG2 R18, R18 ;  /* 0x000000120012b308 */ /* 0x000ea20000000c00 */
[----:B-1----:R-:W-:Y:S02]  /*0370*/  @!P2 F2FP.F16.F32.PACK_AB R2, RZ, R11 ;  /* 0x0000000bff02a23e */ /* 0x002fe400000000ff */
[----:B--2---:R-:W-:Y:S01]  /*0380*/  @!P3 F2FP.F16.F32.PACK_AB R4, RZ, R18 ;  /* 0x00000012ff04b23e */ /* 0x004fe200000000ff */
[----:B0-----:R-:W-:Y:S06]  /*0390*/  @P4 BRA `(.L_x_1195) ;  /* 0x0000000000284947 */ /* 0x001fec0003800000 */
[----:B------:R-:W0:Y:S01]  /*03a0*/  LDC.64 R6, c[0x0][0x388] ;  /* 0x0000e200ff067b82 */ /* 0x000e220000000a00 */
[----:B------:R-:W-:Y:S01]  /*03b0*/  LEA R9, R3, R0, 0x9 ;  /* 0x0000000003097211 */ /* 0x000fe200078e48ff */
        /* <DEDUP_REMOVED lines=8> */
.L_x_1195:
[----:B------:R-:W-:Y:S05]  /*0440*/  BSYNC.RECONVERGENT B0 ;  /* 0x0000000000007941 */ /* 0x000fea0003800200 */
.L_x_1194:
[----:B------:R-:W-:Y:S01]  /*0450*/  ISETP.GE.AND P1, PT, R0, R5, PT ;  /* 0x000000050000720c */ /* 0x000fe20003f26270 */
[----:B-----5:R-:W-:-:S12]  /*0460*/  @!P0 HADD2.F32 R10, -RZ, R10.H0_H0 ;  /* 0x2000000aff0a8230 */ /* 0x020fd80000004100 */
[----:B------:R-:W-:Y:S05]  /*0470*/  @P1 EXIT ;  /* 0x000000000000194d */ /* 0x000fea0003800000 */
[----:B0-----:R-:W0:Y:S01]  /*0480*/  LDC.64 R4, c[0x0][0x388] ;  /* 0x0000e200ff047b82 */ /* 0x001e220000000a00 */
[----:B------:R-:W1:Y:S01]  /*0490*/  @!P0 MUFU.LG2 R10, R10 ;  /* 0x0000000a000a8308 */ /* 0x000e620000000c00 */
[----:B------:R-:W-:Y:S02]  /*04a0*/  LEA R3, R3, R0, 0x9 ;  /* 0x0000000003037211 */ /* 0x000fe400078e48ff */
[----:B-1----:R-:W-:-:S04]  /*04b0*/  @!P0 F2FP.F16.F32.PACK_AB R2, RZ, R10 ;  /* 0x0000000aff02823e */ /* 0x002fc800000000ff */
[----:B------:R-:W-:Y:S01]  /*04c0*/  PRMT R0, R2, 0x7610, R0 ;  /* 0x0000761002007816 */ /* 0x000fe20000000000 */
[----:B0-----:R-:W-:-:S05]  /*04d0*/  IMAD.WIDE.U32 R2, R3, 0x2, R4 ;  /* 0x0000000203027825 */ /* 0x001fca00078e0004 */
[----:B------:R-:W-:Y:S01]  /*04e0*/  STG.E.U16 desc[UR4][R2.64], R0 ;  /* 0x0000000002007986 */ /* 0x000fe2000c101504 */
[----:B------:R-:W-:Y:S05]  /*04f0*/  EXIT ;  /* 0x000000000000794d */ /* 0x000fea0003800000 */
.L_x_1196:
        /* <DEDUP_REMOVED lines=16> */
.L_x_12887:


//--------------------- .text._ZN2at6native29vectorized_elementwise_kernelILi2EZZZNS0_16log2_kernel_cudaERNS_18TensorIteratorBaseEENKUlvE0_clEvENKUlvE1_clEvEUlN3c104HalfEE_St5arrayIPcLm2EEEEviT0_T1_ --------------------------
	.section	.text._ZN2at6native29vectorized_elementwise_kernelILi2EZZZNS0_16log2_kernel_cudaERNS_18TensorIteratorBaseEENKUlvE0_clEvENKUlvE1_clEvEUlN3c104HalfEE_St5arrayIPcLm2EEEEviT0_T1_,"ax",@progbits
	.align	128
        .global         _ZN2at6native29vectorized_elementwise_kernelILi2EZZZNS0_16log2_kernel_cudaERNS_18TensorIteratorBaseEENKUlvE0_clEvENKUlvE1_clEvEUlN3c104HalfEE_St5arrayIPcLm2EEEEviT0_T1_
        .type           _ZN2at6native29vectorized_elementwise_kernelILi2EZZZNS0_16log2_kernel_cudaERNS_18TensorIteratorBaseEENKUlvE0_clEvENKUlvE1_clEvEUlN3c104HalfEE_St5arrayIPcLm2EEEEviT0_T1_,@function
        .size           _ZN2at6native29vectorized_elementwise_kernelILi2EZZZNS0_16log2_kernel_cudaERNS_18TensorIteratorBaseEENKUlvE0_clEvENKUlvE1_clEvEUlN3c104HalfEE_St5arrayIPcLm2EEEEviT0_T1_,(.L_x_12888 - _ZN2at6native29vectorized_elementwise_kernelILi2EZZZNS0_16log2_kernel_cudaERNS_18TensorIteratorBaseEENKUlvE0_clEvENKUlvE1_clEvEUlN3c104HalfEE_St5arrayIPcLm2EEEEviT0_T1_)
        .other          _ZN2at6native29vectorized_elementwise_kernelILi2EZZZNS0_16log2_kernel_cudaERNS_18TensorIteratorBaseEENKUlvE0_clEvENKUlvE1_clEvEUlN3c104HalfEE_St5arrayIPcLm2EEEEviT0_T1_,@"STO_CUDA_ENTRY STV_DEFAULT"
_ZN2at6native29vectorized_elementwise_kernelILi2EZZZNS0_16log2_kernel_cudaERNS_18TensorIteratorBaseEENKUlvE0_clEvENKUlvE1_clEvEUlN3c104HalfEE_St5arrayIPcLm2EEEEviT0_T1_:
.text._ZN2at6native29vectorized_elementwise_kernelILi2EZZZNS0_16log2_kernel_cudaERNS_18TensorIteratorBaseEENKUlvE0_clEvENKUlvE1_clEvEUlN3c104HalfEE_St5arrayIPcLm2EEEEviT0_T1_:
        /* <DEDUP_REMOVED lines=11> */
[----:B------:R-:W-:Y:S01]  /*00b0*/  @!P5 IADD3 R23, PT, PT, R3, 0x80, RZ ;  /* 0x000000800317d810 */ /* 0x000fe20007ffe0ff */
[----:B------:R-:W0:Y:S01]  /*00c0*/  @!P5 LDC.64 R18, c[0x0][0x390] ;  /* 0x0000e400ff12db82 */ /* 0x000e220000000a00 */
[----:B------:R-:W-:Y:S02]  /*00d0*/  @!P5 IADD3 R11, PT, PT, R0, R3, RZ ;  /* 0x00000003000bd210 */ /* 0x000fe40007ffe0ff */
[----:B------:R-:W-:-:S13]  /*00e0*/  ISETP.GE.U32.AND P0, PT, R23, R2, PT ;  /* 0x000000021700720c */ /* 0x000fda0003f06070 */
[----:B------:R-:W-:Y:S01]  /*00f0*/  @!P0 IMAD.IADD R21, R0, 0x1, R23 ;  /* 0x0000000100158824 */ /* 0x000fe200078e0217 */
[----:B------:R-:W1:Y:S01]  /*0100*/  @!P0 LDC.64 R12, c[0x0][0x390] ;  /* 0x0000e400ff0c8b82 */ /* 0x000e620000000a00 */
[----:B------:R-:W-:-:S05]  /*0110*/  @!P0 VIADD R23, R23, 0x80 ;  /* 0x0000008017178836 */ /* 0x000fca0000000000 */
[----:B------:R-:W-:Y:S01]  /*0120*/  ISETP.GE.U32.AND P6, PT, R23, R2, PT ;  /* 0x000000021700720c */ /* 0x000fe20003fc6070 */
[----:B0-----:R-:W-:Y:S01]  /*0130*/  @!P5 IMAD.WIDE.U32 R18, R11, 0x2, R18 ;  /* 0x000000020b12d825 */ /* 0x001fe200078e0012 */
[----:B------:R-:W-:Y:S02]  /*0140*/  PRMT R11, RZ, 0x7610, R11 ;  /* 0x00007610ff0b7816 */ /* 0x000fe4000000000b */
[----:B------:R-:W-:-:S04]  /*0150*/  PRMT R20, RZ, 0x7610, R20 ;  /* 0x00007610ff147816 */ /* 0x000fc80000000014 */
[----:B------:R0:W2:Y:S05]  /*0160*/  @!P5 LDG.E.U16 R11, desc[UR4][R18.64] ;  /* 0x00000004120bd981 */ /* 0x0000aa000c1e1500 */
[----:B------:R-:W-:Y:S01]  /*0170*/  @!P6 IADD3 R25, PT, PT, R0, R23, RZ ;  /* 0x000000170019e210 */ /* 0x000fe20007ffe0ff */
[----:B------:R-:W-:Y:S01]  /*0180*/  @!P6 VIADD R23, R23, 0x80 ;  /* 0x000000801717e836 */ /* 0x000fe20000000000 */
[----:B------:R-:W3:Y:S04]  /*0190*/  @!P6 LDC.64 R16, c[0x0][0x390] ;  /* 0x0000e400ff10eb82 */ /* 0x000ee80000000a00 */
[----:B------:R-:W-:-:S13]  /*01a0*/  ISETP.GE.U32.AND P1, PT, R23, R2, PT ;  /* 0x000000021700720c */ /* 0x000fda0003f26070 */
[----:B------:R-:W-:Y:S01]  /*01b0*/  @!P1 IMAD.IADD R15, R0, 0x1, R23 ;  /* 0x00000001000f9824 */ /* 0x000fe200078e0217 */
[----:B------:R-:W-:Y:S01]  /*01c0*/  @!P1 IADD3 R23, PT, PT, R23, 0x80, RZ ;  /* 0x0000008017179810 */ /* 0x000fe20007ffe0ff */
[----:B------:R-:W4:Y:S03]  /*01d0*/  @!P1 LDC.64 R28, c[0x0][0x390] ;  /* 0x0000e400ff1c9b82 */ /* 0x000f260000000a00 */
        /* <DEDUP_REMOVED lines=10> */
[C---:B------:R-:W-:Y:S01]  /*0280*/  @!P4 IADD3 R25, PT, PT, R0.reuse, R23, RZ ;  /* 0x000000170019c210 */ /* 0x040fe20007ffe0ff */
[----:B------:R-:W-:Y:S01]  /*0290*/  @!P4 VIADD R23, R23, 0x80 ;  /* 0x000000801717c836 */ /* 0x000fe20000000000 */
[----:B------:R1:W3:Y:S04]  /*02a0*/  @!P6 LDG.E.U16 R20, desc[UR4][R16.64] ;  /* 0x000000041014e981 */ /* 0x0002e8000c1e1500 */
        /* <DEDUP_REMOVED lines=22> */
[----:B0-----:R-:W-:-:S04]  /*0410*/  IADD3 R19, PT, PT, R3, 0x100, RZ ;  /* 0x0000010003137810 */ /* 0x001fc80007ffe0ff */
[-C--:B------:R-:W-:Y:S01]  /*0420*/  ISETP.GE.U32.AND P5, PT, R19, R2.reuse, PT ;  /* 0x000000021300720c */ /* 0x080fe20003fa6070 */
[C---:B-1----:R-:W-:Y:S01]  /*0430*/  VIADD R13, R3.reuse, 0x180 ;  /* 0x00000180030d7836 */ /* 0x042fe20000000000 */
[----:B------:R-:W-:-:S04]  /*0440*/  ISETP.GE.U32.AND P0, PT, R3, R2, PT ;  /* 0x000000020300720c */ /* 0x000fc80003f06070 */
[----:B------:R-:W-:Y:S02]  /*0450*/  ISETP.GE.U32.AND P2, PT, R13, R2, PT ;  /* 0x000000020d00720c */ /* 0x000fe40003f46070 */
[----:B------:R-:W-:-:S04]  /*0460*/  IADD3 R13, PT, PT, R3, 0x200, RZ ;  /* 0x00000200030d7810 */ /* 0x000fc80007ffe0ff */
[----:B------:R-:W-:Y:S01]  /*0470*/  ISETP.GE.U32.AND P3, PT, R13, R2, PT ;  /* 0x000000020d00720c */ /* 0x000fe20003f66070 */
[C---:B------:R-:W-:Y:S01]  /*0480*/  VIADD R13, R3.reuse, 0x280 ;  /* 0x00000280030d7836 */ /* 0x040fe20000000000 */
[----:B------:R-:W-:-:S04]  /*0490*/  IADD3 R19, PT, PT, R3, 0x300, RZ ;  /* 0x0000030003137810 */ /* 0x000fc80007ffe0ff */
        /* <DEDUP_REMOVED lines=8> */
[----:B--2---:R-:W-:-:S06]  /*0520*/  @!P0 HADD2.F32 R11, -RZ, R11.H0_H0 ;  /* 0x2000000bff0b8230 */ /* 0x004fcc0000004100 */
[----:B------:R-:W1:Y:S02]  /*0530*/  @!P0 MUFU.LG2 R11, R11 ;  /* 0x0000000b000b8308 */ /* 0x000e640000000c00 */
[----:B-1----:R-:W-:Y:S01]  /*0540*/  @!P0 F2FP.F16.F32.PACK_AB R22, RZ, R11 ;  /* 0x0000000bff16823e */ /* 0x002fe200000000ff */
[----:B---3--:R-:W-:-:S06]  /*0550*/  @!P5 HADD2.F32 R20, -RZ, R20.H0_H0 ;  /* 0x20000014ff14d230 */ /* 0x008fcc0000004100 */
[----:B------:R-:W1:Y:S02]  /*0560*/  @!P5 MUFU.LG2 R20, R20 ;  /* 0x000000140014d308 */ /* 0x000e640000000c00 */
[----:B-1----:R-:W-:Y:S02]  /*0570*/  @!P5 F2FP.F16.F32.PACK_AB R4, RZ, R20 ;  /* 0x00000014ff04d23e */ /* 0x002fe400000000ff */
[----:B------:R-:W-:Y:S02]  /*0580*/  ISETP.GE.U32.AND P5, PT, R19, R2, PT ;  /* 0x000000021300720c */ /* 0x000fe40003fa6070 */
[----:B------:R-:W-:Y:S01]  /*0590*/  @!P0 IADD3 R19, PT, PT, R0, R3, RZ ;  /* 0x0000000300138210 */ /* 0x000fe20007ffe0ff */
[----:B-----5:R-:W-:Y:S02]  /*05a0*/  @!P1 HADD2.F32 R14, -RZ, R21.H0_H0 ;  /* 0x20000015ff0e9230 */ /* 0x020fe40000004100 */
[----:B------:R-:W-:Y:S02]  /*05b0*/  @!P0 IMAD.MOV.U32 R3, RZ, RZ, R17 ;  /* 0x000000ffff038224 */ /* 0x000fe400078e0011 */
[----:B0-----:R-:W-:-:S04]  /*05c0*/  @!P0 IMAD.WIDE.U32 R12, R19, 0x2, R12 ;  /* 0x00000002130c8825 */ /* 0x001fc800078e000c */
[----:B------:R-:W-:Y:S02]  /*05d0*/  @!P2 HADD2.F32 R15, -RZ, R24.H0_H0 ;  /* 0x20000018ff0fa230 */ /* 0x000fe40000004100 */
[----:B------:R-:W-:Y:S02]  /*05e0*/  @!P3 HADD2.F32 R16, -RZ, R26.H0_H0 ;  /* 0x2000001aff10b230 */ /* 0x000fe40000004100 */
[----:B------:R-:W-:Y:S02]  /*05f0*/  @!P4 HADD2.F32 R27, -RZ, R27.H0_H0 ;  /* 0x2000001bff1bc230 */ /* 0x000fe40000004100 */
[----:B------:R-:W-:Y:S01]  /*0600*/  @!P5 HADD2.F32 R23, -RZ, R23.H0_H0 ;  /* 0x20000017ff17d230 */ /* 0x000fe20000004100 */
[----:B------:R-:W0:Y:S01]  /*0610*/  @!P1 MUFU.LG2 R14, R14 ;  /* 0x0000000e000e9308 */ /* 0x000e220000000c00 */
[----:B----4-:R-:W-:-:S07]  /*0620*/  @!P6 HADD2.F32 R25, -RZ, R25.H0_H0 ;  /* 0x20000019ff19e230 */ /* 0x010fce0000004100 */
[----:B------:R-:W1:Y:S01]  /*0630*/  @!P2 MUFU.LG2 R15, R15 ;  /* 0x0000000f000fa308 */ /* 0x000e620000000c00 */
[----:B------:R2:W-:Y:S01]  /*0640*/  @!P0 STG.E.U16 desc[UR4][R12.64], R22 ;  /* 0x000000160c008986 */ /* 0x0005e2000c101504 */
[----:B------:R-:W-:-:S06]  /*0650*/  ISETP.GE.U32.AND P0, PT, R3, R2, PT ;  /* 0x000000020300720c */ /* 0x000fcc0003f06070 */
[----:B------:R-:W3:Y:S08]  /*0660*/  @!P3 MUFU.LG2 R16, R16 ;  /* 0x000000100010b308 */ /* 0x000ef00000000c00 */
[----:B------:R-:W4:Y:S08]  /*0670*/  @!P4 MUFU.LG2 R27, R27 ;  /* 0x0000001b001bc308 */ /* 0x000f300000000c00 */
[----:B------:R-:W5:Y:S08]  /*0680*/  @!P6 MUFU.LG2 R25, R25 ;  /* 0x000000190019e308 */ /* 0x000f700000000c00 */
[----:B------:R-:W2:Y:S01]  /*0690*/  @!P5 MUFU.LG2 R23, R23 ;  /* 0x000000170017d308 */ /* 0x000ea20000000c00 */
[----:B0-----:R-:W-:-:S02]  /*06a0*/  @!P1 F2FP.F16.F32.PACK_AB R5, RZ, R14 ;  /* 0x0000000eff05923e */ /* 0x001fc400000000ff */
[----:B-1----:R-:W-:Y:S02]  /*06b0*/  @!P2 F2FP.F16.F32.PACK_AB R6, RZ, R15 ;  /* 0x0000000fff06a23e */ /* 0x002fe400000000ff */
[----:B---3--:R-:W-:Y:S02]  /*06c0*/  @!P3 F2FP.F16.F32.PACK_AB R7, RZ, R16 ;  /* 0x00000010ff07b23e */ /* 0x008fe400000000ff */
[----:B----4-:R-:W-:Y:S02]  /*06d0*/  @!P4 F2FP.F16.F32.PACK_AB R8, RZ, R27 ;  /* 0x0000001bff08c23e */ /* 0x010fe400000000ff */
[----:B-----5:R-:W-:Y:S02]  /*06e0*/  @!P6 F2FP.F16.F32.PACK_AB R9, RZ, R25 ;  /* 0x00000019ff09e23e */ /* 0x020fe400000000ff */
[----:B--2---:R-:W-:Y:S01]  /*06f0*/  @!P5 F2FP.F16.F32.PACK_AB R10, RZ, R23 ;  /* 0x00000017ff0ad23e */ /* 0x004fe200000000ff */
[----:B------:R-:W-:Y:S06]  /*0700*/  @P0 BRA `(.L_x_1200) ;  /* 0x0000000000300947 */ /* 0x000fec0003800000 */
[----:B------:R-:W0:Y:S01]  /*0710*/  LDC.64 R12, c[0x0][0x388] ;  /* 0x0000e200ff0c7b82 */ /* 0x000e220000000a00 */
[----:B------:R-:W-:Y:S01]  /*0720*/  IADD3 R11, PT, PT, R0, R3, RZ ;  /* 0x00000003000b7210 */ /* 0x000fe20007ffe0ff */
[----:B------:R-:W-:-:S05]  /*0730*/  VIADD R3, R3, 0x80 ;  /* 0x0000008003037836 */ /* 0x000fca0000000000 */
[----:B------:R-:W-:Y:S01]  /*0740*/  ISETP.GE.U32.AND P0, PT, R3, R2, PT ;  /* 0x000000020300720c */ /* 0x000fe20003f06070 */
[----:B0-----:R-:W-:-:S05]  /*0750*/  IMAD.WIDE.U32 R12, R11, 0x2, R12 ;  /* 0x000000020b0c7825 */ /* 0x001fca00078e000c */
[----:B------:R0:W-:Y:S07]  /*0760*/  STG.E.U16 desc[UR4][R12.64], R5 ;  /* 0x000000050c007986 */ /* 0x0001ee000c101504 */
[----:B------:R-:W-:Y:S05]  /*0770*/  @P0 BRA `(.L_x_1201) ;  /* 0x0000000000300947 */ /* 0x000fea0003800000 */
[----:B0-----:R-:W0:Y:S01]  /*0780*/  LDC.64 R12, c[0x0][0x388] ;  /* 0x0000e200ff0c7b82 */ /* 0x001e220000000a00 */
[----:B------:R-:W-:Y:S01]  /*0790*/  IADD3 R5, PT, PT, R0, R3, RZ ;  /* 0x0000000300057210 */ /* 0x000fe20007ffe0ff */
[----:B------:R-:W-:-:S04]  /*07a0*/  VIADD R3, R3, 0x80 ;  /* 0x0000008003037836 */ /* 0x000fc80000000000 */
[----:B0-----:R-:W-:-:S05]  /*07b0*/  IMAD.WIDE.U32 R12, R5, 0x2, R12 ;  /* 0x00000002050c7825 */ /* 0x001fca00078e000c */
[----:B------:R0:W-:Y:S02]  /*07c0*/  STG.E.U16 desc[UR4][R12.64], R4 ;  /* 0x000000040c007986 */ /* 0x0001e4000c101504 */
.L_x_1200:
[----:B------:R-:W-:-:S13]  /*07d0*/  ISETP.GE.U32.AND P0, PT, R3, R2, PT ;  /* 0x000000020300720c */ /* 0x000fda0003f06070 */
[----:B------:R-:W-:Y:S05]  /*07e0*/  @P0 BRA `(.L_x_1202) ;  /* 0x0000000000300947 */ /* 0x000fea0003800000 */
[----:B0-----:R-:W0:Y:S01]  /*07f0*/  LDC.64 R4, c[0x0][0x388] ;  /* 0x0000e200ff047b82 */ /* 0x001e220000000a00 */
[----:B------:R-:W-:Y:S01]  /*0800*/  IADD3 R11, PT, PT, R0, R3, RZ ;  /* 0x00000003000b7210 */ /* 0x000fe20007ffe0ff */
[----:B------:R-:W-:-:S04]  /*0810*/  VIADD R3, R3, 0x80 ;  /* 0x0000008003037836 */ /* 0x000fc80000000000 */
[----:B0-----:R-:W-:-:S05]  /*0820*/  IMAD.WIDE.U32 R4, R11, 0x2, R4 ;  /* 0x000000020b047825 */ /* 0x001fca00078e0004 */
[----:B------:R1:W-:Y:S02]  /*0830*/  STG.E.U16 desc[UR4][R4.64], R6 ;  /* 0x0000000604007986 */ /* 0x0003e4000c101504 */
.L_x_1201:
[----:B------:R-:W-:-:S13]  /*0840*/  ISETP.GE.U32.AND P0, PT, R3, R2, PT ;  /* 0x000000020300720c */ /* 0x000fda0003f06070 */
[----:B------:R-:W-:Y:S05]  /*0850*/  @P0 BRA `(.L_x_1203) ;  /* 0x0000000000340947 */ /* 0x000fea0003800000 */
[----:B01----:R-:W0:Y:S01]  /*0860*/  LDC.64 R4, c[0x0][0x388] ;  /* 0x0000e200ff047b82 */ /* 0x003e220000000a00 */
[----:B------:R-:W-:Y:S01]  /*0870*/  IADD3 R11, PT, PT, R0, R3, RZ ;  /* 0x00000003000b7210 */ /* 0x000fe20007ffe0ff */
[----:B------:R-:W-:-:S04]  /*0880*/  VIADD R3, R3, 0x80 ;  /* 0x0000008003037836 */ /* 0x000fc80000000000 */
[----:B0-----:R-:W-:-:S05]  /*0890*/  IMAD.WIDE.U32 R4, R11, 0x2, R4 ;  /* 0x000000020b047825 */ /* 0x001fca00078e0004 */
[----:B------:R1:W-:Y:S02]  /*08a0*/  STG.E.U16 desc[UR4][R4.64], R7 ;  /* 0x0000000704007986 */ /* 0x0003e4000c101504 */
.L_x_1202:
[----:B------:R-:W-:-:S13]  /*08b0*/  ISETP.GE.U32.AND P0, PT, R3, R2, PT ;  /* 0x000000020300720c */ /* 0x000fda0003f06070 */
[----:B------:R-:W-:Y:S05]  /*08c0*/  @P0 BREAK.RELIABLE B1 ;  /* 0x0000000000010942 */ /* 0x000fea0003800100 */
[----:B------:R-:W-:Y:S05]  /*08d0*/  @P0 BRA `(.L_x_1204) ;  /* 0x0000000000300947 */ /* 0x000fea0003800000 */
[----:B01----:R-:W0:Y:S01]  /*08e0*/  LDC.64 R4, c[0x0][0x388] ;  /* 0x0000e200ff047b82 */ /* 0x003e220000000a00 */
[----:B------:R-:W-:Y:S01]  /*08f0*/  IADD3 R7, PT, PT, R0, R3, RZ ;  /* 0x0000000300077210 */ /* 0x000fe20007ffe0ff */
[----:B------:R-:W-:-:S04]  /*0900*/  VIADD R3, R3, 0x80 ;  /* 0x0000008003037836 */ /* 0x000fc80000000000 */
[----:B0-----:R-:W-:-:S05]  /*0910*/  IMAD.WIDE.U32 R4, R7, 0x2, R4 ;  /* 0x0000000207047825 */ /* 0x001fca00078e0004 */
[----:B------:R2:W-:Y:S02]  /*0920*/  STG.E.U16 desc[UR4][R4.64], R8 ;  /* 0x0000000804007986 */ /* 0x0005e4000c101504 */
.L_x_1203:
[----:B------:R-:W-:Y:S05]  /*0930*/  BSYNC.RELIABLE B1 ;  /* 0x0000000000017941 */ /* 0x000fea0003800100 */
.L_x_1199:
[----:B------:R-:W-:-:S13]  /*0940*/  ISETP.GE.U32.AND P0, PT, R3, R2, PT ;  /* 0x000000020300720c */ /* 0x000fda0003f06070 */
[----:B012---:R-:W0:Y:S01]  /*0950*/  @!P0 LDC.64 R4, c[0x0][0x388] ;  /* 0x0000e200ff048b82 */ /* 0x007e220000000a00 */
[----:B------:R-:W-:Y:S01]  /*0960*/  @!P0 IADD3 R7, PT, PT, R0, R3, RZ ;  /* 0x0000000300078210 */ /* 0x000fe20007ffe0ff */
[----:B------:R-:W-:-:S04]  /*0970*/  @!P0 VIADD R3, R3, 0x80 ;  /* 0x0000008003038836 */ /* 0x000fc80000000000 */
[----:B0-----:R-:W-:-:S05]  /*0980*/  @!P0 IMAD.WIDE.U32 R4, R7, 0x2, R4 ;  /* 0x0000000207048825 */ /* 0x001fca00078e0004 */
[----:B------:R2:W-:Y:S02]  /*0990*/  @!P0 STG.E.U16 desc[UR4][R4.64], R9 ;  /* 0x0000000904008986 */ /* 0x0005e4000c101504 */
.L_x_1204:
[----:B------:R-:W-:Y:S05]  /*09a0*/  BSYNC.RECONVERGENT B0 ;  /* 0x0000000000007941 */ /* 0x000fea0003800200 */
.L_x_1198:
[----:B------:R-:W-:Y:S05]  /*09b0*/  WARPSYNC.ALL ;  /* 0x0000000000007948 */ /* 0x000fea0003800000 */
[----:B------:R-:W-:-:S13]  /*09c0*/  ISETP.GE.U32.AND P0, PT, R3, R2, PT ;  /* 0x000000020300720c */ /* 0x000fda0003f06070 */
[----:B------:R-:W-:Y:S05]  /*09d0*/  @P0 EXIT ;  /* 0x000000000000094d */ /* 0x000fea0003800000 */
[----:B012---:R-:W0:Y:S01]  /*09e0*/  LDC.64 R4, c[0x0][0x388] ;  /* 0x0000e200ff047b82 */ /* 0x007e220000000a00 */
[----:B------:R-:W-:-:S05]  /*09f0*/  IADD3 R3, PT, PT, R0, R3, RZ ;  /* 0x0000000300037210 */ /* 0x000fca0007ffe0ff */
[----:B0-----:R-:W-:-:S05]  /*0a00*/  IMAD.WIDE.U32 R2, R3, 0x2, R4 ;  /* 0x0000000203027825 */ /* 0x001fca00078e0004 */
[----:B------:R-:W-:Y:S01]  /*0a10*/  STG.E.U16 desc[UR4][R2.64], R10 ;  /* 0x0000000a02007986 */ /* 0x000fe2000c101504 */
[----:B------:R-:W-:Y:S05]  /*0a20*/  EXIT ;  /* 0x000000000000794d */ /* 0x000fea0003800000 */
.L_x_1197:
        /* <DEDUP_REMOVED lines=11> */
[--C-:B--2---:R-:W-:Y:S02]  /*0ae0*/  HADD2.F32 R11, -RZ, R6.reuse.H0_H0 ;  /* 0x20000006ff0b7230 */ /* 0x104fe40000004100 */
[----:B------:R-:W-:Y:S02]  /*0af0*/  HADD2.F32 R6, -RZ, R6.H1_H1 ;  /* 0x30000006ff067230 */ /* 0x000fe40000004100 */
[--C-:B---3--:R-:W-:Y:S02]  /*0b00*/  HADD2.F32 R12, -RZ, R7.reuse.H0_H0 ;  /* 0x20000007ff0c7230 */ /* 0x108fe40000004100 */
[----:B------:R-:W-:Y:S02]  /*0b10*/  HADD2.F32 R7, -RZ, R7.H1_H1 ;  /* 0x30000007ff077230 */ /* 0x000fe40000004100 */
[--C-:B----4-:R-:W-:Y:S02]  /*0b20*/  HADD2.F32 R13, -RZ, R8.reuse.H0_H0 ;  /* 0x20000008ff0d7230 */ /* 0x110fe40000004100 */
[----:B------:R-:W-:-:S02]  /*0b30*/  HADD2.F32 R8, -RZ, R8.H1_H1 ;  /* 0x30000008ff087230 */ /* 0x000fc40000004100 */
[--C-:B-----5:R-:W-:Y:S02]  /*0b40*/  HADD2.F32 R9, -RZ, R3.reuse.H0_H0 ;  /* 0x20000003ff097230 */ /* 0x120fe40000004100 */
[----:B------:R-:W-:Y:S01]  /*0b50*/  HADD2.F32 R3, -RZ, R3.H1_H1 ;  /* 0x30000003ff037230 */ /* 0x000fe20000004100 */
[----:B------:R-:W-:Y:S08]  /*0b60*/  MUFU.LG2 R11, R11 ;  /* 0x0000000b000b7308 */ /* 0x000ff00000000c00 */
[----:B------:R-:W-:Y:S08]  /*0b70*/  MUFU.LG2 R9, R9 ;  /* 0x0000000900097308 */ /* 0x000ff00000000c00 */
[----:B------:R-:W0:Y:S08]  /*0b80*/  MUFU.LG2 R10, R3 ;  /* 0x00000003000a7308 */ /* 0x000e300000000c00 */
[----:B------:R-:W1:Y:S08]  /*0b90*/  MUFU.LG2 R6, R6 ;  /* 0x0000000600067308 */ /* 0x000e700000000c00 */
[----:B------:R-:W-:Y:S08]  /*0ba0*/  MUFU.LG2 R12, R12 ;  /* 0x0000000c000c7308 */ /* 0x000ff00000000c00 */
[----:B------:R-:W2:Y:S08]  /*0bb0*/  MUFU.LG2 R7, R7 ;  /* 0x0000000700077308 */ /* 0x000eb00000000c00 */
[----:B------:R-:W-:Y:S08]  /*0bc0*/  MUFU.LG2 R13, R13 ;  /* 0x0000000d000d7308 */ /* 0x000ff00000000c00 */
[----:B------:R-:W3:Y:S01]  /*0bd0*/  MUFU.LG2 R8, R8 ;  /* 0x0000000800087308 */ /* 0x000ee20000000c00 */
[----:B0-----:R-:W-:-:S02]  /*0be0*/  F2FP.F16.F32.PACK_AB R9, R10, R9 ;  /* 0x000000090a09723e */ /* 0x001fc400000000ff */
[----:B-1----:R-:W-:Y:S02]  /*0bf0*/  F2FP.F16.F32.PACK_AB R11, R6, R11 ;  /* 0x0000000b060b723e */ /* 0x002fe400000000ff */
[----:B--2---:R-:W-:Y:S01]  /*0c00*/  F2FP.F16.F32.PACK_AB R3, R7, R12 ;  /* 0x0000000c0703723e */ /* 0x004fe200000000ff */
[----:B------:R-:W-:Y:S04]  /*0c10*/  STG.E desc[UR4][R4.64], R9 ;  /* 0x0000000904007986 */ /* 0x000fe8000c101904 */
[----:B------:R-:W-:Y:S01]  /*0c20*/  STG.E desc[UR4][R4.64+0x200], R11 ;  /* 0x0002000b04007986 */ /* 0x000fe2000c101904 */
[----:B---3--:R-:W-:-:S03]  /*0c30*/  F2FP.F16.F32.PACK_AB R15, R8, R13 ;  /* 0x0000000d080f723e */ /* 0x008fc600000000ff */
[----:B------:R-:W-:Y:S04]  /*0c40*/  STG.E desc[UR4][R4.64+0x400], R3 ;  /* 0x0004000304007986 */ /* 0x000fe8000c101904 */
[----:B------:R-:W-:Y:S01]  /*0c50*/  STG.E desc[UR4][R4.64+0x600], R15 ;  /* 0x0006000f04007986 */ /* 0x000fe2000c101904 */
[----:B------:R-:W-:Y:S05]  /*0c60*/  EXIT ;  /* 0x000000000000794d */ /* 0x000fea0003800000 */
.L_x_1205:
        /* <DEDUP_REMOVED lines=9> */
.L_x_12888:


//--------------------- .text._ZN2at6native29vectorized_elementwise_kernelILi4EZZZNS0_16log2_kernel_cudaERNS_18TensorIteratorBaseEENKUlvE0_clEvENKUlvE1_clEvEUlN3c104HalfEE_St5arrayIPcLm2EEEEviT0_T1_ --------------------------
	.section	.text._ZN2at6native29vectorized_elementwise_kernelILi4EZZZNS0_16log2_kernel_cudaERNS_18TensorIteratorBaseEENKUlvE0_clEvENKUlvE1_clEvEUlN3c104HalfEE_St5arrayIPcLm2EEEEviT0_T1_,"ax",@progbits
	.align	128
        .global         _ZN2at6native29vectorized_elementwise_kernelILi4EZZZNS0_16log2_kernel_cudaERNS_18TensorIteratorBaseEENKUlvE0_clEvENKUlvE1_clEvEUlN3c104HalfEE_St5arrayIPcLm2EEEEviT0_T1_
        .type           _ZN2at6native29vectorized_elementwise_kernelILi4EZZZNS0_16log2_kernel_cudaERNS_18TensorIteratorBaseEENKUlvE0_clEvENKUlvE1_clEvEUlN3c104HalfEE_St5arrayIPcLm2EEEEviT0_T1_,@function
        .size           _ZN2at6native29vectorized_elementwise_kernelILi4EZZZNS0_16log2_kernel_cudaERNS_18TensorIteratorBaseEENKUlvE0_clEvENKUlvE1_clEvEUlN3c104HalfEE_St5arrayIPcLm2EEEEviT0_T1_,(.L_x_12889 - _ZN2at6native29vectorized_elementwise_kernelILi4EZZZNS0_16log2_kernel_cudaERNS_18TensorIteratorBaseEENKUlvE0_clEvENKUlvE1_clEvEUlN3c104HalfEE_St5arrayIPcLm2EEEEviT0_T1_)
        .other          _ZN2at6native29vectorized_elementwise_kernelILi4EZZZNS0_16log2_kernel_cudaERNS_18TensorIteratorBaseEENKUlvE0_clEvENKUlvE1_clEvEUlN3c104HalfEE_St5arrayIPcLm2EEEEviT0_T1_,@"STO_CUDA_ENTRY STV_DEFAULT"
_ZN2at6native29vectorized_elementwise_kernelILi4EZZZNS0_16log2_kernel_cudaERNS_18TensorIteratorBaseEENKUlvE0_clEvENKUlvE1_clEvEUlN3c104HalfEE_St5arrayIPcLm2EEEEviT0_T1_:
.text._ZN2at6native29vectorized_elementwise_kernelILi4EZZZNS0_16log2_kernel_cudaERNS_18TensorIteratorBaseEENKUlvE0_clEvENKUlvE1_clEvEUlN3c104HalfEE_St5arrayIPcLm2EEEEviT0_T1_:
        /* <DEDUP_REMOVED lines=125> */
.L_x_1209:
[----:B------:R-:W-:-:S13]  /*07d0*/  ISETP.GE.U32.AND P0, PT, R3, R2, PT ;  /* 0x000000020300720c */ /* 0x000fda0003f06070 */
[----:B------:R-:W-:Y:S05]  /*07e0*/  @P0 BRA `(.L_x_1211) ;  /* 0x0000000000300947 */ /* 0x000fea0003800000 */
[----:B0-----:R-:W0:Y:S01]  /*07f0*/  LDC.64 R4, c[0x0][0x388] ;  /* 0x0000e200ff047b82 */ /* 0x001e220000000a00 */
[----:B------:R-:W-:Y:S01]  /*0800*/  IADD3 R11, PT, PT, R0, R3, RZ ;  /* 0x00000003000b7210 */ /* 0x000fe20007ffe0ff */
[----:B------:R-:W-:-:S04]  /*0810*/  VIADD R3, R3, 0x80 ;  /* 0x0000008003037836 */ /* 0x000fc80000000000 */
[----:B0-----:R-:W-:-:S05]  /*0820*/  IMAD.WIDE.U32 R4, R11, 0x2, R4 ;  /* 0x000000020b047825 */ /* 0x001fca00078e0004 */
[----:B------:R1:W-:Y:S02]  /*0830*/  STG.E.U16 desc[UR4][R4.64], R6 ;  /* 0x0000000604007986 */ /* 0x0003e4000c101504 */
.L_x_1210:
[----:B------:R-:W-:-:S13]  /*0840*/  ISETP.GE.U32.AND P0, PT, R3, R2, PT ;  /* 0x000000020300720c */ /* 0x000fda0003f06070 */
[----:B------:R-:W-:Y:S05]  /*0850*/  @P0 BRA `(.L_x_1212) ;  /* 0x0000000000340947 */ /* 0x000fea0003800000 */
[----:B01----:R-:W0:Y:S01]  /*0860*/  LDC.64 R4, c[0x0][0x388] ;  /* 0x0000e200ff047b82 */ /* 0x003e220000000a00 */
[----:B------:R-:W-:Y:S01]  /*0870*/  IADD3 R11, PT, PT, R0, R3, RZ ;  /* 0x00000003000b7210 */ /* 0x000fe20007ffe0ff */
[----:B------:R-:W-:-:S04]  /*0880*/  VIADD R3, R3, 0x80 ;  /* 0x0000008003037836 */ /* 0x000fc80000000000 */
[----:B0-----:R-:W-:-:S05]  /*0890*/  IMAD.WIDE.U32 R4, R11, 0x2, R4 ;  /* 0x000000020b047825 */ /* 0x001fca00078e0004 */
[----:B------:R1:W-:Y:S02]  /*08a0*/  STG.E.U16 desc[UR4][R4.64], R7 ;  /* 0x0000000704007986 */ /* 0x0003e4000c101504 */
.L_x_1211:
        /* <DEDUP_REMOVED lines=8> */
.L_x_1212:
[----:B------:R-:W-:Y:S05]  /*0930*/  BSYNC.RELIABLE B1 ;  /* 0x0000000000017941 */ /* 0x000fea0003800100 */
.L_x_1208:
[----:B------:R-:W-:-:S13]  /*0940*/  ISETP.GE.U32.AND P0, PT, R3, R2, PT ;  /* 0x000000020300720c */ /* 0x000fda0003f06070 */
[----:B012---:R-:W0:Y:S01]  /*0950*/  @!P0 LDC.64 R4, c[0x0][0x388] ;  /* 0x0000e200ff048b82 */ /* 0x007e220000000a00 */
[----:B------:R-:W-:Y:S01]  /*0960*/  @!P0 IADD3 R7, PT, PT, R0, R3, RZ ;  /* 0x0000000300078210 */ /* 0x000fe20007ffe0ff */
[----:B------:R-:W-:-:S04]  /*0970*/  @!P0 VIADD R3, R3, 0x80 ;  /* 0x0000008003038836 */ /* 0x000fc80000000000 */
[----:B0-----:R-:W-:-:S05]  /*0980*/  @!P0 IMAD.WIDE.U32 R4, R7, 0x2, R4 ;  /* 0x0000000207048825 */ /* 0x001fca00078e0004 */
[----:B------:R2:W-:Y:S02]  /*0990*/  @!P0 STG.E.U16 desc[UR4][R4.64], R9 ;  /* 0x0000000904008986 */ /* 0x0005e4000c101504 */
.L_x_1213:
[----:B------:R-:W-:Y:S05]  /*09a0*/  BSYNC.RECONVERGENT B0 ;  /* 0x0000000000007941 */ /* 0x000fea0003800200 */
.L_x_1207:
        /* <DEDUP_REMOVED lines=8> */
.L_x_1206:
        /* <DEDUP_REMOVED lines=9> */
[--C-:B--2---:R-:W-:Y:S02]  /*0ac0*/  HADD2.F32 R5, -RZ, R10.reuse.H0_H0 ;  /* 0x2000000aff057230 */ /* 0x104fe40000004100 */
[----:B------:R-:W-:Y:S02]  /*0ad0*/  HADD2.F32 R8, -RZ, R10.H1_H1 ;  /* 0x3000000aff087230 */ /* 0x000fe40000004100 */
[--C-:B------:R-:W-:Y:S02]  /*0ae0*/  HADD2.F32 R9, -RZ, R11.reuse.H0_H0 ;  /* 0x2000000bff097230 */ /* 0x100fe40000004100 */
[----:B------:R-:W-:Y:S01]  /*0af0*/  HADD2.F32 R10, -RZ, R11.H1_H1 ;  /* 0x3000000bff0a7230 */ /* 0x000fe20000004100 */
[----:B------:R-:W-:Y:S01]  /*0b00*/  MUFU.LG2 R5, R5 ;  /* 0x0000000500057308 */ /* 0x000fe20000000c00 */
[----:B---3--:R-:W-:Y:S02]  /*0b10*/  HADD2.F32 R11, -RZ, R2.H0_H0 ;  /* 0x20000002ff0b7230 */ /* 0x008fe40000004100 */
[----:B------:R-:W-:-:S02]  /*0b20*/  HADD2.F32 R12, -RZ, R3.H0_H0 ;  /* 0x20000003ff0c7230 */ /* 0x000fc40000004100 */
[----:B------:R-:W-:Y:S02]  /*0b30*/  HADD2.F32 R2, -RZ, R2.H1_H1 ;  /* 0x30000002ff027230 */ /* 0x000fe40000004100 */
[----:B------:R-:W-:Y:S01]  /*0b40*/  HADD2.F32 R3, -RZ, R3.H1_H1 ;  /* 0x30000003ff037230 */ /* 0x000fe20000004100 */
[----:B------:R-:W0:Y:S08]  /*0b50*/  MUFU.LG2 R8, R8 ;  /* 0x0000000800087308 */ /* 0x000e300000000c00 */
[----:B------:R-:W-:Y:S08]  /*0b60*/  MUFU.LG2 R9, R9 ;  /* 0x0000000900097308 */ /* 0x000ff00000000c00 */
[----:B------:R-:W1:Y:S01]  /*0b70*/  MUFU.LG2 R10, R10 ;  /* 0x0000000a000a7308 */ /* 0x000e620000000c00 */
[----:B0-----:R-:W-:-:S07]  /*0b80*/  F2FP.F16.F32.PACK_AB R8, R8, R5 ;  /* 0x000000050808723e */ /* 0x001fce00000000ff */
[----:B------:R-:W-:Y:S08]  /*0b90*/  MUFU.LG2 R11, R11 ;  /* 0x0000000b000b7308 */ /* 0x000ff00000000c00 */
[----:B------:R-:W0:Y:S01]  /*0ba0*/  MUFU.LG2 R2, R2 ;  /* 0x0000000200027308 */ /* 0x000e220000000c00 */
[----:B-1----:R-:W-:-:S05]  /*0bb0*/  F2FP.F16.F32.PACK_AB R9, R10, R9 ;  /* 0x000000090a09723e */ /* 0x002fca00000000ff */
[----:B------:R-:W-:Y:S02]  /*0bc0*/  STG.E.64 desc[UR4][R6.64], R8 ;  /* 0x0000000806007986 */ /* 0x000fe4000c101b04 */
[----:B------:R-:W-:Y:S08]  /*0bd0*/  MUFU.LG2 R12, R12 ;  /* 0x0000000c000c7308 */ /* 0x000ff00000000c00 */
[----:B------:R-:W1:Y:S01]  /*0be0*/  MUFU.LG2 R3, R3 ;  /* 0x0000000300037308 */ /* 0x000e620000000c00 */
[----:B0-----:R-:W-:-:S02]  /*0bf0*/  F2FP.F16.F32.PACK_AB R4, R2, R11 ;  /* 0x0000000b0204723e */ /* 0x001fc400000000ff */
[----:B-1----:R-:W-:-:S05]  /*0c00*/  F2FP.F16.F32.PACK_AB R5, R3, R12 ;  /* 0x0000000c0305723e */ /* 0x002fca00000000ff */
[----:B------:R-:W-:Y:S01]  /*0c10*/  STG.E.64 desc[UR4][R6.64+0x400], R4 ;  /* 0x0004000406007986 */ /* 0x000fe2000c101b04 */
[----:B------:R-:W-:Y:S05]  /*0c20*/  EXIT ;  /* 0x000000000000794d */ /* 0x000fea0003800000 */
.L_x_1214:
        /* <DEDUP_REMOVED lines=13> */
.L_x_12889:


//--------------------- .text._ZN2at6native29vectorized_elementwise_kernelILi8EZZZNS0_16log2_kernel_cudaERNS_18TensorIteratorBaseEENKUlvE0_clEvENKUlvE1_clEvEUlN3c104HalfEE_St5arrayIPcLm2EEEEviT0_T1_ --------------------------
	.section	.text._ZN2at6native29vectorized_elementwise_kernelILi8EZZZNS0_16log2_kernel_cudaERNS_18TensorIteratorBaseEENKUlvE0_clEvENKUlvE1_clEvEUlN3c104HalfEE_St5arrayIPcLm2EEEEviT0_T1_,"ax",@progbits
	.align	128
        .global         _ZN2at6native29vectorized_elementwise_kernelILi8EZZZNS0_16log2_kernel_cudaERNS_18TensorIteratorBaseEENKUlvE0_clEvENKUlvE1_clEvEUlN3c104HalfEE_St5arrayIPcLm2EEEEviT0_T1_
        .type           _ZN2at6native29vectorized_elementwise_kernelILi8EZZZNS0_16log2_kernel_cudaERNS_18TensorIteratorBaseEENKUlvE0_clEvENKUlvE1_clEvEUlN3c104HalfEE_St5arrayIPcLm2EEEEviT0_T1_,@function
        .size           _ZN2at6native29vectorized_elementwise_kernelILi8EZZZNS0_16log2_kernel_cudaERNS_18TensorIteratorBaseEENKUlvE0_clEvENKUlvE1_clEvEUlN3c104HalfEE_St5arrayIPcLm2EEEEviT0_T1_,(.L_x_12890 - _ZN2at6native29vectorized_elementwise_kernelILi8EZZZNS0_16log2_kernel_cudaERNS_18TensorIteratorBaseEENKUlvE0_clEvENKUlvE1_clEvEUlN3c104HalfEE_St5arrayIPcLm2EEEEviT0_T1_)
        .other          _ZN2at6native29vectorized_elementwise_kernelILi8EZZZNS0_16log2_kernel_cudaERNS_18TensorIteratorBaseEENKUlvE0_clEvENKUlvE1_clEvEUlN3c104HalfEE_St5arrayIPcLm2EEEEviT0_T1_,@"STO_CUDA_ENTRY STV_DEFAULT"
_ZN2at6native29vectorized_elementwise_kernelILi8EZZZNS0_16log2_kernel_cudaERNS_18TensorIteratorBaseEENKUlvE0_clEvENKUlvE1_clEvEUlN3c104HalfEE_St5arrayIPcLm2EEEEviT0_T1_:
.text._ZN2at6native29vectorized_elementwise_kernelILi8EZZZNS0_16log2_kernel_cudaERNS_18TensorIteratorBaseEENKUlvE0_clEvENKUlvE1_clEvEUlN3c104HalfEE_St5arrayIPcLm2EEEEviT0_T1_:
        /* <DEDUP_REMOVED lines=125> */
.L_x_1218:
[----:B------:R-:W-:-:S13]  /*07d0*/  ISETP.GE.U32.AND P0, PT, R3, R2, PT ;  /* 0x000000020300720c */ /* 0x000fda0003f06070 */
[----:B------:R-:W-:Y:S05]  /*07e0*/  @P0 BRA `(.L_x_1220) ;  /* 0x0000000000300947 */ /* 0x000fea0003800000 */
[----:B0-----:R-:W0:Y:S01]  /*07f0*/  LDC.64 R4, c[0x0][0x388] ;  /* 0x0000e200ff047b82 */ /* 0x001e220000000a00 */
[----:B------:R-:W-:Y:S01]  /*0800*/  IADD3 R11, PT, PT, R0, R3, RZ ;  /* 0x00000003000b7210 */ /* 0x000fe20007ffe0ff */
[----:B------:R-:W-:-:S04]  /*0810*/  VIADD R3, R3, 0x80 ;  /* 0x0000008003037836 */ /* 0x000fc80000000000 */
[----:B0-----:R-:W-:-:S05]  /*0820*/  IMAD.WIDE.U32 R4, R11, 0x2, R4 ;  /* 0x000000020b047825 */ /* 0x001fca00078e0004 */
[----:B------:R1:W-:Y:S02]  /*0830*/  STG.E.U16 desc[UR4][R4.64], R6 ;  /* 0x0000000604007986 */ /* 0x0003e4000c101504 */
.L_x_1219:
[----:B------:R-:W-:-:S13]  /*0840*/  ISETP.GE.U32.AND P0, PT, R3, R2, PT ;  /* 0x000000020300720c */ /* 0x000fda0003f06070 */
[----:B------:R-:W-:Y:S05]  /*0850*/  @P0 BRA `(.L_x_1221) ;  /* 0x0000000000340947 */ /* 0x000fea0003800000 */
[----:B01----:R-:W0:Y:S01]  /*0860*/  LDC.64 R4, c[0x0][0x388] ;  /* 0x0000e200ff047b82 */ /* 0x003e220000000a00 */
[----:B------:R-:W-:Y:S01]  /*0870*/  IADD3 R11, PT, PT, R0, R3, RZ ;  /* 0x00000003000b7210 */ /* 0x000fe20007ffe0ff */
[----:B------:R-:W-:-:S04]  /*0880*/  VIADD R3, R3, 0x80 ;  /* 0x0000008003037836 */ /* 0x000fc80000000000 */
[----:B0-----:R-:W-:-:S05]  /*0890*/  IMAD.WIDE.U32 R4, R11, 0x2, R4 ;  /* 0x000000020b047825 */ /* 0x001fca00078e0004 */
[----:B------:R1:W-:Y:S02]  /*08a0*/  STG.E.U16 desc[UR4][R4.64], R7 ;  /* 0x0000000704007986 */ /* 0x0003e4000c101504 */
.L_x_1220:
        /* <DEDUP_REMOVED lines=8> */
.L_x_1221:
[----:B------:R-:W-:Y:S05]  /*0930*/  BSYNC.RELIABLE B1 ;  /* 0x0000000000017941 */ /* 0x000fea0003800100 */
.L_x_1217:
[----:B------:R-:W-:-:S13]  /*0940*/  ISETP.GE.U32.AND P0, PT, R3, R2, PT ;  /* 0x000000020300720c */ /* 0x000fda0003f06070 */
[----:B012---:R-:W0:Y:S01]  /*0950*/  @!P0 LDC.64 R4, c[0x0][0x388] ;  /* 0x0000e200ff048b82 */ /* 0x007e220000000a00 */
[----:B------:R-:W-:Y:S01]  /*0960*/  @!P0 IADD3 R7, PT, PT, R0, R3, RZ ;  /* 0x0000000300078210 */ /* 0x000fe20007ffe0ff */
[----:B------:R-:W-:-:S04]  /*0970*/  @!P0 VIADD R3, R3, 0x80 ;  /* 0x0000008003038836 */ /* 0x000fc80000000000 */
[----:B0-----:R-:W-:-:S05]  /*0980*/  @!P0 IMAD.WIDE.U32 R4, R7, 0x2, R4 ;  /* 0x0000000207048825 */ /* 0x001fca00078e0004 */
[----:B------:R2:W-:Y:S02]  /*0990*/  @!P0 STG.E.U16 desc[UR4][R4.64], R9 ;  /* 0x0000000904008986 */ /* 0x0005e4000c101504 */
.L_x_1222:
[----:B------:R-:W-:Y:S05]  /*09a0*/  BSYNC.RECONVERGENT B0 ;  /* 0x0000000000007941 */ /* 0x000fea0003800200 */
.L_x_1216:
        /* <DEDUP_REMOVED lines=8> */
.L_x_1215:
[----:B------:R-:W0:Y:S01]  /*0a30*/  S2R R2, SR_TID.X ;  /* 0x0000000000027919 */ /* 0x000e220000002100 */
[----:B------:R-:W1:Y:S02]  /*0a40*/  LDC.64 R4, c[0x0][0x390] ;  /* 0x0000e400ff047b82 */ /* 0x000e640000000a00 */
[----:B-1----:R-:W-:-:S04]  /*0a50*/  IMAD.WIDE.U32 R4, R0, 0x2, R4 ;  /* 0x0000000200047825 */ /* 0x002fc800078e0004 */
[----:B0-----:R-:W-:-:S06]  /*0a60*/  IMAD.WIDE.U32 R4, R2, 0x10, R4 ;  /* 0x0000001002047825 */ /* 0x001fcc00078e0004 */
[----:B------:R-:W2:Y:S02]  /*0a70*/  LDG.E.128 R4, desc[UR4][R4.64] ;  /* 0x0000000404047981 */ /* 0x000ea4000c1e1d00 */
[--C-:B--2---:R-:W-:Y:S02]  /*0a80*/  HADD2.F32 R3, -RZ, R4.reuse.H0_H0 ;  /* 0x20000004ff037230 */ /* 0x104fe40000004100 */
[----:B------:R-:W-:Y:S02]  /*0a90*/  HADD2.F32 R9, -RZ, R4.H1_H1 ;  /* 0x30000004ff097230 */ /* 0x000fe40000004100 */
[--C-:B------:R-:W-:Y:S01]  /*0aa0*/  HADD2.F32 R10, -RZ, R5.reuse.H0_H0 ;  /* 0x20000005ff0a7230 */ /* 0x100fe20000004100 */
[----:B------:R0:W-:Y:S01]  /*0ab0*/  MUFU.LG2 R8, R3 ;  /* 0x0000000300087308 */ /* 0x0001e20000000c00 */
[----:B------:R-:W-:Y:S02]  /*0ac0*/  HADD2.F32 R11, -RZ, R5.H1_H1 ;  /* 0x30000005ff0b7230 */ /* 0x000fe40000004100 */
[----:B------:R-:W1:Y:S01]  /*0ad0*/  LDC.64 R4, c[0x0][0x388] ;  /* 0x0000e200ff047b82 */ /* 0x000e620000000a00 */
[----:B------:R-:W-:-:S02]  /*0ae0*/  HADD2.F32 R12, -RZ, R6.H0_H0 ;  /* 0x20000006ff0c7230 */ /* 0x000fc40000004100 */
[----:B------:R-:W-:Y:S02]  /*0af0*/  HADD2.F32 R13, -RZ, R6.H1_H1 ;  /* 0x30000006ff0d7230 */ /* 0x000fe40000004100 */
[--C-:B------:R-:W-:Y:S01]  /*0b00*/  HADD2.F32 R14, -RZ, R7.reuse.H0_H0 ;  /* 0x20000007ff0e7230 */ /* 0x100fe20000004100 */
[----:B------:R-:W2:Y:S01]  /*0b10*/  MUFU.LG2 R9, R9 ;  /* 0x0000000900097308 */ /* 0x000ea20000000c00 */
[----:B------:R-:W-:-:S07]  /*0b20*/  HADD2.F32 R15, -RZ, R7.H1_H1 ;  /* 0x30000007ff0f7230 */ /* 0x000fce0000004100 */
[----:B------:R-:W-:Y:S08]  /*0b30*/  MUFU.LG2 R10, R10 ;  /* 0x0000000a000a7308 */ /* 0x000ff00000000c00 */
[----:B------:R-:W3:Y:S01]  /*0b40*/  MUFU.LG2 R11, R11 ;  /* 0x0000000b000b7308 */ /* 0x000ee20000000c00 */
[----:B-1----:R-:W-:-:S07]  /*0b50*/  IMAD.WIDE.U32 R4, R0, 0x2, R4 ;  /* 0x0000000200047825 */ /* 0x002fce00078e0004 */
[----:B------:R-:W-:Y:S01]  /*0b60*/  MUFU.LG2 R12, R12 ;  /* 0x0000000c000c7308 */ /* 0x000fe20000000c00 */
[----:B0-----:R-:W-:Y:S01]  /*0b70*/  IMAD.WIDE.U32 R2, R2, 0x10, R4 ;  /* 0x0000001002027825 */ /* 0x001fe200078e0004 */
[----:B--2---:R-:W-:-:S06]  /*0b80*/  F2FP.F16.F32.PACK_AB R4, R9, R8 ;  /* 0x000000080904723e */ /* 0x004fcc00000000ff */
[----:B------:R-:W0:Y:S01]  /*0b90*/  MUFU.LG2 R13, R13 ;  /* 0x0000000d000d7308 */ /* 0x000e220000000c00 */
[----:B---3--:R-:W-:-:S07]  /*0ba0*/  F2FP.F16.F32.PACK_AB R5, R11, R10 ;  /* 0x0000000a0b05723e */ /* 0x008fce00000000ff */
[----:B------:R-:W-:Y:S08]  /*0bb0*/  MUFU.LG2 R14, R14 ;  /* 0x0000000e000e7308 */ /* 0x000ff00000000c00 */
[----:B------:R-:W1:Y:S01]  /*0bc0*/  MUFU.LG2 R7, R15 ;  /* 0x0000000f00077308 */ /* 0x000e620000000c00 */
[----:B0-----:R-:W-:Y:S02]  /*0bd0*/  F2FP.F16.F32.PACK_AB R6, R13, R12 ;  /* 0x0000000c0d06723e */ /* 0x001fe400000000ff */
[----:B-1----:R-:W-:-:S05]  /*0be0*/  F2FP.F16.F32.PACK_AB R7, R7, R14 ;  /* 0x0000000e0707723e */ /* 0x002fca00000000ff */
[----:B------:R-:W-:Y:S01]  /*0bf0*/  STG.E.128 desc[UR4][R2.64], R4 ;  /* 0x0000000402007986 */ /* 0x000fe2000c101d04 */
[----:B------:R-:W-:Y:S05]  /*0c00*/  EXIT ;  /* 0x000000000000794d */ /* 0x000fea0003800000 */
.L_x_1223:
        /* <DEDUP_REMOVED lines=15> */
.L_x_12890:


//--------------------- .text._ZN2at6native18elementwise_kernelILi128ELi4EZNS0_15gpu_kernel_implIZZZNS0_16log2_kernel_cudaERNS_18TensorIteratorBaseEENKUlvE0_clEvENKUlvE0_clEvEUlfE_EEvS4_RKT_EUliE_EEviT1_ --------------------------
	.section	.text._ZN2at6native18elementwise_kernelILi128ELi4EZNS0_15gpu_kernel_implIZZZNS0_16log2_kernel_cudaERNS_18TensorIteratorBaseEENKUlvE0_clEvENKUlvE0_clEvEUlfE_EEvS4_RKT_EUliE_EEviT1_,"ax",@progbits
	.align	128
        .global         _ZN2at6native18elementwise_kernelILi128ELi4EZNS0_15gpu_kernel_implIZZZNS0_16log2_kernel_cudaERNS_18TensorIteratorBaseEENKUlvE0_clEvENKUlvE0_clEvEUlfE_EEvS4_RKT_EUliE_EEviT1_
        .type           _ZN2at6native18elementwise_kernelILi128ELi4EZNS0_15gpu_kernel_implIZZZNS0_16log2_kernel_cudaERNS_18TensorIteratorBaseEENKUlvE0_clEvENKUlvE0_clEvEUlfE_EEvS4_RKT_EUliE_EEviT1_,@function
        .size           _ZN2at6native18elementwise_kernelILi128ELi4EZNS0_15gpu_kernel_implIZZZNS0_16log2_kernel_cudaERNS_18TensorIteratorBaseEENKUlvE0_clEvENKUlvE0_clEvEUlfE_EEvS4_RKT_EUliE_EEviT1_,(.L_x_12891 - _ZN2at6native18elementwise_kernelILi128ELi4EZNS0_15gpu_kernel_implIZZZNS0_16log2_kernel_cudaERNS_18TensorIteratorBaseEENKUlvE0_clEvENKUlvE0_clEvEUlfE_EEvS4_RKT_EUliE_EEviT1_)
        .other          _ZN2at6native18elementwise_kernelILi128ELi4EZNS0_15gpu_kernel_implIZZZNS0_16log2_kernel_cudaERNS_18TensorIteratorBaseEENKUlvE0_clEvENKUlvE0_clEvEUlfE_EEvS4_RKT_EUliE_EEviT1_,@"STO_CUDA_ENTRY STV_DEFAULT"
_ZN2at6native18elementwise_kernelILi128ELi4EZNS0_15gpu_kernel_implIZZZNS0_16log2_kernel_cudaERNS_18TensorIteratorBaseEENKUlvE0_clEvENKUlvE0_clEvEUlfE_EEvS4_RKT_EUliE_EEviT1_:
.text._ZN2at6native18elementwise_kernelILi128ELi4EZNS0_15gpu_kernel_implIZZZNS0_16log2_kernel_cudaERNS_18TensorIteratorBaseEENKUlvE0_clEvENKUlvE0_clEvEUlfE_EEvS4_RKT_EUliE_EEviT1_:
        /* <DEDUP_REMOVED lines=319> */
.L_x_1226:
[----:B------:R-:W0:Y:S01]  /*13f0*/  LDCU.64 UR6, c[0x0][0x588] ;  /* 0x0000b100ff0677ac */ /* 0x000e220008000a00 */
[----:B------:R-:W-:Y:S01]  /*1400*/  BSSY.RECONVERGENT B6, `(.L_x_1227) ;  /* 0x00000dd000067945 */ /* 0x000fe20003800200 */
        /* <DEDUP_REMOVED lines=14> */
[----:B--2---:R0:W1:Y:S01]  /*14f0*/  I2F.S16 R4, R2 ;  /* 0x0000000200047306 */ /* 0x0040620000101400 */
[----:B------:R-:W-:Y:S05]  /*1500*/  BRA `(.L_x_1233) ;  /* 0x0000000c00307947 */ /* 0x000fea0003800000 */
.L_x_1231:
[----:B------:R-:W2:Y:S02]  /*1510*/  LDG.E.U8 R2, desc[UR36][R2.64] ;  /* 0x0000002402027981 */ /* 0x000ea4000c1e1100 */
[----:B--2---:R-:W-:Y:S01]  /*1520*/  I2FP.F32.U32 R4, R2 ;  /* 0x0000000200047245 */ /* 0x004fe20000201000 */
[----:B------:R-:W-:Y:S06]  /*1530*/  BRA `(.L_x_1233) ;  /* 0x0000000c00247947 */ /* 0x000fec0003800000 */
.L_x_1230:
[----:B------:R-:W-:-:S09]  /*1540*/  UISETP.NE.AND UP0, UPT, UR4, 0x2, UPT ;  /* 0x000000020400788c */ /* 0x000fd2000bf05270 */
[----:B------:R-:W-:Y:S05]  /*1550*/  BRA.U !UP0, `(.L_x_1234) ;  /* 0x0000000108287547 */ /* 0x000fea000b800000 */
[----:B------:R-:W-:-:S09]  /*1560*/  UISETP.NE.AND UP0, UPT, UR4, 0x3, UPT ;  /* 0x000000030400788c */ /* 0x000fd2000bf05270 */
[----:B------:R-:W-:Y:S05]  /*1570*/  BRA.U !UP0, `(.L_x_1235) ;  /* 0x0000000108147547 */ /* 0x000fea000b800000 */
[----:B------:R-:W-:-:S09]  /*1580*/  UISETP.NE.AND UP0, UPT, UR4, 0x4, UPT ;  /* 0x000000040400788c */ /* 0x000fd2000bf05270 */
[----:B------:R-:W-:Y:S05]  /*1590*/  BRA.U UP0, `(.L_x_1232) ;  /* 0x0000000900907547 */ /* 0x000fea000b800000 */
[----:B------:R-:W2:Y:S02]  /*15a0*/  LDG.E.64 R2, desc[UR36][R2.64] ;  /* 0x0000002402027981 */ /* 0x000ea4000c1e1b00 */
[----:B--2---:R4:W0:Y:S01]  /*15b0*/  I2F.S64 R4, R2 ;  /* 0x0000000200047312 */ /* 0x0048220000301400 */
[----:B------:R-:W-:Y:S05]  /*15c0*/  BRA `(.L_x_1233) ;  /* 0x0000000c00007947 */ /* 0x000fea0003800000 */
.L_x_1235:
[----:B------:R-:W2:Y:S02]  /*15d0*/  LDG.E R2, desc[UR36][R2.64] ;  /* 0x0000002402027981 */ /* 0x000ea4000c1e1900 */
[----:B--2---:R-:W-:Y:S01]  /*15e0*/  I2FP.F32.S32 R4, R2 ;  /* 0x0000000200047245 */ /* 0x004fe20000201400 */
[----:B------:R-:W-:Y:S06]  /*15f0*/  BRA `(.L_x_1233) ;  /* 0x0000000800f47947 */ /* 0x000fec0003800000 */
.L_x_1234:
[----:B------:R-:W2:Y:S02]  /*1600*/  LDG.E.U16 R2, desc[UR36][R2.64] ;  /* 0x0000002402027981 */ /* 0x000ea4000c1e1500 */
[----:B--2---:R0:W1:Y:S01]  /*1610*/  I2F.S16 R4, R2 ;  /* 0x0000000200047306 */ /* 0x0040620000101400 */
[----:B------:R-:W-:Y:S05]  /*1620*/  BRA `(.L_x_1233) ;  /* 0x0000000800e87947 */ /* 0x000fea0003800000 */
.L_x_1229:
[----:B------:R-:W-:-:S09]  /*1630*/  UISETP.GT.AND UP0, UPT, UR4, 0x6, UPT ;  /* 0x000000060400788c */ /* 0x000fd2000bf04270 */
[----:B------:R-:W-:Y:S05]  /*1640*/  BRA.U UP0, `(.L_x_1236) ;  /* 0x0000000100247547 */ /* 0x000fea000b800000 */
[----:B------:R-:W-:-:S09]  /*1650*/  UISETP.NE.AND UP0, UPT, UR4, 0x5, UPT ;  /* 0x000000050400788c */ /* 0x000fd2000bf05270 */
[----:B------:R-:W-:Y:S05]  /*1660*/  BRA.U !UP0, `(.L_x_1237) ;  /* 0x0000000108107547 */ /* 0x000fea000b800000 */
[----:B------:R-:W-:-:S09]  /*1670*/  UISETP.NE.AND UP0, UPT, UR4, 0x6, UPT ;  /* 0x000000060400788c */ /* 0x000fd2000bf05270 */
[----:B------:R-:W-:Y:S05]  /*1680*/  BRA.U UP0, `(.L_x_1232) ;  /* 0x0000000900547547 */ /* 0x000fea000b800000 */
[----:B------:R2:W5:Y:S01]  /*1690*/  LDG.E R4, desc[UR36][R2.64] ;  /* 0x0000002402047981 */ /* 0x000562000c1e1900 */
[----:B------:R-:W-:Y:S05]  /*16a0*/  BRA `(.L_x_1233) ;  /* 0x0000000800c87947 */ /* 0x000fea0003800000 */
.L_x_1237:
[----:B------:R-:W2:Y:S02]  /*16b0*/  LDG.E.U16 R2, desc[UR36][R2.64] ;  /* 0x0000002402027981 */ /* 0x000ea4000c1e1500 */
[----:B--2---:R-:W-:Y:S01]  /*16c0*/  HADD2.F32 R4, -RZ, R2.H0_H0 ;  /* 0x20000002ff047230 */ /* 0x004fe20000004100 */
[----:B------:R-:W-:Y:S06]  /*16d0*/  BRA `(.L_x_1233) ;  /* 0x0000000800bc7947 */ /* 0x000fec0003800000 */
.L_x_1236:
[----:B------:R-:W-:-:S09]  /*16e0*/  UISETP.NE.AND UP0, UPT, UR4, 0x7, UPT ;  /* 0x000000070400788c */ /* 0x000fd2000bf05270 */
[----:B------:R-:W-:Y:S05]  /*16f0*/  BRA.U !UP0, `(.L_x_1238) ;  /* 0x0000000108247547 */ /* 0x000fea000b800000 */
[----:B------:R-:W-:-:S09]  /*1700*/  UISETP.NE.AND UP0, UPT, UR4, 0x8, UPT ;  /* 0x000000080400788c */ /* 0x000fd2000bf05270 */
[----:B------:R-:W-:Y:S05]  /*1710*/  BRA.U !UP0, `(.L_x_1239) ;  /* 0x0000000108107547 */ /* 0x000fea000b800000 */
[----:B------:R-:W-:-:S09]  /*1720*/  UISETP.NE.AND UP0, UPT, UR4, 0x9, UPT ;  /* 0x000000090400788c */ /* 0x000fd2000bf05270 */
[----:B------:R-:W-:Y:S05]  /*1730*/  BRA.U UP0, `(.L_x_1232) ;  /* 0x0000000900287547 */ /* 0x000fea000b800000 */
[----:B------:R3:W5:Y:S01]  /*1740*/  LDG.E R4, desc[UR36][R2.64] ;  /* 0x0000002402047981 */ /* 0x000762000c1e1900 */
[----:B------:R-:W-:Y:S05]  /*1750*/  BRA `(.L_x_1233) ;  /* 0x00000008009c7947 */ /* 0x000fea0003800000 */
.L_x_1239:
[----:B------:R-:W2:Y:S02]  /*1760*/  LDG.E.U16 R2, desc[UR36][R2.64] ;  /* 0x0000002402027981 */ /* 0x000ea4000c1e1500 */
[----:B--2---:R-:W-:Y:S01]  /*1770*/  HADD2.F32 R4, -RZ, R2.H0_H0 ;  /* 0x20000002ff047230 */ /* 0x004fe20000004100 */
[----:B------:R-:W-:Y:S06]  /*1780*/  BRA `(.L_x_1233) ;  /* 0x0000000800907947 */ /* 0x000fec0003800000 */
.L_x_1238:
[----:B------:R-:W2:Y:S01]  /*1790*/  LDG.E.64 R2, desc[UR36][R2.64] ;  /* 0x0000002402027981 */ /* 0x000ea2000c1e1b00 */
[----:B------:R-:W-:Y:S01]  /*17a0*/  UMOV UR4, 0xf0000000 ;  /* 0xf000000000047882 */ /* 0x000fe20000000000 */
[----:B------:R-:W-:Y:S01]  /*17b0*/  UMOV UR5, 0x380fffff ;  /* 0x380fffff00057882 */ /* 0x000fe20000000000 */
[----:B--2---:R-:W0:Y:S01]  /*17c0*/  F2F.F32.F64 R4, R2 ;  /* 0x0000000200047310 */ /* 0x004e220000301000 */
[----:B------:R-:W-:-:S14]  /*17d0*/  DSETP.GEU.AND P0, PT, |R2|, UR4, PT ;  /* 0x0000000402007e2a */ /* 0x000fdc000bf0e200 */
[----:B0-----:R-:W-:Y:S01]  /*17e0*/  @!P0 FMUL R4, R4, 1.175494350822287508e-38 ;  /* 0x0080000004048820 */ /* 0x001fe20000400000 */
[----:B------:R-:W-:Y:S06]  /*17f0*/  BRA `(.L_x_1233) ;  /* 0x0000000800747947 */ /* 0x000fec0003800000 */
.L_x_1228:
        /* <DEDUP_REMOVED lines=10> */
[----:B------:R-:W-:Y:S01]  /*18a0*/  FSEL R4, RZ, 1, !P0 ;  /* 0x3f800000ff047808 */ /* 0x000fe20004000000 */
[----:B------:R-:W-:Y:S08]  /*18b0*/  BRA `(.L_x_1233) ;  /* 0x0000000800447947 */ /* 0x000ff00003800000 */
.L_x_1242:
[----:B------:R-:W2:Y:S01]  /*18c0*/  LDG.E.64 R2, desc[UR36][R2.64] ;  /* 0x0000002402027981 */ /* 0x000ea2000c1e1b00 */
[----:B------:R-:W-:Y:S01]  /*18d0*/  UMOV UR4, 0xf0000000 ;  /* 0xf000000000047882 */ /* 0x000fe20000000000 */
[----:B------:R-:W-:Y:S01]  /*18e0*/  UMOV UR5, 0x380fffff ;  /* 0x380fffff00057882 */ /* 0x000fe20000000000 */
[----:B--2---:R-:W0:Y:S01]  /*18f0*/  F2F.F32.F64 R4, R2 ;  /* 0x0000000200047310 */ /* 0x004e220000301000 */
[----:B------:R-:W-:-:S14]  /*1900*/  DSETP.GEU.AND P0, PT, |R2|, UR4, PT ;  /* 0x0000000402007e2a */ /* 0x000fdc000bf0e200 */
[----:B0-----:R-:W-:Y:S01]  /*1910*/  @!P0 FMUL R4, R4, 1.175494350822287508e-38 ;  /* 0x0080000004048820 */ /* 0x001fe20000400000 */
[----:B------:R-:W-:Y:S06]  /*1920*/  BRA `(.L_x_1233) ;  /* 0x0000000800287947 */ /* 0x000fec0003800000 */
.L_x_1241:
        /* <DEDUP_REMOVED lines=23> */
[----:B------:R-:W-:Y:S01]  /*1aa0*/  LOP3.LUT R4, R5, 0x80000000, R4, 0xf8, !PT ;  /* 0x8000000005047812 */ /* 0x000fe200078ef804 */
[----:B------:R-:W-:Y:S06]  /*1ab0*/  BRA `(.L_x_1233) ;  /* 0x0000000400c47947 */ /* 0x000fec0003800000 */
.L_x_1244:
        /* <DEDUP_REMOVED lines=10> */
[----:B------:R-:W-:Y:S01]  /*1b60*/  LOP3.LUT R4, R0, 0x80000000, R5, 0xf8, !PT ;  /* 0x8000000000047812 */ /* 0x000fe200078ef805 */
[----:B------:R-:W-:Y:S06]  /*1b70*/  BRA `(.L_x_1233) ;  /* 0x0000000400947947 */ /* 0x000fec0003800000 */
.L_x_1243:
[----:B------:R-:W2:Y:S02]  /*1b80*/  LDG.E.U16 R2, desc[UR36][R2.64] ;  /* 0x0000002402027981 */ /* 0x000ea4000c1e1500 */
[----:B--2---:R-:W-:Y:S01]  /*1b90*/  SHF.L.U32 R4, R2, 0x10, RZ ;  /* 0x0000001002047819 */ /* 0x004fe200000006ff */
[----:B------:R-:W-:Y:S06]  /*1ba0*/  BRA `(.L_x_1233) ;  /* 0x0000000400887947 */ /* 0x000fec0003800000 */
.L_x_1240:
        /* <DEDUP_REMOVED lines=9> */
[----:B--2---:R-:W-:Y:S01]  /*1c40*/  I2FP.F32.U32 R4, R2 ;  /* 0x0000000200047245 */ /* 0x004fe20000201000 */
[----:B------:R-:W-:Y:S06]  /*1c50*/  BRA `(.L_x_1233) ;  /* 0x00000004005c7947 */ /* 0x000fec0003800000 */
.L_x_1247:
[----:B------:R-:W2:Y:S01]  /*1c60*/  LDG.E.U8 R3, desc[UR36][R2.64] ;  /* 0x0000002402037981 */ /* 0x000ea2000c1e1100 */
        /* <DEDUP_REMOVED lines=19> */
.L_x_1249:
[----:B------:R-:W-:Y:S05]  /*1da0*/  BSYNC.RECONVERGENT B0 ;  /* 0x0000000000007941 */ /* 0x000fea0003800200 */
.L_x_1248:
[----:B------:R-:W-:Y:S01]  /*1db0*/  IMAD.SHL.U32 R0, R0, 0x100000, RZ ;  /* 0x0010000000007824 */ /* 0x000fe200078e00ff */
[----:B------:R-:W-:-:S04]  /*1dc0*/  LEA R2, R2, 0x3b800000, 0x17 ;  /* 0x3b80000002027811 */ /* 0x000fc800078eb8ff */
[----:B------:R-:W-:Y:S01]  /*1dd0*/  LOP3.LUT R4, R2, R0, R7, 0xfe, !PT ;  /* 0x0000000002047212 */ /* 0x000fe200078efe07 */
[----:B------:R-:W-:Y:S06]  /*1de0*/  BRA `(.L_x_1233) ;  /* 0x0000000000f87947 */ /* 0x000fec0003800000 */
.L_x_1246:
[----:B------:R-:W2:Y:S01]  /*1df0*/  LDG.E.U8 R3, desc[UR36][R2.64] ;  /* 0x0000002402037981 */ /* 0x000ea2000c1e1100 */
        /* <DEDUP_REMOVED lines=19> */
.L_x_1251:
[----:B------:R-:W-:Y:S05]  /*1f30*/  BSYNC.RECONVERGENT B0 ;  /* 0x0000000000007941 */ /* 0x000fea0003800200 */
.L_x_1250:
[----:B------:R-:W-:Y:S01]  /*1f40*/  IMAD.SHL.U32 R0, R0, 0x200000, RZ ;  /* 0x0020000000007824 */ /* 0x000fe200078e00ff */
[----:B------:R-:W-:-:S04]  /*1f50*/  LEA R2, R2, 0x37800000, 0x17 ;  /* 0x3780000002027811 */ /* 0x000fc800078eb8ff */
[----:B------:R-:W-:Y:S01]  /*1f60*/  LOP3.LUT R4, R2, R0, R7, 0xfe, !PT ;  /* 0x0000000002047212 */ /* 0x000fe200078efe07 */
[----:B------:R-:W-:Y:S06]  /*1f70*/  BRA `(.L_x_1233) ;  /* 0x0000000000947947 */ /* 0x000fec0003800000 */
.L_x_1245:
[----:B------:R-:W-:-:S09]  /*1f80*/  UISETP.NE.AND UP0, UPT, UR4, 0x1c, UPT ;  /* 0x0000001c0400788c */ /* 0x000fd2000bf05270 */
[----:B------:R-:W-:Y:S05]  /*1f90*/  BRA.U !UP0, `(.L_x_1252) ;  /* 0x0000000108847547 */ /* 0x000fea000b800000 */
[----:B------:R-:W-:-:S09]  /*1fa0*/  UISETP.NE.AND UP0, UPT, UR4, 0x1d, UPT ;  /* 0x0000001d0400788c */ /* 0x000fd2000bf05270 */
[----:B------:R-:W-:Y:S05]  /*1fb0*/  BRA.U !UP0, `(.L_x_1253) ;  /* 0x0000000108707547 */ /* 0x000fea000b800000 */
[----:B------:R-:W-:-:S09]  /*1fc0*/  UISETP.NE.AND UP0, UPT, UR4, 0x2c, UPT ;  /* 0x0000002c0400788c */ /* 0x000fd2000bf05270 */
[----:B------:R-:W-:Y:S05]  /*1fd0*/  BRA.U !UP0, `(.L_x_1254) ;  /* 0x0000000108487547 */ /* 0x000fea000b800000 */
.L_x_1232:
        /* <DEDUP_REMOVED lines=16> */
.L_x_1255:
[----:B------:R-:W-:Y:S01]  /*20e0*/  IMAD.MOV.U32 R4, RZ, RZ, RZ ;  /* 0x000000ffff047224 */ /* 0x000fe200078e00ff */
[----:B------:R-:W-:Y:S06]  /*20f0*/  BRA `(.L_x_1233) ;  /* 0x0000000000347947 */ /* 0x000fec0003800000 */
.L_x_1254:
[----:B------:R-:W2:Y:S01]  /*2100*/  LDG.E.U8 R2, desc[UR36][R2.64] ;  /* 0x0000002402027981 */ /* 0x000ea2000c1e1100 */
[----:B------:R-:W-:Y:S02]  /*2110*/  MOV R4, 0x400000 ;  /* 0x0040000000047802 */ /* 0x000fe40000000f00 */
[----:B--2---:R-:W-:-:S13]  /*2120*/  ISETP.NE.AND P0, PT, R2, RZ, PT ;  /* 0x000000ff0200720c */ /* 0x004fda0003f05270 */
[----:B------:R-:W-:Y:S05]  /*2130*/  @!P0 BRA `(.L_x_1233) ;  /* 0x0000000000248947 */ /* 0x000fea0003800000 */
[----:B------:R-:W-:-:S13]  /*2140*/  ISETP.NE.AND P0, PT, R2, 0xff, PT ;  /* 0x000000ff0200780c */ /* 0x000fda0003f05270 */
[----:B------:R-:W-:Y:S02]  /*2150*/  @!P0 IMAD.MOV.U32 R4, RZ, RZ, 0x7f800001 ;  /* 0x7f800001ff048424 */ /* 0x000fe400078e00ff */
[----:B------:R-:W-:Y:S01]  /*2160*/  @P0 IMAD.SHL.U32 R4, R2, 0x800000, RZ ;  /* 0x0080000002040824 */ /* 0x000fe200078e00ff */
[----:B------:R-:W-:Y:S06]  /*2170*/  BRA `(.L_x_1233) ;  /* 0x0000000000147947 */ /* 0x000fec0003800000 */
.L_x_1253:
[----:B------:R-:W2:Y:S02]  /*2180*/  LDG.E.64 R2, desc[UR36][R2.64] ;  /* 0x0000002402027981 */ /* 0x000ea4000c1e1b00 */
[----:B--2---:R0:W1:Y:S01]  /*2190*/  I2F.U64 R4, R2 ;  /* 0x0000000200047312 */ /* 0x0040620000301000 */
[----:B------:R-:W-:Y:S05]  /*21a0*/  BRA `(.L_x_1233) ;  /* 0x0000000000087947 */ /* 0x000fea0003800000 */
.L_x_1252:
[----:B------:R-:W2:Y:S02]  /*21b0*/  LDG.E R2, desc[UR36][R2.64] ;  /* 0x0000002402027981 */ /* 0x000ea4000c1e1900 */
[----:B--2---:R-:W-:-:S07]  /*21c0*/  I2FP.F32.U32 R4, R2 ;  /* 0x0000000200047245 */ /* 0x004fce0000201000 */
.L_x_1233:
[----:B------:R-:W-:Y:S05]  /*21d0*/  BSYNC.RECONVERGENT B6 ;  /* 0x0000000000067941 */ /* 0x000fea0003800200 */
.L_x_1227:
[----:B------:R-:W2:Y:S01]  /*21e0*/  LDCU.64 UR6, c[0x0][0x580] ;  /* 0x0000b000ff0677ac */ /* 0x000ea20008000a00 */
[----:B01---5:R-:W0:Y:S01]  /*21f0*/  MUFU.LG2 R4, R4 ;  /* 0x0000000400047308 */ /* 0x023e220000000c00 */
[----:B------:R-:W-:-:S04]  /*2200*/  UPRMT UR4, UR42, 0x9910, URZ ;  /* 0x000099102a047896 */ /* 0x000fc800080000ff */
[----:B------:R-:W-:Y:S01]  /*2210*/  UISETP.GT.AND UP0, UPT, UR4, 0x9, UPT ;  /* 0x000000090400788c */ /* 0x000fe2000bf04270 */
[----:B--234-:R-:W-:-:S04]  /*2220*/  IADD3 R2, P0, PT, R16, UR6, RZ ;  /* 0x0000000610027c10 */ /* 0x01cfc8000ff1e0ff */
[----:B------:R-:W-:-:S04]  /*2230*/  IADD3.X R3, PT, PT, RZ, UR7, RZ, P0, !PT ;  /* 0x00000007ff037c10 */ /* 0x000fc800087fe4ff */
[----:B0-----:R-:W-:Y:S05]  /*2240*/  BRA.U UP0, `(.L_x_1256) ;  /* 0x0000000100e87547 */ /* 0x001fea000b800000 */
        /* <DEDUP_REMOVED lines=8> */
[----:B------:R-:W0:Y:S02]  /*22d0*/  F2I.FTZ.TRUNC.NTZ R5, R4 ;  /* 0x0000000400057305 */ /* 0x000e24000021f100 */
[----:B0-----:R0:W-:Y:S01]  /*22e0*/  STG.E.U8 desc[UR36][R2.64], R5 ;  /* 0x0000000502007986 */ /* 0x0011e2000c101124 */
[----:B------:R-:W-:Y:S05]  /*22f0*/  BRA `(.L_x_1261) ;  /* 0x0000000c003c7947 */ /* 0x000fea0003800000 */
.L_x_1259:
[----:B------:R-:W0:Y:S02]  /*2300*/  F2I.S64.TRUNC R4, R4 ;  /* 0x0000000400047311 */ /* 0x000e24000020d900 */
[----:B0-----:R-:W-:-:S05]  /*2310*/  IMAD.MOV.U32 R7, RZ, RZ, R4 ;  /* 0x000000ffff077224 */ /* 0x001fca00078e0004 */
[----:B------:R0:W-:Y:S01]  /*2320*/  STG.E.U8 desc[UR36][R2.64], R7 ;  /* 0x0000000702007986 */ /* 0x0001e2000c101124 */
[----:B------:R-:W-:Y:S05]  /*2330*/  BRA `(.L_x_1261) ;  /* 0x0000000c002c7947 */ /* 0x000fea0003800000 */
.L_x_1258:
[----:B------:R-:W-:-:S09]  /*2340*/  UISETP.NE.AND UP0, UPT, UR4, 0x2, UPT ;  /* 0x000000020400788c */ /* 0x000fd2000bf05270 */
[----:B------:R-:W-:Y:S05]  /*2350*/  BRA.U !UP0, `(.L_x_1262) ;  /* 0x0000000108287547 */ /* 0x000fea000b800000 */
[----:B------:R-:W-:-:S09]  /*2360*/  UISETP.NE.AND UP0, UPT, UR4, 0x3, UPT ;  /* 0x000000030400788c */ /* 0x000fd2000bf05270 */
[----:B------:R-:W-:Y:S05]  /*2370*/  BRA.U !UP0, `(.L_x_1263) ;  /* 0x0000000108147547 */ /* 0x000fea000b800000 */
[----:B------:R-:W-:-:S09]  /*2380*/  UISETP.NE.AND UP0, UPT, UR4, 0x4, UPT ;  /* 0x000000040400788c */ /* 0x000fd2000bf05270 */
[----:B------:R-:W-:Y:S05]  /*2390*/  BRA.U UP0, `(.L_x_1260) ;  /* 0x0000000900807547 */ /* 0x000fea000b800000 */
[----:B------:R-:W0:Y:S02]  /*23a0*/  F2I.S64.TRUNC R4, R4 ;  /* 0x0000000400047311 */ /* 0x000e24000020d900 */
[----:B0-----:R0:W-:Y:S01]  /*23b0*/  STG.E.64 desc[UR36][R2.64], R4 ;  /* 0x0000000402007986 */ /* 0x0011e2000c101b24 */
[----:B------:R-:W-:Y:S05]  /*23c0*/  BRA `(.L_x_1261) ;  /* 0x0000000c00087947 */ /* 0x000fea0003800000 */
.L_x_1263:
[----:B------:R-:W0:Y:S02]  /*23d0*/  F2I.FTZ.TRUNC.NTZ R5, R4 ;  /* 0x0000000400057305 */ /* 0x000e24000021f100 */
[----:B0-----:R0:W-:Y:S01]  /*23e0*/  STG.E desc[UR36][R2.64], R5 ;  /* 0x0000000502007986 */ /* 0x0011e2000c101924 */
[----:B------:R-:W-:Y:S05]  /*23f0*/  BRA `(.L_x_1261) ;  /* 0x0000000800fc7947 */ /* 0x000fea0003800000 */
.L_x_1262:
[----:B------:R-:W0:Y:S02]  /*2400*/  F2I.FTZ.TRUNC.NTZ R5, R4 ;  /* 0x0000000400057305 */ /* 0x000e24000021f100 */
[----:B0-----:R0:W-:Y:S01]  /*2410*/  STG.E.U16 desc[UR36][R2.64], R5 ;  /* 0x0000000502007986 */ /* 0x0011e2000c101524 */
[----:B------:R-:W-:Y:S05]  /*2420*/  BRA `(.L_x_1261) ;  /* 0x0000000800f07947 */ /* 0x000fea0003800000 */
.L_x_1257:
[----:B------:R-:W-:-:S09]  /*2430*/  UISETP.GT.AND UP0, UPT, UR4, 0x6, UPT ;  /* 0x000000060400788c */ /* 0x000fd2000bf04270 */
[----:B------:R-:W-:Y:S05]  /*2440*/  BRA.U UP0, `(.L_x_1264) ;  /* 0x0000000100247547 */ /* 0x000fea000b800000 */
[----:B------:R-:W-:-:S09]  /*2450*/  UISETP.NE.AND UP0, UPT, UR4, 0x5, UPT ;  /* 0x000000050400788c */ /* 0x000fd2000bf05270 */
[----:B------:R-:W-:Y:S05]  /*2460*/  BRA.U !UP0, `(.L_x_1265) ;  /* 0x0000000108107547 */ /* 0x000fea000b800000 */
[----:B------:R-:W-:-:S09]  /*2470*/  UISETP.NE.AND UP0, UPT, UR4, 0x6, UPT ;  /* 0x000000060400788c */ /* 0x000fd2000bf05270 */
[----:B------:R-:W-:Y:S05]  /*2480*/  BRA.U UP0, `(.L_x_1260) ;  /* 0x0000000900447547 */ /* 0x000fea000b800000 */
[----:B------:R0:W-:Y:S01]  /*2490*/  STG.E desc[UR36][R2.64], R4 ;  /* 0x0000000402007986 */ /* 0x0001e2000c101924 */
[----:B------:R-:W-:Y:S05]  /*24a0*/  BRA `(.L_x_1261) ;  /* 0x0000000800d07947 */ /* 0x000fea0003800000 */
.L_x_1265:
[----:B------:R-:W-:-:S05]  /*24b0*/  F2FP.F16.F32.PACK_AB R4, RZ, R4 ;  /* 0x00000004ff04723e */ /* 0x000fca00000000ff */
[----:B------:R0:W-:Y:S01]  /*24c0*/  STG.E.U16 desc[UR36][R2.64], R4 ;  /* 0x0000000402007986 */ /* 0x0001e2000c101524 */
[----:B------:R-:W-:Y:S05]  /*24d0*/  BRA `(.L_x_1261) ;  /* 0x0000000800c47947 */ /* 0x000fea0003800000 */
.L_x_1264:
[----:B------:R-:W-:-:S09]  /*24e0*/  UISETP.NE.AND UP0, UPT, UR4, 0x7, UPT ;  /* 0x000000070400788c */ /* 0x000fd2000bf05270 */
[----:B------:R-:W-:Y:S05]  /*24f0*/  BRA.U !UP0, `(.L_x_1266) ;  /* 0x00000001082c7547 */ /* 0x000fea000b800000 */
[----:B------:R-:W-:-:S09]  /*2500*/  UISETP.NE.AND UP0, UPT, UR4, 0x8, UPT ;  /* 0x000000080400788c */ /* 0x000fd2000bf05270 */
[----:B------:R-:W-:Y:S05]  /*2510*/  BRA.U !UP0, `(.L_x_1267) ;  /* 0x0000000108147547 */ /* 0x000fea000b800000 */
[----:B------:R-:W-:-:S09]  /*2520*/  UISETP.NE.AND UP0, UPT, UR4, 0x9, UPT ;  /* 0x000000090400788c */ /* 0x000fd2000bf05270 */
[----:B------:R-:W-:Y:S05]  /*2530*/  BRA.U UP0, `(.L_x_1260) ;  /* 0x0000000900187547 */ /* 0x000fea000b800000 */
[----:B------:R-:W-:-:S05]  /*2540*/  IMAD.MOV.U32 R5, RZ, RZ, RZ ;  /* 0x000000ffff057224 */ /* 0x000fca00078e00ff */
[----:B------:R0:W-:Y:S01]  /*2550*/  STG.E.64 desc[UR36][R2.64], R4 ;  /* 0x0000000402007986 */ /* 0x0001e2000c101b24 */
[----:B------:R-:W-:Y:S05]  /*2560*/  BRA `(.L_x_1261) ;  /* 0x0000000800a07947 */ /* 0x000fea0003800000 */
.L_x_1267:
[----:B------:R-:W-:-:S04]  /*2570*/  F2FP.F16.F32.PACK_AB R5, RZ, R4 ;  /* 0x00000004ff05723e */ /* 0x000fc800000000ff */
[----:B------:R-:W-:-:S05]  /*2580*/  PRMT R5, R5, 0x5410, RZ ;  /* 0x0000541005057816 */ /* 0x000fca00000000ff */
[----:B------:R0:W-:Y:S01]  /*2590*/  STG.E desc[UR36][R2.64], R5 ;  /* 0x0000000502007986 */ /* 0x0001e2000c101924 */
[----:B------:R-:W-:Y:S05]  /*25a0*/  BRA `(.L_x_1261) ;  /* 0x0000000800907947 */ /* 0x000fea0003800000 */
.L_x_1266:
[----:B------:R-:W-:-:S06]  /*25b0*/  FMUL.FTZ R4, R4, 1 ;  /* 0x3f80000004047820 */ /* 0x000fcc0000410000 */
[----:B------:R-:W0:Y:S02]  /*25c0*/  F2F.F64.F32 R4, R4 ;  /* 0x0000000400047310 */ /* 0x000e240000201800 */
[----:B0-----:R0:W-:Y:S01]  /*25d0*/  STG.E.64 desc[UR36][R2.64], R4 ;  /* 0x0000000402007986 */ /* 0x0011e2000c101b24 */
[----:B------:R-:W-:Y:S05]  /*25e0*/  BRA `(.L_x_1261) ;  /* 0x0000000800807947 */ /* 0x000fea0003800000 */
.L_x_1256:
        /* <DEDUP_REMOVED lines=8> */
[----:B------:R-:W-:-:S04]  /*2670*/  FSETP.NEU.FTZ.AND P0, PT, R4, RZ, PT ;  /* 0x000000ff0400720b */ /* 0x000fc80003f1d000 */
[----:B------:R-:W-:-:S05]  /*2680*/  SEL R5, RZ, 0x1, !P0 ;  /* 0x00000001ff057807 */ /* 0x000fca0004000000 */
[----:B------:R0:W-:Y:S01]  /*2690*/  STG.E.U8 desc[UR36][R2.64], R5 ;  /* 0x0000000502007986 */ /* 0x0001e2000c101124 */
[----:B------:R-:W-:Y:S05]  /*26a0*/  BRA `(.L_x_1261) ;  /* 0x0000000800507947 */ /* 0x000fea0003800000 */
.L_x_1270:
[----:B------:R-:W-:Y:S01]  /*26b0*/  FMUL.FTZ R4, R4, 1 ;  /* 0x3f80000004047820 */ /* 0x000fe20000410000 */
[----:B------:R-:W-:-:S05]  /*26c0*/  CS2R R6, SRZ ;  /* 0x0000000000067805 */ /* 0x000fca000001ff00 */
[----:B------:R-:W0:Y:S02]  /*26d0*/  F2F.F64.F32 R4, R4 ;  /* 0x0000000400047310 */ /* 0x000e240000201800 */
[----:B0-----:R0:W-:Y:S01]  /*26e0*/  STG.E.128 desc[UR36][R2.64], R4 ;  /* 0x0000000402007986 */ /* 0x0011e2000c101d24 */
[----:B------:R-:W-:Y:S05]  /*26f0*/  BRA `(.L_x_1261) ;  /* 0x00000008003c7947 */ /* 0x000fea0003800000 */
.L_x_1269:
[----:B------:R-:W-:-:S09]  /*2700*/  UISETP.NE.AND UP0, UPT, UR4, 0xf, UPT ;  /* 0x0000000f0400788c */ /* 0x000fd2000bf05270 */
[----:B------:R-:W-:Y:S05]  /*2710*/  BRA.U !UP0, `(.L_x_1271) ;  /* 0x0000000108987547 */ /* 0x000fea000b800000 */
[----:B------:R-:W-:-:S09]  /*2720*/  UISETP.NE.AND UP0, UPT, UR4, 0x17, UPT ;  /* 0x000000170400788c */ /* 0x000fd2000bf05270 */
[----:B------:R-:W-:Y:S05]  /*2730*/  BRA.U !UP0, `(.L_x_1272) ;  /* 0x0000000108487547 */ /* 0x000fea000b800000 */
[----:B------:R-:W-:-:S09]  /*2740*/  UISETP.NE.AND UP0, UPT, UR4, 0x18, UPT ;  /* 0x000000180400788c */ /* 0x000fd2000bf05270 */
[----:B------:R-:W-:Y:S05]  /*2750*/  BRA.U UP0, `(.L_x_1260) ;  /* 0x0000000500907547 */ /* 0x000fea000b800000 */
[----:B------:R-:W-:Y:S01]  /*2760*/  LOP3.LUT R6, R4, 0x7fffffff, RZ, 0xc0, !PT ;  /* 0x7fffffff04067812 */ /* 0x000fe200078ec0ff */
[----:B------:R-:W-:Y:S01]  /*2770*/  BSSY.RECONVERGENT B0, `(.L_x_1273) ;  /* 0x000000b000007945 */ /* 0x000fe20003800200 */
[----:B------:R-:W-:Y:S01]  /*2780*/  HFMA2 R0, -RZ, RZ, 0, 7.569789886474609375e-06 ;  /* 0x0000007fff007431 */ /* 0x000fe200000001ff */
        /* <DEDUP_REMOVED lines=9> */
.L_x_1274:
[----:B------:R-:W-:Y:S05]  /*2820*/  BSYNC.RECONVERGENT B0 ;  /* 0x0000000000007941 */ /* 0x000fea0003800200 */
.L_x_1273:
[----:B------:R-:W-:-:S05]  /*2830*/  LOP3.LUT R7, R0, 0x80, R7, 0xf8, !PT ;  /* 0x0000008000077812 */ /* 0x000fca00078ef807 */
[----:B------:R0:W-:Y:S01]  /*2840*/  STG.E.U8 desc[UR36][R2.64], R7 ;  /* 0x0000000702007986 */ /* 0x0001e2000c101124 */
[----:B------:R-:W-:Y:S05]  /*2850*/  BRA `(.L_x_1261) ;  /* 0x0000000400e47947 */ /* 0x000fea0003800000 */
.L_x_1272:
[----:B------:R-:W-:Y:S01]  /*2860*/  LOP3.LUT R6, R4, 0x7fffffff, RZ, 0xc0, !PT ;  /* 0x7fffffff04067812 */ /* 0x000fe200078ec0ff */
[----:B------:R-:W-:Y:S01]  /*2870*/  BSSY.RECONVERGENT B0, `(.L_x_1275) ;  /* 0x000000d000007945 */ /* 0x000fe20003800200 */
        /* <DEDUP_REMOVED lines=12> */
.L_x_1276:
[----:B------:R-:W-:Y:S05]  /*2940*/  BSYNC.RECONVERGENT B0 ;  /* 0x0000000000007941 */ /* 0x000fea0003800200 */
.L_x_1275:
[----:B------:R-:W-:-:S05]  /*2950*/  LOP3.LUT R5, R0, 0x80, R7, 0xf8, !PT ;  /* 0x0000008000057812 */ /* 0x000fca00078ef807 */
[----:B------:R0:W-:Y:S01]  /*2960*/  STG.E.U8 desc[UR36][R2.64], R5 ;  /* 0x0000000502007986 */ /* 0x0001e2000c101124 */
[----:B------:R-:W-:Y:S05]  /*2970*/  BRA `(.L_x_1261) ;  /* 0x00000004009c7947 */ /* 0x000fea0003800000 */
.L_x_1271:
[----:B------:R-:W-:-:S05]  /*2980*/  F2FP.BF16.F32.PACK_AB R4, RZ, R4 ;  /* 0x00000004ff04723e */ /* 0x000fca00000010ff */
[----:B------:R0:W-:Y:S01]  /*2990*/  STG.E.U16 desc[UR36][R2.64], R4 ;  /* 0x0000000402007986 */ /* 0x0001e2000c101524 */
[----:B------:R-:W-:Y:S05]  /*29a0*/  BRA `(.L_x_1261) ;  /* 0x0000000400907947 */ /* 0x000fea0003800000 */
.L_x_1268:
        /* <DEDUP_REMOVED lines=8> */
[----:B------:R-:W0:Y:S02]  /*2a30*/  F2I.FTZ.U32.TRUNC.NTZ R5, R4 ;  /* 0x0000000400057305 */ /* 0x000e24000021f000 */
[----:B0-----:R0:W-:Y:S01]  /*2a40*/  STG.E.U16 desc[UR36][R2.64], R5 ;  /* 0x0000000502007986 */ /* 0x0011e2000c101524 */
[----:B------:R-:W-:Y:S05]  /*2a50*/  BRA `(.L_x_1261) ;  /* 0x0000000400647947 */ /* 0x000fea0003800000 */
.L_x_1279:
[----:B------:R-:W-:Y:S01]  /*2a60*/  LOP3.LUT R5, R4, 0x7fffffff, RZ, 0xc0, !PT ;  /* 0x7fffffff04057812 */ /* 0x000fe200078ec0ff */
[----:B------:R-:W-:Y:S01]  /*2a70*/  BSSY.RECONVERGENT B0, `(.L_x_1280) ;  /* 0x0000013000007945 */ /* 0x000fe20003800200 */
[----:B------:R-:W-:Y:S02]  /*2a80*/  IMAD.MOV.U32 R0, RZ, RZ, 0x80 ;  /* 0x00000080ff007424 */ /* 0x000fe400078e00ff */
        /* <DEDUP_REMOVED lines=9> */
.L_x_1282:
[----:B------:R-:W-:-:S04]  /*2b20*/  SHF.R.U32.HI R0, RZ, 0x14, R4 ;  /* 0x00000014ff007819 */ /* 0x000fc80000011604 */
[----:B------:R-:W-:-:S04]  /*2b30*/  LOP3.LUT R5, R0, 0x1, RZ, 0xc0, !PT ;  /* 0x0000000100057812 */ /* 0x000fc800078ec0ff */
[----:B------:R-:W-:-:S04]  /*2b40*/  IADD3 R0, PT, PT, R4, 0x487ffff, R5 ;  /* 0x0487ffff04007810 */ /* 0x000fc80007ffe005 */
[----:B------:R-:W-:-:S04]  /*2b50*/  SHF.R.U32.HI R0, RZ, 0x14, R0 ;  /* 0x00000014ff007819 */ /* 0x000fc80000011600 */
[----:B------:R-:W-:-:S07]  /*2b60*/  LOP3.LUT R5, R0, 0xff, RZ, 0xc0, !PT ;  /* 0x000000ff00057812 */ /* 0x000fce00078ec0ff */
.L_x_1283:
[----:B------:R-:W-:-:S04]  /*2b70*/  SHF.R.U32.HI R4, RZ, 0x18, R4 ;  /* 0x00000018ff047819 */ /* 0x000fc80000011604 */
[----:B------:R-:W-:-:S04]  /*2b80*/  LOP3.LUT R5, R5, 0x80, R4, 0xf8, !PT ;  /* 0x0000008005057812 */ /* 0x000fc800078ef804 */
[----:B------:R-:W-:-:S07]  /*2b90*/  PRMT R0, R5, 0x7610, R0 ;  /* 0x0000761005007816 */ /* 0x000fce0000000000 */
.L_x_1281:
[----:B------:R-:W-:Y:S05]  /*2ba0*/  BSYNC.RECONVERGENT B0 ;  /* 0x0000000000007941 */ /* 0x000fea0003800200 */
.L_x_1280:
[----:B------:R4:W-:Y:S01]  /*2bb0*/  STG.E.U8 desc[UR36][R2.64], R0 ;  /* 0x0000000002007986 */ /* 0x0009e2000c101124 */
[----:B------:R-:W-:Y:S05]  /*2bc0*/  BRA `(.L_x_1261) ;  /* 0x0000000400087947 */ /* 0x000fea0003800000 */
.L_x_1278:
[----:B------:R-:W-:Y:S01]  /*2bd0*/  LOP3.LUT R5, R4, 0x7fffffff, RZ, 0xc0, !PT ;  /* 0x7fffffff04057812 */ /* 0x000fe200078ec0ff */
[----:B------:R-:W-:Y:S01]  /*2be0*/  BSSY.RECONVERGENT B0, `(.L_x_1284) ;  /* 0x0000013000007945 */ /* 0x000fe20003800200 */
[----:B------:R-:W-:Y:S02]  /*2bf0*/  MOV R0, 0x80 ;  /* 0x0000008000007802 */ /* 0x000fe40000000f00 */
        /* <DEDUP_REMOVED lines=9> */
.L_x_1286:
[----:B------:R-:W-:-:S04]  /*2c90*/  SHF.R.U32.HI R0, RZ, 0x15, R4 ;  /* 0x00000015ff007819 */ /* 0x000fc80000011604 */
[----:B------:R-:W-:-:S04]  /*2ca0*/  LOP3.LUT R5, R0, 0x1, RZ, 0xc0, !PT ;  /* 0x0000000100057812 */ /* 0x000fc800078ec0ff */
[----:B------:R-:W-:-:S04]  /*2cb0*/  IADD3 R0, PT, PT, R4, 0x88fffff, R5 ;  /* 0x088fffff04007810 */ /* 0x000fc80007ffe005 */
[----:B------:R-:W-:-:S04]  /*2cc0*/  SHF.R.U32.HI R0, RZ, 0x15, R0 ;  /* 0x00000015ff007819 */ /* 0x000fc80000011600 */
[----:B------:R-:W-:-:S07]  /*2cd0*/  LOP3.LUT R5, R0, 0xff, RZ, 0xc0, !PT ;  /* 0x000000ff00057812 */ /* 0x000fce00078ec0ff */
.L_x_1287:
[----:B------:R-:W-:-:S04]  /*2ce0*/  SHF.R.U32.HI R4, RZ, 0x18, R4 ;  /* 0x00000018ff047819 */ /* 0x000fc80000011604 */
[----:B------:R-:W-:-:S04]  /*2cf0*/  LOP3.LUT R5, R5, 0x80, R4, 0xf8, !PT ;  /* 0x0000008005057812 */ /* 0x000fc800078ef804 */
[----:B------:R-:W-:-:S07]  /*2d00*/  PRMT R0, R5, 0x7610, R0 ;  /* 0x0000761005007816 */ /* 0x000fce0000000000 */
.L_x_1285:
[----:B------:R-:W-:Y:S05]  /*2d10*/  BSYNC.RECONVERGENT B0 ;  /* 0x0000000000007941 */ /* 0x000fea0003800200 */
.L_x_1284:
[----:B------:R3:W-:Y:S01]  /*2d20*/  STG.E.U8 desc[UR36][R2.64], R0 ;  /* 0x0000000002007986 */ /* 0x0007e2000c101124 */
[----:B------:R-:W-:Y:S05]  /*2d30*/  BRA `(.L_x_1261) ;  /* 0x0000000000ac7947 */ /* 0x000fea0003800000 */
.L_x_1277:
[----:B------:R-:W-:-:S09]  /*2d40*/  UISETP.NE.AND UP0, UPT, UR4, 0x1c, UPT ;  /* 0x0000001c0400788c */ /* 0x000fd2000bf05270 */
[----:B------:R-:W-:Y:S05]  /*2d50*/  BRA.U !UP0, `(.L_x_1288) ;  /* 0x00000001089c7547 */ /* 0x000fea000b800000 */
[----:B------:R-:W-:-:S09]  /*2d60*/  UISETP.NE.AND UP0, UPT, UR4, 0x1d, UPT ;  /* 0x0000001d0400788c */ /* 0x000fd2000bf05270 */
[----:B------:R-:W-:Y:S05]  /*2d70*/  BRA.U !UP0, `(.L_x_1289) ;  /* 0x0000000108887547 */ /* 0x000fea000b800000 */
[----:B------:R-:W-:-:S09]  /*2d80*/  UISETP.NE.AND UP0, UPT, UR4, 0x2c, UPT ;  /* 0x0000002c0400788c */ /* 0x000fd2000bf05270 */
[----:B------:R-:W-:Y:S05]  /*2d90*/  BRA.U !UP0, `(.L_x_1290) ;  /* 0x0000000108447547 */ /* 0x000fea000b800000 */
.L_x_1260:
[----:B------:R-:W-:Y:S01]  /*2da0*/  MOV R0, 0x0 ;  /* 0x0000000000007802 */ /* 0x000fe20000000f00 */
[----:B------:R-:W0:Y:S01]  /*2db0*/  LDCU.64 UR6, c[0x4][0x148] ;  /* 0x01002900ff0677ac */ /* 0x000e220008000a00 */
[----:B------:R-:W-:Y:S02]  /*2dc0*/  HFMA2 R13, -RZ, RZ, 0, 0 ;  /* 0x00000000ff0d7431 */ /* 0x000fe400000001ff */
[----:B------:R-:W-:Y:S01]  /*2dd0*/  IMAD.MOV.U32 R8, RZ, RZ, 0x65 ;  /* 0x00000065ff087424 */ /* 0x000fe200078e00ff */
[----:B------:R1:W2:Y:S01]  /*2de0*/  LDC.64 R2, c[0x4][R0] ;  /* 0x0100000000027b82 */ /* 0x0002a20000000a00 */
        /* <DEDUP_REMOVED lines=11> */
.L_x_1291:
[----:B------:R-:W-:Y:S05]  /*2ea0*/  BRA `(.L_x_1261) ;  /* 0x0000000000507947 */ /* 0x000fea0003800000 */
.L_x_1290:
        /* <DEDUP_REMOVED lines=15> */
.L_x_1289:
[----:B------:R-:W0:Y:S02]  /*2fa0*/  F2I.U64.TRUNC R4, R4 ;  /* 0x0000000400047311 */ /* 0x000e24000020d800 */
[----:B0-----:R1:W-:Y:S01]  /*2fb0*/  STG.E.64 desc[UR36][R2.64], R4 ;  /* 0x0000000402007986 */ /* 0x0013e2000c101b24 */
[----:B------:R-:W-:Y:S05]  /*2fc0*/  BRA `(.L_x_1261) ;  /* 0x0000000000087947 */ /* 0x000fea0003800000 */
.L_x_1288:
[----:B------:R-:W0:Y:S02]  /*2fd0*/  F2I.FTZ.U32.TRUNC.NTZ R5, R4 ;  /* 0x0000000400057305 */ /* 0x000e24000021f000 */
[----:B0-----:R0:W-:Y:S02]  /*2fe0*/  STG.E desc[UR36][R2.64], R5 ;  /* 0x0000000502007986 */ /* 0x0011e4000c101924 */
.L_x_1261:
[----:B------:R-:W-:-:S07]  /*2ff0*/  VIADD R17, R17, 0x80 ;  /* 0x0000008011117836 */ /* 0x000fce0000000000 */
.L_x_1225:
[----:B------:R-:W-:Y:S05]  /*3000*/  BSYNC.RECONVERGENT B7 ;  /* 0x0000000000077941 */ /* 0x000fea0003800200 */
.L_x_1224:
[----:B------:R-:W5:Y:S01]  /*3010*/  LDCU UR4, c[0x0][0x380] ;  /* 0x00007000ff0477ac */ /* 0x000f620008000800 */
[----:B------:R-:W-:Y:S01]  /*3020*/  BSSY.RECONVERGENT B7, `(.L_x_1292) ;  /* 0x00002f2000077945 */ /* 0x000fe20003800200 */
[----:B-----5:R-:W-:-:S13]  /*3030*/  ISETP.GE.AND P0, PT, R17, UR4, PT ;  /* 0x0000000411007c0c */ /* 0x020fda000bf06270 */
[----:B------:R-:W-:Y:S05]  /*3040*/  @P0 BRA `(.L_x_1293) ;  /* 0x0000002c00bc0947 */ /* 0x000fea0003800000 */
[----:B------:R-:W5:Y:S01]  /*3050*/  LDCU UR4, c[0x0][0x388] ;  /* 0x00007100ff0477ac */ /* 0x000f620008000800 */
[----:B---34-:R-:W-:Y:S02]  /*3060*/  HFMA2 R0, -RZ, RZ, 0, 0 ;  /* 0x00000000ff007431 */ /* 0x018fe400000001ff */
[----:B------:R-:W-:Y:S01]  /*3070*/  IMAD.MOV.U32 R16, RZ, RZ, RZ ;  /* 0x000000ffff107224 */ /* 0x000fe200078e00ff */
[----:B-----5:R-:W-:-:S09]  /*3080*/  UISETP.NE.AND UP0, UPT, UR4, URZ, UPT ;  /* 0x000000ff0400728c */ /* 0x020fd2000bf05270 */
[----:B------:R-:W-:Y:S05]  /*3090*/  BRA.U !UP0, `(.L_x_1294) ;  /* 0x0000001108a87547 */ /* 0x000fea000b800000 */
[----:B------:R-:W0:Y:S01]  /*30a0*/  LDCU.64 UR4, c[0x0][0x390] ;  /* 0x00007200ff0477ac */ /* 0x000e220008000a00 */
[----:B------:R-:W-:Y:S01]  /*30b0*/  IMAD.MOV.U32 R16, RZ, RZ, RZ ;  /* 0x000000ffff107224 */ /* 0x000fe200078e00ff */
[----:B------:R-:W3:Y:S01]  /*30c0*/  LDCU UR6, c[0x0][0x38c] ;  /* 0x00007180ff0677ac */ /* 0x000ee20008000800 */
[----:B------:R-:W4:Y:S01]  /*30d0*/  LDCU.64 UR8, c[0x0][0x4b8] ;  /* 0x00009700ff0877ac */ /* 0x000f220008000a00 */
[----:B------:R-:W-:Y:S01]  /*30e0*/  UISETP.NE.AND UP0, UPT, UR40, URZ, UPT ;  /* 0x000000ff2800728c */ /* 0x000fe2000bf05270 */
[----:B012---:R-:W-:-:S05]  /*30f0*/  IMAD.HI.U32 R2, R17, UR4, R16 ;  /* 0x0000000411027c27 */ /* 0x007fca000f8e0010 */
[----:B------:R-:W-:-:S04]  /*3100*/  SHF.R.U32.HI R3, RZ, UR5, R2 ;  /* 0x00000005ff037c19 */ /* 0x000fc80008011602 */
[----:B------:R-:W-:-:S05]  /*3110*/  IADD3 R0, PT, PT, -R3, RZ, RZ ;  /* 0x000000ff03007210 */ /* 0x000fca0007ffe1ff */
[----:B---3--:R-:W-:-:S04]  /*3120*/  IMAD R0, R0, UR6, R17 ;  /* 0x0000000600007c24 */ /* 0x008fc8000f8e0211 */
[C---:B----4-:R-:W-:Y:S02]  /*3130*/  IMAD R16, R0.reuse, UR8, RZ ;  /* 0x0000000800107c24 */ /* 0x050fe4000f8e02ff */
        /* <DEDUP_REMOVED lines=288> */
.L_x_1294:
[----:B------:R-:W0:Y:S01]  /*4340*/  LDCU.64 UR6, c[0x0][0x588] ;  /* 0x0000b100ff0677ac */ /* 0x000e220008000a00 */
[----:B------:R-:W-:Y:S01]  /*4350*/  BSSY.RECONVERGENT B6, `(.L_x_1295) ;  /* 0x00000dd000067945 */ /* 0x000fe20003800200 */
[----:B------:R-:W-:-:S04]  /*4360*/  UPRMT UR4, UR41, 0x9910, URZ ;  /* 0x0000991029047896 */ /* 0x000fc800080000ff */
[----:B------:R-:W-:Y:S01]  /*4370*/  UISETP.GT.AND UP0, UPT, UR4, 0x9, UPT ;  /* 0x000000090400788c */ /* 0x000fe2000bf04270 */
[----:B012---:R-:W-:-:S05]  /*4380*/  IADD3 R2, P0, PT, R0, UR6, RZ ;  /* 0x0000000600027c10 */ /* 0x007fca000ff1e0ff */
        /* <DEDUP_REMOVED lines=13> */
.L_x_1299:
[----:B------:R-:W2:Y:S02]  /*4460*/  LDG.E.U8 R2, desc[UR36][R2.64] ;  /* 0x0000002402027981 */ /* 0x000ea4000c1e1100 */
[----:B--2---:R-:W-:Y:S01]  /*4470*/  I2FP.F32.U32 R4, R2 ;  /* 0x0000000200047245 */ /* 0x004fe20000201000 */
[----:B------:R-:W-:Y:S06]  /*4480*/  BRA `(.L_x_1301) ;  /* 0x0000000c00247947 */ /* 0x000fec0003800000 */
.L_x_1298:
        /* <DEDUP_REMOVED lines=9> */
.L_x_1303:
[----:B------:R-:W2:Y:S02]  /*4520*/  LDG.E R2, desc[UR36][R2.64] ;  /* 0x0000002402027981 */ /* 0x000ea4000c1e1900 */
[----:B--2---:R-:W-:Y:S01]  /*4530*/  I2FP.F32.S32 R4, R2 ;  /* 0x0000000200047245 */ /* 0x004fe20000201400 */
[----:B------:R-:W-:Y:S06]  /*4540*/  BRA `(.L_x_1301) ;  /* 0x0000000800f47947 */ /* 0x000fec0003800000 */
.L_x_1302:
[----:B------:R-:W2:Y:S02]  /*4550*/  LDG.E.U16 R2, desc[UR36][R2.64] ;  /* 0x0000002402027981 */ /* 0x000ea4000c1e1500 */
[----:B--2---:R0:W1:Y:S01]  /*4560*/  I2F.S16 R4, R2 ;  /* 0x0000000200047306 */ /* 0x0040620000101400 */
[----:B------:R-:W-:Y:S05]  /*4570*/  BRA `(.L_x_1301) ;  /* 0x0000000800e87947 */ /* 0x000fea0003800000 */
.L_x_1297:
        /* <DEDUP_REMOVED lines=8> */
.L_x_1305:
[----:B------:R-:W2:Y:S02]  /*4600*/  LDG.E.U16 R2, desc[UR36][R2.64] ;  /* 0x0000002402027981 */ /* 0x000ea4000c1e1500 */
[----:B--2---:R-:W-:Y:S01]  /*4610*/  HADD2.F32 R4, -RZ, R2.H0_H0 ;  /* 0x20000002ff047230 */ /* 0x004fe20000004100 */
[----:B------:R-:W-:Y:S06]  /*4620*/  BRA `(.L_x_1301) ;  /* 0x0000000800bc7947 */ /* 0x000fec0003800000 */
.L_x_1304:
        /* <DEDUP_REMOVED lines=8> */
.L_x_1307:
[----:B------:R-:W2:Y:S02]  /*46b0*/  LDG.E.U16 R2, desc[UR36][R2.64] ;  /* 0x0000002402027981 */ /* 0x000ea4000c1e1500 */
[----:B--2---:R-:W-:Y:S01]  /*46c0*/  HADD2.F32 R4, -RZ, R2.H0_H0 ;  /* 0x20000002ff047230 */ /* 0x004fe20000004100 */
[----:B------:R-:W-:Y:S06]  /*46d0*/  BRA `(.L_x_1301) ;  /* 0x0000000800907947 */ /* 0x000fec0003800000 */
.L_x_1306:
[----:B------:R-:W2:Y:S01]  /*46e0*/  LDG.E.64 R2, desc[UR36][R2.64] ;  /* 0x0000002402027981 */ /* 0x000ea2000c1e1b00 */
[----:B------:R-:W-:Y:S01]  /*46f0*/  UMOV UR4, 0xf0000000 ;  /* 0xf000000000047882 */ /* 0x000fe20000000000 */
[----:B------:R-:W-:Y:S01]  /*4700*/  UMOV UR5, 0x380fffff ;  /* 0x380fffff00057882 */ /* 0x000fe20000000000 */
[----:B--2---:R-:W0:Y:S01]  /*4710*/  F2F.F32.F64 R4, R2 ;  /* 0x0000000200047310 */ /* 0x004e220000301000 */
[----:B------:R-:W-:-:S14]  /*4720*/  DSETP.GEU.AND P0, PT, |R2|, UR4, PT ;  /* 0x0000000402007e2a */ /* 0x000fdc000bf0e200 */
[----:B0-----:R-:W-:Y:S01]  /*4730*/  @!P0 FMUL R4, R4, 1.175494350822287508e-38 ;  /* 0x0080000004048820 */ /* 0x001fe20000400000 */
[----:B------:R-:W-:Y:S06]  /*4740*/  BRA `(.L_x_1301) ;  /* 0x0000000800747947 */ /* 0x000fec0003800000 */
.L_x_1296:
        /* <DEDUP_REMOVED lines=12> */
.L_x_1310:
[----:B------:R-:W2:Y:S01]  /*4810*/  LDG.E.64 R2, desc[UR36][R2.64] ;  /* 0x0000002402027981 */ /* 0x000ea2000c1e1b00 */
[----:B------:R-:W-:Y:S01]  /*4820*/  UMOV UR4, 0xf0000000 ;  /* 0xf000000000047882 */ /* 0x000fe20000000000 */
[----:B------:R-:W-:Y:S01]  /*4830*/  UMOV UR5, 0x380fffff ;  /* 0x380fffff00057882 */ /* 0x000fe20000000000 */
[----:B--2---:R-:W0:Y:S01]  /*4840*/  F2F.F32.F64 R4, R2 ;  /* 0x0000000200047310 */ /* 0x004e220000301000 */
[----:B------:R-:W-:-:S14]  /*4850*/  DSETP.GEU.AND P0, PT, |R2|, UR4, PT ;  /* 0x0000000402007e2a */ /* 0x000fdc000bf0e200 */
[----:B0-----:R-:W-:Y:S01]  /*4860*/  @!P0 FMUL R4, R4, 1.175494350822287508e-38 ;  /* 0x0080000004048820 */ /* 0x001fe20000400000 */
[----:B------:R-:W-:Y:S06]  /*4870*/  BRA `(.L_x_1301) ;  /* 0x0000000800287947 */ /* 0x000fec0003800000 */
.L_x_1309:
        /* <DEDUP_REMOVED lines=23> */
[----:B------:R-:W-:Y:S01]  /*49f0*/  LOP3.LUT R4, R5, 0x80000000, R4, 0xf8, !PT ;  /* 0x8000000005047812 */ /* 0x000fe200078ef804 */
[----:B------:R-:W-:Y:S06]  /*4a00*/  BRA `(.L_x_1301) ;  /* 0x0000000400c47947 */ /* 0x000fec0003800000 */
.L_x_1312:
        /* <DEDUP_REMOVED lines=10> */
[----:B------:R-:W-:Y:S01]  /*4ab0*/  LOP3.LUT R4, R0, 0x80000000, R5, 0xf8, !PT ;  /* 0x8000000000047812 */ /* 0x000fe200078ef805 */
[----:B------:R-:W-:Y:S06]  /*4ac0*/  BRA `(.L_x_1301) ;  /* 0x0000000400947947 */ /* 0x000fec0003800000 */
.L_x_1311:
[----:B------:R-:W2:Y:S02]  /*4ad0*/  LDG.E.U16 R2, desc[UR36][R2.64] ;  /* 0x0000002402027981 */ /* 0x000ea4000c1e1500 */
[----:B--2---:R-:W-:Y:S01]  /*4ae0*/  IMAD.U32 R4, R2, 0x10000, RZ ;  /* 0x0001000002047824 */ /* 0x004fe200078e00ff */
[----:B------:R-:W-:Y:S06]  /*4af0*/  BRA `(.L_x_1301) ;  /* 0x0000000400887947 */ /* 0x000fec0003800000 */
.L_x_1308:
        /* <DEDUP_REMOVED lines=11> */
.L_x_1315:
[----:B------:R-:W2:Y:S01]  /*4bb0*/  LDG.E.U8 R3, desc[UR36][R2.64] ;  /* 0x0000002402037981 */ /* 0x000ea2000c1e1100 */
        /* <DEDUP_REMOVED lines=19> */
.L_x_1317:
[----:B------:R-:W-:Y:S05]  /*4cf0*/  BSYNC.RECONVERGENT B0 ;  /* 0x0000000000007941 */ /* 0x000fea0003800200 */
.L_x_1316:
[----:B------:R-:W-:Y:S01]  /*4d00*/  IMAD.SHL.U32 R0, R0, 0x100000, RZ ;  /* 0x0010000000007824 */ /* 0x000fe200078e00ff */
[----:B------:R-:W-:-:S04]  /*4d10*/  LEA R2, R2, 0x3b800000, 0x17 ;  /* 0x3b80000002027811 */ /* 0x000fc800078eb8ff */
[----:B------:R-:W-:Y:S01]  /*4d20*/  LOP3.LUT R4, R2, R0, R7, 0xfe, !PT ;  /* 0x0000000002047212 */ /* 0x000fe200078efe07 */
[----:B------:R-:W-:Y:S06]  /*4d30*/  BRA `(.L_x_1301) ;  /* 0x0000000000f87947 */ /* 0x000fec0003800000 */
.L_x_1314:
[----:B------:R-:W2:Y:S01]  /*4d40*/  LDG.E.U8 R3, desc[UR36][R2.64] ;  /* 0x0000002402037981 */ /* 0x000ea2000c1e1100 */
        /* <DEDUP_REMOVED lines=19> */
.L_x_1319:
[----:B------:R-:W-:Y:S05]  /*4e80*/  BSYNC.RECONVERGENT B0 ;  /* 0x0000000000007941 */ /* 0x000fea0003800200 */
.L_x_1318:
[----:B------:R-:W-:Y:S02]  /*4e90*/  SHF.L.U32 R0, R0, 0x15, RZ ;  /* 0x0000001500007819 */ /* 0x000fe400000006ff */
[----:B------:R-:W-:-:S04]  /*4ea0*/  LEA R2, R2, 0x37800000, 0x17 ;  /* 0x3780000002027811 */ /* 0x000fc800078eb8ff */
[----:B------:R-:W-:Y:S01]  /*4eb0*/  LOP3.LUT R4, R2, R0, R7, 0xfe, !PT ;  /* 0x0000000002047212 */ /* 0x000fe200078efe07 */
[----:B------:R-:W-:Y:S06]  /*4ec0*/  BRA `(.L_x_1301) ;  /* 0x0000000000947947 */ /* 0x000fec0003800000 */
.L_x_1313:
        /* <DEDUP_REMOVED lines=8> */
[----:B--2---:R-:W-:-:S13]  /*4f50*/  ISETP.NE.AND P0, PT, R2, RZ, PT ;  /* 0x000000ff0200720c */ /* 0x004fda0003f05270 */
[----:B------:R-:W-:Y:S05]  /*4f60*/  @!P0 BRA `(.L_x_1301) ;  /* 0x00000000006c8947 */ /* 0x000fea0003800000 */
[----:B------:R-:W-:-:S13]  /*4f70*/  ISETP.NE.AND P0, PT, R2, 0xff, PT ;  /* 0x000000ff0200780c */ /* 0x000fda0003f05270 */
[----:B------:R-:W-:Y:S01]  /*4f80*/  @!P0 IMAD.MOV.U32 R4, RZ, RZ, 0x7f800001 ;  /* 0x7f800001ff048424 */ /* 0x000fe200078e00ff */
[----:B------:R-:W-:Y:S01]  /*4f90*/  @P0 SHF.L.U32 R4, R2, 0x17, RZ ;  /* 0x0000001702040819 */ /* 0x000fe200000006ff */
[----:B------:R-:W-:Y:S06]  /*4fa0*/  BRA `(.L_x_1301) ;  /* 0x00000000005c7947 */ /* 0x000fec0003800000 */
.L_x_1300:
        /* <DEDUP_REMOVED lines=16> */
.L_x_1322:
[----:B------:R-:W-:Y:S01]  /*50b0*/  IMAD.MOV.U32 R4, RZ, RZ, RZ ;  /* 0x000000ffff047224 */ /* 0x000fe200078e00ff */
[----:B------:R-:W-:Y:S06]  /*50c0*/  BRA `(.L_x_1301) ;  /* 0x0000000000147947 */ /* 0x000fec0003800000 */
.L_x_1321:
[----:B------:R-:W2:Y:S02]  /*50d0*/  LDG.E.64 R2, desc[UR36][R2.64] ;  /* 0x0000002402027981 */ /* 0x000ea4000c1e1b00 */
[----:B--2---:R0:W1:Y:S01]  /*50e0*/  I2F.U64 R4, R2 ;  /* 0x0000000200047312 */ /* 0x0040620000301000 */
[----:B------:R-:W-:Y:S05]  /*50f0*/  BRA `(.L_x_1301) ;  /* 0x0000000000087947 */ /* 0x000fea0003800000 */
.L_x_1320:
[----:B------:R-:W2:Y:S02]  /*5100*/  LDG.E R2, desc[UR36][R2.64] ;  /* 0x0000002402027981 */ /* 0x000ea4000c1e1900 */
[----:B--2---:R-:W-:-:S07]  /*5110*/  I2FP.F32.U32 R4, R2 ;  /* 0x0000000200047245 */ /* 0x004fce0000201000 */
.L_x_1301:
[----:B------:R-:W-:Y:S05]  /*5120*/  BSYNC.RECONVERGENT B6 ;  /* 0x0000000000067941 */ /* 0x000fea0003800200 */
.L_x_1295:
[----:B------:R-:W2:Y:S01]  /*5130*/  LDCU.64 UR6, c[0x0][0x580] ;  /* 0x0000b000ff0677ac */ /* 0x000ea20008000a00 */
[----:B01---5:R-:W0:Y:S01]  /*5140*/  MUFU.LG2 R4, R4 ;  /* 0x0000000400047308 */ /* 0x023e220000000c00 */
[----:B------:R-:W-:-:S04]  /*5150*/  UPRMT UR4, UR42, 0x9910, URZ ;  /* 0x000099102a047896 */ /* 0x000fc800080000ff */
[----:B------:R-:W-:Y:S01]  /*5160*/  UISETP.GT.AND UP0, UPT, UR4, 0x9, UPT ;  /* 0x000000090400788c */ /* 0x000fe2000bf04270 */
[----:B--234-:R-:W-:-:S05]  /*5170*/  IADD3 R2, P0, PT, R16, UR6, RZ ;  /* 0x0000000610027c10 */ /* 0x01cfca000ff1e0ff */
[----:B------:R-:W-:-:S03]  /*5180*/  IMAD.X R3, RZ, RZ, UR7, P0 ;  /* 0x00000007ff037e24 */ /* 0x000fc600080e06ff */
        /* <DEDUP_REMOVED lines=12> */
.L_x_1326:
[----:B------:R-:W0:Y:S02]  /*5250*/  F2I.S64.TRUNC R4, R4 ;  /* 0x0000000400047311 */ /* 0x000e24000020d900 */
[----:B0-----:R-:W-:-:S05]  /*5260*/  MOV R7, R4 ;  /* 0x0000000400077202 */ /* 0x001fca0000000f00 */
[----:B------:R3:W-:Y:S01]  /*5270*/  STG.E.U8 desc[UR36][R2.64], R7 ;  /* 0x0000000702007986 */ /* 0x0007e2000c101124 */
[----:B------:R-:W-:Y:S05]  /*5280*/  BRA `(.L_x_1328) ;  /* 0x0000000c00287947 */ /* 0x000fea0003800000 */
.L_x_1325:
        /* <DEDUP_REMOVED lines=9> */
.L_x_1330:
[----:B------:R-:W0:Y:S02]  /*5320*/  F2I.FTZ.TRUNC.NTZ R5, R4 ;  /* 0x0000000400057305 */ /* 0x000e24000021f100 */
[----:B0-----:R2:W-:Y:S01]  /*5330*/  STG.E desc[UR36][R2.64], R5 ;  /* 0x0000000502007986 */ /* 0x0015e2000c101924 */
[----:B------:R-:W-:Y:S05]  /*5340*/  BRA `(.L_x_1328) ;  /* 0x0000000800f87947 */ /* 0x000fea0003800000 */
.L_x_1329:
[----:B------:R-:W0:Y:S02]  /*5350*/  F2I.FTZ.TRUNC.NTZ R5, R4 ;  /* 0x0000000400057305 */ /* 0x000e24000021f100 */
[----:B0-----:R0:W-:Y:S01]  /*5360*/  STG.E.U16 desc[UR36][R2.64], R5 ;  /* 0x0000000502007986 */ /* 0x0011e2000c101524 */
[----:B------:R-:W-:Y:S05]  /*5370*/  BRA `(.L_x_1328) ;  /* 0x0000000800ec7947 */ /* 0x000fea0003800000 */
.L_x_1324:
        /* <DEDUP_REMOVED lines=8> */
.L_x_1332:
[----:B------:R-:W-:-:S05]  /*5400*/  F2FP.F16.F32.PACK_AB R4, RZ, R4 ;  /* 0x00000004ff04723e */ /* 0x000fca00000000ff */
[----:B------:R0:W-:Y:S01]  /*5410*/  STG.E.U16 desc[UR36][R2.64], R4 ;  /* 0x0000000402007986 */ /* 0x0001e2000c101524 */
[----:B------:R-:W-:Y:S05]  /*5420*/  BRA `(.L_x_1328) ;  /* 0x0000000800c07947 */ /* 0x000fea0003800000 */
.L_x_1331:
        /* <DEDUP_REMOVED lines=9> */
.L_x_1334:
[----:B------:R-:W-:-:S04]  /*54c0*/  F2FP.F16.F32.PACK_AB R5, RZ, R4 ;  /* 0x00000004ff05723e */ /* 0x000fc800000000ff */
[----:B------:R-:W-:-:S05]  /*54d0*/  PRMT R5, R5, 0x5410, RZ ;  /* 0x0000541005057816 */ /* 0x000fca00000000ff */
[----:B------:R0:W-:Y:S01]  /*54e0*/  STG.E desc[UR36][R2.64], R5 ;  /* 0x0000000502007986 */ /* 0x0001e2000c101924 */
[----:B------:R-:W-:Y:S05]  /*54f0*/  BRA `(.L_x_1328) ;  /* 0x00000008008c7947 */ /* 0x000fea0003800000 */
.L_x_1333:
[----:B------:R-:W-:-:S06]  /*5500*/  FMUL.FTZ R4, R4, 1 ;  /* 0x3f80000004047820 */ /* 0x000fcc0000410000 */
[----:B------:R-:W0:Y:S02]  /*5510*/  F2F.F64.F32 R4, R4 ;  /* 0x0000000400047310 */ /* 0x000e240000201800 */
[----:B0-----:R0:W-:Y:S01]  /*5520*/  STG.E.64 desc[UR36][R2.64], R4 ;  /* 0x0000000402007986 */ /* 0x0011e2000c101b24 */
[----:B------:R-:W-:Y:S05]  /*5530*/  BRA `(.L_x_1328) ;  /* 0x00000008007c7947 */ /* 0x000fea0003800000 */
.L_x_1323:
        /* <DEDUP_REMOVED lines=13> */
.L_x_1338:
[----:B------:R-:W-:Y:S01]  /*5610*/  LOP3.LUT R6, R4, 0x7fffffff, RZ, 0xc0, !PT ;  /* 0x7fffffff04067812 */ /* 0x000fe200078ec0ff */
[----:B------:R-:W-:Y:S01]  /*5620*/  BSSY.RECONVERGENT B0, `(.L_x_1339) ;  /* 0x0000012000007945 */ /* 0x000fe20003800200 */
[----:B------:R-:W-:Y:S02]  /*5630*/  IMAD.MOV.U32 R0, RZ, RZ, 0x80 ;  /* 0x00000080ff007424 */ /* 0x000fe400078e00ff */
        /* <DEDUP_REMOVED lines=13> */
.L_x_1341:
[----:B------:R-:W-:-:S04]  /*5710*/  SHF.R.U32.HI R4, RZ, 0x18, R4 ;  /* 0x00000018ff047819 */ /* 0x000fc80000011604 */
[----:B------:R-:W-:-:S04]  /*5720*/  LOP3.LUT R4, R5, 0x80, R4, 0xf8, !PT ;  /* 0x0000008005047812 */ /* 0x000fc800078ef804 */
[----:B------:R-:W-:-:S07]  /*5730*/  PRMT R0, R4, 0x7610, R0 ;  /* 0x0000761004007816 */ /* 0x000fce0000000000 */
.L_x_1340:
[----:B------:R-:W-:Y:S05]  /*5740*/  BSYNC.RECONVERGENT B0 ;  /* 0x0000000000007941 */ /* 0x000fea0003800200 */
.L_x_1339:
[----:B------:R0:W-:Y:S01]  /*5750*/  STG.E.U8 desc[UR36][R2.64], R0 ;  /* 0x0000000002007986 */ /* 0x0001e2000c101124 */
[----:B------:R-:W-:Y:S05]  /*5760*/  BRA `(.L_x_1328) ;  /* 0x0000000400f07947 */ /* 0x000fea0003800000 */
.L_x_1337:
[----:B------:R-:W-:Y:S01]  /*5770*/  LOP3.LUT R6, R4, 0x7fffffff, RZ, 0xc0, !PT ;  /* 0x7fffffff04067812 */ /* 0x000fe200078ec0ff */
[----:B------:R-:W-:Y:S01]  /*5780*/  BSSY.RECONVERGENT B0, `(.L_x_1342) ;  /* 0x0000012000007945 */ /* 0x000fe20003800200 */
[----:B------:R-:W-:Y:S02]  /*5790*/  HFMA2 R0, -RZ, RZ, 0, 7.62939453125e-06 ;  /* 0x00000080ff007431 */ /* 0x000fe400000001ff */
        /* <DEDUP_REMOVED lines=13> */
.L_x_1344:
[----:B------:R-:W-:-:S04]  /*5870*/  SHF.R.U32.HI R4, RZ, 0x18, R4 ;  /* 0x00000018ff047819 */ /* 0x000fc80000011604 */
[----:B------:R-:W-:-:S04]  /*5880*/  LOP3.LUT R5, R5, 0x80, R4, 0xf8, !PT ;  /* 0x0000008005057812 */ /* 0x000fc800078ef804 */
[----:B------:R-:W-:-:S07]  /*5890*/  PRMT R0, R5, 0x7610, R0 ;  /* 0x0000761005007816 */ /* 0x000fce0000000000 */
.L_x_1343:
[----:B------:R-:W-:Y:S05]  /*58a0*/  BSYNC.RECONVERGENT B0 ;  /* 0x0000000000007941 */ /* 0x000fea0003800200 */
.L_x_1342:
[----:B------:R0:W-:Y:S01]  /*58b0*/  STG.E.U8 desc[UR36][R2.64], R0 ;  /* 0x0000000002007986 */ /* 0x0001e2000c101124 */
[----:B------:R-:W-:Y:S05]  /*58c0*/  BRA `(.L_x_1328) ;  /* 0x0000000400987947 */ /* 0x000fea0003800000 */
.L_x_1336:
[----:B------:R-:W-:-:S09]  /*58d0*/  UISETP.NE.AND UP0, UPT, UR4, 0x1c, UPT ;  /* 0x0000001c0400788c */ /* 0x000fd2000bf05270 */
[----:B------:R-:W-:Y:S05]  /*58e0*/  BRA.U !UP0, `(.L_x_1345) ;  /* 0x0000000108587547 */ /* 0x000fea000b800000 */
[----:B------:R-:W-:-:S09]  /*58f0*/  UISETP.NE.AND UP0, UPT, UR4, 0x1d, UPT ;  /* 0x0000001d0400788c */ /* 0x000fd2000bf05270 */
[----:B------:R-:W-:Y:S05]  /*5900*/  BRA.U !UP0, `(.L_x_1346) ;  /* 0x0000000108447547 */ /* 0x000fea000b800000 */
[----:B------:R-:W-:-:S09]  /*5910*/  UISETP.NE.AND UP0, UPT, UR4, 0x2c, UPT ;  /* 0x0000002c0400788c */ /* 0x000fd2000bf05270 */
[----:B------:R-:W-:Y:S05]  /*5920*/  BRA.U UP0, `(.L_x_1327) ;  /* 0x0000000100a87547 */ /* 0x000fea000b800000 */
        /* <DEDUP_REMOVED lines=15> */
.L_x_1346:
[----:B------:R-:W0:Y:S02]  /*5a20*/  F2I.U64.TRUNC R4, R4 ;  /* 0x0000000400047311 */ /* 0x000e24000020d800 */
[----:B0-----:R0:W-:Y:S01]  /*5a30*/  STG.E.64 desc[UR36][R2.64], R4 ;  /* 0x0000000402007986 */ /* 0x0011e2000c101b24 */
[----:B------:R-:W-:Y:S05]  /*5a40*/  BRA `(.L_x_1328) ;  /* 0x0000000400387947 */ /* 0x000fea0003800000 */
.L_x_1345:
[----:B------:R-:W0:Y:S02]  /*5a50*/  F2I.FTZ.U32.TRUNC.NTZ R5, R4 ;  /* 0x0000000400057305 */ /* 0x000e24000021f000 */
[----:B0-----:R0:W-:Y:S01]  /*5a60*/  STG.E desc[UR36][R2.64], R5 ;  /* 0x0000000502007986 */ /* 0x0011e2000c101924 */
[----:B------:R-:W-:Y:S05]  /*5a70*/  BRA `(.L_x_1328) ;  /* 0x00000004002c7947 */ /* 0x000fea0003800000 */
.L_x_1335:
        /* <DEDUP_REMOVED lines=10> */
.L_x_1348:
[----:B------:R-:W-:Y:S01]  /*5b20*/  FMUL.FTZ R4, R4, 1 ;  /* 0x3f80000004047820 */ /* 0x000fe20000410000 */
[----:B------:R-:W-:-:S05]  /*5b30*/  CS2R R6, SRZ ;  /* 0x0000000000067805 */ /* 0x000fca000001ff00 */
[----:B------:R-:W0:Y:S02]  /*5b40*/  F2F.F64.F32 R4, R4 ;  /* 0x0000000400047310 */ /* 0x000e240000201800 */
[----:B0-----:R0:W-:Y:S01]  /*5b50*/  STG.E.128 desc[UR36][R2.64], R4 ;  /* 0x0000000402007986 */ /* 0x0011e2000c101d24 */
[----:B------:R-:W-:Y:S05]  /*5b60*/  BRA `(.L_x_1328) ;  /* 0x0000000000f07947 */ /* 0x000fea0003800000 */
.L_x_1347:
[----:B------:R-:W-:-:S09]  /*5b70*/  UISETP.NE.AND UP0, UPT, UR4, 0xf, UPT ;  /* 0x0000000f0400788c */ /* 0x000fd2000bf05270 */
[----:B------:R-:W-:Y:S05]  /*5b80*/  BRA.U !UP0, `(.L_x_1349) ;  /* 0x0000000108e07547 */ /* 0x000fea000b800000 */
[----:B------:R-:W-:-:S09]  /*5b90*/  UISETP.NE.AND UP0, UPT, UR4, 0x17, UPT ;  /* 0x000000170400788c */ /* 0x000fd2000bf05270 */
[----:B------:R-:W-:Y:S05]  /*5ba0*/  BRA.U !UP0, `(.L_x_1350) ;  /* 0x00000001088c7547 */ /* 0x000fea000b800000 */
[----:B------:R-:W-:-:S09]  /*5bb0*/  UISETP.NE.AND UP0, UPT, UR4, 0x18, UPT ;  /* 0x000000180400788c */ /* 0x000fd2000bf05270 */
[----:B------:R-:W-:Y:S05]  /*5bc0*/  BRA.U !UP0, `(.L_x_1351) ;  /* 0x0000000108447547 */ /* 0x000fea000b800000 */
.L_x_1327:
        /* <DEDUP_REMOVED lines=16> */
.L_x_1352:
[----:B------:R-:W-:Y:S05]  /*5cd0*/  BRA `(.L_x_1328) ;  /* 0x0000000000947947 */ /* 0x000fea0003800000 */
.L_x_1351:
[----:B------:R-:W-:Y:S01]  /*5ce0*/  LOP3.LUT R6, R4, 0x7fffffff, RZ, 0xc0, !PT ;  /* 0x7fffffff04067812 */ /* 0x000fe200078ec0ff */
[----:B------:R-:W-:Y:S01]  /*5cf0*/  BSSY.RECONVERGENT B0, `(.L_x_1353) ;  /* 0x000000b000007945 */ /* 0x000fe20003800200 */
[----:B------:R-:W-:Y:S01]  /*5d00*/  SHF.R.U32.HI R7, RZ, 0x18, R4 ;  /* 0x00000018ff077819 */ /* 0x000fe20000011604 */
[----:B------:R-:W-:Y:S01]  /*5d10*/  IMAD.MOV.U32 R0, RZ, RZ, 0x7f ;  /* 0x0000007fff007424 */ /* 0x000fe200078e00ff */
        /* <DEDUP_REMOVED lines=8> */
.L_x_1354:
[----:B------:R-:W-:Y:S05]  /*5da0*/  BSYNC.RECONVERGENT B0 ;  /* 0x0000000000007941 */ /* 0x000fea0003800200 */
.L_x_1353:
[----:B------:R-:W-:-:S05]  /*5db0*/  LOP3.LUT R5, R0, 0x80, R7, 0xf8, !PT ;  /* 0x0000008000057812 */ /* 0x000fca00078ef807 */
[----:B------:R0:W-:Y:S01]  /*5dc0*/  STG.E.U8 desc[UR36][R2.64], R5 ;  /* 0x0000000502007986 */ /* 0x0001e2000c101124 */
[----:B------:R-:W-:Y:S05]  /*5dd0*/  BRA `(.L_x_1328) ;  /* 0x0000000000547947 */ /* 0x000fea0003800000 */
.L_x_1350:
[----:B------:R-:W-:Y:S01]  /*5de0*/  LOP3.LUT R6, R4, 0x7fffffff, RZ, 0xc0, !PT ;  /* 0x7fffffff04067812 */ /* 0x000fe200078ec0ff */
[----:B------:R-:W-:Y:S03]  /*5df0*/  BSSY.RECONVERGENT B0, `(.L_x_1355) ;  /* 0x000000d000007945 */ /* 0x000fe60003800200 */
        /* <DEDUP_REMOVED lines=9> */
.L_x_1356:
[----:B------:R-:W-:Y:S02]  /*5e90*/  ISETP.GT.U32.AND P0, PT, R6, 0x7f800000, PT ;  /* 0x7f8000000600780c */ /* 0x000fe40003f04070 */
[----:B------:R-:W-:-:S04]  /*5ea0*/  MOV R0, 0x7f ;  /* 0x0000007f00007802 */ /* 0x000fc80000000f00 */
[----:B------:R-:W-:-:S07]  /*5eb0*/  SEL R0, R0, 0x7c, P0 ;  /* 0x0000007c00007807 */ /* 0x000fce0000000000 */
.L_x_1357:
[----:B------:R-:W-:Y:S05]  /*5ec0*/  BSYNC.RECONVERGENT B0 ;  /* 0x0000000000007941 */ /* 0x000fea0003800200 */
.L_x_1355:
[----:B------:R-:W-:-:S04]  /*5ed0*/  SHF.R.U32.HI R5, RZ, 0x18, R4 ;  /* 0x00000018ff057819 */ /* 0x000fc80000011604 */
[----:B------:R-:W-:-:S05]  /*5ee0*/  LOP3.LUT R5, R0, 0x80, R5, 0xf8, !PT ;  /* 0x0000008000057812 */ /* 0x000fca00078ef805 */
[----:B------:R0:W-:Y:S01]  /*5ef0*/  STG.E.U8 desc[UR36][R2.64], R5 ;  /* 0x0000000502007986 */ /* 0x0001e2000c101124 */
[----:B------:R-:W-:Y:S05]  /*5f00*/  BRA `(.L_x_1328) ;  /* 0x0000000000087947 */ /* 0x000fea0003800000 */
.L_x_1349:
[----:B------:R-:W-:-:S05]  /*5f10*/  F2FP.BF16.F32.PACK_AB R4, RZ, R4 ;  /* 0x00000004ff04723e */ /* 0x000fca00000010ff */
[----:B------:R0:W-:Y:S02]  /*5f20*/  STG.E.U16 desc[UR36][R2.64], R4 ;  /* 0x0000000402007986 */ /* 0x0001e4000c101524 */
.L_x_1328:
[----:B------:R-:W-:-:S07]  /*5f30*/  VIADD R17, R17, 0x80 ;  /* 0x0000008011117836 */ /* 0x000fce0000000000 */
.L_x_1293:
[----:B------:R-:W-:Y:S05]  /*5f40*/  BSYNC.RECONVERGENT B7 ;  /* 0x0000000000077941 */ /* 0x000fea0003800200 */
.L_x_1292:
[----:B------:R-:W5:Y:S01]  /*5f50*/  LDCU UR4, c[0x0][0x380] ;  /* 0x00007000ff0477ac */ /* 0x000f620008000800 */
[----:B------:R-:W-:Y:S01]  /*5f60*/  BSSY.RECONVERGENT B7, `(.L_x_1358) ;  /* 0x00002f2000077945 */ /* 0x000fe20003800200 */
[----:B-----5:R-:W-:-:S13]  /*5f70*/  ISETP.GE.AND P0, PT, R17, UR4, PT ;  /* 0x0000000411007c0c */ /* 0x020fda000bf06270 */
[----:B------:R-:W-:Y:S05]  /*5f80*/  @P0 BRA `(.L_x_1359) ;  /* 0x0000002c00bc0947 */ /* 0x000fea0003800000 */
[----:B------:R-:W5:Y:S01]  /*5f90*/  LDCU UR4, c[0x0][0x388] ;  /* 0x00007100ff0477ac */ /* 0x000f620008000800 */
[----:B------:R-:W-:Y:S02]  /*5fa0*/  HFMA2 R16, -RZ, RZ, 0, 0 ;  /* 0x00000000ff107431 */ /* 0x000fe400000001ff */
[----:B0--34-:R-:W-:Y:S01]  /*5fb0*/  IMAD.MOV.U32 R0, RZ, RZ, RZ ;  /* 0x000000ffff007224 */ /* 0x019fe200078e00ff */
[----:B-----5:R-:W-:-:S09]  /*5fc0*/  UISETP.NE.AND UP0, UPT, UR4, URZ, UPT ;  /* 0x000000ff0400728c */ /* 0x020fd2000bf05270 */
[----:B------:R-:W-:Y:S05]  /*5fd0*/  BRA.U !UP0, `(.L_x_1360) ;  /* 0x0000001108a87547 */ /* 0x000fea000b800000 */
[----:B------:R-:W1:Y:S01]  /*5fe0*/  LDCU.64 UR4, c[0x0][0x390] ;  /* 0x00007200ff0477ac */ /* 0x000e620008000a00 */
[----:B------:R-:W-:Y:S01]  /*5ff0*/  IMAD.MOV.U32 R16, RZ, RZ, RZ ;  /* 0x000000ffff107224 */ /* 0x000fe200078e00ff */
[----:B------:R-:W0:Y:S01]  /*6000*/  LDCU UR6, c[0x0][0x38c] ;  /* 0x00007180ff0677ac */ /* 0x000e220008000800 */
[----:B------:R-:W3:Y:S01]  /*6010*/  LDCU.64 UR8, c[0x0][0x4b8] ;  /* 0x00009700ff0877ac */ /* 0x000ee20008000a00 */
[----:B------:R-:W-:Y:S01]  /*6020*/  UISETP.NE.AND UP0, UPT, UR40, URZ, UPT ;  /* 0x000000ff2800728c */ /* 0x000fe2000bf05270 */
[----:B-12---:R-:W-:-:S05]  /*6030*/  IMAD.HI.U32 R2, R17, UR4, R16 ;  /* 0x0000000411027c27 */ /* 0x006fca000f8e0010 */
[----:B------:R-:W-:-:S05]  /*6040*/  SHF.R.U32.HI R3, RZ, UR5, R2 ;  /* 0x00000005ff037c19 */ /* 0x000fca0008011602 */
[----:B------:R-:W-:-:S04]  /*6050*/  IMAD.MOV R0, RZ, RZ, -R3 ;  /* 0x000000ffff007224 */ /* 0x000fc800078e0a03 */
[----:B0-----:R-:W-:-:S04]  /*6060*/  IMAD R0, R0, UR6, R17 ;  /* 0x0000000600007c24 */ /* 0x001fc8000f8e0211 */
[C---:B---3--:R-:W-:Y:S02]  /*6070*/  IMAD R16, R0.reuse, UR8, RZ ;  /* 0x0000000800107c24 */ /* 0x048fe4000f8e02ff */
        /* <DEDUP_REMOVED lines=288> */
.L_x_1360:
[----:B------:R-:W1:Y:S01]  /*7280*/  LDCU.64 UR6, c[0x0][0x588] ;  /* 0x0000b100ff0677ac */ /* 0x000e620008000a00 */
[----:B------:R-:W-:Y:S01]  /*7290*/  BSSY.RECONVERGENT B6, `(.L_x_1361) ;  /* 0x00000dd000067945 */ /* 0x000fe20003800200 */
[----:B------:R-:W-:-:S04]  /*72a0*/  UPRMT UR4, UR41, 0x9910, URZ ;  /* 0x0000991029047896 */ /* 0x000fc800080000ff */
[----:B------:R-:W-:Y:S01]  /*72b0*/  UISETP.GT.AND UP0, UPT, UR4, 0x9, UPT ;  /* 0x000000090400788c */ /* 0x000fe2000bf04270 */
[----:B-12---:R-:W-:-:S04]  /*72c0*/  IADD3 R2, P0, PT, R0, UR6, RZ ;  /* 0x0000000600027c10 */ /* 0x006fc8000ff1e0ff */
        /* <DEDUP_REMOVED lines=13> */
.L_x_1365:
[----:B------:R-:W2:Y:S02]  /*73a0*/  LDG.E.U8 R2, desc[UR36][R2.64] ;  /* 0x0000002402027981 */ /* 0x000ea4000c1e1100 */
[----:B--2---:R-:W-:Y:S01]  /*73b0*/  I2FP.F32.U32 R4, R2 ;  /* 0x0000000200047245 */ /* 0x004fe20000201000 */
[----:B------:R-:W-:Y:S06]  /*73c0*/  BRA `(.L_x_1367) ;  /* 0x0000000c00247947 */ /* 0x000fec0003800000 */
.L_x_1364:
        /* <DEDUP_REMOVED lines=9> */
.L_x_1369:
[----:B------:R-:W2:Y:S02]  /*7460*/  LDG.E R2, desc[UR36][R2.64] ;  /* 0x0000002402027981 */ /* 0x000ea4000c1e1900 */
[----:B--2---:R-:W-:Y:S01]  /*7470*/  I2FP.F32.S32 R4, R2 ;  /* 0x0000000200047245 */ /* 0x004fe20000201400 */
[----:B------:R-:W-:Y:S06]  /*7480*/  BRA `(.L_x_1367) ;  /* 0x0000000800f47947 */ /* 0x000fec0003800000 */
.L_x_1368:
[----:B------:R-:W2:Y:S02]  /*7490*/  LDG.E.U16 R2, desc[UR36][R2.64] ;  /* 0x0000002402027981 */ /* 0x000ea4000c1e1500 */
[----:B--2---:R2:W3:Y:S01]  /*74a0*/  I2F.S16 R4, R2 ;  /* 0x0000000200047306 */ /* 0x0044e20000101400 */
[----:B------:R-:W-:Y:S05]  /*74b0*/  BRA `(.L_x_1367) ;  /* 0x0000000800e87947 */ /* 0x000fea0003800000 */
.L_x_1363:
        /* <DEDUP_REMOVED lines=8> */
.L_x_1371:
[----:B------:R-:W2:Y:S02]  /*7540*/  LDG.E.U16 R2, desc[UR36][R2.64] ;  /* 0x0000002402027981 */ /* 0x000ea4000c1e1500 */
[----:B--2---:R-:W-:Y:S01]  /*7550*/  HADD2.F32 R4, -RZ, R2.H0_H0 ;  /* 0x20000002ff047230 */ /* 0x004fe20000004100 */
[----:B------:R-:W-:Y:S06]  /*7560*/  BRA `(.L_x_1367) ;  /* 0x0000000800bc7947 */ /* 0x000fec0003800000 */
.L_x_1370:
        /* <DEDUP_REMOVED lines=8> */
.L_x_1373:
[----:B------:R-:W2:Y:S02]  /*75f0*/  LDG.E.U16 R2, desc[UR36][R2.64] ;  /* 0x0000002402027981 */ /* 0x000ea4000c1e1500 */
[----:B--2---:R-:W-:Y:S01]  /*7600*/  HADD2.F32 R4, -RZ, R2.H0_H0 ;  /* 0x20000002ff047230 */ /* 0x004fe20000004100 */
[----:B------:R-:W-:Y:S06]  /*7610*/  BRA `(.L_x_1367) ;  /* 0x0000000800907947 */ /* 0x000fec0003800000 */
.L_x_1372:
[----:B------:R-:W2:Y:S01]  /*7620*/  LDG.E.64 R2, desc[UR36][R2.64] ;  /* 0x0000002402027981 */ /* 0x000ea2000c1e1b00 */
[----:B------:R-:W-:Y:S01]  /*7630*/  UMOV UR4, 0xf0000000 ;  /* 0xf000000000047882 */ /* 0x000fe20000000000 */
[----:B------:R-:W-:Y:S01]  /*7640*/  UMOV UR5, 0x380fffff ;  /* 0x380fffff00057882 */ /* 0x000fe20000000000 */
[----:B--2---:R-:W0:Y:S01]  /*7650*/  F2F.F32.F64 R4, R2 ;  /* 0x0000000200047310 */ /* 0x004e220000301000 */
[----:B------:R-:W-:-:S14]  /*7660*/  DSETP.GEU.AND P0, PT, |R2|, UR4, PT ;  /* 0x0000000402007e2a */ /* 0x000fdc000bf0e200 */
[----:B0-----:R-:W-:Y:S01]  /*7670*/  @!P0 FMUL R4, R4, 1.175494350822287508e-38 ;  /* 0x0080000004048820 */ /* 0x001fe20000400000 */
[----:B------:R-:W-:Y:S06]  /*7680*/  BRA `(.L_x_1367) ;  /* 0x0000000800747947 */ /* 0x000fec0003800000 */
.L_x_1362:
        /* <DEDUP_REMOVED lines=12> */
.L_x_1376:
[----:B------:R-:W2:Y:S01]  /*7750*/  LDG.E.64 R2, desc[UR36][R2.64] ;  /* 0x0000002402027981 */ /* 0x000ea2000c1e1b00 */
[----:B------:R-:W-:Y:S01]  /*7760*/  UMOV UR4, 0xf0000000 ;  /* 0xf000000000047882 */ /* 0x000fe20000000000 */
[----:B------:R-:W-:Y:S01]  /*7770*/  UMOV UR5, 0x380fffff ;  /* 0x380fffff00057882 */ /* 0x000fe20000000000 */
[----:B--2---:R-:W0:Y:S01]  /*7780*/  F2F.F32.F64 R4, R2 ;  /* 0x0000000200047310 */ /* 0x004e220000301000 */
[----:B------:R-:W-:-:S14]  /*7790*/  DSETP.GEU.AND P0, PT, |R2|, UR4, PT ;  /* 0x0000000402007e2a */ /* 0x000fdc000bf0e200 */
[----:B0-----:R-:W-:Y:S01]  /*77a0*/  @!P0 FMUL R4, R4, 1.175494350822287508e-38 ;  /* 0x0080000004048820 */ /* 0x001fe20000400000 */
[----:B------:R-:W-:Y:S06]  /*77b0*/  BRA `(.L_x_1367) ;  /* 0x0000000800287947 */ /* 0x000fec0003800000 */
.L_x_1375:
        /* <DEDUP_REMOVED lines=23> */
[----:B------:R-:W-:Y:S01]  /*7930*/  LOP3.LUT R4, R5, 0x80000000, R4, 0xf8, !PT ;  /* 0x8000000005047812 */ /* 0x000fe200078ef804 */
[----:B------:R-:W-:Y:S06]  /*7940*/  BRA `(.L_x_1367) ;  /* 0x0000000400c47947 */ /* 0x000fec0003800000 */
.L_x_1378:
        /* <DEDUP_REMOVED lines=12> */
.L_x_1377:
[----:B------:R-:W2:Y:S02]  /*7a10*/  LDG.E.U16 R2, desc[UR36][R2.64] ;  /* 0x0000002402027981 */ /* 0x000ea4000c1e1500 */
[----:B--2---:R-:W-:Y:S01]  /*7a20*/  IMAD.U32 R4, R2, 0x10000, RZ ;  /* 0x0001000002047824 */ /* 0x004fe200078e00ff */
[----:B------:R-:W-:Y:S06]  /*7a30*/  BRA `(.L_x_1367) ;  /* 0x0000000400887947 */ /* 0x000fec0003800000 */
.L_x_1374:
        /* <DEDUP_REMOVED lines=11> */
.L_x_1381:
        /* <DEDUP_REMOVED lines=20> */
.L_x_1383:
[----:B------:R-:W-:Y:S05]  /*7c30*/  BSYNC.RECONVERGENT B0 ;  /* 0x0000000000007941 */ /* 0x000fea0003800200 */
.L_x_1382:
[----:B------:R-:W-:Y:S02]  /*7c40*/  SHF.L.U32 R0, R0, 0x14, RZ ;  /* 0x0000001400007819 */ /* 0x000fe400000006ff */
[----:B------:R-:W-:-:S04]  /*7c50*/  LEA R2, R2, 0x3b800000, 0x17 ;  /* 0x3b80000002027811 */ /* 0x000fc800078eb8ff */
[----:B------:R-:W-:Y:S01]  /*7c60*/  LOP3.LUT R4, R2, R0, R7, 0xfe, !PT ;  /* 0x0000000002047212 */ /* 0x000fe200078efe07 */
[----:B------:R-:W-:Y:S06]  /*7c70*/  BRA `(.L_x_1367) ;  /* 0x0000000000f87947 */ /* 0x000fec0003800000 */
.L_x_1380:
        /* <DEDUP_REMOVED lines=20> */
.L_x_1385:
[----:B------:R-:W-:Y:S05]  /*7dc0*/  BSYNC.RECONVERGENT B0 ;  /* 0x0000000000007941 */ /* 0x000fea0003800200 */
.L_x_1384:
[----:B------:R-:W-:Y:S01]  /*7dd0*/  IMAD.SHL.U32 R0, R0, 0x200000, RZ ;  /* 0x0020000000007824 */ /* 0x000fe200078e00ff */
[----:B------:R-:W-:-:S04]  /*7de0*/  LEA R2, R2, 0x37800000, 0x17 ;  /* 0x3780000002027811 */ /* 0x000fc800078eb8ff */
[----:B------:R-:W-:Y:S01]  /*7df0*/  LOP3.LUT R4, R2, R0, R7, 0xfe, !PT ;  /* 0x0000000002047212 */ /* 0x000fe200078efe07 */
[----:B------:R-:W-:Y:S06]  /*7e00*/  BRA `(.L_x_1367) ;  /* 0x0000000000947947 */ /* 0x000fec0003800000 */
.L_x_1379:
[----:B------:R-:W-:-:S09]  /*7e10*/  UISETP.NE.AND UP0, UPT, UR4, 0x1c, UPT ;  /* 0x0000001c0400788c */ /* 0x000fd2000bf05270 */
[----:B------:R-:W-:Y:S05]  /*7e20*/  BRA.U !UP0, `(.L_x_1386) ;  /* 0x0000000108847547 */ /* 0x000fea000b800000 */
[----:B------:R-:W-:-:S09]  /*7e30*/  UISETP.NE.AND UP0, UPT, UR4, 0x1d, UPT ;  /* 0x0000001d0400788c */ /* 0x000fd2000bf05270 */
[----:B------:R-:W-:Y:S05]  /*7e40*/  BRA.U !UP0, `(.L_x_1387) ;  /* 0x0000000108707547 */ /* 0x000fea000b800000 */
[----:B------:R-:W-:-:S09]  /*7e50*/  UISETP.NE.AND UP0, UPT, UR4, 0x2c, UPT ;  /* 0x0000002c0400788c */ /* 0x000fd2000bf05270 */
[----:B------:R-:W-:Y:S05]  /*7e60*/  BRA.U UP0, `(.L_x_1366) ;  /* 0x0000000100207547 */ /* 0x000fea000b800000 */
[----:B------:R-:W2:Y:S01]  /*7e70*/  LDG.E.U8 R2, desc[UR36][R2.64] ;  /* 0x0000002402027981 */ /* 0x000ea2000c1e1100 */
[----:B------:R-:W-:Y:S01]  /*7e80*/  HFMA2 R4, -RZ, RZ, 3.814697265625e-06, 0 ;  /* 0x00400000ff047431 */ /* 0x000fe200000001ff */
[----:B--2---:R-:W-:-:S13]  /*7e90*/  ISETP.NE.AND P0, PT, R2, RZ, PT ;  /* 0x000000ff0200720c */ /* 0x004fda0003f05270 */
[----:B------:R-:W-:Y:S05]  /*7ea0*/  @!P0 BRA `(.L_x_1367) ;  /* 0x00000000006c8947 */ /* 0x000fea0003800000 */
[----:B------:R-:W-:-:S13]  /*7eb0*/  ISETP.NE.AND P0, PT, R2, 0xff, PT ;  /* 0x000000ff0200780c */ /* 0x000fda0003f05270 */
[----:B------:R-:W-:Y:S02]  /*7ec0*/  @!P0 IMAD.MOV.U32 R4, RZ, RZ, 0x7f800001 ;  /* 0x7f800001ff048424 */ /* 0x000fe400078e00ff */
[----:B------:R-:W-:Y:S01]  /*7ed0*/  @P0 IMAD.SHL.U32 R4, R2, 0x800000, RZ ;  /* 0x0080000002040824 */ /* 0x000fe200078e00ff */
[----:B------:R-:W-:Y:S06]  /*7ee0*/  BRA `(.L_x_1367) ;  /* 0x00000000005c7947 */ /* 0x000fec0003800000 */
.L_x_1366:
        /* <DEDUP_REMOVED lines=16> */
.L_x_1388:
[----:B------:R-:W-:Y:S01]  /*7ff0*/  MOV R4, RZ ;  /* 0x000000ff00047202 */ /* 0x000fe20000000f00 */
[----:B------:R-:W-:Y:S06]  /*8000*/  BRA `(.L_x_1367) ;  /* 0x0000000000147947 */ /* 0x000fec0003800000 */
.L_x_1387:
[----:B------:R-:W2:Y:S02]  /*8010*/  LDG.E.64 R2, desc[UR36][R2.64] ;  /* 0x0000002402027981 */ /* 0x000ea4000c1e1b00 */
[----:B--2---:R0:W1:Y:S01]  /*8020*/  I2F.U64 R4, R2 ;  /* 0x0000000200047312 */ /* 0x0040620000301000 */
[----:B------:R-:W-:Y:S05]  /*8030*/  BRA `(.L_x_1367) ;  /* 0x0000000000087947 */ /* 0x000fea0003800000 */
.L_x_1386:
[----:B------:R-:W2:Y:S02]  /*8040*/  LDG.E R2, desc[UR36][R2.64] ;  /* 0x0000002402027981 */ /* 0x000ea4000c1e1900 */
[----:B--2---:R-:W-:-:S07]  /*8050*/  I2FP.F32.U32 R4, R2 ;  /* 0x0000000200047245 */ /* 0x004fce0000201000 */
.L_x_1367:
[----:B------:R-:W-:Y:S05]  /*8060*/  BSYNC.RECONVERGENT B6 ;  /* 0x0000000000067941 */ /* 0x000fea0003800200 */
.L_x_1361:
[----:B------:R-:W2:Y:S01]  /*8070*/  LDCU.64 UR6, c[0x0][0x580] ;  /* 0x0000b000ff0677ac */ /* 0x000ea20008000a00 */
[----:B01-3-5:R-:W0:Y:S01]  /*8080*/  MUFU.LG2 R4, R4 ;  /* 0x0000000400047308 */ /* 0x02be220000000c00 */
[----:B------:R-:W-:-:S04]  /*8090*/  UPRMT UR4, UR42, 0x9910, URZ ;  /* 0x000099102a047896 */ /* 0x000fc800080000ff */
[----:B------:R-:W-:Y:S01]  /*80a0*/  UISETP.GT.AND UP0, UPT, UR4, 0x9, UPT ;  /* 0x000000090400788c */ /* 0x000fe2000bf04270 */
[----:B--2-4-:R-:W-:-:S05]  /*80b0*/  IADD3 R2, P0, PT, R16, UR6, RZ ;  /* 0x0000000610027c10 */ /* 0x014fca000ff1e0ff */
        /* <DEDUP_REMOVED lines=13> */
.L_x_1392:
[----:B------:R-:W0:Y:S02]  /*8190*/  F2I.S64.TRUNC R4, R4 ;  /* 0x0000000400047311 */ /* 0x000e24000020d900 */
[----:B0-----:R-:W-:-:S05]  /*81a0*/  IMAD.MOV.U32 R7, RZ, RZ, R4 ;  /* 0x000000ffff077224 */ /* 0x001fca00078e0004 */
[----:B------:R0:W-:Y:S01]  /*81b0*/  STG.E.U8 desc[UR36][R2.64], R7 ;  /* 0x0000000702007986 */ /* 0x0001e2000c101124 */
[----:B------:R-:W-:Y:S05]  /*81c0*/  BRA `(.L_x_1394) ;  /* 0x0000000c00287947 */ /* 0x000fea0003800000 */
.L_x_1391:
        /* <DEDUP_REMOVED lines=9> */
.L_x_1396:
[----:B------:R-:W0:Y:S02]  /*8260*/  F2I.FTZ.TRUNC.NTZ R5, R4 ;  /* 0x0000000400057305 */ /* 0x000e24000021f100 */
[----:B0-----:R0:W-:Y:S01]  /*8270*/  STG.E desc[UR36][R2.64], R5 ;  /* 0x0000000502007986 */ /* 0x0011e2000c101924 */
[----:B------:R-:W-:Y:S05]  /*8280*/  BRA `(.L_x_1394) ;  /* 0x0000000800f87947 */ /* 0x000fea0003800000 */
.L_x_1395:
[----:B------:R-:W0:Y:S02]  /*8290*/  F2I.FTZ.TRUNC.NTZ R5, R4 ;  /* 0x0000000400057305 */ /* 0x000e24000021f100 */
[----:B0-----:R0:W-:Y:S01]  /*82a0*/  STG.E.U16 desc[UR36][R2.64], R5 ;  /* 0x0000000502007986 */ /* 0x0011e2000c101524 */
[----:B------:R-:W-:Y:S05]  /*82b0*/  BRA `(.L_x_1394) ;  /* 0x0000000800ec7947 */ /* 0x000fea0003800000 */
.L_x_1390:
        /* <DEDUP_REMOVED lines=8> */
.L_x_1398:
[----:B------:R-:W-:-:S05]  /*8340*/  F2FP.F16.F32.PACK_AB R4, RZ, R4 ;  /* 0x00000004ff04723e */ /* 0x000fca00000000ff */
[----:B------:R0:W-:Y:S01]  /*8350*/  STG.E.U16 desc[UR36][R2.64], R4 ;  /* 0x0000000402007986 */ /* 0x0001e2000c101524 */
[----:B------:R-:W-:Y:S05]  /*8360*/  BRA `(.L_x_1394) ;  /* 0x0000000800c07947 */ /* 0x000fea0003800000 */
.L_x_1397:
[----:B------:R-:W-:-:S09]  /*8370*/  UISETP.NE.AND UP0, UPT, UR4, 0x7, UPT ;  /* 0x000000070400788c */ /* 0x000fd2000bf05270 */
[----:B------:R-:W-:Y:S05]  /*8380*/  BRA.U !UP0, `(.L_x_1399) ;  /* 0x00000001082c7547 */ /* 0x000fea000b800000 */
[----:B------:R-:W-:-:S09]  /*8390*/  UISETP.NE.AND UP0, UPT, UR4, 0x8, UPT ;  /* 0x000000080400788c */ /* 0x000fd2000bf05270 */
[----:B------:R-:W-:Y:S05]  /*83a0*/  BRA.U !UP0, `(.L_x_1400) ;  /* 0x0000000108147547 */ /* 0x000fea000b800000 */
[----:B------:R-:W-:-:S09]  /*83b0*/  UISETP.NE.AND UP0, UPT, UR4, 0x9, UPT ;  /* 0x000000090400788c */ /* 0x000fd2000bf05270 */
[----:B------:R-:W-:Y:S05]  /*83c0*/  BRA.U UP0, `(.L_x_1393) ;  /* 0x0000000500d07547 */ /* 0x000fea000b800000 */
[----:B------:R-:W-:-:S05]  /*83d0*/  HFMA2 R5, -RZ, RZ, 0, 0 ;  /* 0x00000000ff057431 */ /* 0x000fca00000001ff */
[----:B------:R0:W-:Y:S01]  /*83e0*/  STG.E.64 desc[UR36][R2.64], R4 ;  /* 0x0000000402007986 */ /* 0x0001e2000c101b24 */
[----:B------:R-:W-:Y:S05]  /*83f0*/  BRA `(.L_x_1394) ;  /* 0x00000008009c7947 */ /* 0x000fea0003800000 */
.L_x_1400:
[----:B------:R-:W-:-:S04]  /*8400*/  F2FP.F16.F32.PACK_AB R5, RZ, R4 ;  /* 0x00000004ff05723e */ /* 0x000fc800000000ff */
[----:B------:R-:W-:-:S05]  /*8410*/  PRMT R5, R5, 0x5410, RZ ;  /* 0x0000541005057816 */ /* 0x000fca00000000ff */
[----:B------:R0:W-:Y:S01]  /*8420*/  STG.E desc[UR36][R2.64], R5 ;  /* 0x0000000502007986 */ /* 0x0001e2000c101924 */
[----:B------:R-:W-:Y:S05]  /*8430*/  BRA `(.L_x_1394) ;  /* 0x00000008008c7947 */ /* 0x000fea0003800000 */
.L_x_1399:
[----:B------:R-:W-:-:S06]  /*8440*/  FMUL.FTZ R4, R4, 1 ;  /* 0x3f80000004047820 */ /* 0x000fcc0000410000 */
[----:B------:R-:W0:Y:S02]  /*8450*/  F2F.F64.F32 R4, R4 ;  /* 0x0000000400047310 */ /* 0x000e240000201800 */
[----:B0-----:R0:W-:Y:S01]  /*8460*/  STG.E.64 desc[UR36][R2.64], R4 ;  /* 0x0000000402007986 */ /* 0x0011e2000c101b24 */
[----:B------:R-:W-:Y:S05]  /*8470*/  BRA `(.L_x_1394) ;  /* 0x00000008007c7947 */ /* 0x000fea0003800000 */
.L_x_1389:
        /* <DEDUP_REMOVED lines=13> */
.L_x_1404:
        /* <DEDUP_REMOVED lines=16> */
.L_x_1407:
[----:B------:R-:W-:-:S04]  /*8650*/  SHF.R.U32.HI R4, RZ, 0x18, R4 ;  /* 0x00000018ff047819 */ /* 0x000fc80000011604 */
[----:B------:R-:W-:-:S04]  /*8660*/  LOP3.LUT R4, R5, 0x80, R4, 0xf8, !PT ;  /* 0x0000008005047812 */ /* 0x000fc800078ef804 */
[----:B------:R-:W-:-:S07]  /*8670*/  PRMT R0, R4, 0x7610, R0 ;  /* 0x0000761004007816 */ /* 0x000fce0000000000 */
.L_x_1406:
[----:B------:R-:W-:Y:S05]  /*8680*/  BSYNC.RECONVERGENT B0 ;  /* 0x0000000000007941 */ /* 0x000fea0003800200 */
.L_x_1405:
[----:B------:R0:W-:Y:S01]  /*8690*/  STG.E.U8 desc[UR36][R2.64], R0 ;  /* 0x0000000002007986 */ /* 0x0001e2000c101124 */
[----:B------:R-:W-:Y:S05]  /*86a0*/  BRA `(.L_x_1394) ;  /* 0x0000000400f07947 */ /* 0x000fea0003800000 */
.L_x_1403:
        /* <DEDUP_REMOVED lines=16> */
.L_x_1410:
[----:B------:R-:W-:-:S04]  /*87b0*/  SHF.R.U32.HI R4, RZ, 0x18, R4 ;  /* 0x00000018ff047819 */ /* 0x000fc80000011604 */
[----:B------:R-:W-:-:S04]  /*87c0*/  LOP3.LUT R5, R5, 0x80, R4, 0xf8, !PT ;  /* 0x0000008005057812 */ /* 0x000fc800078ef804 */
[----:B------:R-:W-:-:S07]  /*87d0*/  PRMT R0, R5, 0x7610, R0 ;  /* 0x0000761005007816 */ /* 0x000fce0000000000 */
.L_x_1409:
[----:B------:R-:W-:Y:S05]  /*87e0*/  BSYNC.RECONVERGENT B0 ;  /* 0x0000000000007941 */ /* 0x000fea0003800200 */
.L_x_1408:
[----:B------:R0:W-:Y:S01]  /*87f0*/  STG.E.U8 desc[UR36][R2.64], R0 ;  /* 0x0000000002007986 */ /* 0x0001e2000c101124 */
[----:B------:R-:W-:Y:S05]  /*8800*/  BRA `(.L_x_1394) ;  /* 0x0000000400987947 */ /* 0x000fea0003800000 */
.L_x_1402:
        /* <DEDUP_REMOVED lines=21> */
.L_x_1412:
[----:B------:R-:W0:Y:S02]  /*8960*/  F2I.U64.TRUNC R4, R4 ;  /* 0x0000000400047311 */ /* 0x000e24000020d800 */
[----:B0-----:R0:W-:Y:S01]  /*8970*/  STG.E.64 desc[UR36][R2.64], R4 ;  /* 0x0000000402007986 */ /* 0x0011e2000c101b24 */
[----:B------:R-:W-:Y:S05]  /*8980*/  BRA `(.L_x_1394) ;  /* 0x0000000400387947 */ /* 0x000fea0003800000 */
.L_x_1411:
[----:B------:R-:W0:Y:S02]  /*8990*/  F2I.FTZ.U32.TRUNC.NTZ R5, R4 ;  /* 0x0000000400057305 */ /* 0x000e24000021f000 */
[----:B0-----:R0:W-:Y:S01]  /*89a0*/  STG.E desc[UR36][R2.64], R5 ;  /* 0x0000000502007986 */ /* 0x0011e2000c101924 */
[----:B------:R-:W-:Y:S05]  /*89b0*/  BRA `(.L_x_1394) ;  /* 0x00000004002c7947 */ /* 0x000fea0003800000 */
.L_x_1401:
        /* <DEDUP_REMOVED lines=10> */
.L_x_1414:
[----:B------:R-:W-:Y:S01]  /*8a60*/  FMUL.FTZ R4, R4, 1 ;  /* 0x3f80000004047820 */ /* 0x000fe20000410000 */
[----:B------:R-:W-:-:S05]  /*8a70*/  CS2R R6, SRZ ;  /* 0x0000000000067805 */ /* 0x000fca000001ff00 */
[----:B------:R-:W0:Y:S02]  /*8a80*/  F2F.F64.F32 R4, R4 ;  /* 0x0000000400047310 */ /* 0x000e240000201800 */
[----:B0-----:R4:W-:Y:S01]  /*8a90*/  STG.E.128 desc[UR36][R2.64], R4 ;  /* 0x0000000402007986 */ /* 0x0019e2000c101d24 */
[----:B------:R-:W-:Y:S05]  /*8aa0*/  BRA `(.L_x_1394) ;  /* 0x0000000000f07947 */ /* 0x000fea0003800000 */
.L_x_1413:
[----:B------:R-:W-:-:S09]  /*8ab0*/  UISETP.NE.AND UP0, UPT, UR4, 0xf, UPT ;  /* 0x0000000f0400788c */ /* 0x000fd2000bf05270 */
[----:B------:R-:W-:Y:S05]  /*8ac0*/  BRA.U !UP0, `(.L_x_1415) ;  /* 0x0000000108e07547 */ /* 0x000fea000b800000 */
[----:B------:R-:W-:-:S09]  /*8ad0*/  UISETP.NE.AND UP0, UPT, UR4, 0x17, UPT ;  /* 0x000000170400788c */ /* 0x000fd2000bf05270 */
[----:B------:R-:W-:Y:S05]  /*8ae0*/  BRA.U !UP0, `(.L_x_1416) ;  /* 0x00000001088c7547 */ /* 0x000fea000b800000 */
[----:B------:R-:W-:-:S09]  /*8af0*/  UISETP.NE.AND UP0, UPT, UR4, 0x18, UPT ;  /* 0x000000180400788c */ /* 0x000fd2000bf05270 */
[----:B------:R-:W-:Y:S05]  /*8b00*/  BRA.U !UP0, `(.L_x_1417) ;  /* 0x0000000108447547 */ /* 0x000fea000b800000 */
.L_x_1393:
        /* <DEDUP_REMOVED lines=16> */
.L_x_1418:
[----:B------:R-:W-:Y:S05]  /*8c10*/  BRA `(.L_x_1394) ;  /* 0x0000000000947947 */ /* 0x000fea0003800000 */
.L_x_1417:
        /* <DEDUP_REMOVED lines=12> */
.L_x_1420:
[----:B------:R-:W-:Y:S05]  /*8ce0*/  BSYNC.RECONVERGENT B0 ;  /* 0x0000000000007941 */ /* 0x000fea0003800200 */
.L_x_1419:
[----:B------:R-:W-:-:S05]  /*8cf0*/  LOP3.LUT R5, R0, 0x80, R7, 0xf8, !PT ;  /* 0x0000008000057812 */ /* 0x000fca00078ef807 */
[----:B------:R2:W-:Y:S01]  /*8d00*/  STG.E.U8 desc[UR36][R2.64], R5 ;  /* 0x0000000502007986 */ /* 0x0005e2000c101124 */
[----:B------:R-:W-:Y:S05]  /*8d10*/  BRA `(.L_x_1394) ;  /* 0x0000000000547947 */ /* 0x000fea0003800000 */
.L_x_1416:
        /* <DEDUP_REMOVED lines=11> */
.L_x_1422:
[----:B------:R-:W-:Y:S01]  /*8dd0*/  IMAD.MOV.U32 R0, RZ, RZ, 0x7f ;  /* 0x0000007fff007424 */ /* 0x000fe200078e00ff */
[----:B------:R-:W-:-:S04]  /*8de0*/  ISETP.GT.U32.AND P0, PT, R6, 0x7f800000, PT ;  /* 0x7f8000000600780c */ /* 0x000fc80003f04070 */
[----:B------:R-:W-:-:S09]  /*8df0*/  SEL R0, R0, 0x7c, P0 ;  /* 0x0000007c00007807 */ /* 0x000fd20000000000 */
.L_x_1423:
[----:B------:R-:W-:Y:S05]  /*8e00*/  BSYNC.RECONVERGENT B0 ;  /* 0x0000000000007941 */ /* 0x000fea0003800200 */
.L_x_1421:
[----:B------:R-:W-:-:S04]  /*8e10*/  SHF.R.U32.HI R5, RZ, 0x18, R4 ;  /* 0x00000018ff057819 */ /* 0x000fc80000011604 */
[----:B------:R-:W-:-:S05]  /*8e20*/  LOP3.LUT R5, R0, 0x80, R5, 0xf8, !PT ;  /* 0x0000008000057812 */ /* 0x000fca00078ef805 */
[----:B------:R1:W-:Y:S01]  /*8e30*/  STG.E.U8 desc[UR36][R2.64], R5 ;  /* 0x0000000502007986 */ /* 0x0003e2000c101124 */
[----:B------:R-:W-:Y:S05]  /*8e40*/  BRA `(.L_x_1394) ;  /* 0x0000000000087947 */ /* 0x000fea0003800000 */
.L_x_1415:
[----:B------:R-:W-:-:S05]  /*8e50*/  F2FP.BF16.F32.PACK_AB R4, RZ, R4 ;  /* 0x00000004ff04723e */ /* 0x000fca00000010ff */
[----:B------:R0:W-:Y:S02]  /*8e60*/  STG.E.U16 desc[UR36][R2.64], R4 ;  /* 0x0000000402007986 */ /* 0x0001e4000c101524 */
.L_x_1394:
[----:B------:R-:W-:-:S07]  /*8e70*/  IADD3 R17, PT, PT, R17, 0x80, RZ ;  /* 0x0000008011117810 */ /* 0x000fce0007ffe0ff */
.L_x_1359:
[----:B------:R-:W-:Y:S05]  /*8e80*/  BSYNC.RECONVERGENT B7 ;  /* 0x0000000000077941 */ /* 0x000fea0003800200 */
.L_x_1358:
[----:B------:R-:W5:Y:S02]  /*8e90*/  LDCU UR4, c[0x0][0x380] ;  /* 0x00007000ff0477ac */ /* 0x000f640008000800 */
[----:B-----5:R-:W-:-:S13]  /*8ea0*/  ISETP.GE.AND P0, PT, R17, UR4, PT ;  /* 0x0000000411007c0c */ /* 0x020fda000bf06270 */
[----:B------:R-:W-:Y:S05]  /*8eb0*/  @P0 EXIT ;  /* 0x000000000000094d */ /* 0x000fea0003800000 */
[----:B------:R-:W5:Y:S01]  /*8ec0*/  LDCU UR4, c[0x0][0x388] ;  /* 0x00007100ff0477ac */ /* 0x000f620008000800 */
[----:B0--34-:R-:W-:Y:S02]  /*8ed0*/  IMAD.MOV.U32 R0, RZ, RZ, RZ ;  /* 0x000000ffff007224 */ /* 0x019fe400078e00ff */
[----:B------:R-:W-:Y:S01]  /*8ee0*/  IMAD.MOV.U32 R16, RZ, RZ, RZ ;  /* 0x000000ffff107224 */ /* 0x000fe200078e00ff */
[----:B-----5:R-:W-:-:S09]  /*8ef0*/  UISETP.NE.AND UP0, UPT, UR4, URZ, UPT ;  /* 0x000000ff0400728c */ /* 0x020fd2000bf05270 */
[----:B------:R-:W-:Y:S05]  /*8f00*/  BRA.U !UP0, `(.L_x_1424) ;  /* 0x0000001108a87547 */ /* 0x000fea000b800000 */
[----:B------:R-:W1:Y:S01]  /*8f10*/  LDCU.64 UR4, c[0x0][0x390] ;  /* 0x00007200ff0477ac */ /* 0x000e620008000a00 */
[----:B------:R-:W-:Y:S01]  /*8f20*/  MOV R16, RZ ;  /* 0x000000ff00107202 */ /* 0x000fe20000000f00 */
[----:B------:R-:W0:Y:S01]  /*8f30*/  LDCU UR6, c[0x0][0x38c] ;  /* 0x00007180ff0677ac */ /* 0x000e220008000800 */
[----:B------:R-:W3:Y:S01]  /*8f40*/  LDCU.64 UR8, c[0x0][0x4b8] ;  /* 0x00009700ff0877ac */ /* 0x000ee20008000a00 */
[----:B------:R-:W-:Y:S02]  /*8f50*/  UISETP.NE.AND UP0, UPT, UR40, URZ, UPT ;  /* 0x000000ff2800728c */ /* 0x000fe4000bf05270 */
        /* <DEDUP_REMOVED lines=293> */
.L_x_1424:
[----:B------:R-:W0:Y:S01]  /*a1b0*/  LDCU.128 UR8, c[0x0][0x580] ;  /* 0x0000b000ff0877ac */ /* 0x000e220008000c00 */
[----:B------:R-:W-:Y:S01]  /*a1c0*/  BSSY.RECONVERGENT B6, `(.L_x_1425) ;  /* 0x00000df000067945 */ /* 0x000fe20003800200 */
[----:B------:R-:W-:-:S04]  /*a1d0*/  UPRMT UR4, UR41, 0x9910, URZ ;  /* 0x0000991029047896 */ /* 0x000fc800080000ff */
[----:B------:R-:W-:Y:S01]  /*a1e0*/  UISETP.GT.AND UP0, UPT, UR4, 0x9, UPT ;  /* 0x000000090400788c */ /* 0x000fe2000bf04270 */
[----:B0-----:R-:W-:Y:S02]  /*a1f0*/  IADD3 R16, P0, PT, R16, UR8, RZ ;  /* 0x0000000810107c10 */ /* 0x001fe4000ff1e0ff */
[----:B-12---:R-:W-:-:S03]  /*a200*/  IADD3 R2, P1, PT, R0, UR10, RZ ;  /* 0x0000000a00027c10 */ /* 0x006fc6000ff3e0ff */
        /* <DEDUP_REMOVED lines=12> */
[----:B--2---:R4:W0:Y:S01]  /*a2d0*/  I2F.S16 R0, R2 ;  /* 0x0000000200007306 */ /* 0x0048220000101400 */
[----:B------:R-:W-:Y:S05]  /*a2e0*/  BRA `(.L_x_1431) ;  /* 0x0000000c00307947 */ /* 0x000fea0003800000 */
.L_x_1429:
[----:B------:R-:W2:Y:S02]  /*a2f0*/  LDG.E.U8 R0, desc[UR36][R2.64] ;  /* 0x0000002402007981 */ /* 0x000ea4000c1e1100 */
[----:B--2---:R-:W-:Y:S01]  /*a300*/  I2FP.F32.U32 R0, R0 ;  /* 0x0000000000007245 */ /* 0x004fe20000201000 */
[----:B------:R-:W-:Y:S06]  /*a310*/  BRA `(.L_x_1431) ;  /* 0x0000000c00247947 */ /* 0x000fec0003800000 */
.L_x_1428:
[----:B------:R-:W-:-:S09]  /*a320*/  UISETP.NE.AND UP0, UPT, UR4, 0x2, UPT ;  /* 0x000000020400788c */ /* 0x000fd2000bf05270 */
[----:B------:R-:W-:Y:S05]  /*a330*/  BRA.U !UP0, `(.L_x_1432) ;  /* 0x0000000108287547 */ /* 0x000fea000b800000 */
[----:B------:R-:W-:-:S09]  /*a340*/  UISETP.NE.AND UP0, UPT, UR4, 0x3, UPT ;  /* 0x000000030400788c */ /* 0x000fd2000bf05270 */
[----:B------:R-:W-:Y:S05]  /*a350*/  BRA.U !UP0, `(.L_x_1433) ;  /* 0x0000000108147547 */ /* 0x000fea000b800000 */
[----:B------:R-:W-:-:S09]  /*a360*/  UISETP.NE.AND UP0, UPT, UR4, 0x4, UPT ;  /* 0x000000040400788c */ /* 0x000fd2000bf05270 */
[----:B------:R-:W-:Y:S05]  /*a370*/  BRA.U UP0, `(.L_x_1430) ;  /* 0x0000000900b07547 */ /* 0x000fea000b800000 */
[----:B------:R-:W2:Y:S02]  /*a380*/  LDG.E.64 R2, desc[UR36][R2.64] ;  /* 0x0000002402027981 */ /* 0x000ea4000c1e1b00 */
[----:B--2---:R0:W1:Y:S01]  /*a390*/  I2F.S64 R0, R2 ;  /* 0x0000000200007312 */ /* 0x0040620000301400 */
[----:B------:R-:W-:Y:S05]  /*a3a0*/  BRA `(.L_x_1431) ;  /* 0x0000000c00007947 */ /* 0x000fea0003800000 */
.L_x_1433:
[----:B------:R-:W2:Y:S02]  /*a3b0*/  LDG.E R0, desc[UR36][R2.64] ;  /* 0x0000002402007981 */ /* 0x000ea4000c1e1900 */
[----:B--2---:R-:W-:Y:S01]  /*a3c0*/  I2FP.F32.S32 R0, R0 ;  /* 0x0000000000007245 */ /* 0x004fe20000201400 */
[----:B------:R-:W-:Y:S06]  /*a3d0*/  BRA `(.L_x_1431) ;  /* 0x0000000800f47947 */ /* 0x000fec0003800000 */
.L_x_1432:
[----:B------:R-:W2:Y:S02]  /*a3e0*/  LDG.E.U16 R0, desc[UR36][R2.64] ;  /* 0x0000002402007981 */ /* 0x000ea4000c1e1500 */
[----:B--2---:R-:W0:Y:S01]  /*a3f0*/  I2F.S16 R0, R0 ;  /* 0x0000000000007306 */ /* 0x004e220000101400 */
[----:B------:R-:W-:Y:S05]  /*a400*/  BRA `(.L_x_1431) ;  /* 0x0000000800e87947 */ /* 0x000fea0003800000 */
.L_x_1427:
        /* <DEDUP_REMOVED lines=8> */
.L_x_1435:
[----:B------:R-:W2:Y:S02]  /*a490*/  LDG.E.U16 R0, desc[UR36][R2.64] ;  /* 0x0000002402007981 */ /* 0x000ea4000c1e1500 */
[----:B--2---:R-:W-:Y:S01]  /*a4a0*/  HADD2.F32 R0, -RZ, R0.H0_H0 ;  /* 0x20000000ff007230 */ /* 0x004fe20000004100 */
[----:B------:R-:W-:Y:S06]  /*a4b0*/  BRA `(.L_x_1431) ;  /* 0x0000000800bc7947 */ /* 0x000fec0003800000 */
.L_x_1434:
        /* <DEDUP_REMOVED lines=8> */
.L_x_1437:
[----:B------:R-:W2:Y:S02]  /*a540*/  LDG.E.U16 R0, desc[UR36][R2.64] ;  /* 0x0000002402007981 */ /* 0x000ea4000c1e1500 */
[----:B--2---:R-:W-:Y:S01]  /*a550*/  HADD2.F32 R0, -RZ, R0.H0_H0 ;  /* 0x20000000ff007230 */ /* 0x004fe20000004100 */
[----:B------:R-:W-:Y:S06]  /*a560*/  BRA `(.L_x_1431) ;  /* 0x0000000800907947 */ /* 0x000fec0003800000 */
.L_x_1436:
[----:B------:R-:W2:Y:S01]  /*a570*/  LDG.E.64 R2, desc[UR36][R2.64] ;  /* 0x0000002402027981 */ /* 0x000ea2000c1e1b00 */
[----:B------:R-:W-:Y:S01]  /*a580*/  UMOV UR4, 0xf0000000 ;  /* 0xf000000000047882 */ /* 0x000fe20000000000 */
[----:B------:R-:W-:Y:S01]  /*a590*/  UMOV UR5, 0x380fffff ;  /* 0x380fffff00057882 */ /* 0x000fe20000000000 */
[----:B--2---:R-:W0:Y:S01]  /*a5a0*/  F2F.F32.F64 R0, R2 ;  /* 0x0000000200007310 */ /* 0x004e220000301000 */
[----:B------:R-:W-:-:S14]  /*a5b0*/  DSETP.GEU.AND P0, PT, |R2|, UR4, PT ;  /* 0x0000000402007e2a */ /* 0x000fdc000bf0e200 */
[----:B0-----:R-:W-:Y:S01]  /*a5c0*/  @!P0 FMUL R0, R0, 1.175494350822287508e-38 ;  /* 0x0080000000008820 */ /* 0x001fe20000400000 */
[----:B------:R-:W-:Y:S06]  /*a5d0*/  BRA `(.L_x_1431) ;  /* 0x0000000800747947 */ /* 0x000fec0003800000 */
.L_x_1426:
        /* <DEDUP_REMOVED lines=12> */
.L_x_1440:
[----:B------:R-:W2:Y:S01]  /*a6a0*/  LDG.E.64 R2, desc[UR36][R2.64] ;  /* 0x0000002402027981 */ /* 0x000ea2000c1e1b00 */
[----:B------:R-:W-:Y:S01]  /*a6b0*/  UMOV UR4, 0xf0000000 ;  /* 0xf000000000047882 */ /* 0x000fe20000000000 */
[----:B------:R-:W-:Y:S01]  /*a6c0*/  UMOV UR5, 0x380fffff ;  /* 0x380fffff00057882 */ /* 0x000fe20000000000 */
[----:B--2---:R-:W0:Y:S01]  /*a6d0*/  F2F.F32.F64 R0, R2 ;  /* 0x0000000200007310 */ /* 0x004e220000301000 */
[----:B------:R-:W-:-:S14]  /*a6e0*/  DSETP.GEU.AND P0, PT, |R2|, UR4, PT ;  /* 0x0000000402007e2a */ /* 0x000fdc000bf0e200 */
[----:B0-----:R-:W-:Y:S01]  /*a6f0*/  @!P0 FMUL R0, R0, 1.175494350822287508e-38 ;  /* 0x0080000000008820 */ /* 0x001fe20000400000 */
[----:B------:R-:W-:Y:S06]  /*a700*/  BRA `(.L_x_1431) ;  /* 0x0000000800287947 */ /* 0x000fec0003800000 */
.L_x_1439:
        /* <DEDUP_REMOVED lines=23> */
[----:B------:R-:W-:Y:S01]  /*a880*/  LOP3.LUT R0, R5, 0x80000000, R0, 0xf8, !PT ;  /* 0x8000000005007812 */ /* 0x000fe200078ef800 */
[----:B------:R-:W-:Y:S06]  /*a890*/  BRA `(.L_x_1431) ;  /* 0x0000000400c47947 */ /* 0x000fec0003800000 */
.L_x_1442:
        /* <DEDUP_REMOVED lines=12> */
.L_x_1441:
[----:B------:R-:W2:Y:S02]  /*a960*/  LDG.E.U16 R0, desc[UR36][R2.64] ;  /* 0x0000002402007981 */ /* 0x000ea4000c1e1500 */
[----:B--2---:R-:W-:Y:S01]  /*a970*/  SHF.L.U32 R0, R0, 0x10, RZ ;  /* 0x0000001000007819 */ /* 0x004fe200000006ff */
[----:B------:R-:W-:Y:S06]  /*a980*/  BRA `(.L_x_1431) ;  /* 0x0000000400887947 */ /* 0x000fec0003800000 */
.L_x_1438:
        /* <DEDUP_REMOVED lines=11> */
.L_x_1445:
        /* <DEDUP_REMOVED lines=20> */
.L_x_1447:
[----:B------:R-:W-:Y:S05]  /*ab80*/  BSYNC.RECONVERGENT B0 ;  /* 0x0000000000007941 */ /* 0x000fea0003800200 */
.L_x_1446:
[----:B------:R-:W-:Y:S01]  /*ab90*/  IMAD.SHL.U32 R0, R0, 0x100000, RZ ;  /* 0x0010000000007824 */ /* 0x000fe200078e00ff */
[----:B------:R-:W-:-:S04]  /*aba0*/  LEA R2, R2, 0x3b800000, 0x17 ;  /* 0x3b80000002027811 */ /* 0x000fc800078eb8ff */
[----:B------:R-:W-:Y:S01]  /*abb0*/  LOP3.LUT R0, R2, R0, R7, 0xfe, !PT ;  /* 0x0000000002007212 */ /* 0x000fe200078efe07 */
[----:B------:R-:W-:Y:S06]  /*abc0*/  BRA `(.L_x_1431) ;  /* 0x0000000000f87947 */ /* 0x000fec0003800000 */
.L_x_1444:
        /* <DEDUP_REMOVED lines=20> */
.L_x_1449:
[----:B------:R-:W-:Y:S05]  /*ad10*/  BSYNC.RECONVERGENT B0 ;  /* 0x0000000000007941 */ /* 0x000fea0003800200 */
.L_x_1448:
[----:B------:R-:W-:Y:S02]  /*ad20*/  SHF.L.U32 R0, R0, 0x15, RZ ;  /* 0x0000001500007819 */ /* 0x000fe400000006ff */
[----:B------:R-:W-:-:S04]  /*ad30*/  LEA R2, R2, 0x37800000, 0x17 ;  /* 0x3780000002027811 */ /* 0x000fc800078eb8ff */
[----:B------:R-:W-:Y:S01]  /*ad40*/  LOP3.LUT R0, R2, R0, R7, 0xfe, !PT ;  /* 0x0000000002007212 */ /* 0x000fe200078efe07 */
[----:B------:R-:W-:Y:S06]  /*ad50*/  BRA `(.L_x_1431) ;  /* 0x0000000000947947 */ /* 0x000fec0003800000 */
.L_x_1443:
        /* <DEDUP_REMOVED lines=11> */
[----:B------:R-:W-:Y:S01]  /*ae10*/  @!P0 MOV R0, 0x7f800001 ;  /* 0x7f80000100008802 */ /* 0x000fe20000000f00 */
[----:B------:R-:W-:Y:S01]  /*ae20*/  @P0 IMAD.SHL.U32 R0, R2, 0x800000, RZ ;  /* 0x0080000002000824 */ /* 0x000fe200078e00ff */
[----:B------:R-:W-:Y:S06]  /*ae30*/  BRA `(.L_x_1431) ;  /* 0x00000000005c7947 */ /* 0x000fec0003800000 */
.L_x_1430:
        /* <DEDUP_REMOVED lines=16> */
.L_x_1452:
[----:B------:R-:W-:Y:S01]  /*af40*/  IMAD.MOV.U32 R0, RZ, RZ, RZ ;  /* 0x000000ffff007224 */ /* 0x000fe200078e00ff */
[----:B------:R-:W-:Y:S06]  /*af50*/  BRA `(.L_x_1431) ;  /* 0x0000000000147947 */ /* 0x000fec0003800000 */
.L_x_1451:
[----:B------:R-:W2:Y:S02]  /*af60*/  LDG.E.64 R2, desc[UR36][R2.64] ;  /* 0x0000002402027981 */ /* 0x000ea4000c1e1b00 */
[----:B--2---:R0:W1:Y:S01]  /*af70*/  I2F.U64 R0, R2 ;  /* 0x0000000200007312 */ /* 0x0040620000301000 */
[----:B------:R-:W-:Y:S05]  /*af80*/  BRA `(.L_x_1431) ;  /* 0x0000000000087947 */ /* 0x000fea0003800000 */
.L_x_1450:
[----:B------:R-:W2:Y:S02]  /*af90*/  LDG.E R0, desc[UR36][R2.64] ;  /* 0x0000002402007981 */ /* 0x000ea4000c1e1900 */
[----:B--2---:R-:W-:-:S07]  /*afa0*/  I2FP.F32.U32 R0, R0 ;  /* 0x0000000000007245 */ /* 0x004fce0000201000 */
.L_x_1431:
[----:B------:R-:W-:Y:S05]  /*afb0*/  BSYNC.RECONVERGENT B6 ;  /* 0x0000000000067941 */ /* 0x000fea0003800200 */
.L_x_1425:
[----:B------:R-:W-:Y:S01]  /*afc0*/  UPRMT UR4, UR42, 0x9910, URZ ;  /* 0x000099102a047896 */ /* 0x000fe200080000ff */
[----:B012345:R0:W1:Y:S03]  /*afd0*/  MUFU.LG2 R2, R0 ;  /* 0x0000000000027308 */ /* 0x03f0660000000c00 */
[----:B------:R-:W-:-:S09]  /*afe0*/  UISETP.GT.AND UP0, UPT, UR4, 0x9, UPT ;  /* 0x000000090400788c */ /* 0x000fd2000bf04270 */
        /* <DEDUP_REMOVED lines=9> */
[----:B-1----:R-:W0:Y:S02]  /*b080*/  F2I.FTZ.TRUNC.NTZ R3, R2 ;  /* 0x0000000200037305 */ /* 0x002e24000021f100 */
[----:B0-----:R-:W-:Y:S01]  /*b090*/  STG.E.U8 desc[UR36][R16.64], R3 ;  /* 0x0000000310007986 */ /* 0x001fe2000c101124 */
[----:B------:R-:W-:Y:S05]  /*b0a0*/  EXIT ;  /* 0x000000000000794d */ /* 0x000fea0003800000 */
.L_x_1456:
[----:B-1----:R-:W0:Y:S02]  /*b0b0*/  F2I.S64.TRUNC R2, R2 ;  /* 0x0000000200027311 */ /* 0x002e24000020d900 */
[----:B0-----:R-:W-:-:S05]  /*b0c0*/  MOV R5, R2 ;  /* 0x0000000200057202 */ /* 0x001fca0000000f00 */
[----:B------:R-:W-:Y:S01]  /*b0d0*/  STG.E.U8 desc[UR36][R16.64], R5 ;  /* 0x0000000510007986 */ /* 0x000fe2000c101124 */
[----:B------:R-:W-:Y:S05]  /*b0e0*/  EXIT ;  /* 0x000000000000794d */ /* 0x000fea0003800000 */
.L_x_1455:
[----:B------:R-:W-:-:S09]  /*b0f0*/  UISETP.NE.AND UP0, UPT, UR4, 0x2, UPT ;  /* 0x000000020400788c */ /* 0x000fd2000bf05270 */
[----:B------:R-:W-:Y:S05]  /*b100*/  BRA.U !UP0, `(.L_x_1458) ;  /* 0x0000000108287547 */ /* 0x000fea000b800000 */
[----:B------:R-:W-:-:S09]  /*b110*/  UISETP.NE.AND UP0, UPT, UR4, 0x3, UPT ;  /* 0x000000030400788c */ /* 0x000fd2000bf05270 */
[----:B------:R-:W-:Y:S05]  /*b120*/  BRA.U !UP0, `(.L_x_1459) ;  /* 0x0000000108147547 */ /* 0x000fea000b800000 */
[----:B------:R-:W-:-:S09]  /*b130*/  UISETP.NE.AND UP0, UPT, UR4, 0x4, UPT ;  /* 0x000000040400788c */ /* 0x000fd2000bf05270 */
[----:B------:R-:W-:Y:S05]  /*b140*/  BRA.U UP0, `(.L_x_1457) ;  /* 0x0000000900387547 */ /* 0x000fea000b800000 */
[----:B-1----:R-:W0:Y:S02]  /*b150*/  F2I.S64.TRUNC R2, R2 ;  /* 0x0000000200027311 */ /* 0x002e24000020d900 */
[----:B0-----:R-:W-:Y:S01]  /*b160*/  STG.E.64 desc[UR36][R16.64], R2 ;  /* 0x0000000210007986 */ /* 0x001fe2000c101b24 */
[----:B------:R-:W-:Y:S05]  /*b170*/  EXIT ;  /* 0x000000000000794d */ /* 0x000fea0003800000 */
.L_x_1459:
[----:B-1----:R-:W0:Y:S02]  /*b180*/  F2I.FTZ.TRUNC.NTZ R3, R2 ;  /* 0x0000000200037305 */ /* 0x002e24000021f100 */
[----:B0-----:R-:W-:Y:S01]  /*b190*/  STG.E desc[UR36][R16.64], R3 ;  /* 0x0000000310007986 */ /* 0x001fe2000c101924 */
[----:B------:R-:W-:Y:S05]  /*b1a0*/  EXIT ;  /* 0x000000000000794d */ /* 0x000fea0003800000 */
.L_x_1458:
[----:B-1----:R-:W0:Y:S02]  /*b1b0*/  F2I.FTZ.TRUNC.NTZ R3, R2 ;  /* 0x0000000200037305 */ /* 0x002e24000021f100 */
[----:B0-----:R-:W-:Y:S01]  /*b1c0*/  STG.E.U16 desc[UR36][R16.64], R3 ;  /* 0x0000000310007986 */ /* 0x001fe2000c101524 */
[----:B------:R-:W-:Y:S05]  /*b1d0*/  EXIT ;  /* 0x000000000000794d */ /* 0x000fea0003800000 */
.L_x_1454:
[----:B------:R-:W-:-:S09]  /*b1e0*/  UISETP.GT.AND UP0, UPT, UR4, 0x6, UPT ;  /* 0x000000060400788c */ /* 0x000fd2000bf04270 */
[----:B------:R-:W-:Y:S05]  /*b1f0*/  BRA.U UP0, `(.L_x_1460) ;  /* 0x0000000100247547 */ /* 0x000fea000b800000 */
[----:B------:R-:W-:-:S09]  /*b200*/  UISETP.NE.AND UP0, UPT, UR4, 0x5, UPT ;  /* 0x000000050400788c */ /* 0x000fd2000bf05270 */
[----:B------:R-:W-:Y:S05]  /*b210*/  BRA.U !UP0, `(.L_x_1461) ;  /* 0x0000000108107547 */ /* 0x000fea000b800000 */
[----:B------:R-:W-:-:S09]  /*b220*/  UISETP.NE.AND UP0, UPT, UR4, 0x6, UPT ;  /* 0x000000060400788c */ /* 0x000fd2000bf05270 */
[----:B------:R-:W-:Y:S05]  /*b230*/  BRA.U UP0, `(.L_x_1457) ;  /* 0x0000000500fc7547 */ /* 0x000fea000b800000 */
[----:B-1----:R-:W-:Y:S01]  /*b240*/  STG.E desc[UR36][R16.64], R2 ;  /* 0x0000000210007986 */ /* 0x002fe2000c101924 */
[----:B------:R-:W-:Y:S05]  /*b250*/  EXIT ;  /* 0x000000000000794d */ /* 0x000fea0003800000 */
.L_x_1461:
[----:B-1----:R-:W-:-:S05]  /*b260*/  F2FP.F16.F32.PACK_AB R2, RZ, R2 ;  /* 0x00000002ff02723e */ /* 0x002fca00000000ff */
[----:B------:R-:W-:Y:S01]  /*b270*/  STG.E.U16 desc[UR36][R16.64], R2 ;  /* 0x0000000210007986 */ /* 0x000fe2000c101524 */
[----:B------:R-:W-:Y:S05]  /*b280*/  EXIT ;  /* 0x000000000000794d */ /* 0x000fea0003800000 */
.L_x_1460:
[----:B------:R-:W-:-:S09]  /*b290*/  UISETP.NE.AND UP0, UPT, UR4, 0x7, UPT ;  /* 0x000000070400788c */ /* 0x000fd2000bf05270 */
[----:B------:R-:W-:Y:S05]  /*b2a0*/  BRA.U !UP0, `(.L_x_1462) ;  /* 0x00000001082c7547 */ /* 0x000fea000b800000 */
[----:B------:R-:W-:-:S09]  /*b2b0*/  UISETP.NE.AND UP0, UPT, UR4, 0x8, UPT ;  /* 0x000000080400788c */ /* 0x000fd2000bf05270 */
[----:B------:R-:W-:Y:S05]  /*b2c0*/  BRA.U !UP0, `(.L_x_1463) ;  /* 0x0000000108147547 */ /* 0x000fea000b800000 */
[----:B------:R-:W-:-:S09]  /*b2d0*/  UISETP.NE.AND UP0, UPT, UR4, 0x9, UPT ;  /* 0x000000090400788c */ /* 0x000fd2000bf05270 */
[----:B------:R-:W-:Y:S05]  /*b2e0*/  BRA.U UP0, `(.L_x_1457) ;  /* 0x0000000500d07547 */ /* 0x000fea000b800000 */
[----:B------:R-:W-:-:S05]  /*b2f0*/  IMAD.MOV.U32 R3, RZ, RZ, RZ ;  /* 0x000000ffff037224 */ /* 0x000fca00078e00ff */
[----:B-1----:R-:W-:Y:S01]  /*b300*/  STG.E.64 desc[UR36][R16.64], R2 ;  /* 0x0000000210007986 */ /* 0x002fe2000c101b24 */
[----:B------:R-:W-:Y:S05]  /*b310*/  EXIT ;  /* 0x000000000000794d */ /* 0x000fea0003800000 */
.L_x_1463:
[----:B-1----:R-:W-:-:S04]  /*b320*/  F2FP.F16.F32.PACK_AB R3, RZ, R2 ;  /* 0x00000002ff03723e */ /* 0x002fc800000000ff */
[----:B------:R-:W-:-:S05]  /*b330*/  PRMT R3, R3, 0x5410, RZ ;  /* 0x0000541003037816 */ /* 0x000fca00000000ff */
[----:B------:R-:W-:Y:S01]  /*b340*/  STG.E desc[UR36][R16.64], R3 ;  /* 0x0000000310007986 */ /* 0x000fe2000c101924 */
[----:B------:R-:W-:Y:S05]  /*b350*/  EXIT ;  /* 0x000000000000794d */ /* 0x000fea0003800000 */
.L_x_1462:
[----:B-1----:R-:W-:-:S06]  /*b360*/  FMUL.FTZ R2, R2, 1 ;  /* 0x3f80000002027820 */ /* 0x002fcc0000410000 */
[----:B------:R-:W0:Y:S02]  /*b370*/  F2F.F64.F32 R2, R2 ;  /* 0x0000000200027310 */ /* 0x000e240000201800 */
[----:B0-----:R-:W-:Y:S01]  /*b380*/  STG.E.64 desc[UR36][R16.64], R2 ;  /* 0x0000000210007986 */ /* 0x001fe2000c101b24 */
[----:B------:R-:W-:Y:S05]  /*b390*/  EXIT ;  /* 0x000000000000794d */ /* 0x000fea0003800000 */
.L_x_1453:
        /* <DEDUP_REMOVED lines=10> */
[----:B-1----:R-:W0:Y:S02]  /*b440*/  F2I.FTZ.U32.TRUNC.NTZ R3, R2 ;  /* 0x0000000200037305 */ /* 0x002e24000021f000 */
[----:B0-----:R-:W-:Y:S01]  /*b450*/  STG.E.U16 desc[UR36][R16.64], R3 ;  /* 0x0000000310007986 */ /* 0x001fe2000c101524 */
[----:B------:R-:W-:Y:S05]  /*b460*/  EXIT ;  /* 0x000000000000794d */ /* 0x000fea0003800000 */
.L_x_1467:
[----:B-1----:R-:W-:Y:S01]  /*b470*/  LOP3.LUT R4, R2, 0x7fffffff, RZ, 0xc0, !PT ;  /* 0x7fffffff02047812 */ /* 0x002fe200078ec0ff */
        /* <DEDUP_REMOVED lines=15> */
.L_x_1470:
[----:B------:R-:W-:-:S04]  /*b570*/  SHF.R.U32.HI R2, RZ, 0x18, R2 ;  /* 0x00000018ff027819 */ /* 0x000fc80000011602 */
[----:B------:R-:W-:-:S04]  /*b580*/  LOP3.LUT R2, R3, 0x80, R2, 0xf8, !PT ;  /* 0x0000008003027812 */ /* 0x000fc800078ef802 */
[----:B------:R-:W-:-:S07]  /*b590*/  PRMT R8, R2, 0x7610, R8 ;  /* 0x0000761002087816 */ /* 0x000fce0000000008 */
.L_x_1469:
[----:B------:R-:W-:Y:S05]  /*b5a0*/  BSYNC.RECONVERGENT B0 ;  /* 0x0000000000007941 */ /* 0x000fea0003800200 */
.L_x_1468:
[----:B------:R-:W-:Y:S01]  /*b5b0*/  STG.E.U8 desc[UR36][R16.64], R8 ;  /* 0x0000000810007986 */ /* 0x000fe2000c101124 */
[----:B------:R-:W-:Y:S05]  /*b5c0*/  EXIT ;  /* 0x000000000000794d */ /* 0x000fea0003800000 */
.L_x_1466:
[----:B-1----:R-:W-:Y:S01]  /*b5d0*/  LOP3.LUT R4, R2, 0x7fffffff, RZ, 0xc0, !PT ;  /* 0x7fffffff02047812 */ /* 0x002fe200078ec0ff */
        /* <DEDUP_REMOVED lines=15> */
.L_x_1473:
[----:B------:R-:W-:-:S04]  /*b6d0*/  SHF.R.U32.HI R2, RZ, 0x18, R2 ;  /* 0x00000018ff027819 */ /* 0x000fc80000011602 */
[----:B------:R-:W-:-:S04]  /*b6e0*/  LOP3.LUT R3, R3, 0x80, R2, 0xf8, !PT ;  /* 0x0000008003037812 */ /* 0x000fc800078ef802 */
[----:B------:R-:W-:-:S07]  /*b6f0*/  PRMT R8, R3, 0x7610, R8 ;  /* 0x0000761003087816 */ /* 0x000fce0000000008 */
.L_x_1472:
[----:B------:R-:W-:Y:S05]  /*b700*/  BSYNC.RECONVERGENT B0 ;  /* 0x0000000000007941 */ /* 0x000fea0003800200 */
.L_x_1471:
[----:B------:R-:W-:Y:S01]  /*b710*/  STG.E.U8 desc[UR36][R16.64], R8 ;  /* 0x0000000810007986 */ /* 0x000fe2000c101124 */
[----:B------:R-:W-:Y:S05]  /*b720*/  EXIT ;  /* 0x000000000000794d */ /* 0x000fea0003800000 */
.L_x_1465:
[----:B------:R-:W-:-:S09]  /*b730*/  UISETP.NE.AND UP0, UPT, UR4, 0x1c, UPT ;  /* 0x0000001c0400788c */ /* 0x000fd2000bf05270 */
[----:B------:R-:W-:Y:S05]  /*b740*/  BRA.U !UP0, `(.L_x_1474) ;  /* 0x0000000108587547 */ /* 0x000fea000b800000 */
[----:B------:R-:W-:-:S09]  /*b750*/  UISETP.NE.AND UP0, UPT, UR4, 0x1d, UPT ;  /* 0x0000001d0400788c */ /* 0x000fd2000bf05270 */
[----:B------:R-:W-:Y:S05]  /*b760*/  BRA.U !UP0, `(.L_x_1475) ;  /* 0x0000000108447547 */ /* 0x000fea000b800000 */
[----:B------:R-:W-:-:S09]  /*b770*/  UISETP.NE.AND UP0, UPT, UR4, 0x2c, UPT ;  /* 0x0000002c0400788c */ /* 0x000fd2000bf05270 */
[----:B------:R-:W-:Y:S05]  /*b780*/  BRA.U UP0, `(.L_x_1457) ;  /* 0x0000000100a87547 */ /* 0x000fea000b800000 */
[----:B-1----:R-:W-:-:S04]  /*b790*/  SHF.R.U32.HI R4, RZ, 0x17, R2 ;  /* 0x00000017ff047819 */ /* 0x002fc80000011602 */
        /* <DEDUP_REMOVED lines=14> */
.L_x_1475:
[----:B-1----:R-:W0:Y:S02]  /*b880*/  F2I.U64.TRUNC R2, R2 ;  /* 0x0000000200027311 */ /* 0x002e24000020d800 */
[----:B0-----:R-:W-:Y:S01]  /*b890*/  STG.E.64 desc[UR36][R16.64], R2 ;  /* 0x0000000210007986 */ /* 0x001fe2000c101b24 */
[----:B------:R-:W-:Y:S05]  /*b8a0*/  EXIT ;  /* 0x000000000000794d */ /* 0x000fea0003800000 */
.L_x_1474:
[----:B-1----:R-:W0:Y:S02]  /*b8b0*/  F2I.FTZ.U32.TRUNC.NTZ R3, R2 ;  /* 0x0000000200037305 */ /* 0x002e24000021f000 */
[----:B0-----:R-:W-:Y:S01]  /*b8c0*/  STG.E desc[UR36][R16.64], R3 ;  /* 0x0000000310007986 */ /* 0x001fe2000c101924 */
[----:B------:R-:W-:Y:S05]  /*b8d0*/  EXIT ;  /* 0x000000000000794d */ /* 0x000fea0003800000 */
.L_x_1464:
[----:B------:R-:W-:-:S09]  /*b8e0*/  UISETP.GT.AND UP0, UPT, UR4, 0xe, UPT ;  /* 0x0000000e0400788c */ /* 0x000fd2000bf04270 */
[----:B------:R-:W-:Y:S05]  /*b8f0*/  BRA.U UP0, `(.L_x_1476) ;  /* 0x0000000100347547 */ /* 0x000fea000b800000 */
[----:B------:R-:W-:-:S09]  /*b900*/  UISETP.NE.AND UP0, UPT, UR4, 0xa, UPT ;  /* 0x0000000a0400788c */ /* 0x000fd2000bf05270 */
[----:B------:R-:W-:Y:S05]  /*b910*/  BRA.U !UP0, `(.L_x_1477) ;  /* 0x0000000108187547 */ /* 0x000fea000b800000 */
[----:B------:R-:W-:-:S09]  /*b920*/  UISETP.NE.AND UP0, UPT, UR4, 0xb, UPT ;  /* 0x0000000b0400788c */ /* 0x000fd2000bf05270 */
[----:B------:R-:W-:Y:S05]  /*b930*/  BRA.U UP0, `(.L_x_1457) ;  /* 0x00000001003c7547 */ /* 0x000fea000b800000 */
[----:B-1----:R-:W-:-:S04]  /*b940*/  FSETP.NEU.FTZ.AND P0, PT, R2, RZ, PT ;  /* 0x000000ff0200720b */ /* 0x002fc80003f1d000 */
[----:B------:R-:W-:-:S05]  /*b950*/  SEL R3, RZ, 0x1, !P0 ;  /* 0x00000001ff037807 */ /* 0x000fca0004000000 */
[----:B------:R-:W-:Y:S01]  /*b960*/  STG.E.U8 desc[UR36][R16.64], R3 ;  /* 0x0000000310007986 */ /* 0x000fe2000c101124 */
[----:B------:R-:W-:Y:S05]  /*b970*/  EXIT ;  /* 0x000000000000794d */ /* 0x000fea0003800000 */
.L_x_1477:
[----:B-1----:R-:W-:Y:S01]  /*b980*/  FMUL.FTZ R4, R2, 1 ;  /* 0x3f80000002047820 */ /* 0x002fe20000410000 */
[----:B------:R-:W-:-:S05]  /*b990*/  CS2R R6, SRZ ;  /* 0x0000000000067805 */ /* 0x000fca000001ff00 */
[----:B------:R-:W0:Y:S02]  /*b9a0*/  F2F.F64.F32 R4, R4 ;  /* 0x0000000400047310 */ /* 0x000e240000201800 */
[----:B0-----:R-:W-:Y:S01]  /*b9b0*/  STG.E.128 desc[UR36][R16.64], R4 ;  /* 0x0000000410007986 */ /* 0x001fe2000c101d24 */
[----:B------:R-:W-:Y:S05]  /*b9c0*/  EXIT ;  /* 0x000000000000794d */ /* 0x000fea0003800000 */
.L_x_1476:
[----:B------:R-:W-:-:S09]  /*b9d0*/  UISETP.NE.AND UP0, UPT, UR4, 0xf, UPT ;  /* 0x0000000f0400788c */ /* 0x000fd2000bf05270 */
[----:B------:R-:W-:Y:S05]  /*b9e0*/  BRA.U !UP0, `(.L_x_1478) ;  /* 0x0000000108e07547 */ /* 0x000fea000b800000 */
[----:B------:R-:W-:-:S09]  /*b9f0*/  UISETP.NE.AND UP0, UPT, UR4, 0x17, UPT ;  /* 0x000000170400788c */ /* 0x000fd2000bf05270 */
[----:B------:R-:W-:Y:S05]  /*ba00*/  BRA.U !UP0, `(.L_x_1479) ;  /* 0x00000001088c7547 */ /* 0x000fea000b800000 */
[----:B------:R-:W-:-:S09]  /*ba10*/  UISETP.NE.AND UP0, UPT, UR4, 0x18, UPT ;  /* 0x000000180400788c */ /* 0x000fd2000bf05270 */
[----:B------:R-:W-:Y:S05]  /*ba20*/  BRA.U !UP0, `(.L_x_1480) ;  /* 0x0000000108447547 */ /* 0x000fea000b800000 */
.L_x_1457:
[----:B------:R-:W-:Y:S01]  /*ba30*/  MOV R0, 0x0 ;  /* 0x0000000000007802 */ /* 0x000fe20000000f00 */
[----:B------:R-:W0:Y:S01]  /*ba40*/  LDCU.64 UR4, c[0x4][0x148] ;  /* 0x01002900ff0477ac */ /* 0x000e220008000a00 */
[----:B------:R-:W-:Y:S02]  /*ba50*/  HFMA2 R8, -RZ, RZ, 0, 6.020069122314453125e-06 ;  /* 0x00000065ff087431 */ /* 0x000fe400000001ff */
[----:B------:R-:W-:Y:S01]  /*ba60*/  IMAD.MOV.U32 R12, RZ, RZ, 0x1 ;  /* 0x00000001ff0c7424 */ /* 0x000fe200078e00ff */
[----:B-1----:R1:W2:Y:S01]  /*ba70*/  LDC.64 R2, c[0x4][R0] ;  /* 0x0100000000027b82 */ /* 0x0022a20000000a00 */
        /* <DEDUP_REMOVED lines=11> */
.L_x_1481:
[----:B------:R-:W-:Y:S05]  /*bb30*/  EXIT ;  /* 0x000000000000794d */ /* 0x000fea0003800000 */
.L_x_1480:
[----:B-1----:R-:W-:Y:S01]  /*bb40*/  LOP3.LUT R4, R2, 0x7fffffff, RZ, 0xc0, !PT ;  /* 0x7fffffff02047812 */ /* 0x002fe200078ec0ff */
        /* <DEDUP_REMOVED lines=11> */
.L_x_1483:
[----:B------:R-:W-:Y:S05]  /*bc00*/  BSYNC.RECONVERGENT B0 ;  /* 0x0000000000007941 */ /* 0x000fea0003800200 */
.L_x_1482:
[----:B------:R-:W-:-:S05]  /*bc10*/  LOP3.LUT R3, R0, 0x80, R5, 0xf8, !PT ;  /* 0x0000008000037812 */ /* 0x000fca00078ef805 */
[----:B------:R-:W-:Y:S01]  /*bc20*/  STG.E.U8 desc[UR36][R16.64], R3 ;  /* 0x0000000310007986 */ /* 0x000fe2000c101124 */
[----:B------:R-:W-:Y:S05]  /*bc30*/  EXIT ;  /* 0x000000000000794d */ /* 0x000fea0003800000 */
.L_x_1479:
[----:B-1----:R-:W-:Y:S01]  /*bc40*/  LOP3.LUT R4, R2, 0x7fffffff, RZ, 0xc0, !PT ;  /* 0x7fffffff02047812 */ /* 0x002fe200078ec0ff */
        /* <DEDUP_REMOVED lines=10> */
.L_x_1485:
[----:B------:R-:W-:Y:S01]  /*bcf0*/  HFMA2 R0, -RZ, RZ, 0, 7.569789886474609375e-06 ;  /* 0x0000007fff007431 */ /* 0x000fe200000001ff */
[----:B------:R-:W-:-:S04]  /*bd00*/  ISETP.GT.U32.AND P0, PT, R4, 0x7f800000, PT ;  /* 0x7f8000000400780c */ /* 0x000fc80003f04070 */
[----:B------:R-:W-:-:S09]  /*bd10*/  SEL R0, R0, 0x7c, P0 ;  /* 0x0000007c00007807 */ /* 0x000fd20000000000 */
.L_x_1486:
[----:B------:R-:W-:Y:S05]  /*bd20*/  BSYNC.RECONVERGENT B0 ;  /* 0x0000000000007941 */ /* 0x000fea0003800200 */
.L_x_1484:
[----:B------:R-:W-:-:S04]  /*bd30*/  SHF.R.U32.HI R3, RZ, 0x18, R2 ;  /* 0x00000018ff037819 */ /* 0x000fc80000011602 */
[----:B------:R-:W-:-:S05]  /*bd40*/  LOP3.LUT R3, R0, 0x80, R3, 0xf8, !PT ;  /* 0x0000008000037812 */ /* 0x000fca00078ef803 */
[----:B------:R-:W-:Y:S01]  /*bd50*/  STG.E.U8 desc[UR36][R16.64], R3 ;  /* 0x0000000310007986 */ /* 0x000fe2000c101124 */
[----:B------:R-:W-:Y:S05]  /*bd60*/  EXIT ;  /* 0x000000000000794d */ /* 0x000fea0003800000 */
.L_x_1478:
[----:B-1----:R-:W-:-:S05]  /*bd70*/  F2FP.BF16.F32.PACK_AB R2, RZ, R2 ;  /* 0x00000002ff02723e */ /* 0x002fca00000010ff */
[----:B------:R-:W-:Y:S01]  /*bd80*/  STG.E.U16 desc[UR36][R16.64], R2 ;  /* 0x0000000210007986 */ /* 0x000fe2000c101524 */
[----:B------:R-:W-:Y:S05]  /*bd90*/  EXIT ;  /* 0x000000000000794d */ /* 0x000fea0003800000 */
.L_x_1487:
        /* <DEDUP_REMOVED lines=14> */
.L_x_12891:


//--------------------- .text._ZN2at6native27unrolled_elementwise_kernelIZZZNS0_16log2_kernel_cudaERNS_18TensorIteratorBaseEENKUlvE0_clEvENKUlvE0_clEvEUlfE_St5arrayIPcLm2EELi4E23TrivialOffsetCalculatorILi1EjESB_NS0_6memory12LoadWithCastILi1EEENSC_13StoreWithCastILi1EEEEEviT_T0_T2_T3_T4_T5_ --------------------------
	.section	.text._ZN2at6native27unrolled_elementwise_kernelIZZZNS0_16log2_kernel_cudaERNS_18TensorIteratorBaseEENKUlvE0_clEvENKUlvE0_clEvEUlfE_St5arrayIPcLm2EELi4E23TrivialOffsetCalculatorILi1EjESB_NS0_6memory12LoadWithCastILi1EEENSC_13StoreWithCastILi1EEEEEviT_T0_T2_T3_T4_T5_,"ax",@progbits
	.align	128
        .global         _ZN2at6native27unrolled_elementwise_kernelIZZZNS0_16log2_kernel_cudaERNS_18TensorIteratorBaseEENKUlvE0_clEvENKUlvE0_clEvEUlfE_St5arrayIPcLm2EELi4E23TrivialOffsetCalculatorILi1EjESB_NS0_6memory12LoadWithCastILi1EEENSC_13StoreWithCastILi1EEEEEviT_T0_T2_T3_T4_T5_
        .type           _ZN2at6native27unrolled_elementwise_kernelIZZZNS0_16log2_kernel_cudaERNS_18TensorIteratorBaseEENKUlvE0_clEvENKUlvE0_clEvEUlfE_St5arrayIPcLm2EELi4E23TrivialOffsetCalculatorILi1EjESB_NS0_6memory12LoadWithCastILi1EEENSC_13StoreWithCastILi1EEEEEviT_T0_T2_T3_T4_T5_,@function
        .size           _ZN2at6native27unrolled_elementwise_kernelIZZZNS0_16log2_kernel_cudaERNS_18TensorIteratorBaseEENKUlvE0_clEvENKUlvE0_clEvEUlfE_St5arrayIPcLm2EELi4E23TrivialOffsetCalculatorILi1EjESB_NS0_6memory12LoadWithCastILi1EEENSC_13StoreWithCastILi1EEEEEviT_T0_T2_T3_T4_T5_,(.L_x_12892 - _ZN2at6native27unrolled_elementwise_kernelIZZZNS0_16log2_kernel_cudaERNS_18TensorIteratorBaseEENKUlvE0_clEvENKUlvE0_clEvEUlfE_St5arrayIPcLm2EELi4E23TrivialOffsetCalculatorILi1EjESB_NS0_6memory12LoadWithCastILi1EEENSC_13StoreWithCastILi1EEEEEviT_T0_T2_T3_T4_T5_)
        .other          _ZN2at6native27unrolled_elementwise_kernelIZZZNS0_16log2_kernel_cudaERNS_18TensorIteratorBaseEENKUlvE0_clEvENKUlvE0_clEvEUlfE_St5arrayIPcLm2EELi4E23TrivialOffsetCalculatorILi1EjESB_NS0_6memory12LoadWithCastILi1EEENSC_13StoreWithCastILi1EEEEEviT_T0_T2_T3_T4_T5_,@"STO_CUDA_ENTRY STV_DEFAULT"
_ZN2at6native27unrolled_elementwise_kernelIZZZNS0_16log2_kernel_cudaERNS_18TensorIteratorBaseEENKUlvE0_clEvENKUlvE0_clEvEUlfE_St5arrayIPcLm2EELi4E23TrivialOffsetCalculatorILi1EjESB_NS0_6memory12LoadWithCastILi1EEENSC_13StoreWithCastILi1EEEEEviT_T0_T2_T3_T4_T5_:
.text._ZN2at6native27unrolled_elementwise_kernelIZZZNS0_16log2_kernel_cudaERNS_18TensorIteratorBaseEENKUlvE0_clEvENKUlvE0_clEvEUlfE_St5arrayIPcLm2EELi4E23TrivialOffsetCalculatorILi1EjESB_NS0_6memory12LoadWithCastILi1EEENSC_13StoreWithCastILi1EEEEEviT_T0_T2_T3_T4_T5_:
[----:B------:R-:W0:Y:S01]  /*0000*/  LDC R1, c[0x0][0x37c] ;  /* 0x0000df00ff017b82 */ /* 0x000e220000000800 */
[----:B------:R-:W1:Y:S07]  /*0010*/  S2R R2, SR_CTAID.X ;  /* 0x0000000000027919 */ /* 0x000e6e0000002500 */
[----:B------:R-:W1:Y:S01]  /*0020*/  LDC R17, c[0x0][0x380] ;  /* 0x0000e000ff117b82 */ /* 0x000e620000000800 */
[----:B------:R-:W2:Y:S01]  /*0030*/  LDCU.64 UR36, c[0x0][0x358] ;  /* 0x00006b00ff2477ac */ /* 0x000ea20008000a00 */
[----:B------:R-:W-:Y:S01]  /*0040*/  BSSY.RECONVERGENT B7, `(.L_x_1488) ;  /* 0x00000eb000077945 */ /* 0x000fe20003800200 */
[----:B------:R-:W3:Y:S01]  /*0050*/  S2R R16, SR_TID.X ;  /* 0x0000000000107919 */ /* 0x000ee20000002100 */
[----:B------:R-:W-:Y:S01]  /*0060*/  IMAD.MOV.U32 R23, RZ, RZ, RZ ;  /* 0x000000ffff177224 */ /* 0x000fe200078e00ff */
        /* <DEDUP_REMOVED lines=8> */
[----:B------:R-:W-:Y:S01]  /*00f0*/  BSSY.RECONVERGENT B6, `(.L_x_1490) ;  /* 0x00000de000067945 */ /* 0x000fe20003800200 */
        /* <DEDUP_REMOVED lines=17> */
.L_x_1494:
[----:B------:R-:W2:Y:S02]  /*0210*/  LDG.E.U8 R4, desc[UR36][R4.64] ;  /* 0x0000002404047981 */ /* 0x000ea4000c1e1100 */
[----:B--2---:R-:W-:Y:S01]  /*0220*/  I2FP.F32.U32 R23, R4 ;  /* 0x0000000400177245 */ /* 0x004fe20000201000 */
[----:B------:R-:W-:Y:S06]  /*0230*/  BRA `(.L_x_1496) ;  /* 0x0000000c00247947 */ /* 0x000fec0003800000 */
.L_x_1493:
        /* <DEDUP_REMOVED lines=9> */
.L_x_1498:
[----:B------:R-:W2:Y:S02]  /*02d0*/  LDG.E R4, desc[UR36][R4.64] ;  /* 0x0000002404047981 */ /* 0x000ea4000c1e1900 */
[----:B--2---:R-:W-:Y:S01]  /*02e0*/  I2FP.F32.S32 R23, R4 ;  /* 0x0000000400177245 */ /* 0x004fe20000201400 */
[----:B------:R-:W-:Y:S06]  /*02f0*/  BRA `(.L_x_1496) ;  /* 0x0000000800f47947 */ /* 0x000fec0003800000 */
.L_x_1497:
[----:B------:R-:W2:Y:S02]  /*0300*/  LDG.E.U16 R4, desc[UR36][R4.64] ;  /* 0x0000002404047981 */ /* 0x000ea4000c1e1500 */
[----:B--2---:R2:W3:Y:S01]  /*0310*/  I2F.S16 R23, R4 ;  /* 0x0000000400177306 */ /* 0x0044e20000101400 */
[----:B------:R-:W-:Y:S05]  /*0320*/  BRA `(.L_x_1496) ;  /* 0x0000000800e87947 */ /* 0x000fea0003800000 */
.L_x_1492:
        /* <DEDUP_REMOVED lines=8> */
.L_x_1500:
[----:B------:R-:W2:Y:S02]  /*03b0*/  LDG.E.U16 R4, desc[UR36][R4.64] ;  /* 0x0000002404047981 */ /* 0x000ea4000c1e1500 */
[----:B--2---:R-:W-:Y:S01]  /*03c0*/  HADD2.F32 R23, -RZ, R4.H0_H0 ;  /* 0x20000004ff177230 */ /* 0x004fe20000004100 */
[----:B------:R-:W-:Y:S06]  /*03d0*/  BRA `(.L_x_1496) ;  /* 0x0000000800bc7947 */ /* 0x000fec0003800000 */
.L_x_1499:
        /* <DEDUP_REMOVED lines=8> */
.L_x_1502:
[----:B------:R-:W2:Y:S02]  /*0460*/  LDG.E.U16 R4, desc[UR36][R4.64] ;  /* 0x0000002404047981 */ /* 0x000ea4000c1e1500 */
[----:B--2---:R-:W-:Y:S01]  /*0470*/  HADD2.F32 R23, -RZ, R4.H0_H0 ;  /* 0x20000004ff177230 */ /* 0x004fe20000004100 */
[----:B------:R-:W-:Y:S06]  /*0480*/  BRA `(.L_x_1496) ;  /* 0x0000000800907947 */ /* 0x000fec0003800000 */
.L_x_1501:
[----:B------:R-:W2:Y:S01]  /*0490*/  LDG.E.64 R4, desc[UR36][R4.64] ;  /* 0x0000002404047981 */ /* 0x000ea2000c1e1b00 */
[----:B------:R-:W-:Y:S01]  /*04a0*/  UMOV UR4, 0xf0000000 ;  /* 0xf000000000047882 */ /* 0x000fe20000000000 */
[----:B------:R-:W-:Y:S01]  /*04b0*/  UMOV UR5, 0x380fffff ;  /* 0x380fffff00057882 */ /* 0x000fe20000000000 */
[----:B--2---:R-:W0:Y:S01]  /*04c0*/  F2F.F32.F64 R23, R4 ;  /* 0x0000000400177310 */ /* 0x004e220000301000 */
[----:B------:R-:W-:-:S14]  /*04d0*/  DSETP.GEU.AND P0, PT, |R4|, UR4, PT ;  /* 0x0000000404007e2a */ /* 0x000fdc000bf0e200 */
[----:B0-----:R-:W-:Y:S01]  /*04e0*/  @!P0 FMUL R23, R23, 1.175494350822287508e-38 ;  /* 0x0080000017178820 */ /* 0x001fe20000400000 */
[----:B------:R-:W-:Y:S06]  /*04f0*/  BRA `(.L_x_1496) ;  /* 0x0000000800747947 */ /* 0x000fec0003800000 */
.L_x_1491:
        /* <DEDUP_REMOVED lines=12> */
.L_x_1505:
[----:B------:R-:W2:Y:S01]  /*05c0*/  LDG.E.64 R4, desc[UR36][R4.64] ;  /* 0x0000002404047981 */ /* 0x000ea2000c1e1b00 */
[----:B------:R-:W-:Y:S01]  /*05d0*/  UMOV UR4, 0xf0000000 ;  /* 0xf000000000047882 */ /* 0x000fe20000000000 */
[----:B------:R-:W-:Y:S01]  /*05e0*/  UMOV UR5, 0x380fffff ;  /* 0x380fffff00057882 */ /* 0x000fe20000000000 */
[----:B--2---:R-:W0:Y:S01]  /*05f0*/  F2F.F32.F64 R23, R4 ;  /* 0x0000000400177310 */ /* 0x004e220000301000 */
[----:B------:R-:W-:-:S14]  /*0600*/  DSETP.GEU.AND P0, PT, |R4|, UR4, PT ;  /* 0x0000000404007e2a */ /* 0x000fdc000bf0e200 */
[----:B0-----:R-:W-:Y:S01]  /*0610*/  @!P0 FMUL R23, R23, 1.175494350822287508e-38 ;  /* 0x0080000017178820 */ /* 0x001fe20000400000 */
[----:B------:R-:W-:Y:S06]  /*0620*/  BRA `(.L_x_1496) ;  /* 0x0000000800287947 */ /* 0x000fec0003800000 */
.L_x_1504:
        /* <DEDUP_REMOVED lines=25> */
.L_x_1507:
[----:B------:R-:W2:Y:S02]  /*07c0*/  LDG.E.U8 R4, desc[UR36][R4.64] ;  /* 0x0000002404047981 */ /* 0x000ea4000c1e1100 */
[C---:B--2---:R-:W-:Y:S02]  /*07d0*/  IMAD.SHL.U32 R3, R4.reuse, 0x2000000, RZ ;  /* 0x0200000004037824 */ /* 0x044fe400078e00ff */
[----:B------:R-:W-:-:S03]  /*07e0*/  IMAD.SHL.U32 R6, R4, 0x100, RZ ;  /* 0x0000010004067824 */ /* 0x000fc600078e00ff */
[----:B------:R-:W-:Y:S02]  /*07f0*/  ISETP.GT.U32.AND P0, PT, R3, 0x7ffffff, PT ;  /* 0x07ffffff0300780c */ /* 0x000fe40003f04070 */
[----:B------:R-:W-:-:S11]  /*0800*/  PRMT R23, R6, 0x9910, RZ ;  /* 0x0000991006177816 */ /* 0x000fd600000000ff */
[----:B------:R-:W-:Y:S02]  /*0810*/  @!P0 LOP3.LUT R0, R6, 0x7f00, RZ, 0xc0, !PT ;  /* 0x00007f0006008812 */ /* 0x000fe400078ec0ff */
[----:B------:R-:W-:Y:S02]  /*0820*/  @P0 LEA.HI R3, R3, 0x70000000, RZ, 0x1c ;  /* 0x7000000003030811 */ /* 0x000fe400078fe0ff */
[----:B------:R-:W-:-:S05]  /*0830*/  @!P0 LOP3.LUT R0, R0, 0x3f000000, RZ, 0xfc, !PT ;  /* 0x3f00000000008812 */ /* 0x000fca00078efcff */
[----:B------:R-:W-:Y:S01]  /*0840*/  @!P0 FADD.FTZ R0, R0, -0.5 ;  /* 0xbf00000000008421 */ /* 0x000fe20000010000 */
[----:B------:R-:W-:-:S05]  /*0850*/  @P0 FMUL.FTZ R0, R3, 1.9259299443872358531e-34 ;  /* 0x0780000003000820 */ /* 0x000fca0000410000 */
[----:B------:R-:W-:Y:S01]  /*0860*/  LOP3.LUT R23, R0, 0x80000000, R23, 0xf8, !PT ;  /* 0x8000000000177812 */ /* 0x000fe200078ef817 */
[----:B------:R-:W-:Y:S06]  /*0870*/  BRA `(.L_x_1496) ;  /* 0x0000000400947947 */ /* 0x000fec0003800000 */
.L_x_1506:
[----:B------:R-:W2:Y:S02]  /*0880*/  LDG.E.U16 R4, desc[UR36][R4.64] ;  /* 0x0000002404047981 */ /* 0x000ea4000c1e1500 */
[----:B--2---:R-:W-:Y:S01]  /*0890*/  IMAD.U32 R23, R4, 0x10000, RZ ;  /* 0x0001000004177824 */ /* 0x004fe200078e00ff */
[----:B------:R-:W-:Y:S06]  /*08a0*/  BRA `(.L_x_1496) ;  /* 0x0000000400887947 */ /* 0x000fec0003800000 */
.L_x_1503:
        /* <DEDUP_REMOVED lines=11> */
.L_x_1510:
        /* <DEDUP_REMOVED lines=20> */
.L_x_1512:
[----:B------:R-:W-:Y:S05]  /*0aa0*/  BSYNC.RECONVERGENT B0 ;  /* 0x0000000000007941 */ /* 0x000fea0003800200 */
.L_x_1511:
[----:B------:R-:W-:Y:S01]  /*0ab0*/  IMAD.SHL.U32 R0, R0, 0x100000, RZ ;  /* 0x0010000000007824 */ /* 0x000fe200078e00ff */
[----:B------:R-:W-:-:S04]  /*0ac0*/  LEA R3, R3, 0x3b800000, 0x17 ;  /* 0x3b80000003037811 */ /* 0x000fc800078eb8ff */
[----:B------:R-:W-:Y:S01]  /*0ad0*/  LOP3.LUT R23, R3, R0, R23, 0xfe, !PT ;  /* 0x0000000003177212 */ /* 0x000fe200078efe17 */
[----:B------:R-:W-:Y:S06]  /*0ae0*/  BRA `(.L_x_1496) ;  /* 0x0000000000f87947 */ /* 0x000fec0003800000 */
.L_x_1509:
        /* <DEDUP_REMOVED lines=20> */
.L_x_1514:
[----:B------:R-:W-:Y:S05]  /*0c30*/  BSYNC.RECONVERGENT B0 ;  /* 0x0000000000007941 */ /* 0x000fea0003800200 */
.L_x_1513:
[----:B------:R-:W-:Y:S01]  /*0c40*/  IMAD.SHL.U32 R0, R0, 0x200000, RZ ;  /* 0x0020000000007824 */ /* 0x000fe200078e00ff */
[----:B------:R-:W-:-:S04]  /*0c50*/  LEA R3, R3, 0x37800000, 0x17 ;  /* 0x3780000003037811 */ /* 0x000fc800078eb8ff */
[----:B------:R-:W-:Y:S01]  /*0c60*/  LOP3.LUT R23, R3, R0, R23, 0xfe, !PT ;  /* 0x0000000003177212 */ /* 0x000fe200078efe17 */
[----:B------:R-:W-:Y:S06]  /*0c70*/  BRA `(.L_x_1496) ;  /* 0x0000000000947947 */ /* 0x000fec0003800000 */
.L_x_1508:
[----:B------:R-:W-:-:S09]  /*0c80*/  UISETP.NE.AND UP0, UPT, UR4, 0x1c, UPT ;  /* 0x0000001c0400788c */ /* 0x000fd2000bf05270 */
[----:B------:R-:W-:Y:S05]  /*0c90*/  BRA.U !UP0, `(.L_x_1515) ;  /* 0x0000000108847547 */ /* 0x000fea000b800000 */
[----:B------:R-:W-:-:S09]  /*0ca0*/  UISETP.NE.AND UP0, UPT, UR4, 0x1d, UPT ;  /* 0x0000001d0400788c */ /* 0x000fd2000bf05270 */
[----:B------:R-:W-:Y:S05]  /*0cb0*/  BRA.U !UP0, `(.L_x_1516) ;  /* 0x0000000108707547 */ /* 0x000fea000b800000 */
[----:B------:R-:W-:-:S09]  /*0cc0*/  UISETP.NE.AND UP0, UPT, UR4, 0x2c, UPT ;  /* 0x0000002c0400788c */ /* 0x000fd2000bf05270 */
[----:B------:R-:W-:Y:S05]  /*0cd0*/  BRA.U !UP0, `(.L_x_1517) ;  /* 0x0000000108487547 */ /* 0x000fea000b800000 */
.L_x_1495:
        /* <DEDUP_REMOVED lines=16> */
.L_x_1518:
[----:B------:R-:W-:Y:S01]  /*0de0*/  IMAD.MOV.U32 R23, RZ, RZ, RZ ;  /* 0x000000ffff177224 */ /* 0x000fe200078e00ff */
[----:B------:R-:W-:Y:S06]  /*0df0*/  BRA `(.L_x_1496) ;  /* 0x0000000000347947 */ /* 0x000fec0003800000 */
.L_x_1517:
[----:B------:R-:W2:Y:S01]  /*0e00*/  LDG.E.U8 R4, desc[UR36][R4.64] ;  /* 0x0000002404047981 */ /* 0x000ea2000c1e1100 */
[----:B------:R-:W-:Y:S01]  /*0e10*/  IMAD.MOV.U32 R23, RZ, RZ, 0x400000 ;  /* 0x00400000ff177424 */ /* 0x000fe200078e00ff */
[----:B--2---:R-:W-:-:S13]  /*0e20*/  ISETP.NE.AND P0, PT, R4, RZ, PT ;  /* 0x000000ff0400720c */ /* 0x004fda0003f05270 */
[----:B------:R-:W-:Y:S05]  /*0e30*/  @!P0 BRA `(.L_x_1496) ;  /* 0x0000000000248947 */ /* 0x000fea0003800000 */
[----:B------:R-:W-:-:S13]  /*0e40*/  ISETP.NE.AND P0, PT, R4, 0xff, PT ;  /* 0x000000ff0400780c */ /* 0x000fda0003f05270 */
[----:B------:R-:W-:Y:S02]  /*0e50*/  @!P0 IMAD.MOV.U32 R23, RZ, RZ, 0x7f800001 ;  /* 0x7f800001ff178424 */ /* 0x000fe400078e00ff */
[----:B------:R-:W-:Y:S01]  /*0e60*/  @P0 IMAD.SHL.U32 R23, R4, 0x800000, RZ ;  /* 0x0080000004170824 */ /* 0x000fe200078e00ff */
[----:B------:R-:W-:Y:S06]  /*0e70*/  BRA `(.L_x_1496) ;  /* 0x0000000000147947 */ /* 0x000fec0003800000 */
.L_x_1516:
[----:B------:R-:W2:Y:S02]  /*0e80*/  LDG.E.64 R4, desc[UR36][R4.64] ;  /* 0x0000002404047981 */ /* 0x000ea4000c1e1b00 */
[----:B--2---:R0:W1:Y:S01]  /*0e90*/  I2F.U64 R23, R4 ;  /* 0x0000000400177312 */ /* 0x0040620000301000 */
[----:B------:R-:W-:Y:S05]  /*0ea0*/  BRA `(.L_x_1496) ;  /* 0x0000000000087947 */ /* 0x000fea0003800000 */
.L_x_1515:
[----:B------:R-:W2:Y:S02]  /*0eb0*/  LDG.E R4, desc[UR36][R4.64] ;  /* 0x0000002404047981 */ /* 0x000ea4000c1e1900 */
[----:B--2---:R-:W-:-:S07]  /*0ec0*/  I2FP.F32.U32 R23, R4 ;  /* 0x0000000400177245 */ /* 0x004fce0000201000 */
.L_x_1496:
[----:B------:R-:W-:Y:S05]  /*0ed0*/  BSYNC.RECONVERGENT B6 ;  /* 0x0000000000067941 */ /* 0x000fea0003800200 */
.L_x_1490:
[----:B------:R-:W-:-:S07]  /*0ee0*/  VIADD R16, R25, 0x80 ;  /* 0x0000008019107836 */ /* 0x000fce0000000000 */
.L_x_1489:
[----:B------:R-:W-:Y:S05]  /*0ef0*/  BSYNC.RECONVERGENT B7 ;  /* 0x0000000000077941 */ /* 0x000fea0003800200 */
.L_x_1488:
[----:B------:R-:W-:Y:S01]  /*0f00*/  ISETP.GE.AND P0, PT, R16, R17, PT ;  /* 0x000000111000720c */ /* 0x000fe20003f06270 */
[----:B------:R-:W-:Y:S01]  /*0f10*/  BSSY.RECONVERGENT B7, `(.L_x_1519) ;  /* 0x00000e7000077945 */ /* 0x000fe20003800200 */
[----:B------:R-:W-:-:S11]  /*0f20*/  IMAD.MOV.U32 R18, RZ, RZ, RZ ;  /* 0x000000ffff127224 */ /* 0x000fd600078e00ff */
[----:B------:R-:W-:Y:S05]  /*0f30*/  @P0 BRA `(.L_x_1520) ;  /* 0x0000000c00900947 */ /* 0x000fea0003800000 */
[----:B0-2-4-:R-:W0:Y:S01]  /*0f40*/  LDC.64 R4, c[0x0][0x390] ;  /* 0x0000e400ff047b82 */ /* 0x015e220000000a00 */
[----:B------:R-:W2:Y:S01]  /*0f50*/  LDCU UR5, c[0x0][0x3a0] ;  /* 0x00007400ff0577ac */ /* 0x000ea20008000800 */
[----:B------:R-:W-:Y:S01]  /*0f60*/  IMAD R0, R2, 0x200, R16 ;  /* 0x0000020002007824 */ /* 0x000fe200078e0210 */
[----:B------:R-:W-:Y:S01]  /*0f70*/  BSSY.RECONVERGENT B6, `(.L_x_1521) ;  /* 0x00000df000067945 */ /* 0x000fe20003800200 */
[----:B------:R-:W-:-:S04]  /*0f80*/  UPRMT UR4, UR38, 0x9910, URZ ;  /* 0x0000991026047896 */ /* 0x000fc800080000ff */
[----:B------:R-:W-:Y:S01]  /*0f90*/  UISETP.GT.AND UP0, UPT, UR4, 0x9, UPT ;  /* 0x000000090400788c */ /* 0x000fe2000bf04270 */
[----:B--2---:R-:W-:-:S05]  /*0fa0*/  IMAD R3, R0, UR5, RZ ;  /* 0x0000000500037c24 */ /* 0x004fca000f8e02ff */
        /* <DEDUP_REMOVED lines=14> */
.L_x_1525:
[----:B------:R-:W2:Y:S02]  /*1090*/  LDG.E.U8 R4, desc[UR36][R4.64] ;  /* 0x0000002404047981 */ /* 0x000ea4000c1e1100 */
[----:B--2---:R-:W-:Y:S01]  /*10a0*/  I2FP.F32.U32 R18, R4 ;  /* 0x0000000400127245 */ /* 0x004fe20000201000 */
[----:B------:R-:W-:Y:S06]  /*10b0*/  BRA `(.L_x_1527) ;  /* 0x0000000c00287947 */ /* 0x000fec0003800000 */
.L_x_1524:
[----:B------:R-:W-:-:S09]  /*10c0*/  UISETP.NE.AND UP0, UPT, UR4, 0x2, UPT ;  /* 0x000000020400788c */ /* 0x000fd2000bf05270 */
[----:B------:R-:W-:Y:S05]  /*10d0*/  BRA.U !UP0, `(.L_x_1528) ;  /* 0x0000000108287547 */ /* 0x000fea000b800000 */
[----:B------:R-:W-:-:S09]  /*10e0*/  UISETP.NE.AND UP0, UPT, UR4, 0x3, UPT ;  /* 0x000000030400788c */ /* 0x000fd2000bf05270 */
[----:B------:R-:W-:Y:S05]  /*10f0*/  BRA.U !UP0, `(.L_x_1529) ;  /* 0x0000000108147547 */ /* 0x000fea000b800000 */
[----:B------:R-:W-:-:S09]  /*1100*/  UISETP.NE.AND UP0, UPT, UR4, 0x4, UPT ;  /* 0x000000040400788c */ /* 0x000fd2000bf05270 */
[----:B------:R-:W-:Y:S05]  /*1110*/  BRA.U UP0, `(.L_x_1526) ;  /* 0x0000000900b47547 */ /* 0x000fea000b800000 */
[----:B------:R-:W2:Y:S02]  /*1120*/  LDG.E.64 R18, desc[UR36][R4.64] ;  /* 0x0000002404127981 */ /* 0x000ea4000c1e1b00 */
[----:B--2---:R0:W2:Y:S01]  /*1130*/  I2F.S64 R18, R18 ;  /* 0x0000001200127312 */ /* 0x0040a20000301400 */
[----:B------:R-:W-:Y:S05]  /*1140*/  BRA `(.L_x_1527) ;  /* 0x0000000c00047947 */ /* 0x000fea0003800000 */
.L_x_1529:
[----:B------:R-:W2:Y:S02]  /*1150*/  LDG.E R4, desc[UR36][R4.64] ;  /* 0x0000002404047981 */ /* 0x000ea4000c1e1900 */
[----:B--2---:R-:W-:Y:S01]  /*1160*/  I2FP.F32.S32 R18, R4 ;  /* 0x0000000400127245 */ /* 0x004fe20000201400 */
[----:B------:R-:W-:Y:S06]  /*1170*/  BRA `(.L_x_1527) ;  /* 0x0000000800f87947 */ /* 0x000fec0003800000 */
.L_x_1528:
[----:B------:R-:W2:Y:S02]  /*1180*/  LDG.E.U16 R4, desc[UR36][R4.64] ;  /* 0x0000002404047981 */ /* 0x000ea4000c1e1500 */
[----:B--2---:R0:W2:Y:S01]  /*1190*/  I2F.S16 R18, R4 ;  /* 0x0000000400127306 */ /* 0x0040a20000101400 */
[----:B------:R-:W-:Y:S05]  /*11a0*/  BRA `(.L_x_1527) ;  /* 0x0000000800ec7947 */ /* 0x000fea0003800000 */
.L_x_1523:
        /* <DEDUP_REMOVED lines=8> */
.L_x_1531:
[----:B------:R-:W2:Y:S02]  /*1230*/  LDG.E.U16 R4, desc[UR36][R4.64] ;  /* 0x0000002404047981 */ /* 0x000ea4000c1e1500 */
[----:B--2---:R-:W-:Y:S01]  /*1240*/  HADD2.F32 R18, -RZ, R4.H0_H0 ;  /* 0x20000004ff127230 */ /* 0x004fe20000004100 */
[----:B------:R-:W-:Y:S06]  /*1250*/  BRA `(.L_x_1527) ;  /* 0x0000000800c07947 */ /* 0x000fec0003800000 */
.L_x_1530:
        /* <DEDUP_REMOVED lines=8> */
.L_x_1533:
[----:B------:R-:W2:Y:S02]  /*12e0*/  LDG.E.U16 R4, desc[UR36][R4.64] ;  /* 0x0000002404047981 */ /* 0x000ea4000c1e1500 */
[----:B--2---:R-:W-:Y:S01]  /*12f0*/  HADD2.F32 R18, -RZ, R4.H0_H0 ;  /* 0x20000004ff127230 */ /* 0x004fe20000004100 */
[----:B------:R-:W-:Y:S06]  /*1300*/  BRA `(.L_x_1527) ;  /* 0x0000000800947947 */ /* 0x000fec0003800000 */
.L_x_1532:
[----:B------:R-:W2:Y:S01]  /*1310*/  LDG.E.64 R4, desc[UR36][R4.64] ;  /* 0x0000002404047981 */ /* 0x000ea2000c1e1b00 */
[----:B------:R-:W-:Y:S01]  /*1320*/  UMOV UR4, 0xf0000000 ;  /* 0xf000000000047882 */ /* 0x000fe20000000000 */
[----:B------:R-:W-:Y:S01]  /*1330*/  UMOV UR5, 0x380fffff ;  /* 0x380fffff00057882 */ /* 0x000fe20000000000 */
[----:B--2---:R-:W0:Y:S01]  /*1340*/  F2F.F32.F64 R18, R4 ;  /* 0x0000000400127310 */ /* 0x004e220000301000 */
[----:B------:R-:W-:-:S14]  /*1350*/  DSETP.GEU.AND P0, PT, |R4|, UR4, PT ;  /* 0x0000000404007e2a */ /* 0x000fdc000bf0e200 */
[----:B0-----:R-:W-:Y:S01]  /*1360*/  @!P0 FMUL R18, R18, 1.175494350822287508e-38 ;  /* 0x0080000012128820 */ /* 0x001fe20000400000 */
[----:B------:R-:W-:Y:S06]  /*1370*/  BRA `(.L_x_1527) ;  /* 0x0000000800787947 */ /* 0x000fec0003800000 */
.L_x_1522:
        /* <DEDUP_REMOVED lines=12> */
.L_x_1536:
[----:B------:R-:W2:Y:S01]  /*1440*/  LDG.E.64 R4, desc[UR36][R4.64] ;  /* 0x0000002404047981 */ /* 0x000ea2000c1e1b00 */
[----:B------:R-:W-:Y:S01]  /*1450*/  UMOV UR4, 0xf0000000 ;  /* 0xf000000000047882 */ /* 0x000fe20000000000 */
[----:B------:R-:W-:Y:S01]  /*1460*/  UMOV UR5, 0x380fffff ;  /* 0x380fffff00057882 */ /* 0x000fe20000000000 */
[----:B--2---:R-:W0:Y:S01]  /*1470*/  F2F.F32.F64 R18, R4 ;  /* 0x0000000400127310 */ /* 0x004e220000301000 */
[----:B------:R-:W-:-:S14]  /*1480*/  DSETP.GEU.AND P0, PT, |R4|, UR4, PT ;  /* 0x0000000404007e2a */ /* 0x000fdc000bf0e200 */
[----:B0-----:R-:W-:Y:S01]  /*1490*/  @!P0 FMUL R18, R18, 1.175494350822287508e-38 ;  /* 0x0080000012128820 */ /* 0x001fe20000400000 */
[----:B------:R-:W-:Y:S06]  /*14a0*/  BRA `(.L_x_1527) ;  /* 0x00000008002c7947 */ /* 0x000fec0003800000 */
.L_x_1535:
        /* <DEDUP_REMOVED lines=25> */
.L_x_1538:
        /* <DEDUP_REMOVED lines=11> */
[----:B------:R-:W-:Y:S01]  /*16f0*/  LOP3.LUT R18, R0, 0x80000000, R3, 0xf8, !PT ;  /* 0x8000000000127812 */ /* 0x000fe200078ef803 */
[----:B------:R-:W-:Y:S06]  /*1700*/  BRA `(.L_x_1527) ;  /* 0x0000000400947947 */ /* 0x000fec0003800000 */
.L_x_1537:
[----:B------:R-:W2:Y:S02]  /*1710*/  LDG.E.U16 R4, desc[UR36][R4.64] ;  /* 0x0000002404047981 */ /* 0x000ea4000c1e1500 */
[----:B--2---:R-:W-:Y:S01]  /*1720*/  IMAD.U32 R18, R4, 0x10000, RZ ;  /* 0x0001000004127824 */ /* 0x004fe200078e00ff */
[----:B------:R-:W-:Y:S06]  /*1730*/  BRA `(.L_x_1527) ;  /* 0x0000000400887947 */ /* 0x000fec0003800000 */
.L_x_1534:
        /* <DEDUP_REMOVED lines=11> */
.L_x_1541:
        /* <DEDUP_REMOVED lines=20> */
.L_x_1543:
[----:B------:R-:W-:Y:S05]  /*1930*/  BSYNC.RECONVERGENT B0 ;  /* 0x0000000000007941 */ /* 0x000fea0003800200 */
.L_x_1542:
[----:B------:R-:W-:Y:S01]  /*1940*/  IMAD.SHL.U32 R0, R0, 0x100000, RZ ;  /* 0x0010000000007824 */ /* 0x000fe200078e00ff */
[----:B------:R-:W-:-:S04]  /*1950*/  LEA R3, R3, 0x3b800000, 0x17 ;  /* 0x3b80000003037811 */ /* 0x000fc800078eb8ff */
[----:B------:R-:W-:Y:S01]  /*1960*/  LOP3.LUT R18, R3, R0, R7, 0xfe, !PT ;  /* 0x0000000003127212 */ /* 0x000fe200078efe07 */
[----:B------:R-:W-:Y:S06]  /*1970*/  BRA `(.L_x_1527) ;  /* 0x0000000000f87947 */ /* 0x000fec0003800000 */
.L_x_1540:
        /* <DEDUP_REMOVED lines=20> */
.L_x_1545:
[----:B------:R-:W-:Y:S05]  /*1ac0*/  BSYNC.RECONVERGENT B0 ;  /* 0x0000000000007941 */ /* 0x000fea0003800200 */
.L_x_1544:
[----:B------:R-:W-:Y:S01]  /*1ad0*/  IMAD.SHL.U32 R0, R0, 0x200000, RZ ;  /* 0x0020000000007824 */ /* 0x000fe200078e00ff */
[----:B------:R-:W-:-:S04]  /*1ae0*/  LEA R3, R3, 0x37800000, 0x17 ;  /* 0x3780000003037811 */ /* 0x000fc800078eb8ff */
[----:B------:R-:W-:Y:S01]  /*1af0*/  LOP3.LUT R18, R3, R0, R7, 0xfe, !PT ;  /* 0x0000000003127212 */ /* 0x000fe200078efe07 */
[----:B------:R-:W-:Y:S06]  /*1b00*/  BRA `(.L_x_1527) ;  /* 0x0000000000947947 */ /* 0x000fec0003800000 */
.L_x_1539:
        /* <DEDUP_REMOVED lines=14> */
.L_x_1526:
[----:B------:R-:W-:Y:S01]  /*1bf0*/  MOV R14, 0x0 ;  /* 0x00000000000e7802 */ /* 0x000fe20000000f00 */
[----:B------:R-:W0:Y:S01]  /*1c00*/  LDCU.64 UR4, c[0x4][0x148] ;  /* 0x01002900ff0477ac */ /* 0x000e220008000a00 */
[----:B------:R-:W-:Y:S02]  /*1c10*/  IMAD.MOV.U32 R8, RZ, RZ, 0x4e ;  /* 0x0000004eff087424 */ /* 0x000fe400078e00ff */
[----:B------:R-:W-:Y:S01]  /*1c20*/  IMAD.MOV.U32 R12, RZ, RZ, 0x1 ;  /* 0x00000001ff0c7424 */ /* 0x000fe200078e00ff */
[----:B------:R-:W2:Y:S01]  /*1c30*/  LDCU.64 UR6, c[0x4][0x150] ;  /* 0x01002a00ff0677ac */ /* 0x000ea20008000a00 */
[----:B------:R-:W4:Y:S01]  /*1c40*/  LDC.64 R14, c[0x4][R14] ;  /* 0x010000000e0e7b82 */ /* 0x000f220000000a00 */
[----:B------:R-:W-:Y:S01]  /*1c50*/  IMAD.MOV.U32 R13, RZ, RZ, RZ ;  /* 0x000000ffff0d7224 */ /* 0x000fe200078e00ff */
[----:B------:R-:W1:Y:S01]  /*1c60*/  LDCU.64 UR8, c[0x4][0x18] ;  /* 0x01000300ff0877ac */ /* 0x000e620008000a00 */
[----:B0-----:R-:W-:Y:S02]  /*1c70*/  IMAD.U32 R4, RZ, RZ, UR4 ;  /* 0x00000004ff047e24 */ /* 0x001fe4000f8e00ff */
[----:B------:R-:W-:-:S02]  /*1c80*/  IMAD.U32 R5, RZ, RZ, UR5 ;  /* 0x00000005ff057e24 */ /* 0x000fc4000f8e00ff */
[----:B--2---:R-:W-:Y:S02]  /*1c90*/  IMAD.U32 R6, RZ, RZ, UR6 ;  /* 0x00000006ff067e24 */ /* 0x004fe4000f8e00ff */
[----:B------:R-:W-:Y:S02]  /*1ca0*/  IMAD.U32 R7, RZ, RZ, UR7 ;  /* 0x00000007ff077e24 */ /* 0x000fe4000f8e00ff */
[----:B-1----:R-:W-:Y:S02]  /*1cb0*/  IMAD.U32 R10, RZ, RZ, UR8 ;  /* 0x00000008ff0a7e24 */ /* 0x002fe4000f8e00ff */
[----:B------:R-:W-:-:S07]  /*1cc0*/  IMAD.U32 R11, RZ, RZ, UR9 ;  /* 0x00000009ff0b7e24 */ /* 0x000fce000f8e00ff */
[----:B------:R-:W-:-:S07]  /*1cd0*/  LEPC R20, `(.L_x_1548) ;  /* 0x000000001014794e */ /* 0x000fce0000000000 */
[----:B---345:R-:W-:Y:S05]  /*1ce0*/  CALL.ABS.NOINC R14 ;  /* 0x000000000e007343 */ /* 0x038fea0003c00000 */
.L_x_1548:
[----:B------:R-:W-:Y:S01]  /*1cf0*/  IMAD.MOV.U32 R18, RZ, RZ, RZ ;  /* 0x000000ffff127224 */ /* 0x000fe200078e00ff */
[----:B------:R-:W-:Y:S06]  /*1d00*/  BRA `(.L_x_1527) ;  /* 0x0000000000147947 */ /* 0x000fec0003800000 */
.L_x_1547:
[----:B------:R-:W2:Y:S02]  /*1d10*/  LDG.E.64 R18, desc[UR36][R4.64] ;  /* 0x0000002404127981 */ /* 0x000ea4000c1e1b00 */
[----:B--2---:R0:W2:Y:S01]  /*1d20*/  I2F.U64 R18, R18 ;  /* 0x0000001200127312 */ /* 0x0040a20000301000 */
[----:B------:R-:W-:Y:S05]  /*1d30*/  BRA `(.L_x_1527) ;  /* 0x0000000000087947 */ /* 0x000fea0003800000 */
.L_x_1546:
[----:B------:R-:W2:Y:S02]  /*1d40*/  LDG.E R4, desc[UR36][R4.64] ;  /* 0x0000002404047981 */ /* 0x000ea4000c1e1900 */
[----:B--2---:R-:W-:-:S07]  /*1d50*/  I2FP.F32.U32 R18, R4 ;  /* 0x0000000400127245 */ /* 0x004fce0000201000 */
.L_x_1527:
[----:B------:R-:W-:Y:S05]  /*1d60*/  BSYNC.RECONVERGENT B6 ;  /* 0x0000000000067941 */ /* 0x000fea0003800200 */
.L_x_1521:
[----:B------:R-:W-:-:S07]  /*1d70*/  VIADD R16, R16, 0x80 ;  /* 0x0000008010107836 */ /* 0x000fce0000000000 */
.L_x_1520:
[----:B------:R-:W-:Y:S05]  /*1d80*/  BSYNC.RECONVERGENT B7 ;  /* 0x0000000000077941 */ /* 0x000fea0003800200 */
.L_x_1519:
        /* <DEDUP_REMOVED lines=23> */
[----:B--2---:R0:W2:Y:S01]  /*1f00*/  I2F.S16 R22, R4 ;  /* 0x0000000400167306 */ /* 0x0040a20000101400 */
[----:B------:R-:W-:Y:S05]  /*1f10*/  BRA `(.L_x_1557) ;  /* 0x0000000c00347947 */ /* 0x000fea0003800000 */
.L_x_1555:
[----:B------:R-:W2:Y:S02]  /*1f20*/  LDG.E.U8 R4, desc[UR36][R4.64] ;  /* 0x0000002404047981 */ /* 0x000ea4000c1e1100 */
[----:B--2---:R-:W-:Y:S01]  /*1f30*/  I2FP.F32.U32 R22, R4 ;  /* 0x0000000400167245 */ /* 0x004fe20000201000 */
[----:B------:R-:W-:Y:S06]  /*1f40*/  BRA `(.L_x_1557) ;  /* 0x0000000c00287947 */ /* 0x000fec0003800000 */
.L_x_1554:
        /* <DEDUP_REMOVED lines=9> */
.L_x_1559:
[----:B------:R-:W2:Y:S02]  /*1fe0*/  LDG.E R4, desc[UR36][R4.64] ;  /* 0x0000002404047981 */ /* 0x000ea4000c1e1900 */
[----:B--2---:R-:W-:Y:S01]  /*1ff0*/  I2FP.F32.S32 R22, R4 ;  /* 0x0000000400167245 */ /* 0x004fe20000201400 */
[----:B------:R-:W-:Y:S06]  /*2000*/  BRA `(.L_x_1557) ;  /* 0x0000000800f87947 */ /* 0x000fec0003800000 */
.L_x_1558:
[----:B------:R-:W2:Y:S02]  /*2010*/  LDG.E.U16 R4, desc[UR36][R4.64] ;  /* 0x0000002404047981 */ /* 0x000ea4000c1e1500 */
[----:B--2---:R4:W0:Y:S01]  /*2020*/  I2F.S16 R22, R4 ;  /* 0x0000000400167306 */ /* 0x0048220000101400 */
[----:B------:R-:W-:Y:S05]  /*2030*/  BRA `(.L_x_1557) ;  /* 0x0000000800ec7947 */ /* 0x000fea0003800000 */
.L_x_1553:
        /* <DEDUP_REMOVED lines=8> */
.L_x_1561:
[----:B------:R-:W2:Y:S02]  /*20c0*/  LDG.E.U16 R4, desc[UR36][R4.64] ;  /* 0x0000002404047981 */ /* 0x000ea4000c1e1500 */
[----:B--2---:R-:W-:Y:S01]  /*20d0*/  HADD2.F32 R22, -RZ, R4.H0_H0 ;  /* 0x20000004ff167230 */ /* 0x004fe20000004100 */
[----:B------:R-:W-:Y:S06]  /*20e0*/  BRA `(.L_x_1557) ;  /* 0x0000000800c07947 */ /* 0x000fec0003800000 */
.L_x_1560:
        /* <DEDUP_REMOVED lines=8> */
.L_x_1563:
[----:B------:R-:W2:Y:S02]  /*2170*/  LDG.E.U16 R4, desc[UR36][R4.64] ;  /* 0x0000002404047981 */ /* 0x000ea4000c1e1500 */
[----:B--2---:R-:W-:Y:S01]  /*2180*/  HADD2.F32 R22, -RZ, R4.H0_H0 ;  /* 0x20000004ff167230 */ /* 0x004fe20000004100 */
[----:B------:R-:W-:Y:S06]  /*2190*/  BRA `(.L_x_1557) ;  /* 0x0000000800947947 */ /* 0x000fec0003800000 */
.L_x_1562:
[----:B------:R-:W2:Y:S01]  /*21a0*/  LDG.E.64 R4, desc[UR36][R4.64] ;  /* 0x0000002404047981 */ /* 0x000ea2000c1e1b00 */
[----:B------:R-:W-:Y:S01]  /*21b0*/  UMOV UR4, 0xf0000000 ;  /* 0xf000000000047882 */ /* 0x000fe20000000000 */
[----:B------:R-:W-:Y:S01]  /*21c0*/  UMOV UR5, 0x380fffff ;  /* 0x380fffff00057882 */ /* 0x000fe20000000000 */
[----:B--2---:R-:W0:Y:S01]  /*21d0*/  F2F.F32.F64 R22, R4 ;  /* 0x0000000400167310 */ /* 0x004e220000301000 */
[----:B------:R-:W-:-:S14]  /*21e0*/  DSETP.GEU.AND P0, PT, |R4|, UR4, PT ;  /* 0x0000000404007e2a */ /* 0x000fdc000bf0e200 */
[----:B0-----:R-:W-:Y:S01]  /*21f0*/  @!P0 FMUL R22, R22, 1.175494350822287508e-38 ;  /* 0x0080000016168820 */ /* 0x001fe20000400000 */
[----:B------:R-:W-:Y:S06]  /*2200*/  BRA `(.L_x_1557) ;  /* 0x0000000800787947 */ /* 0x000fec0003800000 */
.L_x_1552:
        /* <DEDUP_REMOVED lines=12> */
.L_x_1566:
[----:B------:R-:W2:Y:S01]  /*22d0*/  LDG.E.64 R4, desc[UR36][R4.64] ;  /* 0x0000002404047981 */ /* 0x000ea2000c1e1b00 */
[----:B------:R-:W-:Y:S01]  /*22e0*/  UMOV UR4, 0xf0000000 ;  /* 0xf000000000047882 */ /* 0x000fe20000000000 */
[----:B------:R-:W-:Y:S01]  /*22f0*/  UMOV UR5, 0x380fffff ;  /* 0x380fffff00057882 */ /* 0x000fe20000000000 */
[----:B--2---:R-:W0:Y:S01]  /*2300*/  F2F.F32.F64 R22, R4 ;  /* 0x0000000400167310 */ /* 0x004e220000301000 */
[----:B------:R-:W-:-:S14]  /*2310*/  DSETP.GEU.AND P0, PT, |R4|, UR4, PT ;  /* 0x0000000404007e2a */ /* 0x000fdc000bf0e200 */
[----:B0-----:R-:W-:Y:S01]  /*2320*/  @!P0 FMUL R22, R22, 1.175494350822287508e-38 ;  /* 0x0080000016168820 */ /* 0x001fe20000400000 */
[----:B------:R-:W-:Y:S06]  /*2330*/  BRA `(.L_x_1557) ;  /* 0x00000008002c7947 */ /* 0x000fec0003800000 */
.L_x_1565:
        /* <DEDUP_REMOVED lines=25> */
.L_x_1568:
        /* <DEDUP_REMOVED lines=13> */
.L_x_1567:
[----:B------:R-:W2:Y:S02]  /*25a0*/  LDG.E.U16 R4, desc[UR36][R4.64] ;  /* 0x0000002404047981 */ /* 0x000ea4000c1e1500 */
[----:B--2---:R-:W-:Y:S01]  /*25b0*/  IMAD.U32 R22, R4, 0x10000, RZ ;  /* 0x0001000004167824 */ /* 0x004fe200078e00ff */
[----:B------:R-:W-:Y:S06]  /*25c0*/  BRA `(.L_x_1557) ;  /* 0x0000000400887947 */ /* 0x000fec0003800000 */
.L_x_1564:
        /* <DEDUP_REMOVED lines=11> */
.L_x_1571:
        /* <DEDUP_REMOVED lines=20> */
.L_x_1573:
[----:B------:R-:W-:Y:S05]  /*27c0*/  BSYNC.RECONVERGENT B0 ;  /* 0x0000000000007941 */ /* 0x000fea0003800200 */
.L_x_1572:
[----:B------:R-:W-:Y:S01]  /*27d0*/  IMAD.SHL.U32 R0, R0, 0x100000, RZ ;  /* 0x0010000000007824 */ /* 0x000fe200078e00ff */
[----:B------:R-:W-:-:S04]  /*27e0*/  LEA R3, R3, 0x3b800000, 0x17 ;  /* 0x3b80000003037811 */ /* 0x000fc800078eb8ff */
[----:B------:R-:W-:Y:S01]  /*27f0*/  LOP3.LUT R22, R3, R0, R7, 0xfe, !PT ;  /* 0x0000000003167212 */ /* 0x000fe200078efe07 */
[----:B------:R-:W-:Y:S06]  /*2800*/  BRA `(.L_x_1557) ;  /* 0x0000000000f87947 */ /* 0x000fec0003800000 */
.L_x_1570:
        /* <DEDUP_REMOVED lines=20> */
.L_x_1575:
[----:B------:R-:W-:Y:S05]  /*2950*/  BSYNC.RECONVERGENT B0 ;  /* 0x0000000000007941 */ /* 0x000fea0003800200 */
.L_x_1574:
[----:B------:R-:W-:Y:S01]  /*2960*/  IMAD.SHL.U32 R0, R0, 0x200000, RZ ;  /* 0x0020000000007824 */ /* 0x000fe200078e00ff */
[----:B------:R-:W-:-:S04]  /*2970*/  LEA R3, R3, 0x37800000, 0x17 ;  /* 0x3780000003037811 */ /* 0x000fc800078eb8ff */
[----:B------:R-:W-:Y:S01]  /*2980*/  LOP3.LUT R22, R3, R0, R7, 0xfe, !PT ;  /* 0x0000000003167212 */ /* 0x000fe200078efe07 */
[----:B------:R-:W-:Y:S06]  /*2990*/  BRA `(.L_x_1557) ;  /* 0x0000000000947947 */ /* 0x000fec0003800000 */
.L_x_1569:
        /* <DEDUP_REMOVED lines=14> */
.L_x_1556:
        /* <DEDUP_REMOVED lines=16> */
.L_x_1578:
[----:B------:R-:W-:Y:S01]  /*2b80*/  IMAD.MOV.U32 R22, RZ, RZ, RZ ;  /* 0x000000ffff167224 */ /* 0x000fe200078e00ff */
[----:B------:R-:W-:Y:S06]  /*2b90*/  BRA `(.L_x_1557) ;  /* 0x0000000000147947 */ /* 0x000fec0003800000 */
.L_x_1577:
[----:B------:R-:W2:Y:S02]  /*2ba0*/  LDG.E.64 R4, desc[UR36][R4.64] ;  /* 0x0000002404047981 */ /* 0x000ea4000c1e1b00 */
[----:B--2---:R0:W2:Y:S01]  /*2bb0*/  I2F.U64 R22, R4 ;  /* 0x0000000400167312 */ /* 0x0040a20000301000 */
[----:B------:R-:W-:Y:S05]  /*2bc0*/  BRA `(.L_x_1557) ;  /* 0x0000000000087947 */ /* 0x000fea0003800000 */
.L_x_1576:
[----:B------:R-:W2:Y:S02]  /*2bd0*/  LDG.E R4, desc[UR36][R4.64] ;  /* 0x0000002404047981 */ /* 0x000ea4000c1e1900 */
[----:B--2---:R-:W-:-:S07]  /*2be0*/  I2FP.F32.U32 R22, R4 ;  /* 0x0000000400167245 */ /* 0x004fce0000201000 */
.L_x_1557:
[----:B------:R-:W-:Y:S05]  /*2bf0*/  BSYNC.RECONVERGENT B6 ;  /* 0x0000000000067941 */ /* 0x000fea0003800200 */
.L_x_1551:
[----:B------:R-:W-:-:S07]  /*2c00*/  VIADD R16, R16, 0x80 ;  /* 0x0000008010107836 */ /* 0x000fce0000000000 */
.L_x_1550:
[----:B------:R-:W-:Y:S05]  /*2c10*/  BSYNC.RECONVERGENT B7 ;  /* 0x0000000000077941 */ /* 0x000fea0003800200 */
.L_x_1549:
[----:B------:R-:W-:Y:S01]  /*2c20*/  ISETP.GE.AND P0, PT, R16, R17, PT ;  /* 0x000000111000720c */ /* 0x000fe20003f06270 */
[----:B------:R-:W-:Y:S01]  /*2c30*/  BSSY.RECONVERGENT B6, `(.L_x_1579) ;  /* 0x00000e0000067945 */ /* 0x000fe20003800200 */
[----:B0-----:R-:W-:-:S11]  /*2c40*/  IMAD.MOV.U32 R19, RZ, RZ, RZ ;  /* 0x000000ffff137224 */ /* 0x001fd600078e00ff */
[----:B------:R-:W-:Y:S05]  /*2c50*/  @P0 BRA `(.L_x_1580) ;  /* 0x0000000c00740947 */ /* 0x000fea0003800000 */
[----:B--2-4-:R-:W0:Y:S01]  /*2c60*/  LDC.64 R4, c[0x0][0x390] ;  /* 0x0000e400ff047b82 */ /* 0x014e220000000a00 */
[----:B------:R-:W2:Y:S01]  /*2c70*/  LDCU UR5, c[0x0][0x3a0] ;  /* 0x00007400ff0577ac */ /* 0x000ea20008000800 */
[----:B------:R-:W-:Y:S01]  /*2c80*/  IMAD R0, R2, 0x200, R16 ;  /* 0x0000020002007824 */ /* 0x000fe200078e0210 */
        /* <DEDUP_REMOVED lines=17> */
.L_x_1584:
[----:B------:R-:W2:Y:S02]  /*2da0*/  LDG.E.U8 R4, desc[UR36][R4.64] ;  /* 0x0000002404047981 */ /* 0x000ea4000c1e1100 */
[----:B--2---:R-:W-:Y:S01]  /*2db0*/  I2FP.F32.U32 R19, R4 ;  /* 0x0000000400137245 */ /* 0x004fe20000201000 */
[----:B------:R-:W-:Y:S06]  /*2dc0*/  BRA `(.L_x_1580) ;  /* 0x0000000c00187947 */ /* 0x000fec0003800000 */
.L_x_1583:
        /* <DEDUP_REMOVED lines=9> */
.L_x_1587:
[----:B------:R-:W2:Y:S02]  /*2e60*/  LDG.E R4, desc[UR36][R4.64] ;  /* 0x0000002404047981 */ /* 0x000ea4000c1e1900 */
[----:B--2---:R-:W-:Y:S01]  /*2e70*/  I2FP.F32.S32 R19, R4 ;  /* 0x0000000400137245 */ /* 0x004fe20000201400 */
[----:B------:R-:W-:Y:S06]  /*2e80*/  BRA `(.L_x_1580) ;  /* 0x0000000800e87947 */ /* 0x000fec0003800000 */
.L_x_1586:
[----:B------:R-:W2:Y:S02]  /*2e90*/  LDG.E.U16 R4, desc[UR36][R4.64] ;  /* 0x0000002404047981 */ /* 0x000ea4000c1e1500 */
[----:B--2---:R0:W2:Y:S01]  /*2ea0*/  I2F.S16 R19, R4 ;  /* 0x0000000400137306 */ /* 0x0040a20000101400 */
[----:B------:R-:W-:Y:S05]  /*2eb0*/  BRA `(.L_x_1580) ;  /* 0x0000000800dc7947 */ /* 0x000fea0003800000 */
.L_x_1582:
        /* <DEDUP_REMOVED lines=8> */
.L_x_1589:
[----:B------:R-:W2:Y:S02]  /*2f40*/  LDG.E.U16 R4, desc[UR36][R4.64] ;  /* 0x0000002404047981 */ /* 0x000ea4000c1e1500 */
[----:B--2---:R-:W-:Y:S01]  /*2f50*/  HADD2.F32 R19, -RZ, R4.H0_H0 ;  /* 0x20000004ff137230 */ /* 0x004fe20000004100 */
[----:B------:R-:W-:Y:S06]  /*2f60*/  BRA `(.L_x_1580) ;  /* 0x0000000800b07947 */ /* 0x000fec0003800000 */
.L_x_1588:
        /* <DEDUP_REMOVED lines=8> */
.L_x_1591:
[----:B------:R-:W2:Y:S02]  /*2ff0*/  LDG.E.U16 R4, desc[UR36][R4.64] ;  /* 0x0000002404047981 */ /* 0x000ea4000c1e1500 */
[----:B--2---:R-:W-:Y:S01]  /*3000*/  HADD2.F32 R19, -RZ, R4.H0_H0 ;  /* 0x20000004ff137230 */ /* 0x004fe20000004100 */
[----:B------:R-:W-:Y:S06]  /*3010*/  BRA `(.L_x_1580) ;  /* 0x0000000800847947 */ /* 0x000fec0003800000 */
.L_x_1590:
[----:B------:R-:W2:Y:S01]  /*3020*/  LDG.E.64 R4, desc[UR36][R4.64] ;  /* 0x0000002404047981 */ /* 0x000ea2000c1e1b00 */
[----:B------:R-:W-:Y:S01]  /*3030*/  UMOV UR4, 0xf0000000 ;  /* 0xf000000000047882 */ /* 0x000fe20000000000 */
[----:B------:R-:W-:Y:S01]  /*3040*/  UMOV UR5, 0x380fffff ;  /* 0x380fffff00057882 */ /* 0x000fe20000000000 */
[----:B--2---:R-:W0:Y:S01]  /*3050*/  F2F.F32.F64 R19, R4 ;  /* 0x0000000400137310 */ /* 0x004e220000301000 */
[----:B------:R-:W-:-:S14]  /*3060*/  DSETP.GEU.AND P0, PT, |R4|, UR4, PT ;  /* 0x0000000404007e2a */ /* 0x000fdc000bf0e200 */
[----:B0-----:R-:W-:Y:S01]  /*3070*/  @!P0 FMUL R19, R19, 1.175494350822287508e-38 ;  /* 0x0080000013138820 */ /* 0x001fe20000400000 */
[----:B------:R-:W-:Y:S06]  /*3080*/  BRA `(.L_x_1580) ;  /* 0x0000000800687947 */ /* 0x000fec0003800000 */
.L_x_1581:
        /* <DEDUP_REMOVED lines=12> */
.L_x_1594:
[----:B------:R-:W2:Y:S01]  /*3150*/  LDG.E.64 R4, desc[UR36][R4.64] ;  /* 0x0000002404047981 */ /* 0x000ea2000c1e1b00 */
[----:B------:R-:W-:Y:S01]  /*3160*/  UMOV UR4, 0xf0000000 ;  /* 0xf000000000047882 */ /* 0x000fe20000000000 */
[----:B------:R-:W-:Y:S01]  /*3170*/  UMOV UR5, 0x380fffff ;  /* 0x380fffff00057882 */ /* 0x000fe20000000000 */
[----:B--2---:R-:W0:Y:S01]  /*3180*/  F2F.F32.F64 R19, R4 ;  /* 0x0000000400137310 */ /* 0x004e220000301000 */
[----:B------:R-:W-:-:S14]  /*3190*/  DSETP.GEU.AND P0, PT, |R4|, UR4, PT ;  /* 0x0000000404007e2a */ /* 0x000fdc000bf0e200 */
[----:B0-----:R-:W-:Y:S01]  /*31a0*/  @!P0 FMUL R19, R19, 1.175494350822287508e-38 ;  /* 0x0080000013138820 */ /* 0x001fe20000400000 */
[----:B------:R-:W-:Y:S06]  /*31b0*/  BRA `(.L_x_1580) ;  /* 0x00000008001c7947 */ /* 0x000fec0003800000 */
.L_x_1593:
        /* <DEDUP_REMOVED lines=25> */
.L_x_1596:
[----:B------:R-:W2:Y:S02]  /*3350*/  LDG.E.U8 R4, desc[UR36][R4.64] ;  /* 0x0000002404047981 */ /* 0x000ea4000c1e1100 */
[C---:B--2---:R-:W-:Y:S02]  /*3360*/  IMAD.SHL.U32 R0, R4.reuse, 0x2000000, RZ ;  /* 0x0200000004007824 */ /* 0x044fe400078e00ff */
[----:B------:R-:W-:-:S03]  /*3370*/  IMAD.SHL.U32 R6, R4, 0x100, RZ ;  /* 0x0000010004067824 */ /* 0x000fc600078e00ff */
[----:B------:R-:W-:Y:S02]  /*3380*/  ISETP.GE.U32.AND P0, PT, R0, 0x8000000, PT ;  /* 0x080000000000780c */ /* 0x000fe40003f06070 */
[----:B------:R-:W-:-:S11]  /*3390*/  PRMT R19, R6, 0x9910, RZ ;  /* 0x0000991006137816 */ /* 0x000fd600000000ff */
[----:B------:R-:W-:Y:S02]  /*33a0*/  @!P0 LOP3.LUT R3, R6, 0x7f00, RZ, 0xc0, !PT ;  /* 0x00007f0006038812 */ /* 0x000fe400078ec0ff */
[----:B------:R-:W-:Y:S02]  /*33b0*/  @P0 LEA.HI R0, R0, 0x70000000, RZ, 0x1c ;  /* 0x7000000000000811 */ /* 0x000fe400078fe0ff */
[----:B------:R-:W-:-:S03]  /*33c0*/  @!P0 LOP3.LUT R3, R3, 0x3f000000, RZ, 0xfc, !PT ;  /* 0x3f00000003038812 */ /* 0x000fc600078efcff */
[----:B------:R-:W-:Y:S02]  /*33d0*/  @P0 FMUL.FTZ R0, R0, 1.9259299443872358531e-34 ;  /* 0x0780000000000820 */ /* 0x000fe40000410000 */
[----:B------:R-:W-:-:S05]  /*33e0*/  @!P0 FADD.FTZ R0, R3, -0.5 ;  /* 0xbf00000003008421 */ /* 0x000fca0000010000 */
[----:B------:R-:W-:Y:S01]  /*33f0*/  LOP3.LUT R19, R0, 0x80000000, R19, 0xf8, !PT ;  /* 0x8000000000137812 */ /* 0x000fe200078ef813 */
[----:B------:R-:W-:Y:S06]  /*3400*/  BRA `(.L_x_1580) ;  /* 0x0000000400887947 */ /* 0x000fec0003800000 */
.L_x_1595:
[----:B------:R-:W2:Y:S02]  /*3410*/  LDG.E.U16 R4, desc[UR36][R4.64] ;  /* 0x0000002404047981 */ /* 0x000ea4000c1e1500 */
[----:B--2---:R-:W-:Y:S01]  /*3420*/  IMAD.U32 R19, R4, 0x10000, RZ ;  /* 0x0001000004137824 */ /* 0x004fe200078e00ff */
[----:B------:R-:W-:Y:S06]  /*3430*/  BRA `(.L_x_1580) ;  /* 0x00000004007c7947 */ /* 0x000fec0003800000 */
.L_x_1592:
        /* <DEDUP_REMOVED lines=11> */
.L_x_1599:
[----:B------:R-:W2:Y:S02]  /*34f0*/  LDG.E.U8 R4, desc[UR36][R4.64] ;  /* 0x0000002404047981 */ /* 0x000ea4000c1e1100 */
        /* <DEDUP_REMOVED lines=18> */
.L_x_1601:
[----:B------:R-:W-:Y:S05]  /*3620*/  BSYNC.RECONVERGENT B0 ;  /* 0x0000000000007941 */ /* 0x000fea0003800200 */
.L_x_1600:
[----:B------:R-:W-:Y:S01]  /*3630*/  IMAD.SHL.U32 R0, R0, 0x100000, RZ ;  /* 0x0010000000007824 */ /* 0x000fe200078e00ff */
[----:B------:R-:W-:-:S04]  /*3640*/  LEA R3, R3, 0x3b800000, 0x17 ;  /* 0x3b80000003037811 */ /* 0x000fc800078eb8ff */
[----:B------:R-:W-:Y:S01]  /*3650*/  LOP3.LUT R19, R3, R0, R19, 0xfe, !PT ;  /* 0x0000000003137212 */ /* 0x000fe200078efe13 */
[----:B------:R-:W-:Y:S06]  /*3660*/  BRA `(.L_x_1580) ;  /* 0x0000000000f07947 */ /* 0x000fec0003800000 */
.L_x_1598:
        /* <DEDUP_REMOVED lines=19> */
.L_x_1603:
[----:B------:R-:W-:Y:S05]  /*37a0*/  BSYNC.RECONVERGENT B0 ;  /* 0x0000000000007941 */ /* 0x000fea0003800200 */
.L_x_1602:
[----:B------:R-:W-:Y:S01]  /*37b0*/  IMAD.SHL.U32 R0, R0, 0x200000, RZ ;  /* 0x0020000000007824 */ /* 0x000fe200078e00ff */
[----:B------:R-:W-:-:S04]  /*37c0*/  LEA R3, R3, 0x37800000, 0x17 ;  /* 0x3780000003037811 */ /* 0x000fc800078eb8ff */
[----:B------:R-:W-:Y:S01]  /*37d0*/  LOP3.LUT R19, R3, R0, R19, 0xfe, !PT ;  /* 0x0000000003137212 */ /* 0x000fe200078efe13 */
[----:B------:R-:W-:Y:S06]  /*37e0*/  BRA `(.L_x_1580) ;  /* 0x0000000000907947 */ /* 0x000fec0003800000 */
.L_x_1597:
        /* <DEDUP_REMOVED lines=14> */
.L_x_1585:
        /* <DEDUP_REMOVED lines=16> */
.L_x_1606:
[----:B------:R-:W-:Y:S05]  /*39d0*/  BRA `(.L_x_1580) ;  /* 0x0000000000147947 */ /* 0x000fea0003800000 */
.L_x_1605:
[----:B------:R-:W2:Y:S02]  /*39e0*/  LDG.E.64 R4, desc[UR36][R4.64] ;  /* 0x0000002404047981 */ /* 0x000ea4000c1e1b00 */
[----:B--2---:R0:W2:Y:S01]  /*39f0*/  I2F.U64 R19, R4 ;  /* 0x0000000400137312 */ /* 0x0040a20000301000 */
[----:B------:R-:W-:Y:S05]  /*3a00*/  BRA `(.L_x_1580) ;  /* 0x0000000000087947 */ /* 0x000fea0003800000 */
.L_x_1604:
[----:B------:R-:W2:Y:S02]  /*3a10*/  LDG.E R4, desc[UR36][R4.64] ;  /* 0x0000002404047981 */ /* 0x000ea4000c1e1900 */
[----:B--2---:R-:W-:-:S07]  /*3a20*/  I2FP.F32.U32 R19, R4 ;  /* 0x0000000400137245 */ /* 0x004fce0000201000 */
.L_x_1580:
[----:B------:R-:W-:Y:S05]  /*3a30*/  BSYNC.RECONVERGENT B6 ;  /* 0x0000000000067941 */ /* 0x000fea0003800200 */
.L_x_1579:
[C---:B------:R-:W-:Y:S01]  /*3a40*/  VIADD R0, R25.reuse, 0x100 ;  /* 0x0000010019007836 */ /* 0x040fe20000000000 */
[CC--:B------:R-:W-:Y:S01]  /*3a50*/  ISETP.GE.AND P0, PT, R25.reuse, R17.reuse, PT ;  /* 0x000000111900720c */ /* 0x0c0fe20003f06270 */
[C---:B------:R-:W-:Y:S01]  /*3a60*/  VIADD R26, R25.reuse, 0x80 ;  /* 0x00000080191a7836 */ /* 0x040fe20000000000 */
[----:B------:R-:W0:Y:S01]  /*3a70*/  LDC.U8 R16, c[0x0][0x3a4] ;  /* 0x0000e900ff107b82 */ /* 0x000e220000000000 */
[----:B------:R-:W-:Y:S01]  /*3a80*/  BSSY.RECONVERGENT B6, `(.L_x_1607) ;  /* 0x0000104000067945 */ /* 0x000fe20003800200 */
[----:B------:R-:W-:Y:S01]  /*3a90*/  ISETP.GE.AND P2, PT, R0, R17, PT ;  /* 0x000000110000720c */ /* 0x000fe20003f46270 */
[----:B------:R-:W-:-:S05]  /*3aa0*/  VIADD R0, R25, 0x180 ;  /* 0x0000018019007836 */ /* 0x000fca0000000000 */
[----:B------:R-:W-:-:S03]  /*3ab0*/  ISETP.GE.AND P1, PT, R0, R17, PT ;  /* 0x000000110000720c */ /* 0x000fc60003f26270 */
[----:B012345:R0:W1:Y:S08]  /*3ac0*/  @!P0 MUFU.LG2 R4, R23 ;  /* 0x0000001700048308 */ /* 0x03f0700000000c00 */
[----:B------:R-:W2:Y:S01]  /*3ad0*/  @!P2 MUFU.LG2 R22, R22 ;  /* 0x000000160016a308 */ /* 0x000ea20000000c00 */
[----:B------:R-:W-:-:S07]  /*3ae0*/  ISETP.GE.AND P2, PT, R26, R17, PT ;  /* 0x000000111a00720c */ /* 0x000fce0003f46270 */
[----:B------:R0:W3:Y:S08]  /*3af0*/  @!P1 MUFU.LG2 R24, R19 ;  /* 0x0000001300189308 */ /* 0x0000f00000000c00 */
[----:B------:R-:W4:Y:S01]  /*3b00*/  @!P2 MUFU.LG2 R18, R18 ;  /* 0x000000120012a308 */ /* 0x000f220000000c00 */
[----:B-12---:R-:W-:Y:S05]  /*3b10*/  @P0 BRA `(.L_x_1608) ;  /* 0x0000000c00e80947 */ /* 0x006fea0003800000 */
[----:B------:R-:W1:Y:S01]  /*3b20*/  LDCU UR4, c[0x0][0x3a8] ;  /* 0x00007500ff0477ac */ /* 0x000e620008000800 */
[----:B------:R-:W2:Y:S01]  /*3b30*/  LDC.64 R8, c[0x0][0x388] ;  /* 0x0000e200ff087b82 */ /* 0x000ea20000000a00 */
[----:B------:R-:W-:Y:S01]  /*3b40*/  IMAD R0, R2, 0x200, R25 ;  /* 0x0000020002007824 */ /* 0x000fe200078e0219 */
[----:B------:R-:W-:-:S03]  /*3b50*/  PRMT R5, R16, 0x9910, RZ ;  /* 0x0000991010057816 */ /* 0x000fc600000000ff */
        /* <DEDUP_REMOVED lines=14> */
[----:B------:R-:W1:Y:S01]  /*3c40*/  F2I.FTZ.TRUNC.NTZ R3, R4 ;  /* 0x0000000400037305 */ /* 0x000e62000021f100 */
[----:B------:R-:W-:Y:S01]  /*3c50*/  IMAD.MOV.U32 R25, RZ, RZ, R26 ;  /* 0x000000ffff197224 */ /* 0x000fe200078e001a */
[----:B-1----:R1:W-:Y:S01]  /*3c60*/  STG.E.U8 desc[UR36][R8.64], R3 ;  /* 0x0000000308007986 */ /* 0x0023e2000c101124 */
[----:B------:R-:W-:Y:S05]  /*3c70*/  BRA `(.L_x_1608) ;  /* 0x0000000c00907947 */ /* 0x000fea0003800000 */
.L_x_1612:
[----:B------:R-:W1:Y:S01]  /*3c80*/  F2I.S64.TRUNC R4, R4 ;  /* 0x0000000400047311 */ /* 0x000e62000020d900 */
[----:B------:R-:W-:Y:S02]  /*3c90*/  IMAD.MOV.U32 R25, RZ, RZ, R26 ;  /* 0x000000ffff197224 */ /* 0x000fe400078e001a */
[----:B-1----:R-:W-:-:S05]  /*3ca0*/  IMAD.MOV.U32 R3, RZ, RZ, R4 ;  /* 0x000000ffff037224 */ /* 0x002fca00078e0004 */
[----:B------:R1:W-:Y:S01]  /*3cb0*/  STG.E.U8 desc[UR36][R8.64], R3 ;  /* 0x0000000308007986 */ /* 0x0003e2000c101124 */
[----:B------:R-:W-:Y:S05]  /*3cc0*/  BRA `(.L_x_1608) ;  /* 0x0000000c007c7947 */ /* 0x000fea0003800000 */
.L_x_1611:
[----:B------:R-:W-:-:S13]  /*3cd0*/  ISETP.NE.AND P0, PT, R0, 0x2, PT ;  /* 0x000000020000780c */ /* 0x000fda0003f05270 */
[----:B------:R-:W-:Y:S05]  /*3ce0*/  @!P0 BRA `(.L_x_1614) ;  /* 0x0000000000308947 */ /* 0x000fea0003800000 */
[----:B------:R-:W-:-:S13]  /*3cf0*/  ISETP.NE.AND P0, PT, R0, 0x3, PT ;  /* 0x000000030000780c */ /* 0x000fda0003f05270 */
[----:B------:R-:W-:Y:S05]  /*3d00*/  @!P0 BRA `(.L_x_1615) ;  /* 0x0000000000188947 */ /* 0x000fea0003800000 */
[----:B------:R-:W-:-:S13]  /*3d10*/  ISETP.NE.AND P0, PT, R0, 0x4, PT ;  /* 0x000000040000780c */ /* 0x000fda0003f05270 */
[----:B------:R-:W-:Y:S05]  /*3d20*/  @P0 BRA `(.L_x_1613) ;  /* 0x0000000800c00947 */ /* 0x000fea0003800000 */
[----:B------:R-:W1:Y:S01]  /*3d30*/  F2I.S64.TRUNC R4, R4 ;  /* 0x0000000400047311 */ /* 0x000e62000020d900 */
[----:B------:R-:W-:Y:S01]  /*3d40*/  IMAD.MOV.U32 R25, RZ, RZ, R26 ;  /* 0x000000ffff197224 */ /* 0x000fe200078e001a */
[----:B-1----:R1:W-:Y:S01]  /*3d50*/  STG.E.64 desc[UR36][R8.64], R4 ;  /* 0x0000000408007986 */ /* 0x0023e2000c101b24 */
[----:B------:R-:W-:Y:S05]  /*3d60*/  BRA `(.L_x_1608) ;  /* 0x0000000c00547947 */ /* 0x000fea0003800000 */
.L_x_1615:
[----:B------:R-:W1:Y:S01]  /*3d70*/  F2I.FTZ.TRUNC.NTZ R3, R4 ;  /* 0x0000000400037305 */ /* 0x000e62000021f100 */
[----:B------:R-:W-:Y:S01]  /*3d80*/  IMAD.MOV.U32 R25, RZ, RZ, R26 ;  /* 0x000000ffff197224 */ /* 0x000fe200078e001a */
[----:B-1----:R1:W-:Y:S01]  /*3d90*/  STG.E desc[UR36][R8.64], R3 ;  /* 0x0000000308007986 */ /* 0x0023e2000c101924 */
[----:B------:R-:W-:Y:S05]  /*3da0*/  BRA `(.L_x_1608) ;  /* 0x0000000c00447947 */ /* 0x000fea0003800000 */
.L_x_1614:
[----:B------:R-:W1:Y:S01]  /*3db0*/  F2I.FTZ.TRUNC.NTZ R3, R4 ;  /* 0x0000000400037305 */ /* 0x000e62000021f100 */
[----:B------:R-:W-:Y:S01]  /*3dc0*/  IMAD.MOV.U32 R25, RZ, RZ, R26 ;  /* 0x000000ffff197224 */ /* 0x000fe200078e001a */
[----:B-1----:R1:W-:Y:S01]  /*3dd0*/  STG.E.U16 desc[UR36][R8.64], R3 ;  /* 0x0000000308007986 */ /* 0x0023e2000c101524 */
[----:B------:R-:W-:Y:S05]  /*3de0*/  BRA `(.L_x_1608) ;  /* 0x0000000c00347947 */ /* 0x000fea0003800000 */
.L_x_1610:
[----:B------:R-:W-:-:S13]  /*3df0*/  ISETP.GT.AND P0, PT, R0, 0x6, PT ;  /* 0x000000060000780c */ /* 0x000fda0003f04270 */
[----:B------:R-:W-:Y:S05]  /*3e00*/  @P0 BRA `(.L_x_1616) ;  /* 0x00000000002c0947 */ /* 0x000fea0003800000 */
[----:B------:R-:W-:-:S13]  /*3e10*/  ISETP.NE.AND P0, PT, R0, 0x5, PT ;  /* 0x000000050000780c */ /* 0x000fda0003f05270 */
[----:B------:R-:W-:Y:S05]  /*3e20*/  @!P0 BRA `(.L_x_1617) ;  /* 0x0000000000148947 */ /* 0x000fea0003800000 */
[----:B------:R-:W-:-:S13]  /*3e30*/  ISETP.NE.AND P0, PT, R0, 0x6, PT ;  /* 0x000000060000780c */ /* 0x000fda0003f05270 */
[----:B------:R-:W-:Y:S05]  /*3e40*/  @P0 BRA `(.L_x_1613) ;  /* 0x0000000800780947 */ /* 0x000fea0003800000 */
[----:B------:R1:W-:Y:S01]  /*3e50*/  STG.E desc[UR36][R8.64], R4 ;  /* 0x0000000408007986 */ /* 0x0003e2000c101924 */
[----:B------:R-:W-:Y:S01]  /*3e60*/  IMAD.MOV.U32 R25, RZ, RZ, R26 ;  /* 0x000000ffff197224 */ /* 0x000fe200078e001a */
[----:B------:R-:W-:Y:S06]  /*3e70*/  BRA `(.L_x_1608) ;  /* 0x0000000c00107947 */ /* 0x000fec0003800000 */
.L_x_1617:
[----:B------:R-:W-:Y:S01]  /*3e80*/  F2FP.F16.F32.PACK_AB R4, RZ, R4 ;  /* 0x00000004ff04723e */ /* 0x000fe200000000ff */
[----:B------:R-:W-:-:S04]  /*3e90*/  IMAD.MOV.U32 R25, RZ, RZ, R26 ;  /* 0x000000ffff197224 */ /* 0x000fc800078e001a */
[----:B------:R1:W-:Y:S01]  /*3ea0*/  STG.E.U16 desc[UR36][R8.64], R4 ;  /* 0x0000000408007986 */ /* 0x0003e2000c101524 */
[----:B------:R-:W-:Y:S05]  /*3eb0*/  BRA `(.L_x_1608) ;  /* 0x0000000c00007947 */ /* 0x000fea0003800000 */
.L_x_1616:
[----:B------:R-:W-:-:S13]  /*3ec0*/  ISETP.NE.AND P0, PT, R0, 0x7, PT ;  /* 0x000000070000780c */ /* 0x000fda0003f05270 */
[----:B------:R-:W-:Y:S05]  /*3ed0*/  @!P0 BRA `(.L_x_1618) ;  /* 0x0000000000348947 */ /* 0x000fea0003800000 */
[----:B------:R-:W-:-:S13]  /*3ee0*/  ISETP.NE.AND P0, PT, R0, 0x8, PT ;  /* 0x000000080000780c */ /* 0x000fda0003f05270 */
[----:B------:R-:W-:Y:S05]  /*3ef0*/  @!P0 BRA `(.L_x_1619) ;  /* 0x0000000000188947 */ /* 0x000fea0003800000 */
[----:B------:R-:W-:-:S13]  /*3f00*/  ISETP.NE.AND P0, PT, R0, 0x9, PT ;  /* 0x000000090000780c */ /* 0x000fda0003f05270 */
[----:B------:R-:W-:Y:S05]  /*3f10*/  @P0 BRA `(.L_x_1613) ;  /* 0x0000000800440947 */ /* 0x000fea0003800000 */
[----:B------:R-:W-:Y:S02]  /*3f20*/  IMAD.MOV.U32 R5, RZ, RZ, RZ ;  /* 0x000000ffff057224 */ /* 0x000fe400078e00ff */
[----:B------:R-:W-:-:S03]  /*3f30*/  IMAD.MOV.U32 R25, RZ, RZ, R26 ;  /* 0x000000ffff197224 */ /* 0x000fc600078e001a */
[----:B------:R1:W-:Y:S01]  /*3f40*/  STG.E.64 desc[UR36][R8.64], R4 ;  /* 0x0000000408007986 */ /* 0x0003e2000c101b24 */
[----:B------:R-:W-:Y:S05]  /*3f50*/  BRA `(.L_x_1608) ;  /* 0x0000000800d87947 */ /* 0x000fea0003800000 */
.L_x_1619:
[----:B------:R-:W-:Y:S01]  /*3f60*/  F2FP.F16.F32.PACK_AB R3, RZ, R4 ;  /* 0x00000004ff03723e */ /* 0x000fe200000000ff */
[----:B------:R-:W-:-:S03]  /*3f70*/  IMAD.MOV.U32 R25, RZ, RZ, R26 ;  /* 0x000000ffff197224 */ /* 0x000fc600078e001a */
[----:B------:R-:W-:-:S05]  /*3f80*/  PRMT R3, R3, 0x5410, RZ ;  /* 0x0000541003037816 */ /* 0x000fca00000000ff */
[----:B------:R1:W-:Y:S01]  /*3f90*/  STG.E desc[UR36][R8.64], R3 ;  /* 0x0000000308007986 */ /* 0x0003e2000c101924 */
[----:B------:R-:W-:Y:S05]  /*3fa0*/  BRA `(.L_x_1608) ;  /* 0x0000000800c47947 */ /* 0x000fea0003800000 */
.L_x_1618:
[----:B------:R-:W-:Y:S01]  /*3fb0*/  FMUL.FTZ R4, R4, 1 ;  /* 0x3f80000004047820 */ /* 0x000fe20000410000 */
[----:B------:R-:W-:-:S05]  /*3fc0*/  IMAD.MOV.U32 R25, RZ, RZ, R26 ;  /* 0x000000ffff197224 */ /* 0x000fca00078e001a */
[----:B------:R-:W1:Y:S02]  /*3fd0*/  F2F.F64.F32 R4, R4 ;  /* 0x0000000400047310 */ /* 0x000e640000201800 */
[----:B-1----:R1:W-:Y:S01]  /*3fe0*/  STG.E.64 desc[UR36][R8.64], R4 ;  /* 0x0000000408007986 */ /* 0x0023e2000c101b24 */
[----:B------:R-:W-:Y:S05]  /*3ff0*/  BRA `(.L_x_1608) ;  /* 0x0000000800b07947 */ /* 0x000fea0003800000 */
.L_x_1609:
        /* <DEDUP_REMOVED lines=8> */
[----:B------:R-:W-:Y:S01]  /*4080*/  FSETP.NEU.FTZ.AND P0, PT, R4, RZ, PT ;  /* 0x000000ff0400720b */ /* 0x000fe20003f1d000 */
[----:B------:R-:W-:-:S03]  /*4090*/  IMAD.MOV.U32 R25, RZ, RZ, R26 ;  /* 0x000000ffff197224 */ /* 0x000fc600078e001a */
[----:B------:R-:W-:-:S05]  /*40a0*/  SEL R3, RZ, 0x1, !P0 ;  /* 0x00000001ff037807 */ /* 0x000fca0004000000 */
[----:B------:R1:W-:Y:S01]  /*40b0*/  STG.E.U8 desc[UR36][R8.64], R3 ;  /* 0x0000000308007986 */ /* 0x0003e2000c101124 */
[----:B------:R-:W-:Y:S05]  /*40c0*/  BRA `(.L_x_1608) ;  /* 0x00000008007c7947 */ /* 0x000fea0003800000 */
.L_x_1622:
[----:B------:R-:W-:Y:S01]  /*40d0*/  FMUL.FTZ R4, R4, 1 ;  /* 0x3f80000004047820 */ /* 0x000fe20000410000 */
[----:B------:R-:W-:Y:S01]  /*40e0*/  CS2R R6, SRZ ;  /* 0x0000000000067805 */ /* 0x000fe2000001ff00 */
[----:B------:R-:W-:-:S04]  /*40f0*/  IMAD.MOV.U32 R25, RZ, RZ, R26 ;  /* 0x000000ffff197224 */ /* 0x000fc800078e001a */
[----:B------:R-:W1:Y:S02]  /*4100*/  F2F.F64.F32 R4, R4 ;  /* 0x0000000400047310 */ /* 0x000e640000201800 */
[----:B-1----:R1:W-:Y:S01]  /*4110*/  STG.E.128 desc[UR36][R8.64], R4 ;  /* 0x0000000408007986 */ /* 0x0023e2000c101d24 */
[----:B------:R-:W-:Y:S05]  /*4120*/  BRA `(.L_x_1608) ;  /* 0x0000000800647947 */ /* 0x000fea0003800000 */
.L_x_1621:
[----:B------:R-:W-:-:S13]  /*4130*/  ISETP.NE.AND P0, PT, R0, 0xf, PT ;  /* 0x0000000f0000780c */ /* 0x000fda0003f05270 */
[----:B------:R-:W-:Y:S05]  /*4140*/  @!P0 BRA `(.L_x_1623) ;  /* 0x0000000000a08947 */ /* 0x000fea0003800000 */
[----:B------:R-:W-:-:S13]  /*4150*/  ISETP.NE.AND P0, PT, R0, 0x17, PT ;  /* 0x000000170000780c */ /* 0x000fda0003f05270 */
[----:B------:R-:W-:Y:S05]  /*4160*/  @!P0 BRA `(.L_x_1624) ;  /* 0x00000000004c8947 */ /* 0x000fea0003800000 */
[----:B------:R-:W-:-:S13]  /*4170*/  ISETP.NE.AND P0, PT, R0, 0x18, PT ;  /* 0x000000180000780c */ /* 0x000fda0003f05270 */
[----:B------:R-:W-:Y:S05]  /*4180*/  @P0 BRA `(.L_x_1613) ;  /* 0x0000000400a80947 */ /* 0x000fea0003800000 */
[----:B------:R-:W-:Y:S01]  /*4190*/  LOP3.LUT R6, R4, 0x7fffffff, RZ, 0xc0, !PT ;  /* 0x7fffffff04067812 */ /* 0x000fe200078ec0ff */
[----:B------:R-:W-:Y:S01]  /*41a0*/  BSSY.RECONVERGENT B0, `(.L_x_1625) ;  /* 0x000000b000007945 */ /* 0x000fe20003800200 */
[----:B------:R-:W-:Y:S01]  /*41b0*/  SHF.R.U32.HI R5, RZ, 0x18, R4 ;  /* 0x00000018ff057819 */ /* 0x000fe20000011604 */
[----:B------:R-:W-:Y:S01]  /*41c0*/  IMAD.MOV.U32 R0, RZ, RZ, 0x7f ;  /* 0x0000007fff007424 */ /* 0x000fe200078e00ff */
        /* <DEDUP_REMOVED lines=8> */
.L_x_1626:
[----:B------:R-:W-:Y:S05]  /*4250*/  BSYNC.RECONVERGENT B0 ;  /* 0x0000000000007941 */ /* 0x000fea0003800200 */
.L_x_1625:
[----:B------:R-:W-:Y:S01]  /*4260*/  LOP3.LUT R5, R0, 0x80, R5, 0xf8, !PT ;  /* 0x0000008000057812 */ /* 0x000fe200078ef805 */
[----:B------:R-:W-:-:S04]  /*4270*/  IMAD.MOV.U32 R25, RZ, RZ, R26 ;  /* 0x000000ffff197224 */ /* 0x000fc800078e001a */
[----:B------:R1:W-:Y:S01]  /*4280*/  STG.E.U8 desc[UR36][R8.64], R5 ;  /* 0x0000000508007986 */ /* 0x0003e2000c101124 */
[----:B------:R-:W-:Y:S05]  /*4290*/  BRA `(.L_x_1608) ;  /* 0x0000000800087947 */ /* 0x000fea0003800000 */
.L_x_1624:
        /* <DEDUP_REMOVED lines=14> */
.L_x_1628:
[----:B------:R-:W-:Y:S05]  /*4380*/  BSYNC.RECONVERGENT B0 ;  /* 0x0000000000007941 */ /* 0x000fea0003800200 */
.L_x_1627:
[----:B------:R-:W-:Y:S01]  /*4390*/  LOP3.LUT R3, R0, 0x80, R7, 0xf8, !PT ;  /* 0x0000008000037812 */ /* 0x000fe200078ef807 */
[----:B------:R-:W-:-:S04]  /*43a0*/  IMAD.MOV.U32 R25, RZ, RZ, R26 ;  /* 0x000000ffff197224 */ /* 0x000fc800078e001a */
[----:B------:R1:W-:Y:S01]  /*43b0*/  STG.E.U8 desc[UR36][R8.64], R3 ;  /* 0x0000000308007986 */ /* 0x0003e2000c101124 */
[----:B------:R-:W-:Y:S05]  /*43c0*/  BRA `(.L_x_1608) ;  /* 0x0000000400bc7947 */ /* 0x000fea0003800000 */
.L_x_1623:
[----:B------:R-:W-:Y:S01]  /*43d0*/  F2FP.BF16.F32.PACK_AB R4, RZ, R4 ;  /* 0x00000004ff04723e */ /* 0x000fe200000010ff */
[----:B------:R-:W-:-:S04]  /*43e0*/  IMAD.MOV.U32 R25, RZ, RZ, R26 ;  /* 0x000000ffff197224 */ /* 0x000fc800078e001a */
[----:B------:R1:W-:Y:S01]  /*43f0*/  STG.E.U16 desc[UR36][R8.64], R4 ;  /* 0x0000000408007986 */ /* 0x0003e2000c101524 */
[----:B------:R-:W-:Y:S05]  /*4400*/  BRA `(.L_x_1608) ;  /* 0x0000000400ac7947 */ /* 0x000fea0003800000 */
.L_x_1620:
        /* <DEDUP_REMOVED lines=8> */
[----:B------:R-:W1:Y:S01]  /*4490*/  F2I.FTZ.U32.TRUNC.NTZ R3, R4 ;  /* 0x0000000400037305 */ /* 0x000e62000021f000 */
[----:B------:R-:W-:Y:S01]  /*44a0*/  IMAD.MOV.U32 R25, RZ, RZ, R26 ;  /* 0x000000ffff197224 */ /* 0x000fe200078e001a */
[----:B-1----:R1:W-:Y:S01]  /*44b0*/  STG.E.U16 desc[UR36][R8.64], R3 ;  /* 0x0000000308007986 */ /* 0x0023e2000c101524 */
[----:B------:R-:W-:Y:S05]  /*44c0*/  BRA `(.L_x_1608) ;  /* 0x00000004007c7947 */ /* 0x000fea0003800000 */
.L_x_1631:
        /* <DEDUP_REMOVED lines=12> */
.L_x_1634:
[----:B------:R-:W-:-:S04]  /*4590*/  SHF.R.U32.HI R0, RZ, 0x14, R4 ;  /* 0x00000014ff007819 */ /* 0x000fc80000011604 */
[----:B------:R-:W-:-:S04]  /*45a0*/  LOP3.LUT R3, R0, 0x1, RZ, 0xc0, !PT ;  /* 0x0000000100037812 */ /* 0x000fc800078ec0ff */
[----:B------:R-:W-:-:S04]  /*45b0*/  IADD3 R0, PT, PT, R4, 0x487ffff, R3 ;  /* 0x0487ffff04007810 */ /* 0x000fc80007ffe003 */
[----:B------:R-:W-:-:S04]  /*45c0*/  SHF.R.U32.HI R0, RZ, 0x14, R0 ;  /* 0x00000014ff007819 */ /* 0x000fc80000011600 */
[----:B------:R-:W-:-:S07]  /*45d0*/  LOP3.LUT R3, R0, 0xff, RZ, 0xc0, !PT ;  /* 0x000000ff00037812 */ /* 0x000fce00078ec0ff */
.L_x_1635:
[----:B------:R-:W-:-:S04]  /*45e0*/  SHF.R.U32.HI R4, RZ, 0x18, R4 ;  /* 0x00000018ff047819 */ /* 0x000fc80000011604 */
[----:B------:R-:W-:-:S04]  /*45f0*/  LOP3.LUT R3, R3, 0x80, R4, 0xf8, !PT ;  /* 0x0000008003037812 */ /* 0x000fc800078ef804 */
[----:B------:R-:W-:-:S07]  /*4600*/  PRMT R0, R3, 0x7610, R0 ;  /* 0x0000761003007816 */ /* 0x000fce0000000000 */
.L_x_1633:
[----:B------:R-:W-:Y:S05]  /*4610*/  BSYNC.RECONVERGENT B0 ;  /* 0x0000000000007941 */ /* 0x000fea0003800200 */
.L_x_1632:
[----:B------:R2:W-:Y:S01]  /*4620*/  STG.E.U8 desc[UR36][R8.64], R0 ;  /* 0x0000000008007986 */ /* 0x0005e2000c101124 */
[----:B------:R-:W-:Y:S01]  /*4630*/  IMAD.MOV.U32 R25, RZ, RZ, R26 ;  /* 0x000000ffff197224 */ /* 0x000fe200078e001a */
[----:B------:R-:W-:Y:S06]  /*4640*/  BRA `(.L_x_1608) ;  /* 0x00000004001c7947 */ /* 0x000fec0003800000 */
.L_x_1630:
        /* <DEDUP_REMOVED lines=12> */
.L_x_1638:
[----:B------:R-:W-:-:S04]  /*4710*/  SHF.R.U32.HI R0, RZ, 0x15, R4 ;  /* 0x00000015ff007819 */ /* 0x000fc80000011604 */
[----:B------:R-:W-:-:S04]  /*4720*/  LOP3.LUT R3, R0, 0x1, RZ, 0xc0, !PT ;  /* 0x0000000100037812 */ /* 0x000fc800078ec0ff */
[----:B------:R-:W-:-:S04]  /*4730*/  IADD3 R0, PT, PT, R4, 0x88fffff, R3 ;  /* 0x088fffff04007810 */ /* 0x000fc80007ffe003 */
[----:B------:R-:W-:-:S04]  /*4740*/  SHF.R.U32.HI R0, RZ, 0x15, R0 ;  /* 0x00000015ff007819 */ /* 0x000fc80000011600 */
[----:B------:R-:W-:-:S07]  /*4750*/  LOP3.LUT R3, R0, 0xff, RZ, 0xc0, !PT ;  /* 0x000000ff00037812 */ /* 0x000fce00078ec0ff */
.L_x_1639:
[----:B------:R-:W-:-:S04]  /*4760*/  SHF.R.U32.HI R4, RZ, 0x18, R4 ;  /* 0x00000018ff047819 */ /* 0x000fc80000011604 */
[----:B------:R-:W-:-:S04]  /*4770*/  LOP3.LUT R3, R3, 0x80, R4, 0xf8, !PT ;  /* 0x0000008003037812 */ /* 0x000fc800078ef804 */
[----:B------:R-:W-:-:S07]  /*4780*/  PRMT R0, R3, 0x7610, R0 ;  /* 0x0000761003007816 */ /* 0x000fce0000000000 */
.L_x_1637:
[----:B------:R-:W-:Y:S05]  /*4790*/  BSYNC.RECONVERGENT B0 ;  /* 0x0000000000007941 */ /* 0x000fea0003800200 */
.L_x_1636:
[----:B------:R1:W-:Y:S01]  /*47a0*/  STG.E.U8 desc[UR36][R8.64], R0 ;  /* 0x0000000008007986 */ /* 0x0003e2000c101124 */
[----:B------:R-:W-:Y:S01]  /*47b0*/  IMAD.MOV.U32 R25, RZ, RZ, R26 ;  /* 0x000000ffff197224 */ /* 0x000fe200078e001a */
[----:B------:R-:W-:Y:S06]  /*47c0*/  BRA `(.L_x_1608) ;  /* 0x0000000000bc7947 */ /* 0x000fec0003800000 */
.L_x_1629:
[----:B------:R-:W-:-:S13]  /*47d0*/  ISETP.NE.AND P0, PT, R0, 0x1c, PT ;  /* 0x0000001c0000780c */ /* 0x000fda0003f05270 */
[----:B------:R-:W-:Y:S05]  /*47e0*/  @!P0 BRA `(.L_x_1640) ;  /* 0x0000000000a88947 */ /* 0x000fea0003800000 */
[----:B------:R-:W-:-:S13]  /*47f0*/  ISETP.NE.AND P0, PT, R0, 0x1d, PT ;  /* 0x0000001d0000780c */ /* 0x000fda0003f05270 */
[----:B------:R-:W-:Y:S05]  /*4800*/  @!P0 BRA `(.L_x_1641) ;  /* 0x0000000000908947 */ /* 0x000fea0003800000 */
[----:B------:R-:W-:-:S13]  /*4810*/  ISETP.NE.AND P0, PT, R0, 0x2c, PT ;  /* 0x0000002c0000780c */ /* 0x000fda0003f05270 */
[----:B------:R-:W-:Y:S05]  /*4820*/  @!P0 BRA `(.L_x_1642) ;  /* 0x0000000000488947 */ /* 0x000fea0003800000 */
.L_x_1613:
[----:B------:R-:W-:Y:S01]  /*4830*/  MOV R14, 0x0 ;  /* 0x00000000000e7802 */ /* 0x000fe20000000f00 */
[----:B------:R-:W1:Y:S01]  /*4840*/  LDCU.64 UR6, c[0x4][0x148] ;  /* 0x01002900ff0677ac */ /* 0x000e620008000a00 */
[----:B------:R-:W-:Y:S02]  /*4850*/  IMAD.MOV.U32 R8, RZ, RZ, 0x65 ;  /* 0x00000065ff087424 */ /* 0x000fe400078e00ff */
[----:B------:R-:W-:Y:S01]  /*4860*/  IMAD.MOV.U32 R12, RZ, RZ, 0x1 ;  /* 0x00000001ff0c7424 */ /* 0x000fe200078e00ff */
[----:B------:R-:W2:Y:S01]  /*4870*/  LDCU.64 UR8, c[0x4][0x150] ;  /* 0x01002a00ff0877ac */ /* 0x000ea20008000a00 */
[----:B------:R-:W0:Y:S01]  /*4880*/  LDC.64 R14, c[0x4][R14] ;  /* 0x010000000e0e7b82 */ /* 0x000e220000000a00 */
[----:B------:R-:W-:Y:S01]  /*4890*/  IMAD.MOV.U32 R13, RZ, RZ, RZ ;  /* 0x000000ffff0d7224 */ /* 0x000fe200078e00ff */
[----:B------:R-:W5:Y:S01]  /*48a0*/  LDCU.64 UR4, c[0x4][0x20] ;  /* 0x01000400ff0477ac */ /* 0x000f620008000a00 */
[----:B-1----:R-:W-:Y:S02]  /*48b0*/  IMAD.U32 R4, RZ, RZ, UR6 ;  /* 0x00000006ff047e24 */ /* 0x002fe4000f8e00ff */
[----:B------:R-:W-:-:S02]  /*48c0*/  IMAD.U32 R5, RZ, RZ, UR7 ;  /* 0x00000007ff057e24 */ /* 0x000fc4000f8e00ff */
[----:B--2---:R-:W-:Y:S02]  /*48d0*/  IMAD.U32 R6, RZ, RZ, UR8 ;  /* 0x00000008ff067e24 */ /* 0x004fe4000f8e00ff */
[----:B------:R-:W-:Y:S02]  /*48e0*/  IMAD.U32 R7, RZ, RZ, UR9 ;  /* 0x00000009ff077e24 */ /* 0x000fe4000f8e00ff */
[----:B-----5:R-:W-:Y:S02]  /*48f0*/  IMAD.U32 R10, RZ, RZ, UR4 ;  /* 0x00000004ff0a7e24 */ /* 0x020fe4000f8e00ff */
[----:B------:R-:W-:-:S07]  /*4900*/  IMAD.U32 R11, RZ, RZ, UR5 ;  /* 0x00000005ff0b7e24 */ /* 0x000fce000f8e00ff */
[----:B------:R-:W-:-:S07]  /*4910*/  LEPC R20, `(.L_x_1643) ;  /* 0x000000001014794e */ /* 0x000fce0000000000 */
[----:B0--34-:R-:W-:Y:S05]  /*4920*/  CALL.ABS.NOINC R14 ;  /* 0x000000000e007343 */ /* 0x019fea0003c00000 */
.L_x_1643:
[----:B------:R-:W-:Y:S01]  /*4930*/  IMAD.MOV.U32 R25, RZ, RZ, R26 ;  /* 0x000000ffff197224 */ /* 0x000fe200078e001a */
[----:B------:R-:W-:Y:S06]  /*4940*/  BRA `(.L_x_1608) ;  /* 0x00000000005c7947 */ /* 0x000fec0003800000 */
.L_x_1642:
[----:B------:R-:W-:Y:S01]  /*4950*/  SHF.R.U32.HI R5, RZ, 0x17, R4 ;  /* 0x00000017ff057819 */ /* 0x000fe20000011604 */
[----:B------:R-:W-:-:S03]  /*4960*/  IMAD.MOV.U32 R25, RZ, RZ, R26 ;  /* 0x000000ffff197224 */ /* 0x000fc600078e001a */
        /* <DEDUP_REMOVED lines=14> */
.L_x_1641:
[----:B------:R-:W1:Y:S01]  /*4a50*/  F2I.U64.TRUNC R4, R4 ;  /* 0x0000000400047311 */ /* 0x000e62000020d800 */
[----:B------:R-:W-:Y:S01]  /*4a60*/  IMAD.MOV.U32 R25, RZ, RZ, R26 ;  /* 0x000000ffff197224 */ /* 0x000fe200078e001a */
[----:B-1----:R1:W-:Y:S01]  /*4a70*/  STG.E.64 desc[UR36][R8.64], R4 ;  /* 0x0000000408007986 */ /* 0x0023e2000c101b24 */
[----:B------:R-:W-:Y:S05]  /*4a80*/  BRA `(.L_x_1608) ;  /* 0x00000000000c7947 */ /* 0x000fea0003800000 */
.L_x_1640:
[----:B------:R-:W1:Y:S01]  /*4a90*/  F2I.FTZ.U32.TRUNC.NTZ R3, R4 ;  /* 0x0000000400037305 */ /* 0x000e62000021f000 */
[----:B------:R-:W-:Y:S01]  /*4aa0*/  IMAD.MOV.U32 R25, RZ, RZ, R26 ;  /* 0x000000ffff197224 */ /* 0x000fe200078e001a */
[----:B-1----:R1:W-:Y:S06]  /*4ab0*/  STG.E desc[UR36][R8.64], R3 ;  /* 0x0000000308007986 */ /* 0x0023ec000c101924 */
.L_x_1608:
[----:B------:R-:W-:Y:S05]  /*4ac0*/  BSYNC.RECONVERGENT B6 ;  /* 0x0000000000067941 */ /* 0x000fea0003800200 */
.L_x_1607:
[----:B------:R-:W-:Y:S01]  /*4ad0*/  ISETP.GE.AND P0, PT, R25, R17, PT ;  /* 0x000000111900720c */ /* 0x000fe20003f06270 */
[----:B------:R-:W-:-:S12]  /*4ae0*/  BSSY.RECONVERGENT B6, `(.L_x_1644) ;  /* 0x00001cc000067945 */ /* 0x000fd80003800200 */
[----:B------:R-:W-:Y:S05]  /*4af0*/  @P0 BRA `(.L_x_1645) ;  /* 0x0000001c00280947 */ /* 0x000fea0003800000 */
[----:B------:R-:W5:Y:S01]  /*4b00*/  LDCU UR4, c[0x0][0x3a8] ;  /* 0x00007500ff0477ac */ /* 0x000f620008000800 */
[----:B-12---:R-:W1:Y:S01]  /*4b10*/  LDC.64 R8, c[0x0][0x388] ;  /* 0x0000e200ff087b82 */ /* 0x006e620000000a00 */
[----:B------:R-:W-:Y:S01]  /*4b20*/  IMAD R0, R2, 0x200, R25 ;  /* 0x0000020002007824 */ /* 0x000fe200078e0219 */
[----:B------:R-:W-:-:S03]  /*4b30*/  PRMT R4, R16, 0x9910, RZ ;  /* 0x0000991010047816 */ /* 0x000fc600000000ff */
[----:B-----5:R-:W-:Y:S02]  /*4b40*/  IMAD R3, R0, UR4, RZ ;  /* 0x0000000400037c24 */ /* 0x020fe4000f8e02ff */
[----:B------:R-:W-:-:S05]  /*4b50*/  IMAD.MOV.U32 R0, RZ, RZ, R4 ;  /* 0x000000ffff007224 */ /* 0x000fca00078e0004 */
[----:B------:R-:W-:Y:S02]  /*4b60*/  ISETP.GT.AND P1, PT, R0, 0x9, PT ;  /* 0x000000090000780c */ /* 0x000fe40003f24270 */
[----:B-1----:R-:W-:-:S05]  /*4b70*/  IADD3 R8, P0, PT, R3, R8, RZ ;  /* 0x0000000803087210 */ /* 0x002fca0007f1e0ff */
        /* <DEDUP_REMOVED lines=10> */
[----:B----4-:R-:W1:Y:S02]  /*4c20*/  F2I.FTZ.TRUNC.NTZ R3, R18 ;  /* 0x0000001200037305 */ /* 0x010e64000021f100 */
[----:B-1----:R1:W-:Y:S01]  /*4c30*/  STG.E.U8 desc[UR36][R8.64], R3 ;  /* 0x0000000308007986 */ /* 0x0023e2000c101124 */
[----:B------:R-:W-:Y:S05]  /*4c40*/  BRA `(.L_x_1651) ;  /* 0x0000000c00387947 */ /* 0x000fea0003800000 */
.L_x_1649:
[----:B0---4-:R-:W0:Y:S02]  /*4c50*/  F2I.S64.TRUNC R18, R18 ;  /* 0x0000001200127311 */ /* 0x011e24000020d900 */
[----:B0-----:R-:W-:-:S05]  /*4c60*/  IMAD.MOV.U32 R3, RZ, RZ, R18 ;  /* 0x000000ffff037224 */ /* 0x001fca00078e0012 */
[----:B------:R0:W-:Y:S01]  /*4c70*/  STG.E.U8 desc[UR36][R8.64], R3 ;  /* 0x0000000308007986 */ /* 0x0001e2000c101124 */
[----:B------:R-:W-:Y:S05]  /*4c80*/  BRA `(.L_x_1651) ;  /* 0x0000000c00287947 */ /* 0x000fea0003800000 */
.L_x_1648:
[----:B------:R-:W-:-:S13]  /*4c90*/  ISETP.NE.AND P0, PT, R0, 0x2, PT ;  /* 0x000000020000780c */ /* 0x000fda0003f05270 */
[----:B------:R-:W-:Y:S05]  /*4ca0*/  @!P0 BRA `(.L_x_1652) ;  /* 0x0000000000288947 */ /* 0x000fea0003800000 */
[----:B------:R-:W-:-:S13]  /*4cb0*/  ISETP.NE.AND P0, PT, R0, 0x3, PT ;  /* 0x000000030000780c */ /* 0x000fda0003f05270 */
[----:B------:R-:W-:Y:S05]  /*4cc0*/  @!P0 BRA `(.L_x_1653) ;  /* 0x0000000000148947 */ /* 0x000fea0003800000 */
[----:B------:R-:W-:-:S13]  /*4cd0*/  ISETP.NE.AND P0, PT, R0, 0x4, PT ;  /* 0x000000040000780c */ /* 0x000fda0003f05270 */
[----:B------:R-:W-:Y:S05]  /*4ce0*/  @P0 BRA `(.L_x_1650) ;  /* 0x0000000800380947 */ /* 0x000fea0003800000 */
[----:B0---4-:R-:W0:Y:S02]  /*4cf0*/  F2I.S64.TRUNC R18, R18 ;  /* 0x0000001200127311 */ /* 0x011e24000020d900 */
[----:B0-----:R0:W-:Y:S01]  /*4d00*/  STG.E.64 desc[UR36][R8.64], R18 ;  /* 0x0000001208007986 */ /* 0x0011e2000c101b24 */
[----:B------:R-:W-:Y:S05]  /*4d10*/  BRA `(.L_x_1651) ;  /* 0x0000000c00047947 */ /* 0x000fea0003800000 */
.L_x_1653:
[----:B----4-:R-:W1:Y:S02]  /*4d20*/  F2I.FTZ.TRUNC.NTZ R3, R18 ;  /* 0x0000001200037305 */ /* 0x010e64000021f100 */
[----:B-1----:R1:W-:Y:S01]  /*4d30*/  STG.E desc[UR36][R8.64], R3 ;  /* 0x0000000308007986 */ /* 0x0023e2000c101924 */
[----:B------:R-:W-:Y:S05]  /*4d40*/  BRA `(.L_x_1651) ;  /* 0x0000000800f87947 */ /* 0x000fea0003800000 */
.L_x_1652:
[----:B----4-:R-:W1:Y:S02]  /*4d50*/  F2I.FTZ.TRUNC.NTZ R3, R18 ;  /* 0x0000001200037305 */ /* 0x010e64000021f100 */
[----:B-1----:R1:W-:Y:S01]  /*4d60*/  STG.E.U16 desc[UR36][R8.64], R3 ;  /* 0x0000000308007986 */ /* 0x0023e2000c101524 */
[----:B------:R-:W-:Y:S05]  /*4d70*/  BRA `(.L_x_1651) ;  /* 0x0000000800ec7947 */ /* 0x000fea0003800000 */
.L_x_1647:
[----:B------:R-:W-:-:S13]  /*4d80*/  ISETP.GT.AND P0, PT, R0, 0x6, PT ;  /* 0x000000060000780c */ /* 0x000fda0003f04270 */
[----:B------:R-:W-:Y:S05]  /*4d90*/  @P0 BRA `(.L_x_1654) ;  /* 0x0000000000240947 */ /* 0x000fea0003800000 */
[----:B------:R-:W-:-:S13]  /*4da0*/  ISETP.NE.AND P0, PT, R0, 0x5, PT ;  /* 0x000000050000780c */ /* 0x000fda0003f05270 */
[----:B------:R-:W-:Y:S05]  /*4db0*/  @!P0 BRA `(.L_x_1655) ;  /* 0x0000000000108947 */ /* 0x000fea0003800000 */
[----:B------:R-:W-:-:S13]  /*4dc0*/  ISETP.NE.AND P0, PT, R0, 0x6, PT ;  /* 0x000000060000780c */ /* 0x000fda0003f05270 */
[----:B------:R-:W-:Y:S05]  /*4dd0*/  @P0 BRA `(.L_x_1650) ;  /* 0x0000000400fc0947 */ /* 0x000fea0003800000 */
[----:B----4-:R1:W-:Y:S01]  /*4de0*/  STG.E desc[UR36][R8.64], R18 ;  /* 0x0000001208007986 */ /* 0x0103e2000c101924 */
[----:B------:R-:W-:Y:S05]  /*4df0*/  BRA `(.L_x_1651) ;  /* 0x0000000800cc7947 */ /* 0x000fea0003800000 */
.L_x_1655:
[----:B----4-:R-:W-:-:S05]  /*4e00*/  F2FP.F16.F32.PACK_AB R18, RZ, R18 ;  /* 0x00000012ff12723e */ /* 0x010fca00000000ff */
[----:B------:R1:W-:Y:S01]  /*4e10*/  STG.E.U16 desc[UR36][R8.64], R18 ;  /* 0x0000001208007986 */ /* 0x0003e2000c101524 */
[----:B------:R-:W-:Y:S05]  /*4e20*/  BRA `(.L_x_1651) ;  /* 0x0000000800c07947 */ /* 0x000fea0003800000 */
.L_x_1654:
[----:B------:R-:W-:-:S13]  /*4e30*/  ISETP.NE.AND P0, PT, R0, 0x7, PT ;  /* 0x000000070000780c */ /* 0x000fda0003f05270 */
[----:B------:R-:W-:Y:S05]  /*4e40*/  @!P0 BRA `(.L_x_1656) ;  /* 0x00000000002c8947 */ /* 0x000fea0003800000 */
[----:B------:R-:W-:-:S13]  /*4e50*/  ISETP.NE.AND P0, PT, R0, 0x8, PT ;  /* 0x000000080000780c */ /* 0x000fda0003f05270 */
[----:B------:R-:W-:Y:S05]  /*4e60*/  @!P0 BRA `(.L_x_1657) ;  /* 0x0000000000148947 */ /* 0x000fea0003800000 */
[----:B------:R-:W-:-:S13]  /*4e70*/  ISETP.NE.AND P0, PT, R0, 0x9, PT ;  /* 0x000000090000780c */ /* 0x000fda0003f05270 */
[----:B------:R-:W-:Y:S05]  /*4e80*/  @P0 BRA `(.L_x_1650) ;  /* 0x0000000400d00947 */ /* 0x000fea0003800000 */
[----:B0-----:R-:W-:-:S05]  /*4e90*/  IMAD.MOV.U32 R19, RZ, RZ, RZ ;  /* 0x000000ffff137224 */ /* 0x001fca00078e00ff */
[----:B----4-:R0:W-:Y:S01]  /*4ea0*/  STG.E.64 desc[UR36][R8.64], R18 ;  /* 0x0000001208007986 */ /* 0x0101e2000c101b24 */
[----:B------:R-:W-:Y:S05]  /*4eb0*/  BRA `(.L_x_1651) ;  /* 0x00000008009c7947 */ /* 0x000fea0003800000 */
.L_x_1657:
[----:B----4-:R-:W-:-:S04]  /*4ec0*/  F2FP.F16.F32.PACK_AB R3, RZ, R18 ;  /* 0x00000012ff03723e */ /* 0x010fc800000000ff */
[----:B------:R-:W-:-:S05]  /*4ed0*/  PRMT R3, R3, 0x5410, RZ ;  /* 0x0000541003037816 */ /* 0x000fca00000000ff */
[----:B------:R1:W-:Y:S01]  /*4ee0*/  STG.E desc[UR36][R8.64], R3 ;  /* 0x0000000308007986 */ /* 0x0003e2000c101924 */
[----:B------:R-:W-:Y:S05]  /*4ef0*/  BRA `(.L_x_1651) ;  /* 0x00000008008c7947 */ /* 0x000fea0003800000 */
.L_x_1656:
[----:B----4-:R-:W-:-:S06]  /*4f00*/  FMUL.FTZ R4, R18, 1 ;  /* 0x3f80000012047820 */ /* 0x010fcc0000410000 */
[----:B------:R-:W1:Y:S02]  /*4f10*/  F2F.F64.F32 R4, R4 ;  /* 0x0000000400047310 */ /* 0x000e640000201800 */
[----:B-1----:R1:W-:Y:S01]  /*4f20*/  STG.E.64 desc[UR36][R8.64], R4 ;  /* 0x0000000408007986 */ /* 0x0023e2000c101b24 */
[----:B------:R-:W-:Y:S05]  /*4f30*/  BRA `(.L_x_1651) ;  /* 0x00000008007c7947 */ /* 0x000fea0003800000 */
.L_x_1646:
        /* <DEDUP_REMOVED lines=10> */
[----:B----4-:R-:W1:Y:S02]  /*4fe0*/  F2I.FTZ.U32.TRUNC.NTZ R3, R18 ;  /* 0x0000001200037305 */ /* 0x010e64000021f000 */
[----:B-1----:R1:W-:Y:S01]  /*4ff0*/  STG.E.U16 desc[UR36][R8.64], R3 ;  /* 0x0000000308007986 */ /* 0x0023e2000c101524 */
[----:B------:R-:W-:Y:S05]  /*5000*/  BRA `(.L_x_1651) ;  /* 0x0000000800487947 */ /* 0x000fea0003800000 */
.L_x_1661:
[----:B----4-:R-:W-:Y:S01]  /*5010*/  LOP3.LUT R5, R18, 0x7fffffff, RZ, 0xc0, !PT ;  /* 0x7fffffff12057812 */ /* 0x010fe200078ec0ff */
        /* <DEDUP_REMOVED lines=15> */
.L_x_1664:
[----:B------:R-:W-:-:S04]  /*5110*/  SHF.R.U32.HI R18, RZ, 0x18, R18 ;  /* 0x00000018ff127819 */ /* 0x000fc80000011612 */
[----:B------:R-:W-:-:S04]  /*5120*/  LOP3.LUT R3, R3, 0x80, R18, 0xf8, !PT ;  /* 0x0000008003037812 */ /* 0x000fc800078ef812 */
[----:B------:R-:W-:-:S07]  /*5130*/  PRMT R4, R3, 0x7610, R4 ;  /* 0x0000761003047816 */ /* 0x000fce0000000004 */
.L_x_1663:
[----:B------:R-:W-:Y:S05]  /*5140*/  BSYNC.RECONVERGENT B0 ;  /* 0x0000000000007941 */ /* 0x000fea0003800200 */
.L_x_1662:
[----:B------:R1:W-:Y:S01]  /*5150*/  STG.E.U8 desc[UR36][R8.64], R4 ;  /* 0x0000000408007986 */ /* 0x0003e2000c101124 */
[----:B------:R-:W-:Y:S05]  /*5160*/  BRA `(.L_x_1651) ;  /* 0x0000000400f07947 */ /* 0x000fea0003800000 */
.L_x_1660:
        /* <DEDUP_REMOVED lines=16> */
.L_x_1667:
[----:B------:R-:W-:-:S04]  /*5270*/  SHF.R.U32.HI R18, RZ, 0x18, R18 ;  /* 0x00000018ff127819 */ /* 0x000fc80000011612 */
[----:B------:R-:W-:-:S04]  /*5280*/  LOP3.LUT R3, R3, 0x80, R18, 0xf8, !PT ;  /* 0x0000008003037812 */ /* 0x000fc800078ef812 */
[----:B------:R-:W-:-:S07]  /*5290*/  PRMT R4, R3, 0x7610, R4 ;  /* 0x0000761003047816 */ /* 0x000fce0000000004 */
.L_x_1666:
[----:B------:R-:W-:Y:S05]  /*52a0*/  BSYNC.RECONVERGENT B0 ;  /* 0x0000000000007941 */ /* 0x000fea0003800200 */
.L_x_1665:
[----:B------:R1:W-:Y:S01]  /*52b0*/  STG.E.U8 desc[UR36][R8.64], R4 ;  /* 0x0000000408007986 */ /* 0x0003e2000c101124 */
[----:B------:R-:W-:Y:S05]  /*52c0*/  BRA `(.L_x_1651) ;  /* 0x0000000400987947 */ /* 0x000fea0003800000 */
.L_x_1659:
[----:B------:R-:W-:-:S13]  /*52d0*/  ISETP.NE.AND P0, PT, R0, 0x1c, PT ;  /* 0x0000001c0000780c */ /* 0x000fda0003f05270 */
[----:B------:R-:W-:Y:S05]  /*52e0*/  @!P0 BRA `(.L_x_1668) ;  /* 0x0000000000588947 */ /* 0x000fea0003800000 */
[----:B------:R-:W-:-:S13]  /*52f0*/  ISETP.NE.AND P0, PT, R0, 0x1d, PT ;  /* 0x0000001d0000780c */ /* 0x000fda0003f05270 */
[----:B------:R-:W-:Y:S05]  /*5300*/  @!P0 BRA `(.L_x_1669) ;  /* 0x0000000000448947 */ /* 0x000fea0003800000 */
[----:B------:R-:W-:-:S13]  /*5310*/  ISETP.NE.AND P0, PT, R0, 0x2c, PT ;  /* 0x0000002c0000780c */ /* 0x000fda0003f05270 */
[----:B------:R-:W-:Y:S05]  /*5320*/  @P0 BRA `(.L_x_1650) ;  /* 0x0000000000a80947 */ /* 0x000fea0003800000 */
[----:B----4-:R-:W-:-:S04]  /*5330*/  SHF.R.U32.HI R4, RZ, 0x17, R18 ;  /* 0x00000017ff047819 */ /* 0x010fc80000011612 */
        /* <DEDUP_REMOVED lines=14> */
.L_x_1669:
[----:B0---4-:R-:W0:Y:S02]  /*5420*/  F2I.U64.TRUNC R18, R18 ;  /* 0x0000001200127311 */ /* 0x011e24000020d800 */
[----:B0-----:R0:W-:Y:S01]  /*5430*/  STG.E.64 desc[UR36][R8.64], R18 ;  /* 0x0000001208007986 */ /* 0x0011e2000c101b24 */
[----:B------:R-:W-:Y:S05]  /*5440*/  BRA `(.L_x_1651) ;  /* 0x0000000400387947 */ /* 0x000fea0003800000 */
.L_x_1668:
[----:B----4-:R-:W1:Y:S02]  /*5450*/  F2I.FTZ.U32.TRUNC.NTZ R3, R18 ;  /* 0x0000001200037305 */ /* 0x010e64000021f000 */
[----:B-1----:R1:W-:Y:S01]  /*5460*/  STG.E desc[UR36][R8.64], R3 ;  /* 0x0000000308007986 */ /* 0x0023e2000c101924 */
[----:B------:R-:W-:Y:S05]  /*5470*/  BRA `(.L_x_1651) ;  /* 0x00000004002c7947 */ /* 0x000fea0003800000 */
.L_x_1658:
[----:B------:R-:W-:-:S13]  /*5480*/  ISETP.GT.AND P0, PT, R0, 0xe, PT ;  /* 0x0000000e0000780c */ /* 0x000fda0003f04270 */
[----:B------:R-:W-:Y:S05]  /*5490*/  @P0 BRA `(.L_x_1670) ;  /* 0x0000000000340947 */ /* 0x000fea0003800000 */
[----:B------:R-:W-:-:S13]  /*54a0*/  ISETP.NE.AND P0, PT, R0, 0xa, PT ;  /* 0x0000000a0000780c */ /* 0x000fda0003f05270 */
[----:B------:R-:W-:Y:S05]  /*54b0*/  @!P0 BRA `(.L_x_1671) ;  /* 0x0000000000188947 */ /* 0x000fea0003800000 */
[----:B------:R-:W-:-:S13]  /*54c0*/  ISETP.NE.AND P0, PT, R0, 0xb, PT ;  /* 0x0000000b0000780c */ /* 0x000fda0003f05270 */
[----:B------:R-:W-:Y:S05]  /*54d0*/  @P0 BRA `(.L_x_1650) ;  /* 0x00000000003c0947 */ /* 0x000fea0003800000 */
[----:B----4-:R-:W-:-:S04]  /*54e0*/  FSETP.NEU.FTZ.AND P0, PT, R18, RZ, PT ;  /* 0x000000ff1200720b */ /* 0x010fc80003f1d000 */
[----:B------:R-:W-:-:S05]  /*54f0*/  SEL R3, RZ, 0x1, !P0 ;  /* 0x00000001ff037807 */ /* 0x000fca0004000000 */
[----:B------:R1:W-:Y:S01]  /*5500*/  STG.E.U8 desc[UR36][R8.64], R3 ;  /* 0x0000000308007986 */ /* 0x0003e2000c101124 */
[----:B------:R-:W-:Y:S05]  /*5510*/  BRA `(.L_x_1651) ;  /* 0x0000000400047947 */ /* 0x000fea0003800000 */
.L_x_1671:
[----:B----4-:R-:W-:Y:S01]  /*5520*/  FMUL.FTZ R4, R18, 1 ;  /* 0x3f80000012047820 */ /* 0x010fe20000410000 */
[----:B------:R-:W-:-:S05]  /*5530*/  CS2R R6, SRZ ;  /* 0x0000000000067805 */ /* 0x000fca000001ff00 */
[----:B------:R-:W1:Y:S02]  /*5540*/  F2F.F64.F32 R4, R4 ;  /* 0x0000000400047310 */ /* 0x000e640000201800 */
[----:B-1----:R1:W-:Y:S01]  /*5550*/  STG.E.128 desc[UR36][R8.64], R4 ;  /* 0x0000000408007986 */ /* 0x0023e2000c101d24 */
[----:B------:R-:W-:Y:S05]  /*5560*/  BRA `(.L_x_1651) ;  /* 0x0000000000f07947 */ /* 0x000fea0003800000 */
.L_x_1670:
[----:B------:R-:W-:-:S13]  /*5570*/  ISETP.NE.AND P0, PT, R0, 0xf, PT ;  /* 0x0000000f0000780c */ /* 0x000fda0003f05270 */
[----:B------:R-:W-:Y:S05]  /*5580*/  @!P0 BRA `(.L_x_1672) ;  /* 0x0000000000e08947 */ /* 0x000fea0003800000 */
[----:B------:R-:W-:-:S13]  /*5590*/  ISETP.NE.AND P0, PT, R0, 0x17, PT ;  /* 0x000000170000780c */ /* 0x000fda0003f05270 */
[----:B------:R-:W-:Y:S05]  /*55a0*/  @!P0 BRA `(.L_x_1673) ;  /* 0x00000000008c8947 */ /* 0x000fea0003800000 */
[----:B------:R-:W-:-:S13]  /*55b0*/  ISETP.NE.AND P0, PT, R0, 0x18, PT ;  /* 0x000000180000780c */ /* 0x000fda0003f05270 */
[----:B------:R-:W-:Y:S05]  /*55c0*/  @!P0 BRA `(.L_x_1674) ;  /* 0x0000000000448947 */ /* 0x000fea0003800000 */
.L_x_1650:
        /* <DEDUP_REMOVED lines=16> */
.L_x_1675:
[----:B------:R-:W-:Y:S05]  /*56d0*/  BRA `(.L_x_1651) ;  /* 0x0000000000947947 */ /* 0x000fea0003800000 */
.L_x_1674:
[----:B----4-:R-:W-:Y:S01]  /*56e0*/  LOP3.LUT R4, R18, 0x7fffffff, RZ, 0xc0, !PT ;  /* 0x7fffffff12047812 */ /* 0x010fe200078ec0ff */
        /* <DEDUP_REMOVED lines=11> */
.L_x_1677:
[----:B------:R-:W-:Y:S05]  /*57a0*/  BSYNC.RECONVERGENT B0 ;  /* 0x0000000000007941 */ /* 0x000fea0003800200 */
.L_x_1676:
[----:B------:R-:W-:-:S05]  /*57b0*/  LOP3.LUT R3, R0, 0x80, R5, 0xf8, !PT ;  /* 0x0000008000037812 */ /* 0x000fca00078ef805 */
[----:B------:R2:W-:Y:S01]  /*57c0*/  STG.E.U8 desc[UR36][R8.64], R3 ;  /* 0x0000000308007986 */ /* 0x0005e2000c101124 */
[----:B------:R-:W-:Y:S05]  /*57d0*/  BRA `(.L_x_1651) ;  /* 0x0000000000547947 */ /* 0x000fea0003800000 */
.L_x_1673:
[----:B----4-:R-:W-:Y:S01]  /*57e0*/  LOP3.LUT R4, R18, 0x7fffffff, RZ, 0xc0, !PT ;  /* 0x7fffffff12047812 */ /* 0x010fe200078ec0ff */
        /* <DEDUP_REMOVED lines=10> */
.L_x_1679:
[----:B------:R-:W-:Y:S01]  /*5890*/  IMAD.MOV.U32 R0, RZ, RZ, 0x7f ;  /* 0x0000007fff007424 */ /* 0x000fe200078e00ff */
[----:B------:R-:W-:-:S04]  /*58a0*/  ISETP.GT.U32.AND P0, PT, R4, 0x7f800000, PT ;  /* 0x7f8000000400780c */ /* 0x000fc80003f04070 */
[----:B------:R-:W-:-:S09]  /*58b0*/  SEL R0, R0, 0x7c, P0 ;  /* 0x0000007c00007807 */ /* 0x000fd20000000000 */
.L_x_1680:
[----:B------:R-:W-:Y:S05]  /*58c0*/  BSYNC.RECONVERGENT B0 ;  /* 0x0000000000007941 */ /* 0x000fea0003800200 */
.L_x_1678:
[----:B------:R-:W-:-:S04]  /*58d0*/  SHF.R.U32.HI R3, RZ, 0x18, R18 ;  /* 0x00000018ff037819 */ /* 0x000fc80000011612 */
[----:B------:R-:W-:-:S05]  /*58e0*/  LOP3.LUT R3, R0, 0x80, R3, 0xf8, !PT ;  /* 0x0000008000037812 */ /* 0x000fca00078ef803 */
[----:B------:R4:W-:Y:S01]  /*58f0*/  STG.E.U8 desc[UR36][R8.64], R3 ;  /* 0x0000000308007986 */ /* 0x0009e2000c101124 */
[----:B------:R-:W-:Y:S05]  /*5900*/  BRA `(.L_x_1651) ;  /* 0x0000000000087947 */ /* 0x000fea0003800000 */
.L_x_1672:
[----:B----4-:R-:W-:-:S05]  /*5910*/  F2FP.BF16.F32.PACK_AB R18, RZ, R18 ;  /* 0x00000012ff12723e */ /* 0x010fca00000010ff */
[----:B------:R1:W-:Y:S02]  /*5920*/  STG.E.U16 desc[UR36][R8.64], R18 ;  /* 0x0000001208007986 */ /* 0x0003e4000c101524 */
.L_x_1651:
        /* <DEDUP_REMOVED lines=21> */
[----:B------:R-:W0:Y:S02]  /*5a80*/  F2I.FTZ.TRUNC.NTZ R3, R22 ;  /* 0x0000001600037305 */ /* 0x000e24000021f100 */
[----:B0-----:R0:W-:Y:S01]  /*5a90*/  STG.E.U8 desc[UR36][R8.64], R3 ;  /* 0x0000000308007986 */ /* 0x0011e2000c101124 */
[----:B------:R-:W-:Y:S05]  /*5aa0*/  BRA `(.L_x_1686) ;  /* 0x0000000c00387947 */ /* 0x000fea0003800000 */
.L_x_1684:
[----:B------:R-:W0:Y:S02]  /*5ab0*/  F2I.S64.TRUNC R22, R22 ;  /* 0x0000001600167311 */ /* 0x000e24000020d900 */
[----:B0-----:R-:W-:-:S05]  /*5ac0*/  IMAD.MOV.U32 R3, RZ, RZ, R22 ;  /* 0x000000ffff037224 */ /* 0x001fca00078e0016 */
[----:B------:R0:W-:Y:S01]  /*5ad0*/  STG.E.U8 desc[UR36][R8.64], R3 ;  /* 0x0000000308007986 */ /* 0x0001e2000c101124 */
[----:B------:R-:W-:Y:S05]  /*5ae0*/  BRA `(.L_x_1686) ;  /* 0x0000000c00287947 */ /* 0x000fea0003800000 */
.L_x_1683:
[----:B------:R-:W-:-:S13]  /*5af0*/  ISETP.NE.AND P0, PT, R0, 0x2, PT ;  /* 0x000000020000780c */ /* 0x000fda0003f05270 */
[----:B------:R-:W-:Y:S05]  /*5b00*/  @!P0 BRA `(.L_x_1687) ;  /* 0x0000000000288947 */ /* 0x000fea0003800000 */
[----:B------:R-:W-:-:S13]  /*5b10*/  ISETP.NE.AND P0, PT, R0, 0x3, PT ;  /* 0x000000030000780c */ /* 0x000fda0003f05270 */
[----:B------:R-:W-:Y:S05]  /*5b20*/  @!P0 BRA `(.L_x_1688) ;  /* 0x0000000000148947 */ /* 0x000fea0003800000 */
[----:B------:R-:W-:-:S13]  /*5b30*/  ISETP.NE.AND P0, PT, R0, 0x4, PT ;  /* 0x000000040000780c */ /* 0x000fda0003f05270 */
[----:B------:R-:W-:Y:S05]  /*5b40*/  @P0 BRA `(.L_x_1685) ;  /* 0x0000000800380947 */ /* 0x000fea0003800000 */
[----:B------:R-:W0:Y:S02]  /*5b50*/  F2I.S64.TRUNC R22, R22 ;  /* 0x0000001600167311 */ /* 0x000e24000020d900 */
[----:B0-----:R0:W-:Y:S01]  /*5b60*/  STG.E.64 desc[UR36][R8.64], R22 ;  /* 0x0000001608007986 */ /* 0x0011e2000c101b24 */
[----:B------:R-:W-:Y:S05]  /*5b70*/  BRA `(.L_x_1686) ;  /* 0x0000000c00047947 */ /* 0x000fea0003800000 */
.L_x_1688:
[----:B------:R-:W0:Y:S02]  /*5b80*/  F2I.FTZ.TRUNC.NTZ R3, R22 ;  /* 0x0000001600037305 */ /* 0x000e24000021f100 */
[----:B0-----:R0:W-:Y:S01]  /*5b90*/  STG.E desc[UR36][R8.64], R3 ;  /* 0x0000000308007986 */ /* 0x0011e2000c101924 */
[----:B------:R-:W-:Y:S05]  /*5ba0*/  BRA `(.L_x_1686) ;  /* 0x0000000800f87947 */ /* 0x000fea0003800000 */
.L_x_1687:
[----:B------:R-:W0:Y:S02]  /*5bb0*/  F2I.FTZ.TRUNC.NTZ R3, R22 ;  /* 0x0000001600037305 */ /* 0x000e24000021f100 */
[----:B0-----:R0:W-:Y:S01]  /*5bc0*/  STG.E.U16 desc[UR36][R8.64], R3 ;  /* 0x0000000308007986 */ /* 0x0011e2000c101524 */
[----:B------:R-:W-:Y:S05]  /*5bd0*/  BRA `(.L_x_1686) ;  /* 0x0000000800ec7947 */ /* 0x000fea0003800000 */
.L_x_1682:
[----:B------:R-:W-:-:S13]  /*5be0*/  ISETP.GT.AND P0, PT, R0, 0x6, PT ;  /* 0x000000060000780c */ /* 0x000fda0003f04270 */
[----:B------:R-:W-:Y:S05]  /*5bf0*/  @P0 BRA `(.L_x_1689) ;  /* 0x0000000000240947 */ /* 0x000fea0003800000 */
[----:B------:R-:W-:-:S13]  /*5c00*/  ISETP.NE.AND P0, PT, R0, 0x5, PT ;  /* 0x000000050000780c */ /* 0x000fda0003f05270 */
[----:B------:R-:W-:Y:S05]  /*5c10*/  @!P0 BRA `(.L_x_1690) ;  /* 0x0000000000108947 */ /* 0x000fea0003800000 */
[----:B------:R-:W-:-:S13]  /*5c20*/  ISETP.NE.AND P0, PT, R0, 0x6, PT ;  /* 0x000000060000780c */ /* 0x000fda0003f05270 */
[----:B------:R-:W-:Y:S05]  /*5c30*/  @P0 BRA `(.L_x_1685) ;  /* 0x0000000400fc0947 */ /* 0x000fea0003800000 */
[----:B------:R0:W-:Y:S01]  /*5c40*/  STG.E desc[UR36][R8.64], R22 ;  /* 0x0000001608007986 */ /* 0x0001e2000c101924 */
[----:B------:R-:W-:Y:S05]  /*5c50*/  BRA `(.L_x_1686) ;  /* 0x0000000800cc7947 */ /* 0x000fea0003800000 */
.L_x_1690:
[----:B------:R-:W-:-:S05]  /*5c60*/  F2FP.F16.F32.PACK_AB R22, RZ, R22 ;  /* 0x00000016ff16723e */ /* 0x000fca00000000ff */
[----:B------:R0:W-:Y:S01]  /*5c70*/  STG.E.U16 desc[UR36][R8.64], R22 ;  /* 0x0000001608007986 */ /* 0x0001e2000c101524 */
[----:B------:R-:W-:Y:S05]  /*5c80*/  BRA `(.L_x_1686) ;  /* 0x0000000800c07947 */ /* 0x000fea0003800000 */
.L_x_1689:
[----:B------:R-:W-:-:S13]  /*5c90*/  ISETP.NE.AND P0, PT, R0, 0x7, PT ;  /* 0x000000070000780c */ /* 0x000fda0003f05270 */
[----:B------:R-:W-:Y:S05]  /*5ca0*/  @!P0 BRA `(.L_x_1691) ;  /* 0x00000000002c8947 */ /* 0x000fea0003800000 */
[----:B------:R-:W-:-:S13]  /*5cb0*/  ISETP.NE.AND P0, PT, R0, 0x8, PT ;  /* 0x000000080000780c */ /* 0x000fda0003f05270 */
[----:B------:R-:W-:Y:S05]  /*5cc0*/  @!P0 BRA `(.L_x_1692) ;  /* 0x0000000000148947 */ /* 0x000fea0003800000 */
[----:B------:R-:W-:-:S13]  /*5cd0*/  ISETP.NE.AND P0, PT, R0, 0x9, PT ;  /* 0x000000090000780c */ /* 0x000fda0003f05270 */
[----:B------:R-:W-:Y:S05]  /*5ce0*/  @P0 BRA `(.L_x_1685) ;  /* 0x0000000400d00947 */ /* 0x000fea0003800000 */
[----:B------:R-:W-:-:S05]  /*5cf0*/  IMAD.MOV.U32 R23, RZ, RZ, RZ ;  /* 0x000000ffff177224 */ /* 0x000fca00078e00ff */
[----:B------:R0:W-:Y:S01]  /*5d00*/  STG.E.64 desc[UR36][R8.64], R22 ;  /* 0x0000001608007986 */ /* 0x0001e2000c101b24 */
[----:B------:R-:W-:Y:S05]  /*5d10*/  BRA `(.L_x_1686) ;  /* 0x00000008009c7947 */ /* 0x000fea0003800000 */
.L_x_1692:
[----:B------:R-:W-:-:S04]  /*5d20*/  F2FP.F16.F32.PACK_AB R3, RZ, R22 ;  /* 0x00000016ff03723e */ /* 0x000fc800000000ff */
[----:B------:R-:W-:-:S05]  /*5d30*/  PRMT R3, R3, 0x5410, RZ ;  /* 0x0000541003037816 */ /* 0x000fca00000000ff */
[----:B------:R0:W-:Y:S01]  /*5d40*/  STG.E desc[UR36][R8.64], R3 ;  /* 0x0000000308007986 */ /* 0x0001e2000c101924 */
[----:B------:R-:W-:Y:S05]  /*5d50*/  BRA `(.L_x_1686) ;  /* 0x00000008008c7947 */ /* 0x000fea0003800000 */
.L_x_1691:
[----:B------:R-:W-:-:S06]  /*5d60*/  FMUL.FTZ R4, R22, 1 ;  /* 0x3f80000016047820 */ /* 0x000fcc0000410000 */
[----:B------:R-:W0:Y:S02]  /*5d70*/  F2F.F64.F32 R4, R4 ;  /* 0x0000000400047310 */ /* 0x000e240000201800 */
[----:B0-----:R0:W-:Y:S01]  /*5d80*/  STG.E.64 desc[UR36][R8.64], R4 ;  /* 0x0000000408007986 */ /* 0x0011e2000c101b24 */
[----:B------:R-:W-:Y:S05]  /*5d90*/  BRA `(.L_x_1686) ;  /* 0x00000008007c7947 */ /* 0x000fea0003800000 */
.L_x_1681:
        /* <DEDUP_REMOVED lines=10> */
[----:B------:R-:W0:Y:S02]  /*5e40*/  F2I.FTZ.U32.TRUNC.NTZ R3, R22 ;  /* 0x0000001600037305 */ /* 0x000e24000021f000 */
[----:B0-----:R0:W-:Y:S01]  /*5e50*/  STG.E.U16 desc[UR36][R8.64], R3 ;  /* 0x0000000308007986 */ /* 0x0011e2000c101524 */
[----:B------:R-:W-:Y:S05]  /*5e60*/  BRA `(.L_x_1686) ;  /* 0x0000000800487947 */ /* 0x000fea0003800000 */
.L_x_1696:
        /* <DEDUP_REMOVED lines=16> */
.L_x_1699:
[----:B------:R-:W-:-:S04]  /*5f70*/  SHF.R.U32.HI R22, RZ, 0x18, R22 ;  /* 0x00000018ff167819 */ /* 0x000fc80000011616 */
[----:B------:R-:W-:-:S04]  /*5f80*/  LOP3.LUT R3, R3, 0x80, R22, 0xf8, !PT ;  /* 0x0000008003037812 */ /* 0x000fc800078ef816 */
[----:B------:R-:W-:-:S07]  /*5f90*/  PRMT R4, R3, 0x7610, R4 ;  /* 0x0000761003047816 */ /* 0x000fce0000000004 */
.L_x_1698:
[----:B------:R-:W-:Y:S05]  /*5fa0*/  BSYNC.RECONVERGENT B0 ;  /* 0x0000000000007941 */ /* 0x000fea0003800200 */
.L_x_1697:
[----:B------:R0:W-:Y:S01]  /*5fb0*/  STG.E.U8 desc[UR36][R8.64], R4 ;  /* 0x0000000408007986 */ /* 0x0001e2000c101124 */
[----:B------:R-:W-:Y:S05]  /*5fc0*/  BRA `(.L_x_1686) ;  /* 0x0000000400f07947 */ /* 0x000fea0003800000 */
.L_x_1695:
        /* <DEDUP_REMOVED lines=16> */
.L_x_1702:
[----:B------:R-:W-:-:S04]  /*60d0*/  SHF.R.U32.HI R22, RZ, 0x18, R22 ;  /* 0x00000018ff167819 */ /* 0x000fc80000011616 */
[----:B------:R-:W-:-:S04]  /*60e0*/  LOP3.LUT R3, R3, 0x80, R22, 0xf8, !PT ;  /* 0x0000008003037812 */ /* 0x000fc800078ef816 */
[----:B------:R-:W-:-:S07]  /*60f0*/  PRMT R4, R3, 0x7610, R4 ;  /* 0x0000761003047816 */ /* 0x000fce0000000004 */
.L_x_1701:
[----:B------:R-:W-:Y:S05]  /*6100*/  BSYNC.RECONVERGENT B0 ;  /* 0x0000000000007941 */ /* 0x000fea0003800200 */
.L_x_1700:
[----:B------:R0:W-:Y:S01]  /*6110*/  STG.E.U8 desc[UR36][R8.64], R4 ;  /* 0x0000000408007986 */ /* 0x0001e2000c101124 */
[----:B------:R-:W-:Y:S05]  /*6120*/  BRA `(.L_x_1686) ;  /* 0x0000000400987947 */ /* 0x000fea0003800000 */
.L_x_1694:
[----:B------:R-:W-:-:S13]  /*6130*/  ISETP.NE.AND P0, PT, R0, 0x1c, PT ;  /* 0x0000001c0000780c */ /* 0x000fda0003f05270 */
[----:B------:R-:W-:Y:S05]  /*6140*/  @!P0 BRA `(.L_x_1703) ;  /* 0x0000000000588947 */ /* 0x000fea0003800000 */
[----:B------:R-:W-:-:S13]  /*6150*/  ISETP.NE.AND P0, PT, R0, 0x1d, PT ;  /* 0x0000001d0000780c */ /* 0x000fda0003f05270 */
[----:B------:R-:W-:Y:S05]  /*6160*/  @!P0 BRA `(.L_x_1704) ;  /* 0x0000000000448947 */ /* 0x000fea0003800000 */
[----:B------:R-:W-:-:S13]  /*6170*/  ISETP.NE.AND P0, PT, R0, 0x2c, PT ;  /* 0x0000002c0000780c */ /* 0x000fda0003f05270 */
[----:B------:R-:W-:Y:S05]  /*6180*/  @P0 BRA `(.L_x_1685) ;  /* 0x0000000000a80947 */ /* 0x000fea0003800000 */
        /* <DEDUP_REMOVED lines=15> */
.L_x_1704:
[----:B------:R-:W0:Y:S02]  /*6280*/  F2I.U64.TRUNC R22, R22 ;  /* 0x0000001600167311 */ /* 0x000e24000020d800 */
[----:B0-----:R0:W-:Y:S01]  /*6290*/  STG.E.64 desc[UR36][R8.64], R22 ;  /* 0x0000001608007986 */ /* 0x0011e2000c101b24 */
[----:B------:R-:W-:Y:S05]  /*62a0*/  BRA `(.L_x_1686) ;  /* 0x0000000400387947 */ /* 0x000fea0003800000 */
.L_x_1703:
[----:B------:R-:W0:Y:S02]  /*62b0*/  F2I.FTZ.U32.TRUNC.NTZ R3, R22 ;  /* 0x0000001600037305 */ /* 0x000e24000021f000 */
[----:B0-----:R0:W-:Y:S01]  /*62c0*/  STG.E desc[UR36][R8.64], R3 ;  /* 0x0000000308007986 */ /* 0x0011e2000c101924 */
[----:B------:R-:W-:Y:S05]  /*62d0*/  BRA `(.L_x_1686) ;  /* 0x00000004002c7947 */ /* 0x000fea0003800000 */
.L_x_1693:
[----:B------:R-:W-:-:S13]  /*62e0*/  ISETP.GT.AND P0, PT, R0, 0xe, PT ;  /* 0x0000000e0000780c */ /* 0x000fda0003f04270 */
[----:B------:R-:W-:Y:S05]  /*62f0*/  @P0 BRA `(.L_x_1705) ;  /* 0x0000000000340947 */ /* 0x000fea0003800000 */
[----:B------:R-:W-:-:S13]  /*6300*/  ISETP.NE.AND P0, PT, R0, 0xa, PT ;  /* 0x0000000a0000780c */ /* 0x000fda0003f05270 */
[----:B------:R-:W-:Y:S05]  /*6310*/  @!P0 BRA `(.L_x_1706) ;  /* 0x0000000000188947 */ /* 0x000fea0003800000 */
[----:B------:R-:W-:-:S13]  /*6320*/  ISETP.NE.AND P0, PT, R0, 0xb, PT ;  /* 0x0000000b0000780c */ /* 0x000fda0003f05270 */
[----:B------:R-:W-:Y:S05]  /*6330*/  @P0 BRA `(.L_x_1685) ;  /* 0x00000000003c0947 */ /* 0x000fea0003800000 */
[----:B------:R-:W-:-:S04]  /*6340*/  FSETP.NEU.FTZ.AND P0, PT, R22, RZ, PT ;  /* 0x000000ff1600720b */ /* 0x000fc80003f1d000 */
[----:B------:R-:W-:-:S05]  /*6350*/  SEL R3, RZ, 0x1, !P0 ;  /* 0x00000001ff037807 */ /* 0x000fca0004000000 */
[----:B------:R1:W-:Y:S01]  /*6360*/  STG.E.U8 desc[UR36][R8.64], R3 ;  /* 0x0000000308007986 */ /* 0x0003e2000c101124 */
[----:B------:R-:W-:Y:S05]  /*6370*/  BRA `(.L_x_1686) ;  /* 0x0000000400047947 */ /* 0x000fea0003800000 */
.L_x_1706:
[----:B------:R-:W-:Y:S01]  /*6380*/  FMUL.FTZ R4, R22, 1 ;  /* 0x3f80000016047820 */ /* 0x000fe20000410000 */
[----:B------:R-:W-:-:S05]  /*6390*/  CS2R R6, SRZ ;  /* 0x0000000000067805 */ /* 0x000fca000001ff00 */
[----:B------:R-:W0:Y:S02]  /*63a0*/  F2F.F64.F32 R4, R4 ;  /* 0x0000000400047310 */ /* 0x000e240000201800 */
[----:B0-----:R0:W-:Y:S01]  /*63b0*/  STG.E.128 desc[UR36][R8.64], R4 ;  /* 0x0000000408007986 */ /* 0x0011e2000c101d24 */
[----:B------:R-:W-:Y:S05]  /*63c0*/  BRA `(.L_x_1686) ;  /* 0x0000000000f07947 */ /* 0x000fea0003800000 */
.L_x_1705:
[----:B------:R-:W-:-:S13]  /*63d0*/  ISETP.NE.AND P0, PT, R0, 0xf, PT ;  /* 0x0000000f0000780c */ /* 0x000fda0003f05270 */
[----:B------:R-:W-:Y:S05]  /*63e0*/  @!P0 BRA `(.L_x_1707) ;  /* 0x0000000000e08947 */ /* 0x000fea0003800000 */
[----:B------:R-:W-:-:S13]  /*63f0*/  ISETP.NE.AND P0, PT, R0, 0x17, PT ;  /* 0x000000170000780c */ /* 0x000fda0003f05270 */
[----:B------:R-:W-:Y:S05]  /*6400*/  @!P0 BRA `(.L_x_1708) ;  /* 0x00000000008c8947 */ /* 0x000fea0003800000 */
[----:B------:R-:W-:-:S13]  /*6410*/  ISETP.NE.AND P0, PT, R0, 0x18, PT ;  /* 0x000000180000780c */ /* 0x000fda0003f05270 */
[----:B------:R-:W-:Y:S05]  /*6420*/  @!P0 BRA `(.L_x_1709) ;  /* 0x0000000000448947 */ /* 0x000fea0003800000 */
.L_x_1685:
        /* <DEDUP_REMOVED lines=16> */
.L_x_1710:
[----:B------:R-:W-:Y:S05]  /*6530*/  BRA `(.L_x_1686) ;  /* 0x0000000000947947 */ /* 0x000fea0003800000 */
.L_x_1709:
        /* <DEDUP_REMOVED lines=12> */
.L_x_1712:
[----:B------:R-:W-:Y:S05]  /*6600*/  BSYNC.RECONVERGENT B0 ;  /* 0x0000000000007941 */ /* 0x000fea0003800200 */
.L_x_1711:
[----:B------:R-:W-:-:S05]  /*6610*/  LOP3.LUT R3, R0, 0x80, R5, 0xf8, !PT ;  /* 0x0000008000037812 */ /* 0x000fca00078ef805 */
[----:B------:R4:W-:Y:S01]  /*6620*/  STG.E.U8 desc[UR36][R8.64], R3 ;  /* 0x0000000308007986 */ /* 0x0009e2000c101124 */
[----:B------:R-:W-:Y:S05]  /*6630*/  BRA `(.L_x_1686) ;  /* 0x0000000000547947 */ /* 0x000fea0003800000 */
.L_x_1708:
        /* <DEDUP_REMOVED lines=11> */
.L_x_1714:
[----:B------:R-:W-:Y:S01]  /*66f0*/  IMAD.MOV.U32 R0, RZ, RZ, 0x7f ;  /* 0x0000007fff007424 */ /* 0x000fe200078e00ff */
[----:B------:R-:W-:-:S04]  /*6700*/  ISETP.GT.U32.AND P0, PT, R4, 0x7f800000, PT ;  /* 0x7f8000000400780c */ /* 0x000fc80003f04070 */
[----:B------:R-:W-:-:S09]  /*6710*/  SEL R0, R0, 0x7c, P0 ;  /* 0x0000007c00007807 */ /* 0x000fd20000000000 */
.L_x_1715:
[----:B------:R-:W-:Y:S05]  /*6720*/  BSYNC.RECONVERGENT B0 ;  /* 0x0000000000007941 */ /* 0x000fea0003800200 */
.L_x_1713:
[----:B------:R-:W-:-:S04]  /*6730*/  SHF.R.U32.HI R3, RZ, 0x18, R22 ;  /* 0x00000018ff037819 */ /* 0x000fc80000011616 */
[----:B------:R-:W-:-:S05]  /*6740*/  LOP3.LUT R3, R0, 0x80, R3, 0xf8, !PT ;  /* 0x0000008000037812 */ /* 0x000fca00078ef803 */
[----:B------:R2:W-:Y:S01]  /*6750*/  STG.E.U8 desc[UR36][R8.64], R3 ;  /* 0x0000000308007986 */ /* 0x0005e2000c101124 */
[----:B------:R-:W-:Y:S05]  /*6760*/  BRA `(.L_x_1686) ;  /* 0x0000000000087947 */ /* 0x000fea0003800000 */
.L_x_1707:
[----:B------:R-:W-:-:S05]  /*6770*/  F2FP.BF16.F32.PACK_AB R22, RZ, R22 ;  /* 0x00000016ff16723e */ /* 0x000fca00000010ff */
[----:B------:R0:W-:Y:S02]  /*6780*/  STG.E.U16 desc[UR36][R8.64], R22 ;  /* 0x0000001608007986 */ /* 0x0001e4000c101524 */
.L_x_1686:
[----:B------:R-:W-:-:S07]  /*6790*/  VIADD R25, R25, 0x80 ;  /* 0x0000008019197836 */ /* 0x000fce0000000000 */
.L_x_1645:
[----:B------:R-:W-:Y:S05]  /*67a0*/  BSYNC.RECONVERGENT B6 ;  /* 0x0000000000067941 */ /* 0x000fea0003800200 */
.L_x_1644:
[----:B------:R-:W-:-:S13]  /*67b0*/  ISETP.GE.AND P0, PT, R25, R17, PT ;  /* 0x000000111900720c */ /* 0x000fda0003f06270 */
[----:B------:R-:W-:Y:S05]  /*67c0*/  @P0 EXIT ;  /* 0x000000000000094d */ /* 0x000fea0003800000 */
[----:B01----:R-:W0:Y:S01]  /*67d0*/  LDC.64 R4, c[0x0][0x388] ;  /* 0x0000e200ff047b82 */ /* 0x003e220000000a00 */
[----:B------:R-:W4:Y:S01]  /*67e0*/  LDCU UR4, c[0x0][0x3a8] ;  /* 0x00007500ff0477ac */ /* 0x000f220008000800 */
[----:B--2---:R-:W-:Y:S01]  /*67f0*/  PRMT R0, R16, 0x9910, RZ ;  /* 0x0000991010007816 */ /* 0x004fe200000000ff */
        /* <DEDUP_REMOVED lines=14> */
[----:B---3--:R-:W0:Y:S02]  /*68e0*/  F2I.FTZ.TRUNC.NTZ R5, R24 ;  /* 0x0000001800057305 */ /* 0x008e24000021f100 */
[----:B0-----:R-:W-:Y:S01]  /*68f0*/  STG.E.U8 desc[UR36][R2.64], R5 ;  /* 0x0000000502007986 */ /* 0x001fe2000c101124 */
[----:B------:R-:W-:Y:S05]  /*6900*/  EXIT ;  /* 0x000000000000794d */ /* 0x000fea0003800000 */
.L_x_1719:
[----:B---3--:R-:W0:Y:S02]  /*6910*/  F2I.S64.TRUNC R24, R24 ;  /* 0x0000001800187311 */ /* 0x008e24000020d900 */
[----:B0-----:R-:W-:-:S05]  /*6920*/  IMAD.MOV.U32 R5, RZ, RZ, R24 ;  /* 0x000000ffff057224 */ /* 0x001fca00078e0018 */
[----:B------:R-:W-:Y:S01]  /*6930*/  STG.E.U8 desc[UR36][R2.64], R5 ;  /* 0x0000000502007986 */ /* 0x000fe2000c101124 */
[----:B------:R-:W-:Y:S05]  /*6940*/  EXIT ;  /* 0x000000000000794d */ /* 0x000fea0003800000 */
.L_x_1718:
[----:B------:R-:W-:-:S13]  /*6950*/  ISETP.NE.AND P0, PT, R0, 0x2, PT ;  /* 0x000000020000780c */ /* 0x000fda0003f05270 */
[----:B------:R-:W-:Y:S05]  /*6960*/  @!P0 BRA `(.L_x_1721) ;  /* 0x0000000000288947 */ /* 0x000fea0003800000 */
[----:B------:R-:W-:-:S13]  /*6970*/  ISETP.NE.AND P0, PT, R0, 0x3, PT ;  /* 0x000000030000780c */ /* 0x000fda0003f05270 */
[----:B------:R-:W-:Y:S05]  /*6980*/  @!P0 BRA `(.L_x_1722) ;  /* 0x0000000000148947 */ /* 0x000fea0003800000 */
[----:B------:R-:W-:-:S13]  /*6990*/  ISETP.NE.AND P0, PT, R0, 0x4, PT ;  /* 0x000000040000780c */ /* 0x000fda0003f05270 */
[----:B------:R-:W-:Y:S05]  /*69a0*/  @P0 BRA `(.L_x_1720) ;  /* 0x0000000800380947 */ /* 0x000fea0003800000 */
[----:B---3--:R-:W0:Y:S02]  /*69b0*/  F2I.S64.TRUNC R24, R24 ;  /* 0x0000001800187311 */ /* 0x008e24000020d900 */
[----:B0-----:R-:W-:Y:S01]  /*69c0*/  STG.E.64 desc[UR36][R2.64], R24 ;  /* 0x0000001802007986 */ /* 0x001fe2000c101b24 */
[----:B------:R-:W-:Y:S05]  /*69d0*/  EXIT ;  /* 0x000000000000794d */ /* 0x000fea0003800000 */
.L_x_1722:
[----:B---3--:R-:W0:Y:S02]  /*69e0*/  F2I.FTZ.TRUNC.NTZ R5, R24 ;  /* 0x0000001800057305 */ /* 0x008e24000021f100 */
[----:B0-----:R-:W-:Y:S01]  /*69f0*/  STG.E desc[UR36][R2.64], R5 ;  /* 0x0000000502007986 */ /* 0x001fe2000c101924 */
[----:B------:R-:W-:Y:S05]  /*6a00*/  EXIT ;  /* 0x000000000000794d */ /* 0x000fea0003800000 */
.L_x_1721:
[----:B---3--:R-:W0:Y:S02]  /*6a10*/  F2I.FTZ.TRUNC.NTZ R5, R24 ;  /* 0x0000001800057305 */ /* 0x008e24000021f100 */
[----:B0-----:R-:W-:Y:S01]  /*6a20*/  STG.E.U16 desc[UR36][R2.64], R5 ;  /* 0x0000000502007986 */ /* 0x001fe2000c101524 */
[----:B------:R-:W-:Y:S05]  /*6a30*/  EXIT ;  /* 0x000000000000794d */ /* 0x000fea0003800000 */
.L_x_1717:
[----:B------:R-:W-:-:S13]  /*6a40*/  ISETP.GT.AND P0, PT, R0, 0x6, PT ;  /* 0x000000060000780c */ /* 0x000fda0003f04270 */
[----:B------:R-:W-:Y:S05]  /*6a50*/  @P0 BRA `(.L_x_1723) ;  /* 0x0000000000240947 */ /* 0x000fea0003800000 */
[----:B------:R-:W-:-:S13]  /*6a60*/  ISETP.NE.AND P0, PT, R0, 0x5, PT ;  /* 0x000000050000780c */ /* 0x000fda0003f05270 */
[----:B------:R-:W-:Y:S05]  /*6a70*/  @!P0 BRA `(.L_x_1724) ;  /* 0x0000000000108947 */ /* 0x000fea0003800000 */
[----:B------:R-:W-:-:S13]  /*6a80*/  ISETP.NE.AND P0, PT, R0, 0x6, PT ;  /* 0x000000060000780c */ /* 0x000fda0003f05270 */
[----:B------:R-:W-:Y:S05]  /*6a90*/  @P0 BRA `(.L_x_1720) ;  /* 0x0000000400fc0947 */ /* 0x000fea0003800000 */
[----:B---3--:R-:W-:Y:S01]  /*6aa0*/  STG.E desc[UR36][R2.64], R24 ;  /* 0x0000001802007986 */ /* 0x008fe2000c101924 */
[----:B------:R-:W-:Y:S05]  /*6ab0*/  EXIT ;  /* 0x000000000000794d */ /* 0x000fea0003800000 */
.L_x_1724:
[----:B---3--:R-:W-:-:S05]  /*6ac0*/  F2FP.F16.F32.PACK_AB R24, RZ, R24 ;  /* 0x00000018ff18723e */ /* 0x008fca00000000ff */
[----:B------:R-:W-:Y:S01]  /*6ad0*/  STG.E.U16 desc[UR36][R2.64], R24 ;  /* 0x0000001802007986 */ /* 0x000fe2000c101524 */
[----:B------:R-:W-:Y:S05]  /*6ae0*/  EXIT ;  /* 0x000000000000794d */ /* 0x000fea0003800000 */
.L_x_1723:
[----:B------:R-:W-:-:S13]  /*6af0*/  ISETP.NE.AND P0, PT, R0, 0x7, PT ;  /* 0x000000070000780c */ /* 0x000fda0003f05270 */
[----:B------:R-:W-:Y:S05]  /*6b00*/  @!P0 BRA `(.L_x_1725) ;  /* 0x00000000002c8947 */ /* 0x000fea0003800000 */
[----:B------:R-:W-:-:S13]  /*6b10*/  ISETP.NE.AND P0, PT, R0, 0x8, PT ;  /* 0x000000080000780c */ /* 0x000fda0003f05270 */
[----:B------:R-:W-:Y:S05]  /*6b20*/  @!P0 BRA `(.L_x_1726) ;  /* 0x0000000000148947 */ /* 0x000fea0003800000 */
[----:B------:R-:W-:-:S13]  /*6b30*/  ISETP.NE.AND P0, PT, R0, 0x9, PT ;  /* 0x000000090000780c */ /* 0x000fda0003f05270 */
[----:B------:R-:W-:Y:S05]  /*6b40*/  @P0 BRA `(.L_x_1720) ;  /* 0x0000000400d00947 */ /* 0x000fea0003800000 */
[----:B------:R-:W-:-:S05]  /*6b50*/  IMAD.MOV.U32 R25, RZ, RZ, RZ ;  /* 0x000000ffff197224 */ /* 0x000fca00078e00ff */
[----:B---3--:R-:W-:Y:S01]  /*6b60*/  STG.E.64 desc[UR36][R2.64], R24 ;  /* 0x0000001802007986 */ /* 0x008fe2000c101b24 */
[----:B------:R-:W-:Y:S05]  /*6b70*/  EXIT ;  /* 0x000000000000794d */ /* 0x000fea0003800000 */
.L_x_1726:
[----:B---3--:R-:W-:-:S04]  /*6b80*/  F2FP.F16.F32.PACK_AB R5, RZ, R24 ;  /* 0x00000018ff05723e */ /* 0x008fc800000000ff */
[----:B------:R-:W-:-:S05]  /*6b90*/  PRMT R5, R5, 0x5410, RZ ;  /* 0x0000541005057816 */ /* 0x000fca00000000ff */
[----:B------:R-:W-:Y:S01]  /*6ba0*/  STG.E desc[UR36][R2.64], R5 ;  /* 0x0000000502007986 */ /* 0x000fe2000c101924 */
[----:B------:R-:W-:Y:S05]  /*6bb0*/  EXIT ;  /* 0x000000000000794d */ /* 0x000fea0003800000 */
.L_x_1725:
[----:B---3--:R-:W-:-:S06]  /*6bc0*/  FMUL.FTZ R4, R24, 1 ;  /* 0x3f80000018047820 */ /* 0x008fcc0000410000 */
[----:B------:R-:W0:Y:S02]  /*6bd0*/  F2F.F64.F32 R4, R4 ;  /* 0x0000000400047310 */ /* 0x000e240000201800 */
[----:B0-----:R-:W-:Y:S01]  /*6be0*/  STG.E.64 desc[UR36][R2.64], R4 ;  /* 0x0000000402007986 */ /* 0x001fe2000c101b24 */
[----:B------:R-:W-:Y:S05]  /*6bf0*/  EXIT ;  /* 0x000000000000794d */ /* 0x000fea0003800000 */
.L_x_1716:
        /* <DEDUP_REMOVED lines=10> */
[----:B---3--:R-:W0:Y:S02]  /*6ca0*/  F2I.FTZ.U32.TRUNC.NTZ R5, R24 ;  /* 0x0000001800057305 */ /* 0x008e24000021f000 */
[----:B0-----:R-:W-:Y:S01]  /*6cb0*/  STG.E.U16 desc[UR36][R2.64], R5 ;  /* 0x0000000502007986 */ /* 0x001fe2000c101524 */
[----:B------:R-:W-:Y:S05]  /*6cc0*/  EXIT ;  /* 0x000000000000794d */ /* 0x000fea0003800000 */
.L_x_1730:
[----:B---3--:R-:W-:Y:S01]  /*6cd0*/  LOP3.LUT R4, R24, 0x7fffffff, RZ, 0xc0, !PT ;  /* 0x7fffffff18047812 */ /* 0x008fe200078ec0ff */
        /* <DEDUP_REMOVED lines=15> */
.L_x_1733:
[----:B------:R-:W-:-:S04]  /*6dd0*/  SHF.R.U32.HI R24, RZ, 0x18, R24 ;  /* 0x00000018ff187819 */ /* 0x000fc80000011618 */
[----:B------:R-:W-:-:S04]  /*6de0*/  LOP3.LUT R5, R5, 0x80, R24, 0xf8, !PT ;  /* 0x0000008005057812 */ /* 0x000fc800078ef818 */
[----:B------:R-:W-:-:S07]  /*6df0*/  PRMT R0, R5, 0x7610, R0 ;  /* 0x0000761005007816 */ /* 0x000fce0000000000 */
.L_x_1732:
[----:B------:R-:W-:Y:S05]  /*6e00*/  BSYNC.RECONVERGENT B0 ;  /* 0x0000000000007941 */ /* 0x000fea0003800200 */
.L_x_1731:
[----:B------:R-:W-:Y:S01]  /*6e10*/  STG.E.U8 desc[UR36][R2.64], R0 ;  /* 0x0000000002007986 */ /* 0x000fe2000c101124 */
[----:B------:R-:W-:Y:S05]  /*6e20*/  EXIT ;  /* 0x000000000000794d */ /* 0x000fea0003800000 */
.L_x_1729:
        /* <DEDUP_REMOVED lines=16> */
.L_x_1736:
[----:B------:R-:W-:-:S04]  /*6f30*/  SHF.R.U32.HI R24, RZ, 0x18, R24 ;  /* 0x00000018ff187819 */ /* 0x000fc80000011618 */
[----:B------:R-:W-:-:S04]  /*6f40*/  LOP3.LUT R5, R5, 0x80, R24, 0xf8, !PT ;  /* 0x0000008005057812 */ /* 0x000fc800078ef818 */
[----:B------:R-:W-:-:S07]  /*6f50*/  PRMT R0, R5, 0x7610, R0 ;  /* 0x0000761005007816 */ /* 0x000fce0000000000 */
.L_x_1735:
[----:B------:R-:W-:Y:S05]  /*6f60*/  BSYNC.RECONVERGENT B0 ;  /* 0x0000000000007941 */ /* 0x000fea0003800200 */
.L_x_1734:
[----:B------:R-:W-:Y:S01]  /*6f70*/  STG.E.U8 desc[UR36][R2.64], R0 ;  /* 0x0000000002007986 */ /* 0x000fe2000c101124 */
[----:B------:R-:W-:Y:S05]  /*6f80*/  EXIT ;  /* 0x000000000000794d */ /* 0x000fea0003800000 */
.L_x_1728:
[----:B------:R-:W-:-:S13]  /*6f90*/  ISETP.NE.AND P0, PT, R0, 0x1c, PT ;  /* 0x0000001c0000780c */ /* 0x000fda0003f05270 */
[----:B------:R-:W-:Y:S05]  /*6fa0*/  @!P0 BRA `(.L_x_1737) ;  /* 0x0000000000588947 */ /* 0x000fea0003800000 */
[----:B------:R-:W-:-:S13]  /*6fb0*/  ISETP.NE.AND P0, PT, R0, 0x1d, PT ;  /* 0x0000001d0000780c */ /* 0x000fda0003f05270 */
[----:B------:R-:W-:Y:S05]  /*6fc0*/  @!P0 BRA `(.L_x_1738) ;  /* 0x0000000000448947 */ /* 0x000fea0003800000 */
[----:B------:R-:W-:-:S13]  /*6fd0*/  ISETP.NE.AND P0, PT, R0, 0x2c, PT ;  /* 0x0000002c0000780c */ /* 0x000fda0003f05270 */
[----:B------:R-:W-:Y:S05]  /*6fe0*/  @P0 BRA `(.L_x_1720) ;  /* 0x0000000000a80947 */ /* 0x000fea0003800000 */
[----:B---3--:R-:W-:-:S04]  /*6ff0*/  SHF.R.U32.HI R4, RZ, 0x17, R24 ;  /* 0x00000017ff047819 */ /* 0x008fc80000011618 */
        /* <DEDUP_REMOVED lines=14> */
.L_x_1738:
[----:B---3--:R-:W0:Y:S02]  /*70e0*/  F2I.U64.TRUNC R24, R24 ;  /* 0x0000001800187311 */ /* 0x008e24000020d800 */
[----:B0-----:R-:W-:Y:S01]  /*70f0*/  STG.E.64 desc[UR36][R2.64], R24 ;  /* 0x0000001802007986 */ /* 0x001fe2000c101b24 */
[----:B------:R-:W-:Y:S05]  /*7100*/  EXIT ;  /* 0x000000000000794d */ /* 0x000fea0003800000 */
.L_x_1737:
[----:B---3--:R-:W0:Y:S02]  /*7110*/  F2I.FTZ.U32.TRUNC.NTZ R5, R24 ;  /* 0x0000001800057305 */ /* 0x008e24000021f000 */
[----:B0-----:R-:W-:Y:S01]  /*7120*/  STG.E desc[UR36][R2.64], R5 ;  /* 0x0000000502007986 */ /* 0x001fe2000c101924 */
[----:B------:R-:W-:Y:S05]  /*7130*/  EXIT ;  /* 0x000000000000794d */ /* 0x000fea0003800000 */
.L_x_1727:
[----:B------:R-:W-:-:S13]  /*7140*/  ISETP.GT.AND P0, PT, R0, 0xe, PT ;  /* 0x0000000e0000780c */ /* 0x000fda0003f04270 */
[----:B------:R-:W-:Y:S05]  /*7150*/  @P0 BRA `(.L_x_1739) ;  /* 0x0000000000340947 */ /* 0x000fea0003800000 */
[----:B------:R-:W-:-:S13]  /*7160*/  ISETP.NE.AND P0, PT, R0, 0xa, PT ;  /* 0x0000000a0000780c */ /* 0x000fda0003f05270 */
[----:B------:R-:W-:Y:S05]  /*7170*/  @!P0 BRA `(.L_x_1740) ;  /* 0x0000000000188947 */ /* 0x000fea0003800000 */
[----:B------:R-:W-:-:S13]  /*7180*/  ISETP.NE.AND P0, PT, R0, 0xb, PT ;  /* 0x0000000b0000780c */ /* 0x000fda0003f05270 */
[----:B------:R-:W-:Y:S05]  /*7190*/  @P0 BRA `(.L_x_1720) ;  /* 0x00000000003c0947 */ /* 0x000fea0003800000 */
[----:B---3--:R-:W-:-:S04]  /*71a0*/  FSETP.NEU.FTZ.AND P0, PT, R24, RZ, PT ;  /* 0x000000ff1800720b */ /* 0x008fc80003f1d000 */
[----:B------:R-:W-:-:S05]  /*71b0*/  SEL R5, RZ, 0x1, !P0 ;  /* 0x00000001ff057807 */ /* 0x000fca0004000000 */
[----:B------:R-:W-:Y:S01]  /*71c0*/  STG.E.U8 desc[UR36][R2.64], R5 ;  /* 0x0000000502007986 */ /* 0x000fe2000c101124 */
[----:B------:R-:W-:Y:S05]  /*71d0*/  EXIT ;  /* 0x000000000000794d */ /* 0x000fea0003800000 */
.L_x_1740:
[----:B---3--:R-:W-:Y:S01]  /*71e0*/  FMUL.FTZ R4, R24, 1 ;  /* 0x3f80000018047820 */ /* 0x008fe20000410000 */
[----:B------:R-:W-:-:S05]  /*71f0*/  CS2R R6, SRZ ;  /* 0x0000000000067805 */ /* 0x000fca000001ff00 */
[----:B------:R-:W0:Y:S02]  /*7200*/  F2F.F64.F32 R4, R4 ;  /* 0x0000000400047310 */ /* 0x000e240000201800 */
[----:B0-----:R-:W-:Y:S01]  /*7210*/  STG.E.128 desc[UR36][R2.64], R4 ;  /* 0x0000000402007986 */ /* 0x001fe2000c101d24 */
[----:B------:R-:W-:Y:S05]  /*7220*/  EXIT ;  /* 0x000000000000794d */ /* 0x000fea0003800000 */
.L_x_1739:
[----:B------:R-:W-:-:S13]  /*7230*/  ISETP.NE.AND P0, PT, R0, 0xf, PT ;  /* 0x0000000f0000780c */ /* 0x000fda0003f05270 */
[----:B------:R-:W-:Y:S05]  /*7240*/  @!P0 BRA `(.L_x_1741) ;  /* 0x0000000000e08947 */ /* 0x000fea0003800000 */
[----:B------:R-:W-:-:S13]  /*7250*/  ISETP.NE.AND P0, PT, R0, 0x17, PT ;  /* 0x000000170000780c */ /* 0x000fda0003f05270 */
[----:B------:R-:W-:Y:S05]  /*7260*/  @!P0 BRA `(.L_x_1742) ;  /* 0x00000000008c8947 */ /* 0x000fea0003800000 */
[----:B------:R-:W-:-:S13]  /*7270*/  ISETP.NE.AND P0, PT, R0, 0x18, PT ;  /* 0x000000180000780c */ /* 0x000fda0003f05270 */
[----:B------:R-:W-:Y:S05]  /*7280*/  @!P0 BRA `(.L_x_1743) ;  /* 0x0000000000448947 */ /* 0x000fea0003800000 */
.L_x_1720:
        /* <DEDUP_REMOVED lines=16> */
.L_x_1744:
[----:B------:R-:W-:Y:S05]  /*7390*/  EXIT ;  /* 0x000000000000794d */ /* 0x000fea0003800000 */
.L_x_1743:
[----:B---3--:R-:W-:Y:S01]  /*73a0*/  LOP3.LUT R4, R24, 0x7fffffff, RZ, 0xc0, !PT ;  /* 0x7fffffff18047812 */ /* 0x008fe200078ec0ff */
        /* <DEDUP_REMOVED lines=11> */
.L_x_1746:
[----:B------:R-:W-:Y:S05]  /*7460*/  BSYNC.RECONVERGENT B0 ;  /* 0x0000000000007941 */ /* 0x000fea0003800200 */
.L_x_1745:
[----:B------:R-:W-:-:S05]  /*7470*/  LOP3.LUT R5, R0, 0x80, R7, 0xf8, !PT ;  /* 0x0000008000057812 */ /* 0x000fca00078ef807 */
[----:B------:R-:W-:Y:S01]  /*7480*/  STG.E.U8 desc[UR36][R2.64], R5 ;  /* 0x0000000502007986 */ /* 0x000fe2000c101124 */
[----:B------:R-:W-:Y:S05]  /*7490*/  EXIT ;  /* 0x000000000000794d */ /* 0x000fea0003800000 */
.L_x_1742:
[----:B---3--:R-:W-:Y:S01]  /*74a0*/  LOP3.LUT R4, R24, 0x7fffffff, RZ, 0xc0, !PT ;  /* 0x7fffffff18047812 */ /* 0x008fe200078ec0ff */
        /* <DEDUP_REMOVED lines=10> */
.L_x_1748:
[----:B------:R-:W-:Y:S01]  /*7550*/  IMAD.MOV.U32 R0, RZ, RZ, 0x7f ;  /* 0x0000007fff007424 */ /* 0x000fe200078e00ff */
[----:B------:R-:W-:-:S04]  /*7560*/  ISETP.GT.U32.AND P0, PT, R4, 0x7f800000, PT ;  /* 0x7f8000000400780c */ /* 0x000fc80003f04070 */
[----:B------:R-:W-:-:S09]  /*7570*/  SEL R0, R0, 0x7c, P0 ;  /* 0x0000007c00007807 */ /* 0x000fd20000000000 */
.L_x_1749:
[----:B------:R-:W-:Y:S05]  /*7580*/  BSYNC.RECONVERGENT B0 ;  /* 0x0000000000007941 */ /* 0x000fea0003800200 */
.L_x_1747:
[----:B------:R-:W-:-:S04]  /*7590*/  SHF.R.U32.HI R5, RZ, 0x18, R24 ;  /* 0x00000018ff057819 */ /* 0x000fc80000011618 */
[----:B------:R-:W-:-:S05]  /*75a0*/  LOP3.LUT R5, R0, 0x80, R5, 0xf8, !PT ;  /* 0x0000008000057812 */ /* 0x000fca00078ef805 */
[----:B------:R-:W-:Y:S01]  /*75b0*/  STG.E.U8 desc[UR36][R2.64], R5 ;  /* 0x0000000502007986 */ /* 0x000fe2000c101124 */
[----:B------:R-:W-:Y:S05]  /*75c0*/  EXIT ;  /* 0x000000000000794d */ /* 0x000fea0003800000 */
.L_x_1741:
[----:B---3--:R-:W-:-:S05]  /*75d0*/  F2FP.BF16.F32.PACK_AB R24, RZ, R24 ;  /* 0x00000018ff18723e */ /* 0x008fca00000010ff */
[----:B------:R-:W-:Y:S01]  /*75e0*/  STG.E.U16 desc[UR36][R2.64], R24 ;  /* 0x0000001802007986 */ /* 0x000fe2000c101524 */
[----:B------:R-:W-:Y:S05]  /*75f0*/  EXIT ;  /* 0x000000000000794d */ /* 0x000fea0003800000 */
.L_x_1750:
        /* <DEDUP_REMOVED lines=16> */
.L_x_12892:


//--------------------- .text._ZN2at6native18elementwise_kernelILi128ELi2EZNS0_22gpu_kernel_impl_nocastIZZZNS0_16log2_kernel_cudaERNS_18TensorIteratorBaseEENKUlvE0_clEvENKUlvE0_clEvEUlfE_EEvS4_RKT_EUliE_EEviT1_ --------------------------
	.section	.text._ZN2at6native18elementwise_kernelILi128ELi2EZNS0_22gpu_kernel_impl_nocastIZZZNS0_16log2_kernel_cudaERNS_18TensorIteratorBaseEENKUlvE0_clEvENKUlvE0_clEvEUlfE_EEvS4_RKT_EUliE_EEviT1_,"ax",@progbits
	.align	128
        .global         _ZN2at6native18elementwise_kernelILi128ELi2EZNS0_22gpu_kernel_impl_nocastIZZZNS0_16log2_kernel_cudaERNS_18TensorIteratorBaseEENKUlvE0_clEvENKUlvE0_clEvEUlfE_EEvS4_RKT_EUliE_EEviT1_
        .type           _ZN2at6native18elementwise_kernelILi128ELi2EZNS0_22gpu_kernel_impl_nocastIZZZNS0_16log2_kernel_cudaERNS_18TensorIteratorBaseEENKUlvE0_clEvENKUlvE0_clEvEUlfE_EEvS4_RKT_EUliE_EEviT1_,@function
        .size           _ZN2at6native18elementwise_kernelILi128ELi2EZNS0_22gpu_kernel_impl_nocastIZZZNS0_16log2_kernel_cudaERNS_18TensorIteratorBaseEENKUlvE0_clEvENKUlvE0_clEvEUlfE_EEvS4_RKT_EUliE_EEviT1_,(.L_x_12893 - _ZN2at6native18elementwise_kernelILi128ELi2EZNS0_22gpu_kernel_impl_nocastIZZZNS0_16log2_kernel_cudaERNS_18TensorIteratorBaseEENKUlvE0_clEvENKUlvE0_clEvEUlfE_EEvS4_RKT_EUliE_EEviT1_)
        .other          _ZN2at6native18elementwise_kernelILi128ELi2EZNS0_22gpu_kernel_impl_nocastIZZZNS0_16log2_kernel_cudaERNS_18TensorIteratorBaseEENKUlvE0_clEvENKUlvE0_clEvEUlfE_EEvS4_RKT_EUliE_EEviT1_,@"STO_CUDA_ENTRY STV_DEFAULT"
_ZN2at6native18elementwise_kernelILi128ELi2EZNS0_22gpu_kernel_impl_nocastIZZZNS0_16log2_kernel_cudaERNS_18TensorIteratorBaseEENKUlvE0_clEvENKUlvE0_clEvEUlfE_EEvS4_RKT_EUliE_EEviT1_:
.text._ZN2at6native18elementwise_kernelILi128ELi2EZNS0_22gpu_kernel_impl_nocastIZZZNS0_16log2_kernel_cudaERNS_18TensorIteratorBaseEENKUlvE0_clEvENKUlvE0_clEvEUlfE_EEvS4_RKT_EUliE_EEviT1_:
        /* <DEDUP_REMOVED lines=10> */
[----:B------:R-:W-:Y:S01]  /*00a0*/  BSSY.RECONVERGENT B0, `(.L_x_1752) ;  /* 0x0000009000007945 */ /* 0x000fe20003800200 */
[----:B0-----:R-:W-:-:S13]  /*00b0*/  ISETP.GE.AND P0, PT, R3, UR4, PT ;  /* 0x0000000403007c0c */ /* 0x001fda000bf06270 */
[----:B------:R-:W-:Y:S05]  /*00c0*/  @P0 BRA `(.L_x_1753) ;  /* 0x0000000000180947 */ /* 0x000fea0003800000 */
[----:B------:R-:W0:Y:S02]  /*00d0*/  LDC.64 R4, c[0x0][0x588] ;  /* 0x00016200ff047b82 */ /* 0x000e240000000a00 */
[----:B0-----:R-:W2:Y:S06]  /*00e0*/  LDG.E R4, desc[UR6][R4.64] ;  /* 0x0000000604047981 */ /* 0x001eac000c1e1900 */
[----:B------:R-:W0:Y:S01]  /*00f0*/  LDC.64 R6, c[0x0][0x580] ;  /* 0x00016000ff067b82 */ /* 0x000e220000000a00 */
[----:B------:R-:W-:Y:S01]  /*0100*/  IADD3 R3, PT, PT, R3, 0x80, RZ ;  /* 0x0000008003037810 */ /* 0x000fe20007ffe0ff */
[----:B--2---:R-:W0:Y:S02]  /*0110*/  MUFU.LG2 R9, R4 ;  /* 0x0000000400097308 */ /* 0x004e240000000c00 */
[----:B0-----:R0:W-:Y:S04]  /*0120*/  STG.E desc[UR6][R6.64], R9 ;  /* 0x0000000906007986 */ /* 0x0011e8000c101906 */
.L_x_1753:
[----:B------:R-:W-:Y:S05]  /*0130*/  BSYNC.RECONVERGENT B0 ;  /* 0x0000000000007941 */ /* 0x000fea0003800200 */
.L_x_1752:
[----:B------:R-:W-:-:S13]  /*0140*/  ISETP.GE.AND P0, PT, R3, UR4, PT ;  /* 0x0000000403007c0c */ /* 0x000fda000bf06270 */
[----:B------:R-:W-:Y:S05]  /*0150*/  @P0 EXIT ;  /* 0x000000000000094d */ /* 0x000fea0003800000 */
[----:B------:R-:W1:Y:S02]  /*0160*/  LDC.64 R2, c[0x0][0x588] ;  /* 0x00016200ff027b82 */ /* 0x000e640000000a00 */
[----:B-1----:R-:W0:Y:S06]  /*0170*/  LDG.E R2, desc[UR6][R2.64] ;  /* 0x0000000602027981 */ /* 0x002e2c000c1e1900 */
[----:B------:R-:W1:Y:S01]  /*0180*/  LDC.64 R4, c[0x0][0x580] ;  /* 0x00016000ff047b82 */ /* 0x000e620000000a00 */
[----:B0-----:R-:W1:Y:S02]  /*0190*/  MUFU.LG2 R7, R2 ;  /* 0x0000000200077308 */ /* 0x001e640000000c00 */
[----:B-1----:R-:W-:Y:S01]  /*01a0*/  STG.E desc[UR6][R4.64], R7 ;  /* 0x0000000704007986 */ /* 0x002fe2000c101906 */
[----:B------:R-:W-:Y:S05]  /*01b0*/  EXIT ;  /* 0x000000000000794d */ /* 0x000fea0003800000 */
.L_x_1751:
[----:B------:R-:W0:Y:S01]  /*01c0*/  LDCU UR4, c[0x0][0x380] ;  /* 0x00007000ff0477ac */ /* 0x000e220008000800 */
[----:B------:R-:W-:Y:S01]  /*01d0*/  IADD3 R2, PT, PT, R2, -0x1, RZ ;  /* 0xffffffff02027810 */ /* 0x000fe20007ffe0ff */
[----:B------:R-:W-:Y:S03]  /*01e0*/  BSSY.RECONVERGENT B0, `(.L_x_1754) ;  /* 0x0000138000007945 */ /* 0x000fe60003800200 */
        /* <DEDUP_REMOVED lines=302> */
.L_x_1756:
[----:B------:R-:W0:Y:S02]  /*14d0*/  LDCU.128 UR8, c[0x0][0x580] ;  /* 0x0000b000ff0877ac */ /* 0x000e240008000c00 */
[----:B0-----:R-:W-:-:S04]  /*14e0*/  IADD3 R6, P0, PT, R4, UR10, RZ ;  /* 0x0000000a04067c10 */ /* 0x001fc8000ff1e0ff */
[----:B------:R-:W-:-:S05]  /*14f0*/  IADD3.X R7, PT, PT, RZ, UR11, RZ, P0, !PT ;  /* 0x0000000bff077c10 */ /* 0x000fca00087fe4ff */
[----:B------:R-:W2:Y:S01]  /*1500*/  LDG.E R6, desc[UR6][R6.64] ;  /* 0x0000000606067981 */ /* 0x000ea2000c1e1900 */
[----:B------:R-:W-:Y:S02]  /*1510*/  IADD3 R4, P0, PT, R5, UR8, RZ ;  /* 0x0000000805047c10 */ /* 0x000fe4000ff1e0ff */
[----:B------:R-:W-:-:S03]  /*1520*/  IADD3 R3, PT, PT, R3, 0x80, RZ ;  /* 0x0000008003037810 */ /* 0x000fc60007ffe0ff */
[----:B------:R-:W-:Y:S01]  /*1530*/  IMAD.X R5, RZ, RZ, UR9, P0 ;  /* 0x00000009ff057e24 */ /* 0x000fe200080e06ff */
[----:B--2---:R-:W0:Y:S04]  /*1540*/  MUFU.LG2 R9, R6 ;  /* 0x0000000600097308 */ /* 0x004e280000000c00 */
[----:B0-----:R0:W-:Y:S03]  /*1550*/  STG.E desc[UR6][R4.64], R9 ;  /* 0x0000000904007986 */ /* 0x0011e6000c101906 */
.L_x_1755:
[----:B------:R-:W-:Y:S05]  /*1560*/  BSYNC.RECONVERGENT B0 ;  /* 0x0000000000007941 */ /* 0x000fea0003800200 */
.L_x_1754:
[----:B------:R-:W-:-:S13]  /*1570*/  ISETP.GE.AND P0, PT, R3, UR4, PT ;  /* 0x0000000403007c0c */ /* 0x000fda000bf06270 */
[----:B------:R-:W-:Y:S05]  /*1580*/  @P0 EXIT ;  /* 0x000000000000094d */ /* 0x000fea0003800000 */
[----:B------:R-:W1:Y:S01]  /*1590*/  LDCU.64 UR4, c[0x0][0x390] ;  /* 0x00007200ff0477ac */ /* 0x000e620008000a00 */
[----:B0-----:R-:W-:Y:S01]  /*15a0*/  HFMA2 R4, -RZ, RZ, 0, 0 ;  /* 0x00000000ff047431 */ /* 0x001fe200000001ff */
        /* <DEDUP_REMOVED lines=296> */
.L_x_1757:
[----:B------:R-:W0:Y:S02]  /*2830*/  LDCU.128 UR8, c[0x0][0x580] ;  /* 0x0000b000ff0877ac */ /* 0x000e240008000c00 */
[----:B0-----:R-:W-:-:S04]  /*2840*/  IADD3 R4, P0, PT, R2, UR10, RZ ;  /* 0x0000000a02047c10 */ /* 0x001fc8000ff1e0ff */
[----:B------:R-:W-:-:S05]  /*2850*/  IADD3.X R5, PT, PT, RZ, UR11, RZ, P0, !PT ;  /* 0x0000000bff057c10 */ /* 0x000fca00087fe4ff */
[----:B------:R-:W2:Y:S01]  /*2860*/  LDG.E R4, desc[UR6][R4.64] ;  /* 0x0000000604047981 */ /* 0x000ea2000c1e1900 */
[----:B------:R-:W-:-:S04]  /*2870*/  IADD3 R2, P0, PT, R3, UR8, RZ ;  /* 0x0000000803027c10 */ /* 0x000fc8000ff1e0ff */
[----:B------:R-:W-:Y:S01]  /*2880*/  IADD3.X R3, PT, PT, RZ, UR9, RZ, P0, !PT ;  /* 0x00000009ff037c10 */ /* 0x000fe200087fe4ff */
[----:B--2---:R-:W0:Y:S04]  /*2890*/  MUFU.LG2 R7, R4 ;  /* 0x0000000400077308 */ /* 0x004e280000000c00 */
[----:B0-----:R-:W-:Y:S01]  /*28a0*/  STG.E desc[UR6][R2.64], R7 ;  /* 0x0000000702007986 */ /* 0x001fe2000c101906 */
[----:B------:R-:W-:Y:S05]  /*28b0*/  EXIT ;  /* 0x000000000000794d */ /* 0x000fea0003800000 */
.L_x_1758:
        /* <DEDUP_REMOVED lines=12> */
.L_x_12893:


//--------------------- .text._ZN2at6native27unrolled_elementwise_kernelIZZZNS0_16log2_kernel_cudaERNS_18TensorIteratorBaseEENKUlvE0_clEvENKUlvE0_clEvEUlfE_St5arrayIPcLm2EELi4E23TrivialOffsetCalculatorILi1EjESB_NS0_6memory15LoadWithoutCastENSC_16StoreWithoutCastEEEviT_T0_T2_T3_T4_T5_ --------------------------
	.section	.text._ZN2at6native27unrolled_elementwise_kernelIZZZNS0_16log2_kernel_cudaERNS_18TensorIteratorBaseEENKUlvE0_clEvENKUlvE0_clEvEUlfE_St5arrayIPcLm2EELi4E23TrivialOffsetCalculatorILi1EjESB_NS0_6memory15LoadWithoutCastENSC_16StoreWithoutCastEEEviT_T0_T2_T3_T4_T5_,"ax",@progbits
	.align	128
        .global         _ZN2at6native27unrolled_elementwise_kernelIZZZNS0_16log2_kernel_cudaERNS_18TensorIteratorBaseEENKUlvE0_clEvENKUlvE0_clEvEUlfE_St5arrayIPcLm2EELi4E23TrivialOffsetCalculatorILi1EjESB_NS0_6memory15LoadWithoutCastENSC_16StoreWithoutCastEEEviT_T0_T2_T3_T4_T5_
        .type           _ZN2at6native27unrolled_elementwise_kernelIZZZNS0_16log2_kernel_cudaERNS_18TensorIteratorBaseEENKUlvE0_clEvENKUlvE0_clEvEUlfE_St5arrayIPcLm2EELi4E23TrivialOffsetCalculatorILi1EjESB_NS0_6memory15LoadWithoutCastENSC_16StoreWithoutCastEEEviT_T0_T2_T3_T4_T5_,@function
        .size           _ZN2at6native27unrolled_elementwise_kernelIZZZNS0_16log2_kernel_cudaERNS_18TensorIteratorBaseEENKUlvE0_clEvENKUlvE0_clEvEUlfE_St5arrayIPcLm2EELi4E23TrivialOffsetCalculatorILi1EjESB_NS0_6memory15LoadWithoutCastENSC_16StoreWithoutCastEEEviT_T0_T2_T3_T4_T5_,(.L_x_12894 - _ZN2at6native27unrolled_elementwise_kernelIZZZNS0_16log2_kernel_cudaERNS_18TensorIteratorBaseEENKUlvE0_clEvENKUlvE0_clEvEUlfE_St5arrayIPcLm2EELi4E23TrivialOffsetCalculatorILi1EjESB_NS0_6memory15LoadWithoutCastENSC_16StoreWithoutCastEEEviT_T0_T2_T3_T4_T5_)
        .other          _ZN2at6native27unrolled_elementwise_kernelIZZZNS0_16log2_kernel_cudaERNS_18TensorIteratorBaseEENKUlvE0_clEvENKUlvE0_clEvEUlfE_St5arrayIPcLm2EELi4E23TrivialOffsetCalculatorILi1EjESB_NS0_6memory15LoadWithoutCastENSC_16StoreWithoutCastEEEviT_T0_T2_T3_T4_T5_,@"STO_CUDA_ENTRY STV_DEFAULT"
_ZN2at6native27unrolled_elementwise_kernelIZZZNS0_16log2_kernel_cudaERNS_18TensorIteratorBaseEENKUlvE0_clEvENKUlvE0_clEvEUlfE_St5arrayIPcLm2EELi4E23TrivialOffsetCalculatorILi1EjESB_NS0_6memory15LoadWithoutCastENSC_16StoreWithoutCastEEEviT_T0_T2_T3_T4_T5_:
.text._ZN2at6native27unrolled_elementwise_kernelIZZZNS0_16log2_kernel_cudaERNS_18TensorIteratorBaseEENKUlvE0_clEvENKUlvE0_clEvEUlfE_St5arrayIPcLm2EELi4E23TrivialOffsetCalculatorILi1EjESB_NS0_6memory15LoadWithoutCastENSC_16StoreWithoutCastEEEviT_T0_T2_T3_T4_T5_:
        /* <DEDUP_REMOVED lines=10> */
[----:B------:R-:W-:-:S03]  /*00a0*/  @!P1 LEA R7, R3, R0, 0x9 ;  /* 0x0000000003079211 */ /* 0x000fc600078e48ff */
[----:B------:R-:W-:-:S13]  /*00b0*/  ISETP.GE.AND P2, PT, R18, R5, PT ;  /* 0x000000051200720c */ /* 0x000fda0003f46270 */
[----:B------:R-:W-:Y:S01]  /*00c0*/  @!P2 LEA R15, R3, R18, 0x9 ;  /* 0x00000012030fa211 */ /* 0x000fe200078e48ff */
[----:B------:R-:W-:Y:S01]  /*00d0*/  @!P2 VIADD R18, R18, 0x80 ;  /* 0x000000801212a836 */ /* 0x000fe20000000000 */
[----:B------:R-:W2:Y:S04]  /*00e0*/  @!P2 LDC.64 R12, c[0x0][0x390] ;  /* 0x0000e400ff0cab82 */ /* 0x000ea80000000a00 */
[----:B------:R-:W-:Y:S01]  /*00f0*/  ISETP.GE.AND P0, PT, R18, R5, PT ;  /* 0x000000051200720c */ /* 0x000fe20003f06270 */
[----:B0-----:R-:W-:-:S04]  /*0100*/  @!P1 IMAD.WIDE.U32 R10, R7, 0x4, R10 ;  /* 0x00000004070a9825 */ /* 0x001fc800078e000a */
[----:B------:R-:W-:-:S06]  /*0110*/  IMAD.MOV.U32 R7, RZ, RZ, RZ ;  /* 0x000000ffff077224 */ /* 0x000fcc00078e00ff */
[----:B-1----:R0:W3:Y:S02]  /*0120*/  @!P1 LDG.E R7, desc[UR4][R10.64] ;  /* 0x000000040a079981 */ /* 0x0020e4000c1e1900 */
[----:B------:R-:W1:Y:S01]  /*0130*/  @!P0 LDC.64 R8, c[0x0][0x390] ;  /* 0x0000e400ff088b82 */ /* 0x000e620000000a00 */
[----:B------:R-:W-:Y:S02]  /*0140*/  HFMA2 R19, -RZ, RZ, 0, 0 ;  /* 0x00000000ff137431 */ /* 0x000fe400000001ff */
[----:B------:R-:W-:Y:S02]  /*0150*/  @!P0 IMAD R17, R3, 0x200, R18 ;  /* 0x0000020003118824 */ /* 0x000fe400078e0212 */
[----:B------:R-:W-:Y:S02]  /*0160*/  IMAD.MOV.U32 R20, RZ, RZ, RZ ;  /* 0x000000ffff147224 */ /* 0x000fe400078e00ff */
[----:B--2---:R-:W-:-:S05]  /*0170*/  @!P2 IMAD.WIDE.U32 R12, R15, 0x4, R12 ;  /* 0x000000040f0ca825 */ /* 0x004fca00078e000c */
[----:B------:R2:W4:Y:S01]  /*0180*/  @!P2 LDG.E R19, desc[UR4][R12.64] ;  /* 0x000000040c13a981 */ /* 0x000522000c1e1900 */
[----:B-1----:R-:W-:-:S05]  /*0190*/  @!P0 IMAD.WIDE.U32 R16, R17, 0x4, R8 ;  /* 0x0000000411108825 */ /* 0x002fca00078e0008 */
[----:B------:R-:W4:Y:S01]  /*01a0*/  @!P0 LDG.E R20, desc[UR4][R16.64] ;  /* 0x0000000410148981 */ /* 0x000f22000c1e1900 */
[----:B------:R-:W-:-:S04]  /*01b0*/  @!P0 IADD3 R18, PT, PT, R18, 0x80, RZ ;  /* 0x0000008012128810 */ /* 0x000fc80007ffe0ff */
[----:B------:R-:W-:-:S13]  /*01c0*/  ISETP.GE.AND P1, PT, R18, R5, PT ;  /* 0x000000051200720c */ /* 0x000fda0003f26270 */
[----:B------:R-:W1:Y:S01]  /*01d0*/  @!P1 LDC.64 R14, c[0x0][0x390] ;  /* 0x0000e400ff0e9b82 */ /* 0x000e620000000a00 */
[C---:B------:R-:W-:Y:S02]  /*01e0*/  ISETP.GE.AND P0, PT, R0.reuse, R5, PT ;  /* 0x000000050000720c */ /* 0x040fe40003f06270 */
[----:B------:R-:W-:Y:S01]  /*01f0*/  @!P1 LEA R9, R3, R18, 0x9 ;  /* 0x0000001203099211 */ /* 0x000fe200078e48ff */
[----:B0-----:R-:W-:Y:S01]  /*0200*/  IMAD.MOV.U32 R10, RZ, RZ, RZ ;  /* 0x000000ffff0a7224 */ /* 0x001fe200078e00ff */
[----:B------:R-:W-:-:S03]  /*0210*/  IADD3 R18, PT, PT, R0, 0x80, RZ ;  /* 0x0000008000127810 */ /* 0x000fc60007ffe0ff */
[----:B-1----:R-:W-:-:S06]  /*0220*/  @!P1 IMAD.WIDE.U32 R14, R9, 0x4, R14 ;  /* 0x00000004090e9825 */ /* 0x002fcc00078e000e */
[----:B------:R-:W0:Y:S01]  /*0230*/  @!P0 LDC.64 R8, c[0x0][0x388] ;  /* 0x0000e200ff088b82 */ /* 0x000e220000000a00 */
[----:B------:R-:W-:Y:S01]  /*0240*/  ISETP.GE.AND P2, PT, R18, R5, PT ;  /* 0x000000051200720c */ /* 0x000fe20003f46270 */
[----:B--2---:R-:W-:Y:S01]  /*0250*/  VIADD R12, R0, 0x100 ;  /* 0x00000100000c7836 */ /* 0x004fe20000000000 */
[----:B------:R1:W5:Y:S01]  /*0260*/  @!P1 LDG.E R10, desc[UR4][R14.64] ;  /* 0x000000040e0a9981 */ /* 0x000362000c1e1900 */
[----:B------:R-:W-:-:S03]  /*0270*/  @!P0 IMAD R11, R3, 0x200, R0 ;  /* 0x00000200030b8824 */ /* 0x000fc600078e0200 */
[-C--:B------:R-:W-:Y:S02]  /*0280*/  ISETP.GE.AND P1, PT, R12, R5.reuse, PT ;  /* 0x000000050c00720c */ /* 0x080fe40003f26270 */
[----:B------:R-:W-:Y:S02]  /*0290*/  IADD3 R12, PT, PT, R0, 0x180, RZ ;  /* 0x00000180000c7810 */ /* 0x000fe40007ffe0ff */
[----:B------:R-:W-:Y:S01]  /*02a0*/  @!P0 MOV R0, R18 ;  /* 0x0000001200008202 */ /* 0x000fe20000000f00 */
[----:B0-----:R-:W-:Y:S01]  /*02b0*/  @!P0 IMAD.WIDE.U32 R8, R11, 0x4, R8 ;  /* 0x000000040b088825 */ /* 0x001fe200078e0008 */
[----:B------:R-:W-:Y:S01]  /*02c0*/  BSSY.RECONVERGENT B0, `(.L_x_1759) ;  /* 0x0000011000007945 */ /* 0x000fe20003800200 */
[----:B---3--:R-:W0:Y:S03]  /*02d0*/  @!P0 MUFU.LG2 R6, R7 ;  /* 0x0000000700068308 */ /* 0x008e260000000c00 */
[----:B0-----:R1:W-:Y:S05]  /*02e0*/  @!P0 STG.E desc[UR4][R8.64], R6 ;  /* 0x0000000608008986 */ /* 0x0013ea000c101904 */
[----:B----4-:R1:W0:Y:S01]  /*02f0*/  @!P2 MUFU.LG2 R4, R19 ;  /* 0x000000130004a308 */ /* 0x0102220000000c00 */
[----:B------:R-:W-:-:S07]  /*0300*/  ISETP.GE.AND P2, PT, R0, R5, PT ;  /* 0x000000050000720c */ /* 0x000fce0003f46270 */
[----:B------:R1:W2:Y:S06]  /*0310*/  @!P1 MUFU.LG2 R2, R20 ;  /* 0x0000001400029308 */ /* 0x0002ac0000000c00 */
[----:B0-----:R-:W-:Y:S05]  /*0320*/  @P2 BRA `(.L_x_1760) ;  /* 0x0000000000282947 */ /* 0x001fea0003800000 */
[----:B-1----:R-:W0:Y:S01]  /*0330*/  LDC.64 R6, c[0x0][0x388] ;  /* 0x0000e200ff067b82 */ /* 0x002e220000000a00 */
[----:B------:R-:W-:Y:S01]  /*0340*/  IMAD R9, R3, 0x200, R0 ;  /* 0x0000020003097824 */ /* 0x000fe200078e0200 */
[----:B------:R-:W-:-:S04]  /*0350*/  IADD3 R0, PT, PT, R0, 0x80, RZ ;  /* 0x0000008000007810 */ /* 0x000fc80007ffe0ff */
[----:B------:R-:W-:-:S13]  /*0360*/  ISETP.GE.AND P0, PT, R0, R5, PT ;  /* 0x000000050000720c */ /* 0x000fda0003f06270 */
[----:B------:R-:W-:Y:S01]  /*0370*/  @!P0 IMAD R11, R3, 0x200, R0 ;  /* 0x00000200030b8824 */ /* 0x000fe200078e0200 */
[----:B------:R-:W-:Y:S01]  /*0380*/  @!P0 IADD3 R0, PT, PT, R0, 0x80, RZ ;  /* 0x0000008000008810 */ /* 0x000fe20007ffe0ff */
[----:B0-----:R-:W-:-:S04]  /*0390*/  IMAD.WIDE.U32 R8, R9, 0x4, R6 ;  /* 0x0000000409087825 */ /* 0x001fc800078e0006 */
[----:B------:R-:W-:Y:S01]  /*03a0*/  @!P0 IMAD.WIDE.U32 R6, R11, 0x4, R6 ;  /* 0x000000040b068825 */ /* 0x000fe200078e0006 */
[----:B------:R0:W-:Y:S04]  /*03b0*/  STG.E desc[UR4][R8.64], R4 ;  /* 0x0000000408007986 */ /* 0x0001e8000c101904 */
[----:B--2---:R0:W-:Y:S02]  /*03c0*/  @!P0 STG.E desc[UR4][R6.64], R2 ;  /* 0x0000000206008986 */ /* 0x0041e4000c101904 */
.L_x_1760:
[----:B------:R-:W-:Y:S05]  /*03d0*/  BSYNC.RECONVERGENT B0 ;  /* 0x0000000000007941 */ /* 0x000fea0003800200 */
.L_x_1759:
[-C--:B------:R-:W-:Y:S02]  /*03e0*/  ISETP.GE.AND P1, PT, R0, R5.reuse, PT ;  /* 0x000000050000720c */ /* 0x080fe40003f26270 */
[----:B------:R-:W-:-:S11]  /*03f0*/  ISETP.GE.AND P0, PT, R12, R5, PT ;  /* 0x000000050c00720c */ /* 0x000fd60003f06270 */
[----:B------:R-:W-:Y:S05]  /*0400*/  @P1 EXIT ;  /* 0x000000000000194d */ /* 0x000fea0003800000 */
[----:B0-----:R-:W2:Y:S01]  /*0410*/  LDC.64 R4, c[0x0][0x388] ;  /* 0x0000e200ff047b82 */ /* 0x001ea20000000a00 */
[----:B-----5:R-:W0:Y:S01]  /*0420*/  @!P0 MUFU.LG2 R7, R10 ;  /* 0x0000000a00078308 */ /* 0x020e220000000c00 */
[----:B------:R-:W-:-:S04]  /*0430*/  IMAD R3, R3, 0x200, R0 ;  /* 0x0000020003037824 */ /* 0x000fc800078e0200 */
[----:B--2---:R-:W-:-:S05]  /*0440*/  IMAD.WIDE.U32 R2, R3, 0x4, R4 ;  /* 0x0000000403027825 */ /* 0x004fca00078e0004 */
[----:B0-----:R-:W-:Y:S01]  /*0450*/  STG.E desc[UR4][R2.64], R7 ;  /* 0x0000000702007986 */ /* 0x001fe2000c101904 */
[----:B------:R-:W-:Y:S05]  /*0460*/  EXIT ;  /* 0x000000000000794d */ /* 0x000fea0003800000 */
.L_x_1761:
        /* <DEDUP_REMOVED lines=9> */
.L_x_12894:


//--------------------- .text._ZN2at6native29vectorized_elementwise_kernelILi2EZZZNS0_16log2_kernel_cudaERNS_18TensorIteratorBaseEENKUlvE0_clEvENKUlvE0_clEvEUlfE_St5arrayIPcLm2EEEEviT0_T1_ --------------------------
	.section	.text._ZN2at6native29vectorized_elementwise_kernelILi2EZZZNS0_16log2_kernel_cudaERNS_18TensorIteratorBaseEENKUlvE0_clEvENKUlvE0_clEvEUlfE_St5arrayIPcLm2EEEEviT0_T1_,"ax",@progbits
	.align	128
        .global         _ZN2at6native29vectorized_elementwise_kernelILi2EZZZNS0_16log2_kernel_cudaERNS_18TensorIteratorBaseEENKUlvE0_clEvENKUlvE0_clEvEUlfE_St5arrayIPcLm2EEEEviT0_T1_
        .type           _ZN2at6native29vectorized_elementwise_kernelILi2EZZZNS0_16log2_kernel_cudaERNS_18TensorIteratorBaseEENKUlvE0_clEvENKUlvE0_clEvEUlfE_St5arrayIPcLm2EEEEviT0_T1_,@function
        .size           _ZN2at6native29vectorized_elementwise_kernelILi2EZZZNS0_16log2_kernel_cudaERNS_18TensorIteratorBaseEENKUlvE0_clEvENKUlvE0_clEvEUlfE_St5arrayIPcLm2EEEEviT0_T1_,(.L_x_12895 - _ZN2at6native29vectorized_elementwise_kernelILi2EZZZNS0_16log2_kernel_cudaERNS_18TensorIteratorBaseEENKUlvE0_clEvENKUlvE0_clEvEUlfE_St5arrayIPcLm2EEEEviT0_T1_)
        .other          _ZN2at6native29vectorized_elementwise_kernelILi2EZZZNS0_16log2_kernel_cudaERNS_18TensorIteratorBaseEENKUlvE0_clEvENKUlvE0_clEvEUlfE_St5arrayIPcLm2EEEEviT0_T1_,@"STO_CUDA_ENTRY STV_DEFAULT"
_ZN2at6native29vectorized_elementwise_kernelILi2EZZZNS0_16log2_kernel_cudaERNS_18TensorIteratorBaseEENKUlvE0_clEvENKUlvE0_clEvEUlfE_St5arrayIPcLm2EEEEviT0_T1_:
.text._ZN2at6native29vectorized_elementwise_kernelILi2EZZZNS0_16log2_kernel_cudaERNS_18TensorIteratorBaseEENKUlvE0_clEvENKUlvE0_clEvEUlfE_St5arrayIPcLm2EEEEviT0_T1_:
        /* <DEDUP_REMOVED lines=8> */
[----:B------:R-:W0:Y:S01]  /*0080*/  S2R R23, SR_TID.X ;  /* 0x0000000000177919 */ /* 0x000e220000002100 */
[----:B------:R-:W-:Y:S01]  /*0090*/  HFMA2 R20, -RZ, RZ, 0, 0 ;  /* 0x00000000ff147431 */ /* 0x000fe200000001ff */
[----:B0-----:R-:W-:Y:S01]  /*00a0*/  ISETP.GE.U32.AND P5, PT, R23, R2, PT ;  /* 0x000000021700720c */ /* 0x001fe20003fa6070 */
[----:B------:R-:W-:-:S12]  /*00b0*/  IMAD.MOV.U32 R3, RZ, RZ, R23 ;  /* 0x000000ffff037224 */ /* 0x000fd800078e0017 */
[----:B------:R-:W-:Y:S01]  /*00c0*/  @!P5 IADD3 R23, PT, PT, R3, 0x80, RZ ;  /* 0x000000800317d810 */ /* 0x000fe20007ffe0ff */
[----:B------:R-:W0:Y:S01]  /*00d0*/  @!P5 LDC.64 R26, c[0x0][0x390] ;  /* 0x0000e400ff1adb82 */ /* 0x000e220000000a00 */
[----:B------:R-:W-:Y:S02]  /*00e0*/  @!P5 IMAD.IADD R17, R0, 0x1, R3 ;  /* 0x000000010011d824 */ /* 0x000fe400078e0203 */
[----:B------:R-:W-:-:S13]  /*00f0*/  ISETP.GE.U32.AND P0, PT, R23, R2, PT ;  /* 0x000000021700720c */ /* 0x000fda0003f06070 */
[----:B------:R-:W-:Y:S01]  /*0100*/  @!P0 IMAD.IADD R22, R0, 0x1, R23 ;  /* 0x0000000100168824 */ /* 0x000fe200078e0217 */
[----:B------:R-:W1:Y:S01]  /*0110*/  @!P0 LDC.64 R14, c[0x0][0x390] ;  /* 0x0000e400ff0e8b82 */ /* 0x000e620000000a00 */
[----:B------:R-:W-:-:S05]  /*0120*/  @!P0 VIADD R23, R23, 0x80 ;  /* 0x0000008017178836 */ /* 0x000fca0000000000 */
[----:B------:R-:W-:Y:S01]  /*0130*/  ISETP.GE.U32.AND P1, PT, R23, R2, PT ;  /* 0x000000021700720c */ /* 0x000fe20003f26070 */
[----:B0-----:R-:W-:-:S05]  /*0140*/  @!P5 IMAD.WIDE.U32 R26, R17, 0x4, R26 ;  /* 0x00000004111ad825 */ /* 0x001fca00078e001a */
[----:B------:R0:W2:Y:S07]  /*0150*/  @!P5 LDG.E R20, desc[UR4][R26.64] ;  /* 0x000000041a14d981 */ /* 0x0000ae000c1e1900 */
        /* <DEDUP_REMOVED lines=9> */
[----:B------:R-:W-:Y:S01]  /*01f0*/  @!P3 IADD3 R23, PT, PT, R23, 0x80, RZ ;  /* 0x000000801717b810 */ /* 0x000fe20007ffe0ff */
[----:B------:R-:W5:Y:S03]  /*0200*/  @!P3 LDC.64 R16, c[0x0][0x390] ;  /* 0x0000e400ff10bb82 */ /* 0x000f660000000a00 */
[----:B------:R-:W-:-:S13]  /*0210*/  ISETP.GE.U32.AND P4, PT, R23, R2, PT ;  /* 0x000000021700720c */ /* 0x000fda0003f86070 */
[----:B------:R-:W-:Y:S01]  /*0220*/  @!P4 IMAD.IADD R25, R0, 0x1, R23 ;  /* 0x000000010019c824 */ /* 0x000fe200078e0217 */
[----:B------:R-:W-:-:S04]  /*0230*/  @!P4 IADD3 R23, PT, PT, R23, 0x80, RZ ;  /* 0x000000801717c810 */ /* 0x000fc80007ffe0ff */
[----:B------:R-:W-:Y:S01]  /*0240*/  ISETP.GE.U32.AND P5, PT, R23, R2, PT ;  /* 0x000000021700720c */ /* 0x000fe20003fa6070 */
[----:B---3--:R-:W-:-:S04]  /*0250*/  @!P1 IMAD.WIDE.U32 R12, R11, 0x4, R12 ;  /* 0x000000040b0c9825 */ /* 0x008fc800078e000c */
[----:B------:R-:W-:Y:S02]  /*0260*/  IMAD.MOV.U32 R11, RZ, RZ, RZ ;  /* 0x000000ffff0b7224 */ /* 0x000fe400078e00ff */
[----:B-1----:R-:W-:-:S05]  /*0270*/  @!P0 IMAD.WIDE.U32 R14, R22, 0x4, R14 ;  /* 0x00000004160e8825 */ /* 0x002fca00078e000e */
[----:B------:R1:W3:Y:S01]  /*0280*/  @!P0 LDG.E R11, desc[UR4][R14.64] ;  /* 0x000000040e0b8981 */ /* 0x0002e2000c1e1900 */
[----:B0-----:R-:W-:Y:S01]  /*0290*/  @!P5 IMAD.IADD R27, R0, 0x1, R23 ;  /* 0x00000001001bd824 */ /* 0x001fe200078e0217 */
[----:B------:R-:W-:-:S04]  /*02a0*/  @!P5 IADD3 R23, PT, PT, R23, 0x80, RZ ;  /* 0x000000801717d810 */ /* 0x000fc80007ffe0ff */
[----:B------:R-:W-:Y:S01]  /*02b0*/  ISETP.GE.U32.AND P0, PT, R23, R2, PT ;  /* 0x000000021700720c */ /* 0x000fe20003f06070 */
[----:B-1----:R-:W0:Y:S01]  /*02c0*/  @!P4 LDC.64 R14, c[0x0][0x390] ;  /* 0x0000e400ff0ecb82 */ /* 0x002e220000000a00 */
[----:B------:R-:W-:Y:S01]  /*02d0*/  MOV R22, RZ ;  /* 0x000000ff00167202 */ /* 0x000fe20000000f00 */
[----:B----4-:R-:W-:-:S04]  /*02e0*/  @!P2 IMAD.WIDE.U32 R28, R18, 0x4, R28 ;  /* 0x00000004121ca825 */ /* 0x010fc800078e001c */
[----:B-----5:R-:W-:Y:S01]  /*02f0*/  @!P3 IMAD.WIDE.U32 R16, R19, 0x4, R16 ;  /* 0x000000041310b825 */ /* 0x020fe200078e0010 */
[----:B------:R1:W4:Y:S05]  /*0300*/  @!P1 LDG.E R22, desc[UR4][R12.64] ;  /* 0x000000040c169981 */ /* 0x00032a000c1e1900 */
[----:B------:R-:W5:Y:S01]  /*0310*/  @!P0 LDC.64 R18, c[0x0][0x390] ;  /* 0x0000e400ff128b82 */ /* 0x000f620000000a00 */
[----:B------:R-:W-:Y:S02]  /*0320*/  IMAD.MOV.U32 R24, RZ, RZ, RZ ;  /* 0x000000ffff187224 */ /* 0x000fe400078e00ff */
[----:B------:R-:W-:-:S04]  /*0330*/  HFMA2 R26, -RZ, RZ, 0, 0 ;  /* 0x00000000ff1a7431 */ /* 0x000fc800000001ff */
[----:B------:R-:W4:Y:S01]  /*0340*/  @!P2 LDG.E R24, desc[UR4][R28.64] ;  /* 0x000000041c18a981 */ /* 0x000f22000c1e1900 */
[----:B-1----:R-:W1:Y:S01]  /*0350*/  @!P5 LDC.64 R12, c[0x0][0x390] ;  /* 0x0000e400ff0cdb82 */ /* 0x002e620000000a00 */
[----:B------:R-:W-:Y:S02]  /*0360*/  @!P0 IMAD.IADD R23, R0, 0x1, R23 ;  /* 0x0000000100178824 */ /* 0x000fe400078e0217 */
[----:B------:R1:W4:Y:S01]  /*0370*/  @!P3 LDG.E R26, desc[UR4][R16.64] ;  /* 0x00000004101ab981 */ /* 0x000322000c1e1900 */
[----:B0-----:R-:W-:-:S04]  /*0380*/  @!P4 IMAD.WIDE.U32 R14, R25, 0x4, R14 ;  /* 0x00000004190ec825 */ /* 0x001fc800078e000e */
[----:B------:R-:W-:-:S06]  /*0390*/  IMAD.MOV.U32 R25, RZ, RZ, RZ ;  /* 0x000000ffff197224 */ /* 0x000fcc00078e00ff */
[----:B------:R0:W4:Y:S01]  /*03a0*/  @!P4 LDG.E R25, desc[UR4][R14.64] ;  /* 0x000000040e19c981 */ /* 0x000122000c1e1900 */
[----:B-----5:R-:W-:-:S04]  /*03b0*/  @!P0 IMAD.WIDE.U32 R18, R23, 0x4, R18 ;  /* 0x0000000417128825 */ /* 0x020fc800078e0012 */
[----:B------:R-:W-:Y:S02]  /*03c0*/  HFMA2 R23, -RZ, RZ, 0, 0 ;  /* 0x00000000ff177431 */ /* 0x000fe400000001ff */
[----:B-1----:R-:W-:Y:S01]  /*03d0*/  @!P5 IMAD.WIDE.U32 R12, R27, 0x4, R12 ;  /* 0x000000041b0cd825 */ /* 0x002fe200078e000c */
[----:B------:R-:W-:-:S03]  /*03e0*/  MOV R27, RZ ;  /* 0x000000ff001b7202 */ /* 0x000fc60000000f00 */
[----:B------:R-:W5:Y:S04]  /*03f0*/  @!P0 LDG.E R23, desc[UR4][R18.64] ;  /* 0x0000000412178981 */ /* 0x000f68000c1e1900 */
[----:B------:R1:W5:Y:S01]  /*0400*/  @!P5 LDG.E R27, desc[UR4][R12.64] ;  /* 0x000000040c1bd981 */ /* 0x000362000c1e1900 */
[C---:B------:R-:W-:Y:S01]  /*0410*/  VIADD R17, R3.reuse, 0x80 ;  /* 0x0000008003117836 */ /* 0x040fe20000000000 */
[----:B0-----:R-:W-:-:S04]  /*0420*/  IADD3 R15, PT, PT, R3, 0x100, RZ ;  /* 0x00000100030f7810 */ /* 0x001fc80007ffe0ff */
[-C--:B------:R-:W-:Y:S02]  /*0430*/  ISETP.GE.U32.AND P1, PT, R17, R2.reuse, PT ;  /* 0x000000021100720c */ /* 0x080fe40003f26070 */
[-C--:B------:R-:W-:Y:S02]  /*0440*/  ISETP.GE.U32.AND P2, PT, R15, R2.reuse, PT ;  /* 0x000000020f00720c */ /* 0x080fe40003f46070 */
[CC--:B------:R-:W-:Y:S01]  /*0450*/  ISETP.GE.U32.AND P0, PT, R3.reuse, R2.reuse, PT ;  /* 0x000000020300720c */ /* 0x0c0fe20003f06070 */
[C---:B-1----:R-:W-:Y:S01]  /*0460*/  VIADD R13, R3.reuse, 0x180 ;  /* 0x00000180030d7836 */ /* 0x042fe20000000000 */
[----:B------:R-:W-:Y:S01]  /*0470*/  IADD3 R15, PT, PT, R3, 0x200, RZ ;  /* 0x00000200030f7810 */ /* 0x000fe20007ffe0ff */
[----:B------:R-:W-:Y:S04]  /*0480*/  BSSY.RECONVERGENT B0, `(.L_x_1763) ;  /* 0x0000042000007945 */ /* 0x000fe80003800200 */
[----:B------:R-:W-:Y:S06]  /*0490*/  BSSY.RELIABLE B1, `(.L_x_1764) ;  /* 0x000003a000017945 */ /* 0x000fec0003800100 */
[----:B--2---:R-:W0:Y:S08]  /*04a0*/  @!P0 MUFU.LG2 R21, R20 ;  /* 0x0000001400158308 */ /* 0x004e300000000c00 */
[----:B---3--:R1:W2:Y:S01]  /*04b0*/  @!P1 MUFU.LG2 R4, R11 ;  /* 0x0000000b00049308 */ /* 0x0082a20000000c00 */
[----:B------:R-:W-:-:S02]  /*04c0*/  ISETP.GE.U32.AND P1, PT, R13, R2, PT ;  /* 0x000000020d00720c */ /* 0x000fc40003f26070 */
[----:B------:R-:W3:Y:S05]  /*04d0*/  @!P0 LDC.64 R12, c[0x0][0x388] ;  /* 0x0000e200ff0c8b82 */ /* 0x000eea0000000a00 */
[----:B----4-:R4:W0:Y:S01]  /*04e0*/  @!P2 MUFU.LG2 R5, R22 ;  /* 0x000000160005a308 */ /* 0x0108220000000c00 */
[----:B------:R-:W-:Y:S01]  /*04f0*/  ISETP.GE.U32.AND P2, PT, R15, R2, PT ;  /* 0x000000020f00720c */ /* 0x000fe20003f46070 */
[----:B------:R-:W-:-:S06]  /*0500*/  VIADD R15, R3, 0x280 ;  /* 0x00000280030f7836 */ /* 0x000fcc0000000000 */
[----:B------:R4:W0:Y:S01]  /*0510*/  @!P1 MUFU.LG2 R6, R24 ;  /* 0x0000001800069308 */ /* 0x0008220000000c00 */
[----:B------:R-:W-:Y:S01]  /*0520*/  ISETP.GE.U32.AND P1, PT, R15, R2, PT ;  /* 0x000000020f00720c */ /* 0x000fe20003f26070 */
[C---:B-1----:R-:W-:Y:S01]  /*0530*/  VIADD R11, R3.reuse, 0x380 ;  /* 0x00000380030b7836 */ /* 0x042fe20000000000 */
[----:B------:R-:W-:-:S05]  /*0540*/  IADD3 R15, PT, PT, R3, 0x300, RZ ;  /* 0x00000300030f7810 */ /* 0x000fca0007ffe0ff */
[----:B------:R4:W1:Y:S01]  /*0550*/  @!P2 MUFU.LG2 R7, R26 ;  /* 0x0000001a0007a308 */ /* 0x0008620000000c00 */
[----:B------:R-:W-:Y:S02]  /*0560*/  ISETP.GE.U32.AND P2, PT, R15, R2, PT ;  /* 0x000000020f00720c */ /* 0x000fe40003f46070 */
[----:B------:R-:W-:Y:S01]  /*0570*/  @!P0 IADD3 R15, PT, PT, R0, R3, RZ ;  /* 0x00000003000f8210 */ /* 0x000fe20007ffe0ff */
[----:B------:R-:W-:-:S04]  /*0580*/  @!P0 IMAD.MOV.U32 R3, RZ, RZ, R17 ;  /* 0x000000ffff038224 */ /* 0x000fc800078e0011 */
[----:B------:R4:W1:Y:S01]  /*0590*/  @!P1 MUFU.LG2 R8, R25 ;  /* 0x0000001900089308 */ /* 0x0008620000000c00 */
[----:B------:R-:W-:Y:S01]  /*05a0*/  ISETP.GE.U32.AND P1, PT, R11, R2, PT ;  /* 0x000000020b00720c */ /* 0x000fe20003f26070 */
[----:B---3--:R-:W-:-:S05]  /*05b0*/  @!P0 IMAD.WIDE.U32 R12, R15, 0x4, R12 ;  /* 0x000000040f0c8825 */ /* 0x008fca00078e000c */
[----:B0-----:R4:W-:Y:S01]  /*05c0*/  @!P0 STG.E desc[UR4][R12.64], R21 ;  /* 0x000000150c008986 */ /* 0x0019e2000c101904 */
[----:B------:R-:W-:-:S06]  /*05d0*/  ISETP.GE.U32.AND P0, PT, R3, R2, PT ;  /* 0x000000020300720c */ /* 0x000fcc0003f06070 */
[----:B-----5:R4:W0:Y:S08]  /*05e0*/  @!P1 MUFU.LG2 R10, R23 ;  /* 0x00000017000a9308 */ /* 0x0208300000000c00 */
[----:B------:R4:W3:Y:S01]  /*05f0*/  @!P2 MUFU.LG2 R9, R27 ;  /* 0x0000001b0009a308 */ /* 0x0008e20000000c00 */
[----:B-12---:R-:W-:Y:S05]  /*0600*/  @P0 BRA `(.L_x_1765) ;  /* 0x0000000000300947 */ /* 0x006fea0003800000 */
[----:B----4-:R-:W1:Y:S01]  /*0610*/  LDC.64 R12, c[0x0][0x388] ;  /* 0x0000e200ff0c7b82 */ /* 0x010e620000000a00 */
[----:B------:R-:W-:Y:S01]  /*0620*/  IADD3 R11, PT, PT, R0, R3, RZ ;  /* 0x00000003000b7210 */ /* 0x000fe20007ffe0ff */
[----:B------:R-:W-:-:S05]  /*0630*/  VIADD R3, R3, 0x80 ;  /* 0x0000008003037836 */ /* 0x000fca0000000000 */
[----:B------:R-:W-:Y:S01]  /*0640*/  ISETP.GE.U32.AND P0, PT, R3, R2, PT ;  /* 0x000000020300720c */ /* 0x000fe20003f06070 */
[----:B-1----:R-:W-:-:S05]  /*0650*/  IMAD.WIDE.U32 R12, R11, 0x4, R12 ;  /* 0x000000040b0c7825 */ /* 0x002fca00078e000c */
[----:B------:R1:W-:Y:S07]  /*0660*/  STG.E desc[UR4][R12.64], R4 ;  /* 0x000000040c007986 */ /* 0x0003ee000c101904 */
[----:B------:R-:W-:Y:S05]  /*0670*/  @P0 BRA `(.L_x_1766) ;  /* 0x0000000000300947 */ /* 0x000fea0003800000 */
[----:B-1----:R-:W1:Y:S01]  /*0680*/  LDC.64 R12, c[0x0][0x388] ;  /* 0x0000e200ff0c7b82 */ /* 0x002e620000000a00 */
[----:B------:R-:W-:Y:S01]  /*0690*/  IADD3 R11, PT, PT, R0, R3, RZ ;  /* 0x00000003000b7210 */ /* 0x000fe20007ffe0ff */
[----:B------:R-:W-:-:S04]  /*06a0*/  VIADD R3, R3, 0x80 ;  /* 0x0000008003037836 */ /* 0x000fc80000000000 */
[----:B-1----:R-:W-:-:S05]  /*06b0*/  IMAD.WIDE.U32 R12, R11, 0x4, R12 ;  /* 0x000000040b0c7825 */ /* 0x002fca00078e000c */
[----:B------:R1:W-:Y:S02]  /*06c0*/  STG.E desc[UR4][R12.64], R5 ;  /* 0x000000050c007986 */ /* 0x0003e4000c101904 */
.L_x_1765:
[----:B------:R-:W-:-:S13]  /*06d0*/  ISETP.GE.U32.AND P0, PT, R3, R2, PT ;  /* 0x000000020300720c */ /* 0x000fda0003f06070 */
[----:B------:R-:W-:Y:S05]  /*06e0*/  @P0 BRA `(.L_x_1767) ;  /* 0x0000000000300947 */ /* 0x000fea0003800000 */
[----:B-1----:R-:W1:Y:S01]  /*06f0*/  LDC.64 R4, c[0x0][0x388] ;  /* 0x0000e200ff047b82 */ /* 0x002e620000000a00 */
[----:B------:R-:W-:Y:S01]  /*0700*/  IADD3 R11, PT, PT, R0, R3, RZ ;  /* 0x00000003000b7210 */ /* 0x000fe20007ffe0ff */
[----:B------:R-:W-:-:S04]  /*0710*/  VIADD R3, R3, 0x80 ;  /* 0x0000008003037836 */ /* 0x000fc80000000000 */
[----:B-1----:R-:W-:-:S05]  /*0720*/  IMAD.WIDE.U32 R4, R11, 0x4, R4 ;  /* 0x000000040b047825 */ /* 0x002fca00078e0004 */
[----:B------:R2:W-:Y:S02]  /*0730*/  STG.E desc[UR4][R4.64], R6 ;  /* 0x0000000604007986 */ /* 0x0005e4000c101904 */
.L_x_1766:
[----:B------:R-:W-:-:S13]  /*0740*/  ISETP.GE.U32.AND P0, PT, R3, R2, PT ;  /* 0x000000020300720c */ /* 0x000fda0003f06070 */
[----:B------:R-:W-:Y:S05]  /*0750*/  @P0 BRA `(.L_x_1768) ;  /* 0x0000000000340947 */ /* 0x000fea0003800000 */
[----:B-12---:R-:W1:Y:S01]  /*0760*/  LDC.64 R4, c[0x0][0x388] ;  /* 0x0000e200ff047b82 */ /* 0x006e620000000a00 */
[----:B------:R-:W-:Y:S01]  /*0770*/  IADD3 R11, PT, PT, R0, R3, RZ ;  /* 0x00000003000b7210 */ /* 0x000fe20007ffe0ff */
[----:B------:R-:W-:-:S04]  /*0780*/  VIADD R3, R3, 0x80 ;  /* 0x0000008003037836 */ /* 0x000fc80000000000 */
[----:B-1----:R-:W-:-:S05]  /*0790*/  IMAD.WIDE.U32 R4, R11, 0x4, R4 ;  /* 0x000000040b047825 */ /* 0x002fca00078e0004 */
[----:B------:R2:W-:Y:S02]  /*07a0*/  STG.E desc[UR4][R4.64], R7 ;  /* 0x0000000704007986 */ /* 0x0005e4000c101904 */
.L_x_1767:
[----:B------:R-:W-:-:S13]  /*07b0*/  ISETP.GE.U32.AND P0, PT, R3, R2, PT ;  /* 0x000000020300720c */ /* 0x000fda0003f06070 */
[----:B------:R-:W-:Y:S05]  /*07c0*/  @P0 BREAK.RELIABLE B1 ;  /* 0x0000000000010942 */ /* 0x000fea0003800100 */
[----:B------:R-:W-:Y:S05]  /*07d0*/  @P0 BRA `(.L_x_1769) ;  /* 0x0000000000300947 */ /* 0x000fea0003800000 */
[----:B-12---:R-:W1:Y:S01]  /*07e0*/  LDC.64 R4, c[0x0][0x388] ;  /* 0x0000e200ff047b82 */ /* 0x006e620000000a00 */
[----:B------:R-:W-:Y:S01]  /*07f0*/  IADD3 R7, PT, PT, R0, R3, RZ ;  /* 0x0000000300077210 */ /* 0x000fe20007ffe0ff */
[----:B------:R-:W-:-:S04]  /*0800*/  VIADD R3, R3, 0x80 ;  /* 0x0000008003037836 */ /* 0x000fc80000000000 */
[----:B-1----:R-:W-:-:S05]  /*0810*/  IMAD.WIDE.U32 R4, R7, 0x4, R4 ;  /* 0x0000000407047825 */ /* 0x002fca00078e0004 */
[----:B------:R1:W-:Y:S02]  /*0820*/  STG.E desc[UR4][R4.64], R8 ;  /* 0x0000000804007986 */ /* 0x0003e4000c101904 */
.L_x_1768:
[----:B------:R-:W-:Y:S05]  /*0830*/  BSYNC.RELIABLE B1 ;  /* 0x0000000000017941 */ /* 0x000fea0003800100 */
.L_x_1764:
[----:B------:R-:W-:-:S13]  /*0840*/  ISETP.GE.U32.AND P0, PT, R3, R2, PT ;  /* 0x000000020300720c */ /* 0x000fda0003f06070 */
[----:B-12---:R-:W1:Y:S01]  /*0850*/  @!P0 LDC.64 R4, c[0x0][0x388] ;  /* 0x0000e200ff048b82 */ /* 0x006e620000000a00 */
[----:B------:R-:W-:Y:S01]  /*0860*/  @!P0 IADD3 R7, PT, PT, R0, R3, RZ ;  /* 0x0000000300078210 */ /* 0x000fe20007ffe0ff */
[----:B------:R-:W-:-:S04]  /*0870*/  @!P0 VIADD R3, R3, 0x80 ;  /* 0x0000008003038836 */ /* 0x000fc80000000000 */
[----:B-1----:R-:W-:-:S05]  /*0880*/  @!P0 IMAD.WIDE.U32 R4, R7, 0x4, R4 ;  /* 0x0000000407048825 */ /* 0x002fca00078e0004 */
[----:B---3--:R1:W-:Y:S02]  /*0890*/  @!P0 STG.E desc[UR4][R4.64], R9 ;  /* 0x0000000904008986 */ /* 0x0083e4000c101904 */
.L_x_1769:
[----:B------:R-:W-:Y:S05]  /*08a0*/  BSYNC.RECONVERGENT B0 ;  /* 0x0000000000007941 */ /* 0x000fea0003800200 */
.L_x_1763:
[----:B------:R-:W-:Y:S05]  /*08b0*/  WARPSYNC.ALL ;  /* 0x0000000000007948 */ /* 0x000fea0003800000 */
[----:B------:R-:W-:-:S13]  /*08c0*/  ISETP.GE.U32.AND P0, PT, R3, R2, PT ;  /* 0x000000020300720c */ /* 0x000fda0003f06070 */
[----:B------:R-:W-:Y:S05]  /*08d0*/  @P0 EXIT ;  /* 0x000000000000094d */ /* 0x000fea0003800000 */
[----:B-12---:R-:W1:Y:S01]  /*08e0*/  LDC.64 R4, c[0x0][0x388] ;  /* 0x0000e200ff047b82 */ /* 0x006e620000000a00 */
[----:B------:R-:W-:-:S05]  /*08f0*/  IADD3 R3, PT, PT, R0, R3, RZ ;  /* 0x0000000300037210 */ /* 0x000fca0007ffe0ff */
[----:B-1----:R-:W-:-:S05]  /*0900*/  IMAD.WIDE.U32 R2, R3, 0x4, R4 ;  /* 0x0000000403027825 */ /* 0x002fca00078e0004 */
[----:B0-----:R-:W-:Y:S01]  /*0910*/  STG.E desc[UR4][R2.64], R10 ;  /* 0x0000000a02007986 */ /* 0x001fe2000c101904 */
[----:B------:R-:W-:Y:S05]  /*0920*/  EXIT ;  /* 0x000000000000794d */ /* 0x000fea0003800000 */
.L_x_1762:
[----:B------:R-:W0:Y:S01]  /*0930*/  S2R R15, SR_TID.X ;  /* 0x00000000000f7919 */ /* 0x000e220000002100 */
[----:B------:R-:W1:Y:S08]  /*0940*/  LDC.64 R2, c[0x0][0x390] ;  /* 0x0000e400ff027b82 */ /* 0x000e700000000a00 */
[----:B------:R-:W2:Y:S01]  /*0950*/  LDC.64 R4, c[0x0][0x388] ;  /* 0x0000e200ff047b82 */ /* 0x000ea20000000a00 */
[----:B-1----:R-:W-:-:S04]  /*0960*/  IMAD.WIDE.U32 R2, R0, 0x4, R2 ;  /* 0x0000000400027825 */ /* 0x002fc800078e0002 */
[----:B0-----:R-:W-:-:S05]  /*0970*/  IMAD.WIDE.U32 R2, R15, 0x8, R2 ;  /* 0x000000080f027825 */ /* 0x001fca00078e0002 */
[----:B------:R-:W3:Y:S04]  /*0980*/  LDG.E.64 R6, desc[UR4][R2.64] ;  /* 0x0000000402067981 */ /* 0x000ee8000c1e1b00 */
[----:B------:R-:W4:Y:S04]  /*0990*/  LDG.E.64 R8, desc[UR4][R2.64+0x400] ;  /* 0x0004000402087981 */ /* 0x000f28000c1e1b00 */
[----:B------:R-:W5:Y:S04]  /*09a0*/  LDG.E.64 R10, desc[UR4][R2.64+0x800] ;  /* 0x00080004020a7981 */ /* 0x000f68000c1e1b00 */
[----:B------:R-:W5:Y:S01]  /*09b0*/  LDG.E.64 R12, desc[UR4][R2.64+0xc00] ;  /* 0x000c0004020c7981 */ /* 0x000f62000c1e1b00 */
[----:B--2---:R-:W-:-:S04]  /*09c0*/  IMAD.WIDE.U32 R4, R0, 0x4, R4 ;  /* 0x0000000400047825 */ /* 0x004fc800078e0004 */
[----:B------:R-:W-:Y:S01]  /*09d0*/  IMAD.WIDE.U32 R4, R15, 0x8, R4 ;  /* 0x000000080f047825 */ /* 0x000fe200078e0004 */
[----:B---3--:R-:W-:Y:S08]  /*09e0*/  MUFU.LG2 R6, R6 ;  /* 0x0000000600067308 */ /* 0x008ff00000000c00 */
[----:B------:R-:W0:Y:S08]  /*09f0*/  MUFU.LG2 R7, R7 ;  /* 0x0000000700077308 */ /* 0x000e300000000c00 */
[----:B----4-:R-:W-:Y:S08]  /*0a00*/  MUFU.LG2 R8, R8 ;  /* 0x0000000800087308 */ /* 0x010ff00000000c00 */
[----:B------:R-:W1:Y:S01]  /*0a10*/  MUFU.LG2 R9, R9 ;  /* 0x0000000900097308 */ /* 0x000e620000000c00 */
[----:B0-----:R-:W-:Y:S07]  /*0a20*/  STG.E.64 desc[UR4][R4.64], R6 ;  /* 0x0000000604007986 */ /* 0x001fee000c101b04 */
[----:B-----5:R-:W-:Y:S08]  /*0a30*/  MUFU.LG2 R10, R10 ;  /* 0x0000000a000a7308 */ /* 0x020ff00000000c00 */
[----:B------:R-:W0:Y:S01]  /*0a40*/  MUFU.LG2 R11, R11 ;  /* 0x0000000b000b7308 */ /* 0x000e220000000c00 */
[----:B-1----:R-:W-:Y:S07]  /*0a50*/  STG.E.64 desc[UR4][R4.64+0x400], R8 ;  /* 0x0004000804007986 */ /* 0x002fee000c101b04 */
[----:B------:R-:W-:Y:S08]  /*0a60*/  MUFU.LG2 R12, R12 ;  /* 0x0000000c000c7308 */ /* 0x000ff00000000c00 */
[----:B------:R-:W1:Y:S01]  /*0a70*/  MUFU.LG2 R13, R13 ;  /* 0x0000000d000d7308 */ /* 0x000e620000000c00 */
[----:B0-----:R-:W-:Y:S04]  /*0a80*/  STG.E.64 desc[UR4][R4.64+0x800], R10 ;  /* 0x0008000a04007986 */ /* 0x001fe8000c101b04 */
[----:B-1----:R-:W-:Y:S01]  /*0a90*/  STG.E.64 desc[UR4][R4.64+0xc00], R12 ;  /* 0x000c000c04007986 */ /* 0x002fe2000c101b04 */
[----:B------:R-:W-:Y:S05]  /*0aa0*/  EXIT ;  /* 0x000000000000794d */ /* 0x000fea0003800000 */
.L_x_1770:
        /* <DEDUP_REMOVED lines=13> */
.L_x_12895:


//--------------------- .text._ZN2at6native29vectorized_elementwise_kernelILi4EZZZNS0_16log2_kernel_cudaERNS_18TensorIteratorBaseEENKUlvE0_clEvENKUlvE0_clEvEUlfE_St5arrayIPcLm2EEEEviT0_T1_ --------------------------
	.section	.text._ZN2at6native29vectorized_elementwise_kernelILi4EZZZNS0_16log2_kernel_cudaERNS_18TensorIteratorBaseEENKUlvE0_clEvENKUlvE0_clEvEUlfE_St5arrayIPcLm2EEEEviT0_T1_,"ax",@progbits
	.align	128
        .global         _ZN2at6native29vectorized_elementwise_kernelILi4EZZZNS0_16log2_kernel_cudaERNS_18TensorIteratorBaseEENKUlvE0_clEvENKUlvE0_clEvEUlfE_St5arrayIPcLm2EEEEviT0_T1_
        .type           _ZN2at6native29vectorized_elementwise_kernelILi4EZZZNS0_16log2_kernel_cudaERNS_18TensorIteratorBaseEENKUlvE0_clEvENKUlvE0_clEvEUlfE_St5arrayIPcLm2EEEEviT0_T1_,@function
        .size           _ZN2at6native29vectorized_elementwise_kernelILi4EZZZNS0_16log2_kernel_cudaERNS_18TensorIteratorBaseEENKUlvE0_clEvENKUlvE0_clEvEUlfE_St5arrayIPcLm2EEEEviT0_T1_,(.L_x_12896 - _ZN2at6native29vectorized_elementwise_kernelILi4EZZZNS0_16log2_kernel_cudaERNS_18TensorIteratorBaseEENKUlvE0_clEvENKUlvE0_clEvEUlfE_St5arrayIPcLm2EEEEviT0_T1_)
        .other          _ZN2at6native29vectorized_elementwise_kernelILi4EZZZNS0_16log2_kernel_cudaERNS_18TensorIteratorBaseEENKUlvE0_clEvENKUlvE0_clEvEUlfE_St5arrayIPcLm2EEEEviT0_T1_,@"STO_CUDA_ENTRY STV_DEFAULT"
_ZN2at6native29vectorized_elementwise_kernelILi4EZZZNS0_16log2_kernel_cudaERNS_18TensorIteratorBaseEENKUlvE0_clEvENKUlvE0_clEvEUlfE_St5arrayIPcLm2EEEEviT0_T1_:
.text._ZN2at6native29vectorized_elementwise_kernelILi4EZZZNS0_16log2_kernel_cudaERNS_18TensorIteratorBaseEENKUlvE0_clEvENKUlvE0_clEvEUlfE_St5arrayIPcLm2EEEEviT0_T1_:
        /* <DEDUP_REMOVED lines=109> */
.L_x_1774:
[----:B------:R-:W-:-:S13]  /*06d0*/  ISETP.GE.U32.AND P0, PT, R3, R2, PT ;  /* 0x000000020300720c */ /* 0x000fda0003f06070 */
[----:B------:R-:W-:Y:S05]  /*06e0*/  @P0 BRA `(.L_x_1776) ;  /* 0x0000000000300947 */ /* 0x000fea0003800000 */
[----:B-1----:R-:W1:Y:S01]  /*06f0*/  LDC.64 R4, c[0x0][0x388] ;  /* 0x0000e200ff047b82 */ /* 0x002e620000000a00 */
[----:B------:R-:W-:Y:S01]  /*0700*/  IADD3 R11, PT, PT, R0, R3, RZ ;  /* 0x00000003000b7210 */ /* 0x000fe20007ffe0ff */
[----:B------:R-:W-:-:S04]  /*0710*/  VIADD R3, R3, 0x80 ;  /* 0x0000008003037836 */ /* 0x000fc80000000000 */
[----:B-1----:R-:W-:-:S05]  /*0720*/  IMAD.WIDE.U32 R4, R11, 0x4, R4 ;  /* 0x000000040b047825 */ /* 0x002fca00078e0004 */
[----:B------:R2:W-:Y:S02]  /*0730*/  STG.E desc[UR4][R4.64], R6 ;  /* 0x0000000604007986 */ /* 0x0005e4000c101904 */
.L_x_1775:
[----:B------:R-:W-:-:S13]  /*0740*/  ISETP.GE.U32.AND P0, PT, R3, R2, PT ;  /* 0x000000020300720c */ /* 0x000fda0003f06070 */
[----:B------:R-:W-:Y:S05]  /*0750*/  @P0 BRA `(.L_x_1777) ;  /* 0x0000000000340947 */ /* 0x000fea0003800000 */
[----:B-12---:R-:W1:Y:S01]  /*0760*/  LDC.64 R4, c[0x0][0x388] ;  /* 0x0000e200ff047b82 */ /* 0x006e620000000a00 */
[----:B------:R-:W-:Y:S01]  /*0770*/  IADD3 R11, PT, PT, R0, R3, RZ ;  /* 0x00000003000b7210 */ /* 0x000fe20007ffe0ff */
[----:B------:R-:W-:-:S04]  /*0780*/  VIADD R3, R3, 0x80 ;  /* 0x0000008003037836 */ /* 0x000fc80000000000 */
[----:B-1----:R-:W-:-:S05]  /*0790*/  IMAD.WIDE.U32 R4, R11, 0x4, R4 ;  /* 0x000000040b047825 */ /* 0x002fca00078e0004 */
[----:B------:R2:W-:Y:S02]  /*07a0*/  STG.E desc[UR4][R4.64], R7 ;  /* 0x0000000704007986 */ /* 0x0005e4000c101904 */
.L_x_1776:
        /* <DEDUP_REMOVED lines=8> */
.L_x_1777:
[----:B------:R-:W-:Y:S05]  /*0830*/  BSYNC.RELIABLE B1 ;  /* 0x0000000000017941 */ /* 0x000fea0003800100 */
.L_x_1773:
[----:B------:R-:W-:-:S13]  /*0840*/  ISETP.GE.U32.AND P0, PT, R3, R2, PT ;  /* 0x000000020300720c */ /* 0x000fda0003f06070 */
[----:B-12---:R-:W1:Y:S01]  /*0850*/  @!P0 LDC.64 R4, c[0x0][0x388] ;  /* 0x0000e200ff048b82 */ /* 0x006e620000000a00 */
[----:B------:R-:W-:Y:S01]  /*0860*/  @!P0 IADD3 R7, PT, PT, R0, R3, RZ ;  /* 0x0000000300078210 */ /* 0x000fe20007ffe0ff */
[----:B------:R-:W-:-:S04]  /*0870*/  @!P0 VIADD R3, R3, 0x80 ;  /* 0x0000008003038836 */ /* 0x000fc80000000000 */
[----:B-1----:R-:W-:-:S05]  /*0880*/  @!P0 IMAD.WIDE.U32 R4, R7, 0x4, R4 ;  /* 0x0000000407048825 */ /* 0x002fca00078e0004 */
[----:B---3--:R1:W-:Y:S02]  /*0890*/  @!P0 STG.E desc[UR4][R4.64], R9 ;  /* 0x0000000904008986 */ /* 0x0083e4000c101904 */
.L_x_1778:
[----:B------:R-:W-:Y:S05]  /*08a0*/  BSYNC.RECONVERGENT B0 ;  /* 0x0000000000007941 */ /* 0x000fea0003800200 */
.L_x_1772:
        /* <DEDUP_REMOVED lines=8> */
.L_x_1771:
[----:B------:R-:W0:Y:S01]  /*0930*/  S2R R15, SR_TID.X ;  /* 0x00000000000f7919 */ /* 0x000e220000002100 */
[----:B------:R-:W1:Y:S08]  /*0940*/  LDC.64 R2, c[0x0][0x390] ;  /* 0x0000e400ff027b82 */ /* 0x000e700000000a00 */
[----:B------:R-:W2:Y:S01]  /*0950*/  LDC.64 R12, c[0x0][0x388] ;  /* 0x0000e200ff0c7b82 */ /* 0x000ea20000000a00 */
[----:B-1----:R-:W-:-:S04]  /*0960*/  IMAD.WIDE.U32 R2, R0, 0x4, R2 ;  /* 0x0000000400027825 */ /* 0x002fc800078e0002 */
[----:B0-----:R-:W-:-:S05]  /*0970*/  IMAD.WIDE.U32 R2, R15, 0x10, R2 ;  /* 0x000000100f027825 */ /* 0x001fca00078e0002 */
[----:B------:R-:W3:Y:S04]  /*0980*/  LDG.E.128 R4, desc[UR4][R2.64] ;  /* 0x0000000402047981 */ /* 0x000ee8000c1e1d00 */
[----:B------:R-:W4:Y:S01]  /*0990*/  LDG.E.128 R8, desc[UR4][R2.64+0x800] ;  /* 0x0008000402087981 */ /* 0x000f22000c1e1d00 */
[----:B--2---:R-:W-:-:S04]  /*09a0*/  IMAD.WIDE.U32 R12, R0, 0x4, R12 ;  /* 0x00000004000c7825 */ /* 0x004fc800078e000c */
[----:B------:R-:W-:Y:S01]  /*09b0*/  IMAD.WIDE.U32 R12, R15, 0x10, R12 ;  /* 0x000000100f0c7825 */ /* 0x000fe200078e000c */
[----:B---3--:R-:W-:Y:S08]  /*09c0*/  MUFU.LG2 R4, R4 ;  /* 0x0000000400047308 */ /* 0x008ff00000000c00 */
[----:B------:R-:W-:Y:S08]  /*09d0*/  MUFU.LG2 R5, R5 ;  /* 0x0000000500057308 */ /* 0x000ff00000000c00 */
[----:B------:R-:W-:Y:S08]  /*09e0*/  MUFU.LG2 R6, R6 ;  /* 0x0000000600067308 */ /* 0x000ff00000000c00 */
[----:B------:R-:W0:Y:S08]  /*09f0*/  MUFU.LG2 R7, R7 ;  /* 0x0000000700077308 */ /* 0x000e300000000c00 */
[----:B----4-:R-:W-:Y:S08]  /*0a00*/  MUFU.LG2 R8, R8 ;  /* 0x0000000800087308 */ /* 0x010ff00000000c00 */
[----:B------:R-:W-:Y:S01]  /*0a10*/  MUFU.LG2 R9, R9 ;  /* 0x0000000900097308 */ /* 0x000fe20000000c00 */
[----:B0-----:R-:W-:Y:S07]  /*0a20*/  STG.E.128 desc[UR4][R12.64], R4 ;  /* 0x000000040c007986 */ /* 0x001fee000c101d04 */
[----:B------:R-:W-:Y:S08]  /*0a30*/  MUFU.LG2 R10, R10 ;  /* 0x0000000a000a7308 */ /* 0x000ff00000000c00 */
[----:B------:R-:W0:Y:S02]  /*0a40*/  MUFU.LG2 R11, R11 ;  /* 0x0000000b000b7308 */ /* 0x000e240000000c00 */
[----:B0-----:R-:W-:Y:S01]  /*0a50*/  STG.E.128 desc[UR4][R12.64+0x800], R8 ;  /* 0x000800080c007986 */ /* 0x001fe2000c101d04 */
[----:B------:R-:W-:Y:S05]  /*0a60*/  EXIT ;  /* 0x000000000000794d */ /* 0x000fea0003800000 */
.L_x_1779:
        /* <DEDUP_REMOVED lines=9> */
.L_x_12896:


//--------------------- .text._ZN2at6native29vectorized_elementwise_kernelILi8EZZZNS0_16log2_kernel_cudaERNS_18TensorIteratorBaseEENKUlvE0_clEvENKUlvE0_clEvEUlfE_St5arrayIPcLm2EEEEviT0_T1_ --------------------------
	.section	.text._ZN2at6native29vectorized_elementwise_kernelILi8EZZZNS0_16log2_kernel_cudaERNS_18TensorIteratorBaseEENKUlvE0_clEvENKUlvE0_clEvEUlfE_St5arrayIPcLm2EEEEviT0_T1_,"ax",@progbits
	.align	128
        .global         _ZN2at6native29vectorized_elementwise_kernelILi8EZZZNS0_16log2_kernel_cudaERNS_18TensorIteratorBaseEENKUlvE0_clEvENKUlvE0_clEvEUlfE_St5arrayIPcLm2EEEEviT0_T1_
        .type           _ZN2at6native29vectorized_elementwise_kernelILi8EZZZNS0_16log2_kernel_cudaERNS_18TensorIteratorBaseEENKUlvE0_clEvENKUlvE0_clEvEUlfE_St5arrayIPcLm2EEEEviT0_T1_,@function
        .size           _ZN2at6native29vectorized_elementwise_kernelILi8EZZZNS0_16log2_kernel_cudaERNS_18TensorIteratorBaseEENKUlvE0_clEvENKUlvE0_clEvEUlfE_St5arrayIPcLm2EEEEviT0_T1_,(.L_x_12897 - _ZN2at6native29vectorized_elementwise_kernelILi8EZZZNS0_16log2_kernel_cudaERNS_18TensorIteratorBaseEENKUlvE0_clEvENKUlvE0_clEvEUlfE_St5arrayIPcLm2EEEEviT0_T1_)
        .other          _ZN2at6native29vectorized_elementwise_kernelILi8EZZZNS0_16log2_kernel_cudaERNS_18TensorIteratorBaseEENKUlvE0_clEvENKUlvE0_clEvEUlfE_St5arrayIPcLm2EEEEviT0_T1_,@"STO_CUDA_ENTRY STV_DEFAULT"
_ZN2at6native29vectorized_elementwise_kernelILi8EZZZNS0_16log2_kernel_cudaERNS_18TensorIteratorBaseEENKUlvE0_clEvENKUlvE0_clEvEUlfE_St5arrayIPcLm2EEEEviT0_T1_:
.text._ZN2at6native29vectorized_elementwise_kernelILi8EZZZNS0_16log2_kernel_cudaERNS_18TensorIteratorBaseEENKUlvE0_clEvENKUlvE0_clEvEUlfE_St5arrayIPcLm2EEEEviT0_T1_:
        /* <DEDUP_REMOVED lines=109> */
.L_x_1783:
[----:B------:R-:W-:-:S13]  /*06d0*/  ISETP.GE.U32.AND P0, PT, R3, R2, PT ;  /* 0x000000020300720c */ /* 0x000fda0003f06070 */
[----:B------:R-:W-:Y:S05]  /*06e0*/  @P0 BRA `(.L_x_1785) ;  /* 0x0000000000300947 */ /* 0x000fea0003800000 */
[----:B-1----:R-:W1:Y:S01]  /*06f0*/  LDC.64 R4, c[0x0][0x388] ;  /* 0x0000e200ff047b82 */ /* 0x002e620000000a00 */
[----:B------:R-:W-:Y:S01]  /*0700*/  IADD3 R11, PT, PT, R0, R3, RZ ;  /* 0x00000003000b7210 */ /* 0x000fe20007ffe0ff */
[----:B------:R-:W-:-:S04]  /*0710*/  VIADD R3, R3, 0x80 ;  /* 0x0000008003037836 */ /* 0x000fc80000000000 */
[----:B-1----:R-:W-:-:S05]  /*0720*/  IMAD.WIDE.U32 R4, R11, 0x4, R4 ;  /* 0x000000040b047825 */ /* 0x002fca00078e0004 */
[----:B------:R2:W-:Y:S02]  /*0730*/  STG.E desc[UR4][R4.64], R6 ;  /* 0x0000000604007986 */ /* 0x0005e4000c101904 */
.L_x_1784:
[----:B------:R-:W-:-:S13]  /*0740*/  ISETP.GE.U32.AND P0, PT, R3, R2, PT ;  /* 0x000000020300720c */ /* 0x000fda0003f06070 */
[----:B------:R-:W-:Y:S05]  /*0750*/  @P0 BRA `(.L_x_1786) ;  /* 0x0000000000340947 */ /* 0x000fea0003800000 */
[----:B-12---:R-:W1:Y:S01]  /*0760*/  LDC.64 R4, c[0x0][0x388] ;  /* 0x0000e200ff047b82 */ /* 0x006e620000000a00 */
[----:B------:R-:W-:Y:S01]  /*0770*/  IADD3 R11, PT, PT, R0, R3, RZ ;  /* 0x00000003000b7210 */ /* 0x000fe20007ffe0ff */
[----:B------:R-:W-:-:S04]  /*0780*/  VIADD R3, R3, 0x80 ;  /* 0x0000008003037836 */ /* 0x000fc80000000000 */
[----:B-1----:R-:W-:-:S05]  /*0790*/  IMAD.WIDE.U32 R4, R11, 0x4, R4 ;  /* 0x000000040b047825 */ /* 0x002fca00078e0004 */
[----:B------:R2:W-:Y:S02]  /*07a0*/  STG.E desc[UR4][R4.64], R7 ;  /* 0x0000000704007986 */ /* 0x0005e4000c101904 */
.L_x_1785:
        /* <DEDUP_REMOVED lines=8> */
.L_x_1786:
[----:B------:R-:W-:Y:S05]  /*0830*/  BSYNC.RELIABLE B1 ;  /* 0x0000000000017941 */ /* 0x000fea0003800100 */
.L_x_1782:
[----:B------:R-:W-:-:S13]  /*0840*/  ISETP.GE.U32.AND P0, PT, R3, R2, PT ;  /* 0x000000020300720c */ /* 0x000fda0003f06070 */
[----:B-12---:R-:W1:Y:S01]  /*0850*/  @!P0 LDC.64 R4, c[0x0][0x388] ;  /* 0x0000e200ff048b82 */ /* 0x006e620000000a00 */
[----:B------:R-:W-:Y:S01]  /*0860*/  @!P0 IADD3 R7, PT, PT, R0, R3, RZ ;  /* 0x0000000300078210 */ /* 0x000fe20007ffe0ff */
[----:B------:R-:W-:-:S04]  /*0870*/  @!P0 VIADD R3, R3, 0x80 ;  /* 0x0000008003038836 */ /* 0x000fc80000000000 */
[----:B-1----:R-:W-:-:S05]  /*0880*/  @!P0 IMAD.WIDE.U32 R4, R7, 0x4, R4 ;  /* 0x0000000407048825 */ /* 0x002fca00078e0004 */
[----:B---3--:R1:W-:Y:S02]  /*0890*/  @!P0 STG.E desc[UR4][R4.64], R9 ;  /* 0x0000000904008986 */ /* 0x0083e4000c101904 */
.L_x_1787:
[----:B------:R-:W-:Y:S05]  /*08a0*/  BSYNC.RECONVERGENT B0 ;  /* 0x0000000000007941 */ /* 0x000fea0003800200 */
.L_x_1781:
        /* <DEDUP_REMOVED lines=8> */
.L_x_1780:
[----:B------:R-:W0:Y:S01]  /*0930*/  S2R R15, SR_TID.X ;  /* 0x00000000000f7919 */ /* 0x000e220000002100 */
[----:B------:R-:W1:Y:S08]  /*0940*/  LDC.64 R2, c[0x0][0x390] ;  /* 0x0000e400ff027b82 */ /* 0x000e700000000a00 */
[----:B------:R-:W2:Y:S01]  /*0950*/  LDC.64 R12, c[0x0][0x388] ;  /* 0x0000e200ff0c7b82 */ /* 0x000ea20000000a00 */
[----:B-1----:R-:W-:-:S04]  /*0960*/  IMAD.WIDE.U32 R2, R0, 0x4, R2 ;  /* 0x0000000400027825 */ /* 0x002fc800078e0002 */
[----:B0-----:R-:W-:-:S05]  /*0970*/  IMAD.WIDE.U32 R2, R15, 0x20, R2 ;  /* 0x000000200f027825 */ /* 0x001fca00078e0002 */
[----:B------:R-:W3:Y:S01]  /*0980*/  LDG.E.ENL2.256 R8, R4, desc[UR4][R2.64] ;  /* 0xfe0000040204797e */ /* 0x000ee20008121908 */
[----:B--2---:R-:W-:-:S04]  /*0990*/  IMAD.WIDE.U32 R12, R0, 0x4, R12 ;  /* 0x00000004000c7825 */ /* 0x004fc800078e000c */
[----:B------:R-:W-:Y:S01]  /*09a0*/  IMAD.WIDE.U32 R12, R15, 0x20, R12 ;  /* 0x000000200f0c7825 */ /* 0x000fe200078e000c */
[----:B---3--:R-:W-:Y:S08]  /*09b0*/  MUFU.LG2 R4, R4 ;  /* 0x0000000400047308 */ /* 0x008ff00000000c00 */
[----:B------:R-:W-:Y:S08]  /*09c0*/  MUFU.LG2 R5, R5 ;  /* 0x0000000500057308 */ /* 0x000ff00000000c00 */
[----:B------:R-:W-:Y:S08]  /*09d0*/  MUFU.LG2 R6, R6 ;  /* 0x0000000600067308 */ /* 0x000ff00000000c00 */
[----:B------:R-:W-:Y:S08]  /*09e0*/  MUFU.LG2 R7, R7 ;  /* 0x0000000700077308 */ /* 0x000ff00000000c00 */
[----:B------:R-:W-:Y:S08]  /*09f0*/  MUFU.LG2 R8, R8 ;  /* 0x0000000800087308 */ /* 0x000ff00000000c00 */
[----:B------:R-:W-:Y:S08]  /*0a00*/  MUFU.LG2 R9, R9 ;  /* 0x0000000900097308 */ /* 0x000ff00000000c00 */
[----:B------:R-:W-:Y:S08]  /*0a10*/  MUFU.LG2 R10, R10 ;  /* 0x0000000a000a7308 */ /* 0x000ff00000000c00 */
[----:B------:R-:W0:Y:S02]  /*0a20*/  MUFU.LG2 R11, R11 ;  /* 0x0000000b000b7308 */ /* 0x000e240000000c00 */
[----:B0-----:R-:W-:Y:S01]  /*0a30*/  STG.E.ENL2.256 desc[UR4][R12.64], R4, R8 ;  /* 0xf80000040c08797f */ /* 0x001fe2000f121804 */
[----:B------:R-:W-:Y:S05]  /*0a40*/  EXIT ;  /* 0x000000000000794d */ /* 0x000fea0003800000 */
.L_x_1788:
        /* <DEDUP_REMOVED lines=11> */
.L_x_12897:


//--------------------- .text._ZN2at6native18elementwise_kernelILi128ELi4EZNS0_15gpu_kernel_implIZZZNS0_16log2_kernel_cudaERNS_18TensorIteratorBaseEENKUlvE0_clEvENKUlvE_clEvEUldE_EEvS4_RKT_EUliE_EEviT1_ --------------------------
	.section	.text._ZN2at6native18elementwise_kernelILi128ELi4EZNS0_15gpu_kernel_implIZZZNS0_16log2_kernel_cudaERNS_18TensorIteratorBaseEENKUlvE0_clEvENKUlvE_clEvEUldE_EEvS4_RKT_EUliE_EEviT1_,"ax",@progbits
	.align	128
        .global         _ZN2at6native18elementwise_kernelILi128ELi4EZNS0_15gpu_kernel_implIZZZNS0_16log2_kernel_cudaERNS_18TensorIteratorBaseEENKUlvE0_clEvENKUlvE_clEvEUldE_EEvS4_RKT_EUliE_EEviT1_
        .type           _ZN2at6native18elementwise_kernelILi128ELi4EZNS0_15gpu_kernel_implIZZZNS0_16log2_kernel_cudaERNS_18TensorIteratorBaseEENKUlvE0_clEvENKUlvE_clEvEUldE_EEvS4_RKT_EUliE_EEviT1_,@function
        .size           _ZN2at6native18elementwise_kernelILi128ELi4EZNS0_15gpu_kernel_implIZZZNS0_16log2_kernel_cudaERNS_18TensorIteratorBaseEENKUlvE0_clEvENKUlvE_clEvEUldE_EEvS4_RKT_EUliE_EEviT1_,(.L_x_12898 - _ZN2at6native18elementwise_kernelILi128ELi4EZNS0_15gpu_kernel_implIZZZNS0_16log2_kernel_cudaERNS_18TensorIteratorBaseEENKUlvE0_clEvENKUlvE_clEvEUldE_EEvS4_RKT_EUliE_EEviT1_)
        .other          _ZN2at6native18elementwise_kernelILi128ELi4EZNS0_15gpu_kernel_implIZZZNS0_16log2_kernel_cudaERNS_18TensorIteratorBaseEENKUlvE0_clEvENKUlvE_clEvEUldE_EEvS4_RKT_EUliE_EEviT1_,@"STO_CUDA_ENTRY STV_DEFAULT"
_ZN2at6native18elementwise_kernelILi128ELi4EZNS0_15gpu_kernel_implIZZZNS0_16log2_kernel_cudaERNS_18TensorIteratorBaseEENKUlvE0_clEvENKUlvE_clEvEUldE_EEvS4_RKT_EUliE_EEviT1_:
.text._ZN2at6native18elementwise_kernelILi128ELi4EZNS0_15gpu_kernel_implIZZZNS0_16log2_kernel_cudaERNS_18TensorIteratorBaseEENKUlvE0_clEvENKUlvE_clEvEUldE_EEvS4_RKT_EUliE_EEviT1_:
        /* <DEDUP_REMOVED lines=319> */
.L_x_1791:
        /* <DEDUP_REMOVED lines=16> */
[----:B--2---:R0:W1:Y:S01]  /*14f0*/  I2F.F64.S16 R4, R2 ;  /* 0x0000000200047312 */ /* 0x0040620000101c00 */
[----:B------:R-:W-:Y:S05]  /*1500*/  BRA `(.L_x_1798) ;  /* 0x0000000c006c7947 */ /* 0x000fea0003800000 */
.L_x_1796:
[----:B------:R-:W2:Y:S02]  /*1510*/  LDG.E.U8 R2, desc[UR36][R2.64] ;  /* 0x0000002402027981 */ /* 0x000ea4000c1e1100 */
[----:B--2---:R0:W1:Y:S01]  /*1520*/  I2F.F64.U16 R4, R2 ;  /* 0x0000000200047312 */ /* 0x0040620000101800 */
[----:B------:R-:W-:Y:S05]  /*1530*/  BRA `(.L_x_1798) ;  /* 0x0000000c00607947 */ /* 0x000fea0003800000 */
.L_x_1795:
[----:B------:R-:W-:-:S09]  /*1540*/  UISETP.NE.AND UP0, UPT, UR4, 0x2, UPT ;  /* 0x000000020400788c */ /* 0x000fd2000bf05270 */
[----:B------:R-:W-:Y:S05]  /*1550*/  BRA.U !UP0, `(.L_x_1799) ;  /* 0x0000000108287547 */ /* 0x000fea000b800000 */
[----:B------:R-:W-:-:S09]  /*1560*/  UISETP.NE.AND UP0, UPT, UR4, 0x3, UPT ;  /* 0x000000030400788c */ /* 0x000fd2000bf05270 */
[----:B------:R-:W-:Y:S05]  /*1570*/  BRA.U !UP0, `(.L_x_1800) ;  /* 0x0000000108147547 */ /* 0x000fea000b800000 */
[----:B------:R-:W-:-:S09]  /*1580*/  UISETP.NE.AND UP0, UPT, UR4, 0x4, UPT ;  /* 0x000000040400788c */ /* 0x000fd2000bf05270 */
[----:B------:R-:W-:Y:S05]  /*1590*/  BRA.U UP0, `(.L_x_1797) ;  /* 0x0000000900bc7547 */ /* 0x000fea000b800000 */
[----:B------:R-:W2:Y:S02]  /*15a0*/  LDG.E.64 R4, desc[UR36][R2.64] ;  /* 0x0000002402047981 */ /* 0x000ea4000c1e1b00 */
[----:B--2---:R-:W0:Y:S01]  /*15b0*/  I2F.F64.S64 R4, R4 ;  /* 0x0000000400047312 */ /* 0x004e220000301c00 */
[----:B------:R-:W-:Y:S05]  /*15c0*/  BRA `(.L_x_1798) ;  /* 0x0000000c003c7947 */ /* 0x000fea0003800000 */
.L_x_1800:
[----:B------:R-:W2:Y:S02]  /*15d0*/  LDG.E R2, desc[UR36][R2.64] ;  /* 0x0000002402027981 */ /* 0x000ea4000c1e1900 */
[----:B--2---:R0:W1:Y:S01]  /*15e0*/  I2F.F64 R4, R2 ;  /* 0x0000000200047312 */ /* 0x0040620000201c00 */
[----:B------:R-:W-:Y:S05]  /*15f0*/  BRA `(.L_x_1798) ;  /* 0x0000000c00307947 */ /* 0x000fea0003800000 */
.L_x_1799:
[----:B------:R-:W2:Y:S02]  /*1600*/  LDG.E.U16 R2, desc[UR36][R2.64] ;  /* 0x0000002402027981 */ /* 0x000ea4000c1e1500 */
[----:B--2---:R0:W1:Y:S01]  /*1610*/  I2F.F64.S16 R4, R2 ;  /* 0x0000000200047312 */ /* 0x0040620000101c00 */
[----:B------:R-:W-:Y:S05]  /*1620*/  BRA `(.L_x_1798) ;  /* 0x0000000c00247947 */ /* 0x000fea0003800000 */
.L_x_1794:
[----:B------:R-:W-:-:S09]  /*1630*/  UISETP.GT.AND UP0, UPT, UR4, 0x6, UPT ;  /* 0x000000060400788c */ /* 0x000fd2000bf04270 */
[----:B------:R-:W-:Y:S05]  /*1640*/  BRA.U UP0, `(.L_x_1801) ;  /* 0x0000000100347547 */ /* 0x000fea000b800000 */
[----:B------:R-:W-:-:S09]  /*1650*/  UISETP.NE.AND UP0, UPT, UR4, 0x5, UPT ;  /* 0x000000050400788c */ /* 0x000fd2000bf05270 */
[----:B------:R-:W-:Y:S05]  /*1660*/  BRA.U !UP0, `(.L_x_1802) ;  /* 0x0000000108187547 */ /* 0x000fea000b800000 */
[----:B------:R-:W-:-:S09]  /*1670*/  UISETP.NE.AND UP0, UPT, UR4, 0x6, UPT ;  /* 0x000000060400788c */ /* 0x000fd2000bf05270 */
[----:B------:R-:W-:Y:S05]  /*1680*/  BRA.U UP0, `(.L_x_1797) ;  /* 0x0000000900807547 */ /* 0x000fea000b800000 */
[----:B------:R-:W2:Y:S02]  /*1690*/  LDG.E R4, desc[UR36][R2.64] ;  /* 0x0000002402047981 */ /* 0x000ea4000c1e1900 */
[----:B--2---:R-:W-:-:S06]  /*16a0*/  FMUL.FTZ R4, R4, 1 ;  /* 0x3f80000004047820 */ /* 0x004fcc0000410000 */
[----:B------:R-:W0:Y:S01]  /*16b0*/  F2F.F64.F32 R4, R4 ;  /* 0x0000000400047310 */ /* 0x000e220000201800 */
[----:B------:R-:W-:Y:S05]  /*16c0*/  BRA `(.L_x_1798) ;  /* 0x0000000800fc7947 */ /* 0x000fea0003800000 */
.L_x_1802:
[----:B------:R-:W2:Y:S02]  /*16d0*/  LDG.E.U16 R0, desc[UR36][R2.64] ;  /* 0x0000002402007981 */ /* 0x000ea4000c1e1500 */
[----:B--2---:R-:W-:-:S05]  /*16e0*/  HADD2.F32 R0, -RZ, R0.H0_H0 ;  /* 0x20000000ff007230 */ /* 0x004fca0000004100 */
[----:B------:R-:W-:-:S04]  /*16f0*/  FMUL.FTZ R0, R0, 1 ;  /* 0x3f80000000007820 */ /* 0x000fc80000410000 */
[----:B------:R0:W1:Y:S01]  /*1700*/  F2F.F64.F32 R4, R0 ;  /* 0x0000000000047310 */ /* 0x0000620000201800 */
[----:B------:R-:W-:Y:S05]  /*1710*/  BRA `(.L_x_1798) ;  /* 0x0000000800e87947 */ /* 0x000fea0003800000 */
.L_x_1801:
[----:B------:R-:W-:-:S09]  /*1720*/  UISETP.NE.AND UP0, UPT, UR4, 0x7, UPT ;  /* 0x000000070400788c */ /* 0x000fd2000bf05270 */
[----:B------:R-:W-:Y:S05]  /*1730*/  BRA.U !UP0, `(.L_x_1803) ;  /* 0x0000000108347547 */ /* 0x000fea000b800000 */
        /* <DEDUP_REMOVED lines=8> */
.L_x_1804:
[----:B------:R-:W2:Y:S02]  /*17c0*/  LDG.E.U16 R2, desc[UR36][R2.64] ;  /* 0x0000002402027981 */ /* 0x000ea4000c1e1500 */
[----:B--2---:R-:W-:-:S05]  /*17d0*/  HADD2.F32 R0, -RZ, R2.H0_H0 ;  /* 0x20000002ff007230 */ /* 0x004fca0000004100 */
[----:B------:R-:W-:-:S04]  /*17e0*/  FMUL.FTZ R0, R0, 1 ;  /* 0x3f80000000007820 */ /* 0x000fc80000410000 */
[----:B------:R0:W1:Y:S01]  /*17f0*/  F2F.F64.F32 R4, R0 ;  /* 0x0000000000047310 */ /* 0x0000620000201800 */
[----:B------:R-:W-:Y:S05]  /*1800*/  BRA `(.L_x_1798) ;  /* 0x0000000800ac7947 */ /* 0x000fea0003800000 */
.L_x_1803:
[----:B------:R0:W5:Y:S01]  /*1810*/  LDG.E.64 R4, desc[UR36][R2.64] ;  /* 0x0000002402047981 */ /* 0x000162000c1e1b00 */
[----:B------:R-:W-:Y:S05]  /*1820*/  BRA `(.L_x_1798) ;  /* 0x0000000800a47947 */ /* 0x000fea0003800000 */
.L_x_1793:
        /* <DEDUP_REMOVED lines=8> */
[----:B------:R-:W2:Y:S01]  /*18b0*/  LDG.E.U8 R2, desc[UR36][R2.64] ;  /* 0x0000002402027981 */ /* 0x000ea2000c1e1100 */
[----:B------:R-:W-:Y:S02]  /*18c0*/  MOV R4, RZ ;  /* 0x000000ff00047202 */ /* 0x000fe40000000f00 */
[----:B--2---:R-:W-:-:S04]  /*18d0*/  ISETP.NE.AND P0, PT, R2, RZ, PT ;  /* 0x000000ff0200720c */ /* 0x004fc80003f05270 */
[----:B------:R-:W-:Y:S01]  /*18e0*/  FSEL R5, RZ, 1.875, !P0 ;  /* 0x3ff00000ff057808 */ /* 0x000fe20004000000 */
[----:B------:R-:W-:Y:S08]  /*18f0*/  BRA `(.L_x_1798) ;  /* 0x0000000800707947 */ /* 0x000ff00003800000 */
.L_x_1807:
[----:B------:R0:W5:Y:S01]  /*1900*/  LDG.E.64 R4, desc[UR36][R2.64] ;  /* 0x0000002402047981 */ /* 0x000162000c1e1b00 */
[----:B------:R-:W-:Y:S05]  /*1910*/  BRA `(.L_x_1798) ;  /* 0x0000000800687947 */ /* 0x000fea0003800000 */
.L_x_1806:
        /* <DEDUP_REMOVED lines=23> */
[----:B------:R-:W-:-:S05]  /*1a90*/  LOP3.LUT R5, R5, 0x80000000, R0, 0xf8, !PT ;  /* 0x8000000005057812 */ /* 0x000fca00078ef800 */
[----:B------:R-:W-:-:S06]  /*1aa0*/  FMUL.FTZ R5, R5, 1 ;  /* 0x3f80000005057820 */ /* 0x000fcc0000410000 */
[----:B------:R-:W0:Y:S01]  /*1ab0*/  F2F.F64.F32 R4, R5 ;  /* 0x0000000500047310 */ /* 0x000e220000201800 */
[----:B------:R-:W-:Y:S05]  /*1ac0*/  BRA `(.L_x_1798) ;  /* 0x0000000400fc7947 */ /* 0x000fea0003800000 */
.L_x_1809:
[----:B------:R-:W2:Y:S02]  /*1ad0*/  LDG.E.U8 R2, desc[UR36][R2.64] ;  /* 0x0000002402027981 */ /* 0x000ea4000c1e1100 */
[C---:B--2---:R-:W-:Y:S01]  /*1ae0*/  IMAD.SHL.U32 R4, R2.reuse, 0x2000000, RZ ;  /* 0x0200000002047824 */ /* 0x044fe200078e00ff */
[----:B------:R-:W-:-:S04]  /*1af0*/  SHF.L.U32 R5, R2, 0x8, RZ ;  /* 0x0000000802057819 */ /* 0x000fc800000006ff */
[----:B------:R-:W-:-:S13]  /*1b00*/  ISETP.GT.U32.AND P0, PT, R4, 0x7ffffff, PT ;  /* 0x07ffffff0400780c */ /* 0x000fda0003f04070 */
[C---:B------:R-:W-:Y:S02]  /*1b10*/  @!P0 LOP3.LUT R0, R5.reuse, 0x7f00, RZ, 0xc0, !PT ;  /* 0x00007f0005008812 */ /* 0x040fe400078ec0ff */
[----:B------:R-:W-:Y:S02]  /*1b20*/  @P0 LEA.HI R4, R4, 0x70000000, RZ, 0x1c ;  /* 0x7000000004040811 */ /* 0x000fe400078fe0ff */
[----:B------:R-:W-:Y:S02]  /*1b30*/  @!P0 LOP3.LUT R0, R0, 0x3f000000, RZ, 0xfc, !PT ;  /* 0x3f00000000008812 */ /* 0x000fe400078efcff */
[----:B------:R-:W-:-:S03]  /*1b40*/  PRMT R5, R5, 0x9910, RZ ;  /* 0x0000991005057816 */ /* 0x000fc600000000ff */
[----:B------:R-:W-:Y:S01]  /*1b50*/  @!P0 FADD.FTZ R0, R0, -0.5 ;  /* 0xbf00000000008421 */ /* 0x000fe20000010000 */
[----:B------:R-:W-:-:S05]  /*1b60*/  @P0 FMUL.FTZ R0, R4, 1.9259299443872358531e-34 ;  /* 0x0780000004000820 */ /* 0x000fca0000410000 */
[----:B------:R-:W-:-:S05]  /*1b70*/  LOP3.LUT R0, R0, 0x80000000, R5, 0xf8, !PT ;  /* 0x8000000000007812 */ /* 0x000fca00078ef805 */
[----:B------:R-:W-:-:S04]  /*1b80*/  FMUL.FTZ R0, R0, 1 ;  /* 0x3f80000000007820 */ /* 0x000fc80000410000 */
[----:B------:R0:W1:Y:S01]  /*1b90*/  F2F.F64.F32 R4, R0 ;  /* 0x0000000000047310 */ /* 0x0000620000201800 */
[----:B------:R-:W-:Y:S05]  /*1ba0*/  BRA `(.L_x_1798) ;  /* 0x0000000400c47947 */ /* 0x000fea0003800000 */
.L_x_1808:
[----:B------:R-:W2:Y:S02]  /*1bb0*/  LDG.E.U16 R0, desc[UR36][R2.64] ;  /* 0x0000002402007981 */ /* 0x000ea4000c1e1500 */
[----:B--2---:R-:W-:-:S04]  /*1bc0*/  IMAD.U32 R0, R0, 0x10000, RZ ;  /* 0x0001000000007824 */ /* 0x004fc800078e00ff */
[----:B------:R-:W-:-:S04]  /*1bd0*/  FMUL.FTZ R0, R0, 1 ;  /* 0x3f80000000007820 */ /* 0x000fc80000410000 */
[----:B------:R0:W1:Y:S01]  /*1be0*/  F2F.F64.F32 R4, R0 ;  /* 0x0000000000047310 */ /* 0x0000620000201800 */
[----:B------:R-:W-:Y:S05]  /*1bf0*/  BRA `(.L_x_1798) ;  /* 0x0000000400b07947 */ /* 0x000fea0003800000 */
.L_x_1805:
        /* <DEDUP_REMOVED lines=9> */
[----:B--2---:R0:W1:Y:S01]  /*1c90*/  I2F.F64.U16 R4, R2 ;  /* 0x0000000200047312 */ /* 0x0040620000101800 */
[----:B------:R-:W-:Y:S05]  /*1ca0*/  BRA `(.L_x_1798) ;  /* 0x0000000400847947 */ /* 0x000fea0003800000 */
.L_x_1812:
[----:B------:R-:W2:Y:S01]  /*1cb0*/  LDG.E.U8 R3, desc[UR36][R2.64] ;  /* 0x0000002402037981 */ /* 0x000ea2000c1e1100 */
[----:B------:R-:W-:Y:S02]  /*1cc0*/  CS2R R4, SRZ ;  /* 0x0000000000047805 */ /* 0x000fe4000001ff00 */
[----:B--2---:R-:W-:-:S13]  /*1cd0*/  ISETP.NE.AND P0, PT, R3, RZ, PT ;  /* 0x000000ff0300720c */ /* 0x004fda0003f05270 */
[----:B------:R-:W-:Y:S05]  /*1ce0*/  @!P0 BRA `(.L_x_1798) ;  /* 0x0000000400748947 */ /* 0x000fea0003800000 */
[----:B------:R-:W-:-:S13]  /*1cf0*/  ISETP.NE.AND P0, PT, R3, 0x80, PT ;  /* 0x000000800300780c */ /* 0x000fda0003f05270 */
[----:B------:R-:W-:Y:S01]  /*1d00*/  @!P0 IMAD.MOV.U32 R4, RZ, RZ, 0x20000000 ;  /* 0x20000000ff048424 */ /* 0x000fe200078e00ff */
        /* <DEDUP_REMOVED lines=15> */
.L_x_1814:
[----:B------:R-:W-:Y:S05]  /*1e00*/  BSYNC.RECONVERGENT B0 ;  /* 0x0000000000007941 */ /* 0x000fea0003800200 */
.L_x_1813:
[----:B------:R-:W-:Y:S02]  /*1e10*/  SHF.L.U32 R0, R0, 0x14, RZ ;  /* 0x0000001400007819 */ /* 0x000fe400000006ff */
[----:B------:R-:W-:-:S04]  /*1e20*/  LEA R2, R2, 0x3b800000, 0x17 ;  /* 0x3b80000002027811 */ /* 0x000fc800078eb8ff */
[----:B------:R-:W-:-:S05]  /*1e30*/  LOP3.LUT R0, R2, R0, R7, 0xfe, !PT ;  /* 0x0000000002007212 */ /* 0x000fca00078efe07 */
[----:B------:R-:W-:-:S04]  /*1e40*/  FMUL.FTZ R0, R0, 1 ;  /* 0x3f80000000007820 */ /* 0x000fc80000410000 */
[----:B------:R0:W1:Y:S01]  /*1e50*/  F2F.F64.F32 R4, R0 ;  /* 0x0000000000047310 */ /* 0x0000620000201800 */
[----:B------:R-:W-:Y:S05]  /*1e60*/  BRA `(.L_x_1798) ;  /* 0x0000000400147947 */ /* 0x000fea0003800000 */
.L_x_1811:
[----:B------:R-:W2:Y:S01]  /*1e70*/  LDG.E.U8 R3, desc[UR36][R2.64] ;  /* 0x0000002402037981 */ /* 0x000ea2000c1e1100 */
[----:B------:R-:W-:Y:S02]  /*1e80*/  CS2R R4, SRZ ;  /* 0x0000000000047805 */ /* 0x000fe4000001ff00 */
[----:B--2---:R-:W-:-:S13]  /*1e90*/  ISETP.NE.AND P0, PT, R3, RZ, PT ;  /* 0x000000ff0300720c */ /* 0x004fda0003f05270 */
[----:B------:R-:W-:Y:S05]  /*1ea0*/  @!P0 BRA `(.L_x_1798) ;  /* 0x0000000400048947 */ /* 0x000fea0003800000 */
[----:B------:R-:W-:-:S13]  /*1eb0*/  ISETP.NE.AND P0, PT, R3, 0x80, PT ;  /* 0x000000800300780c */ /* 0x000fda0003f05270 */
[----:B------:R-:W-:Y:S02]  /*1ec0*/  @!P0 IMAD.MOV.U32 R4, RZ, RZ, 0x20000000 ;  /* 0x20000000ff048424 */ /* 0x000fe400078e00ff */
        /* <DEDUP_REMOVED lines=15> */
.L_x_1816:
[----:B------:R-:W-:Y:S05]  /*1fc0*/  BSYNC.RECONVERGENT B0 ;  /* 0x0000000000007941 */ /* 0x000fea0003800200 */
.L_x_1815:
[----:B------:R-:W-:Y:S01]  /*1fd0*/  IMAD.SHL.U32 R0, R0, 0x200000, RZ ;  /* 0x0020000000007824 */ /* 0x000fe200078e00ff */
[----:B------:R-:W-:-:S04]  /*1fe0*/  LEA R2, R2, 0x37800000, 0x17 ;  /* 0x3780000002027811 */ /* 0x000fc800078eb8ff */
[----:B------:R-:W-:-:S05]  /*1ff0*/  LOP3.LUT R0, R2, R0, R7, 0xfe, !PT ;  /* 0x0000000002007212 */ /* 0x000fca00078efe07 */
[----:B------:R-:W-:-:S04]  /*2000*/  FMUL.FTZ R0, R0, 1 ;  /* 0x3f80000000007820 */ /* 0x000fc80000410000 */
[----:B------:R0:W1:Y:S01]  /*2010*/  F2F.F64.F32 R4, R0 ;  /* 0x0000000000047310 */ /* 0x0000620000201800 */
[----:B------:R-:W-:Y:S05]  /*2020*/  BRA `(.L_x_1798) ;  /* 0x0000000000a47947 */ /* 0x000fea0003800000 */
.L_x_1810:
[----:B------:R-:W-:-:S09]  /*2030*/  UISETP.NE.AND UP0, UPT, UR4, 0x1c, UPT ;  /* 0x0000001c0400788c */ /* 0x000fd2000bf05270 */
[----:B------:R-:W-:Y:S05]  /*2040*/  BRA.U !UP0, `(.L_x_1817) ;  /* 0x0000000108947547 */ /* 0x000fea000b800000 */
[----:B------:R-:W-:-:S09]  /*2050*/  UISETP.NE.AND UP0, UPT, UR4, 0x1d, UPT ;  /* 0x0000001d0400788c */ /* 0x000fd2000bf05270 */
[----:B------:R-:W-:Y:S05]  /*2060*/  BRA.U !UP0, `(.L_x_1818) ;  /* 0x0000000108807547 */ /* 0x000fea000b800000 */
[----:B------:R-:W-:-:S09]  /*2070*/  UISETP.NE.AND UP0, UPT, UR4, 0x2c, UPT ;  /* 0x0000002c0400788c */ /* 0x000fd2000bf05270 */
[----:B------:R-:W-:Y:S05]  /*2080*/  BRA.U !UP0, `(.L_x_1819) ;  /* 0x0000000108487547 */ /* 0x000fea000b800000 */
.L_x_1797:
        /* <DEDUP_REMOVED lines=16> */
.L_x_1820:
[----:B------:R-:W-:Y:S01]  /*2190*/  CS2R R4, SRZ ;  /* 0x0000000000047805 */ /* 0x000fe2000001ff00 */
[----:B------:R-:W-:Y:S06]  /*21a0*/  BRA `(.L_x_1798) ;  /* 0x0000000000447947 */ /* 0x000fec0003800000 */
.L_x_1819:
[----:B------:R-:W2:Y:S01]  /*21b0*/  LDG.E.U8 R0, desc[UR36][R2.64] ;  /* 0x0000002402007981 */ /* 0x000ea2000c1e1100 */
[----:B------:R-:W-:Y:S01]  /*21c0*/  MOV R4, 0x0 ;  /* 0x0000000000047802 */ /* 0x000fe20000000f00 */
[----:B------:R-:W-:Y:S01]  /*21d0*/  IMAD.MOV.U32 R5, RZ, RZ, 0x38000000 ;  /* 0x38000000ff057424 */ /* 0x000fe200078e00ff */
[----:B--2---:R-:W-:-:S13]  /*21e0*/  ISETP.NE.AND P0, PT, R0, RZ, PT ;  /* 0x000000ff0000720c */ /* 0x004fda0003f05270 */
[----:B------:R-:W-:Y:S05]  /*21f0*/  @!P0 BRA `(.L_x_1798) ;  /* 0x0000000000308947 */ /* 0x000fea0003800000 */
[----:B------:R-:W-:-:S13]  /*2200*/  ISETP.NE.AND P0, PT, R0, 0xff, PT ;  /* 0x000000ff0000780c */ /* 0x000fda0003f05270 */
[----:B------:R-:W-:Y:S01]  /*2210*/  @P0 IMAD.SHL.U32 R0, R0, 0x800000, RZ ;  /* 0x0080000000000824 */ /* 0x000fe200078e00ff */
[----:B------:R-:W-:Y:S01]  /*2220*/  @!P0 MOV R4, 0x20000000 ;  /* 0x2000000000048802 */ /* 0x000fe20000000f00 */
[----:B------:R-:W-:Y:S02]  /*2230*/  @!P0 IMAD.MOV.U32 R5, RZ, RZ, 0x7ff80000 ;  /* 0x7ff80000ff058424 */ /* 0x000fe400078e00ff */
[----:B------:R-:W-:-:S04]  /*2240*/  @P0 FMUL.FTZ R0, R0, 1 ;  /* 0x3f80000000000820 */ /* 0x000fc80000410000 */
[----:B------:R2:W3:Y:S01]  /*2250*/  @P0 F2F.F64.F32 R4, R0 ;  /* 0x0000000000040310 */ /* 0x0004e20000201800 */
[----:B------:R-:W-:Y:S05]  /*2260*/  BRA `(.L_x_1798) ;  /* 0x0000000000147947 */ /* 0x000fea0003800000 */
.L_x_1818:
[----:B------:R-:W2:Y:S02]  /*2270*/  LDG.E.64 R4, desc[UR36][R2.64] ;  /* 0x0000002402047981 */ /* 0x000ea4000c1e1b00 */
[----:B--2---:R-:W4:Y:S01]  /*2280*/  I2F.F64.U64 R4, R4 ;  /* 0x0000000400047312 */ /* 0x004f220000301800 */
[----:B------:R-:W-:Y:S05]  /*2290*/  BRA `(.L_x_1798) ;  /* 0x0000000000087947 */ /* 0x000fea0003800000 */
.L_x_1817:
[----:B------:R-:W2:Y:S02]  /*22a0*/  LDG.E R2, desc[UR36][R2.64] ;  /* 0x0000002402027981 */ /* 0x000ea4000c1e1900 */
[----:B--2---:R0:W1:Y:S02]  /*22b0*/  I2F.F64.U32 R4, R2 ;  /* 0x0000000200047312 */ /* 0x0040640000201800 */
.L_x_1798:
[----:B------:R-:W-:Y:S05]  /*22c0*/  BSYNC.RECONVERGENT B6 ;  /* 0x0000000000067941 */ /* 0x000fea0003800200 */
.L_x_1792:
[----:B01-345:R-:W-:Y:S01]  /*22d0*/  ISETP.GT.AND P0, PT, R5, 0xfffff, PT ;  /* 0x000fffff0500780c */ /* 0x03bfe20003f04270 */
[----:B------:R-:W-:Y:S01]  /*22e0*/  IMAD.MOV.U32 R3, RZ, RZ, R5 ;  /* 0x000000ffff037224 */ /* 0x000fe200078e0005 */
[----:B------:R-:W-:Y:S01]  /*22f0*/  MOV R2, R4 ;  /* 0x0000000400027202 */ /* 0x000fe20000000f00 */
[----:B------:R-:W-:Y:S10]  /*2300*/  BSSY.RECONVERGENT B0, `(.L_x_1821) ;  /* 0x0000050000007945 */ /* 0x000ff40003800200 */
[----:B------:R-:W-:-:S10]  /*2310*/  @!P0 DMUL R4, R4, 1.80143985094819840000e+16 ;  /* 0x4350000004048828 */ /* 0x000fd40000000000 */
[----:B------:R-:W-:Y:S02]  /*2320*/  @!P0 IMAD.MOV.U32 R3, RZ, RZ, R5 ;  /* 0x000000ffff038224 */ /* 0x000fe400078e0005 */
[----:B------:R-:W-:Y:S02]  /*2330*/  @!P0 IMAD.MOV.U32 R2, RZ, RZ, R4 ;  /* 0x000000ffff028224 */ /* 0x000fe400078e0004 */
[----:B--2---:R-:W-:-:S05]  /*2340*/  VIADD R0, R3, 0xffffffff ;  /* 0xffffffff03007836 */ /* 0x004fca0000000000 */
[----:B------:R-:W-:Y:S02]  /*2350*/  ISETP.GT.U32.AND P1, PT, R0, 0x7feffffe, PT ;  /* 0x7feffffe0000780c */ /* 0x000fe40003f24070 */
[----:B------:R-:W-:Y:S01]  /*2360*/  MOV R0, 0xfffffc01 ;  /* 0xfffffc0100007802 */ /* 0x000fe20000000f00 */
[----:B------:R-:W-:-:S10]  /*2370*/  @!P0 IMAD.MOV.U32 R0, RZ, RZ, -0x435 ;  /* 0xfffffbcbff008424 */ /* 0x000fd400078e00ff */
[----:B------:R-:W-:Y:S05]  /*2380*/  @P1 BRA `(.L_x_1822) ;  /* 0x0000000400041947 */ /* 0x000fea0003800000 */
[----:B------:R-:W-:Y:S01]  /*2390*/  LOP3.LUT R4, R3, 0xfffff, RZ, 0xc0, !PT ;  /* 0x000fffff03047812 */ /* 0x000fe200078ec0ff */
[----:B------:R-:W-:Y:S01]  /*23a0*/  IMAD.MOV.U32 R14, RZ, RZ, -0x748574fc ;  /* 0x8b7a8b04ff0e7424 */ /* 0x000fe200078e00ff */
[----:B------:R-:W-:Y:S01]  /*23b0*/  MOV R6, RZ ;  /* 0x000000ff00067202 */ /* 0x000fe20000000f00 */
[----:B------:R-:W-:Y:S01]  /*23c0*/  IMAD.MOV.U32 R15, RZ, RZ, 0x3ed0ee25 ;  /* 0x3ed0ee25ff0f7424 */ /* 0x000fe200078e00ff */
[----:B------:R-:W-:Y:S01]  /*23d0*/  LOP3.LUT R5, R4, 0x3ff00000, RZ, 0xfc, !PT ;  /* 0x3ff0000004057812 */ /* 0x000fe200078efcff */
[----:B------:R-:W-:Y:S01]  /*23e0*/  UMOV UR4, 0x3ae80f1e ;  /* 0x3ae80f1e00047882 */ /* 0x000fe20000000000 */
[----:B------:R-:W-:Y:S01]  /*23f0*/  MOV R4, R2 ;  /* 0x0000000200047202 */ /* 0x000fe20000000f00 */
[----:B------:R-:W-:Y:S01]  /*2400*/  UMOV UR5, 0x3eb1380b ;  /* 0x3eb1380b00057882 */ /* 0x000fe20000000000 */
[----:B------:R-:W-:Y:S01]  /*2410*/  ISETP.GE.U32.AND P0, PT, R5, 0x3ff6a09f, PT ;  /* 0x3ff6a09f0500780c */ /* 0x000fe20003f06070 */
[----:B------:R-:W-:Y:S01]  /*2420*/  IMAD.MOV.U32 R19, RZ, RZ, 0x43300000 ;  /* 0x43300000ff137424 */ /* 0x000fe200078e00ff */
[----:B------:R-:W-:Y:S01]  /*2430*/  LEA.HI R0, R3, R0, RZ, 0xc ;  /* 0x0000000003007211 */ /* 0x000fe200078f60ff */
[----:B------:R-:W-:Y:S01]  /*2440*/  UMOV UR6, 0x80000000 ;  /* 0x8000000000067882 */ /* 0x000fe20000000000 */
[----:B------:R-:W-:-:S09]  /*2450*/  UMOV UR7, 0x43300000 ;  /* 0x4330000000077882 */ /* 0x000fd20000000000 */
[----:B------:R-:W-:Y:S01]  /*2460*/  @P0 VIADD R7, R5, 0xfff00000 ;  /* 0xfff0000005070836 */ /* 0x000fe20000000000 */
[----:B------:R-:W-:-:S03]  /*2470*/  @P0 IADD3 R0, PT, PT, R0, 0x1, RZ ;  /* 0x0000000100000810 */ /* 0x000fc60007ffe0ff */
[----:B------:R-:W-:Y:S01]  /*2480*/  @P0 IMAD.MOV.U32 R5, RZ, RZ, R7 ;  /* 0x000000ffff050224 */ /* 0x000fe200078e0007 */
[----:B------:R-:W-:-:S05]  /*2490*/  LOP3.LUT R18, R0, 0x80000000, RZ, 0x3c, !PT ;  /* 0x8000000000127812 */ /* 0x000fca00078e3cff */
[C---:B------:R-:W-:Y:S02]  /*24a0*/  DADD R12, R4.reuse, 1 ;  /* 0x3ff00000040c7429 */ /* 0x040fe40000000000 */
[----:B------:R-:W-:-:S04]  /*24b0*/  DADD R4, R4, -1 ;  /* 0xbff0000004047429 */ /* 0x000fc80000000000 */
[----:B------:R-:W0:Y:S02]  /*24c0*/  MUFU.RCP64H R7, R13 ;  /* 0x0000000d00077308 */ /* 0x000e240000001800 */
[----:B0-----:R-:W-:-:S08]  /*24d0*/  DFMA R8, -R12, R6, 1 ;  /* 0x3ff000000c08742b */ /* 0x001fd00000000106 */
[----:B------:R-:W-:-:S08]  /*24e0*/  DFMA R8, R8, R8, R8 ;  /* 0x000000080808722b */ /* 0x000fd00000000008 */
[----:B------:R-:W-:-:S08]  /*24f0*/  DFMA R6, R6, R8, R6 ;  /* 0x000000080606722b */ /* 0x000fd00000000006 */
[----:B------:R-:W-:-:S08]  /*2500*/  DMUL R8, R4, R6 ;  /* 0x0000000604087228 */ /* 0x000fd00000000000 */
[----:B------:R-:W-:-:S08]  /*2510*/  DFMA R8, R4, R6, R8 ;  /* 0x000000060408722b */ /* 0x000fd00000000008 */
[----:B------:R-:W-:Y:S02]  /*2520*/  DMUL R10, R8, R8 ;  /* 0x00000008080a7228 */ /* 0x000fe40000000000 */
[----:B------:R-:W-:-:S06]  /*2530*/  DADD R2, R4, -R8 ;  /* 0x0000000004027229 */ /* 0x000fcc0000000808 */
[----:B------:R-:W-:Y:S01]  /*2540*/  DFMA R12, R10, UR4, R14 ;  /* 0x000000040a0c7c2b */ /* 0x000fe2000800000e */
[----:B------:R-:W-:Y:S01]  /*2550*/  UMOV UR4, 0x9f02676f ;  /* 0x9f02676f00047882 */ /* 0x000fe20000000000 */
[----:B------:R-:W-:Y:S01]  /*2560*/  UMOV UR5, 0x3ef3b266 ;  /* 0x3ef3b26600057882 */ /* 0x000fe20000000000 */
[----:B------:R-:W-:Y:S02]  /*2570*/  DADD R14, R2, R2 ;  /* 0x00000000020e7229 */ /* 0x000fe40000000002 */
[----:B------:R-:W-:Y:S01]  /*2580*/  DADD R2, R18, -UR6 ;  /* 0x8000000612027e29 */ /* 0x000fe20008000000 */
[----:B------:R-:W-:Y:S01]  /*2590*/  UMOV UR6, 0xfefa39ef ;  /* 0xfefa39ef00067882 */ /* 0x000fe20000000000 */
[----:B------:R-:W-:Y:S01]  /*25a0*/  UMOV UR7, 0x3fe62e42 ;  /* 0x3fe62e4200077882 */ /* 0x000fe20000000000 */
[----:B------:R-:W-:Y:S01]  /*25b0*/  DFMA R12, R10, R12, UR4 ;  /* 0x000000040a0c7e2b */ /* 0x000fe2000800000c */
[----:B------:R-:W-:Y:S01]  /*25c0*/  UMOV UR4, 0xa9ab0956 ;  /* 0xa9ab095600047882 */ /* 0x000fe20000000000 */
[----:B------:R-:W-:Y:S01]  /*25d0*/  UMOV UR5, 0x3f1745cb ;  /* 0x3f1745cb00057882 */ /* 0x000fe20000000000 */
[----:B------:R-:W-:-:S02]  /*25e0*/  DFMA R14, R4, -R8, R14 ;  /* 0x80000008040e722b */ /* 0x000fc4000000000e */
[----:B------:R-:W-:-:S03]  /*25f0*/  DFMA R4, R2, UR6, R8 ;  /* 0x0000000602047c2b */ /* 0x000fc60008000008 */
[----:B------:R-:W-:Y:S01]  /*2600*/  DFMA R12, R10, R12, UR4 ;  /* 0x000000040a0c7e2b */ /* 0x000fe2000800000c */
[----:B------:R-:W-:Y:S01]  /*2610*/  UMOV UR4, 0x2d1b5154 ;  /* 0x2d1b515400047882 */ /* 0x000fe20000000000 */
[----:B------:R-:W-:Y:S01]  /*2620*/  UMOV UR5, 0x3f3c71c7 ;  /* 0x3f3c71c700057882 */ /* 0x000fe20000000000 */
[----:B------:R-:W-:-:S05]  /*2630*/  DMUL R14, R6, R14 ;  /* 0x0000000e060e7228 */ /* 0x000fca0000000000 */
[----:B------:R-:W-:Y:S01]  /*2640*/  DFMA R12, R10, R12, UR4 ;  /* 0x000000040a0c7e2b */ /* 0x000fe2000800000c */
[----:B------:R-:W-:Y:S01]  /*2650*/  UMOV UR4, 0x923be72d ;  /* 0x923be72d00047882 */ /* 0x000fe20000000000 */
[----:B------:R-:W-:-:S06]  /*2660*/  UMOV UR5, 0x3f624924 ;  /* 0x3f62492400057882 */ /* 0x000fcc0000000000 */
        /* <DEDUP_REMOVED lines=8> */
[----:B------:R-:W-:Y:S02]  /*26f0*/  UMOV UR5, 0x3fe62e42 ;  /* 0x3fe62e4200057882 */ /* 0x000fe40000000000 */
[----:B------:R-:W-:Y:S01]  /*2700*/  DFMA R18, R2, -UR4, R4 ;  /* 0x8000000402127c2b */ /* 0x000fe20008000004 */
[----:B------:R-:W-:Y:S01]  /*2710*/  UMOV UR4, 0x3b39803f ;  /* 0x3b39803f00047882 */ /* 0x000fe20000000000 */
[----:B------:R-:W-:Y:S02]  /*2720*/  UMOV UR5, 0x3c7abc9e ;  /* 0x3c7abc9e00057882 */ /* 0x000fe40000000000 */
[----:B------:R-:W-:-:S04]  /*2730*/  DMUL R12, R10, R12 ;  /* 0x0000000c0a0c7228 */ /* 0x000fc80000000000 */
[----:B------:R-:W-:-:S04]  /*2740*/  DADD R18, -R8, R18 ;  /* 0x0000000008127229 */ /* 0x000fc80000000112 */
[----:B------:R-:W-:-:S08]  /*2750*/  DFMA R12, R8, R12, R14 ;  /* 0x0000000c080c722b */ /* 0x000fd0000000000e */
[----:B------:R-:W-:-:S08]  /*2760*/  DADD R12, R12, -R18 ;  /* 0x000000000c0c7229 */ /* 0x000fd00000000812 */
[----:B------:R-:W-:-:S08]  /*2770*/  DFMA R12, R2, UR4, R12 ;  /* 0x00000004020c7c2b */ /* 0x000fd0000800000c */
[----:B------:R-:W-:Y:S01]  /*2780*/  DADD R4, R4, R12 ;  /* 0x0000000004047229 */ /* 0x000fe2000000000c */
[----:B------:R-:W-:Y:S10]  /*2790*/  BRA `(.L_x_1823) ;  /* 0x0000000000187947 */ /* 0x000ff40003800000 */
.L_x_1822:
[----:B------:R-:W-:Y:S01]  /*27a0*/  IMAD.MOV.U32 R2, RZ, RZ, 0x0 ;  /* 0x00000000ff027424 */ /* 0x000fe200078e00ff */
[----:B------:R-:W-:Y:S02]  /*27b0*/  MOV R3, 0x7ff00000 ;  /* 0x7ff0000000037802 */ /* 0x000fe40000000f00 */
[----:B------:R-:W-:-:S04]  /*27c0*/  LOP3.LUT P0, RZ, R5, 0x7fffffff, RZ, 0xc0, !PT ;  /* 0x7fffffff05ff7812 */ /* 0x000fc8000780c0ff */
[----:B------:R-:W-:-:S10]  /*27d0*/  DFMA R2, R4, R2, +INF ;  /* 0x7ff000000402742b */ /* 0x000fd40000000002 */
[----:B------:R-:W-:Y:S02]  /*27e0*/  FSEL R4, R2, RZ, P0 ;  /* 0x000000ff02047208 */ /* 0x000fe40000000000 */
[----:B------:R-:W-:-:S07]  /*27f0*/  FSEL R5, R3, -QNAN , P0 ;  /* 0xfff0000003057808 */ /* 0x000fce0000000000 */
.L_x_1823:
[----:B------:R-:W-:Y:S05]  /*2800*/  BSYNC.RECONVERGENT B0 ;  /* 0x0000000000007941 */ /* 0x000fea0003800200 */
.L_x_1821:
[----:B------:R-:W0:Y:S01]  /*2810*/  LDCU.64 UR6, c[0x0][0x580] ;  /* 0x0000b000ff0677ac */ /* 0x000e220008000a00 */
[----:B------:R-:W-:Y:S01]  /*2820*/  UPRMT UR4, UR42, 0x9910, URZ ;  /* 0x000099102a047896 */ /* 0x000fe200080000ff */
[----:B------:R-:W-:Y:S01]  /*2830*/  UMOV UR8, 0xffda0d24 ;  /* 0xffda0d2400087882 */ /* 0x000fe20000000000 */
[----:B------:R-:W-:Y:S02]  /*2840*/  UMOV UR9, 0x3c7777d0 ;  /* 0x3c7777d000097882 */ /* 0x000fe40000000000 */
[----:B------:R-:W-:Y:S01]  /*2850*/  UISETP.GT.AND UP0, UPT, UR4, 0x9, UPT ;  /* 0x000000090400788c */ /* 0x000fe2000bf04270 */
[----:B------:R-:W-:Y:S01]  /*2860*/  DMUL R6, R4, UR8 ;  /* 0x0000000804067c28 */ /* 0x000fe20008000000 */
[----:B------:R-:W-:Y:S01]  /*2870*/  UMOV UR8, 0x652b82fe ;  /* 0x652b82fe00087882 */ /* 0x000fe20000000000 */
[----:B------:R-:W-:-:S06]  /*2880*/  UMOV UR9, 0x3ff71547 ;  /* 0x3ff7154700097882 */ /* 0x000fcc0000000000 */
[----:B------:R-:W-:Y:S01]  /*2890*/  DFMA R4, R4, UR8, R6 ;  /* 0x0000000804047c2b */ /* 0x000fe20008000006 */
[----:B0-----:R-:W-:-:S05]  /*28a0*/  IADD3 R2, P0, PT, R16, UR6, RZ ;  /* 0x0000000610027c10 */ /* 0x001fca000ff1e0ff */
[----:B------:R-:W-:Y:S01]  /*28b0*/  IMAD.X R3, RZ, RZ, UR7, P0 ;  /* 0x00000007ff037e24 */ /* 0x000fe200080e06ff */
        /* <DEDUP_REMOVED lines=9> */
[----:B------:R-:W0:Y:S02]  /*2950*/  F2I.F64.TRUNC R5, R4 ;  /* 0x0000000400057311 */ /* 0x000e24000030d100 */
[----:B0-----:R0:W-:Y:S01]  /*2960*/  STG.E.U8 desc[UR36][R2.64], R5 ;  /* 0x0000000502007986 */ /* 0x0011e2000c101124 */
[----:B------:R-:W-:Y:S05]  /*2970*/  BRA `(.L_x_1829) ;  /* 0x0000000c00f47947 */ /* 0x000fea0003800000 */
.L_x_1827:
[----:B------:R-:W0:Y:S02]  /*2980*/  F2I.S64.F64.TRUNC R4, R4 ;  /* 0x0000000400047311 */ /* 0x000e24000030d900 */
[----:B0-----:R-:W-:-:S05]  /*2990*/  IMAD.MOV.U32 R7, RZ, RZ, R4 ;  /* 0x000000ffff077224 */ /* 0x001fca00078e0004 */
[----:B------:R0:W-:Y:S01]  /*29a0*/  STG.E.U8 desc[UR36][R2.64], R7 ;  /* 0x0000000702007986 */ /* 0x0001e2000c101124 */
[----:B------:R-:W-:Y:S05]  /*29b0*/  BRA `(.L_x_1829) ;  /* 0x0000000c00e47947 */ /* 0x000fea0003800000 */
.L_x_1826:
[----:B------:R-:W-:-:S09]  /*29c0*/  UISETP.NE.AND UP0, UPT, UR4, 0x2, UPT ;  /* 0x000000020400788c */ /* 0x000fd2000bf05270 */
[----:B------:R-:W-:Y:S05]  /*29d0*/  BRA.U !UP0, `(.L_x_1830) ;  /* 0x0000000108287547 */ /* 0x000fea000b800000 */
[----:B------:R-:W-:-:S09]  /*29e0*/  UISETP.NE.AND UP0, UPT, UR4, 0x3, UPT ;  /* 0x000000030400788c */ /* 0x000fd2000bf05270 */
[----:B------:R-:W-:Y:S05]  /*29f0*/  BRA.U !UP0, `(.L_x_1831) ;  /* 0x0000000108147547 */ /* 0x000fea000b800000 */
[----:B------:R-:W-:-:S09]  /*2a00*/  UISETP.NE.AND UP0, UPT, UR4, 0x4, UPT ;  /* 0x000000040400788c */ /* 0x000fd2000bf05270 */
[----:B------:R-:W-:Y:S05]  /*2a10*/  BRA.U UP0, `(.L_x_1828) ;  /* 0x0000000d00247547 */ /* 0x000fea000b800000 */
[----:B------:R-:W0:Y:S02]  /*2a20*/  F2I.S64.F64.TRUNC R4, R4 ;  /* 0x0000000400047311 */ /* 0x000e24000030d900 */
[----:B0-----:R0:W-:Y:S01]  /*2a30*/  STG.E.64 desc[UR36][R2.64], R4 ;  /* 0x0000000402007986 */ /* 0x0011e2000c101b24 */
[----:B------:R-:W-:Y:S05]  /*2a40*/  BRA `(.L_x_1829) ;  /* 0x0000000c00c07947 */ /* 0x000fea0003800000 */
.L_x_1831:
[----:B------:R-:W0:Y:S02]  /*2a50*/  F2I.F64.TRUNC R5, R4 ;  /* 0x0000000400057311 */ /* 0x000e24000030d100 */
[----:B0-----:R0:W-:Y:S01]  /*2a60*/  STG.E desc[UR36][R2.64], R5 ;  /* 0x0000000502007986 */ /* 0x0011e2000c101924 */
[----:B------:R-:W-:Y:S05]  /*2a70*/  BRA `(.L_x_1829) ;  /* 0x0000000c00b47947 */ /* 0x000fea0003800000 */
.L_x_1830:
[----:B------:R-:W0:Y:S02]  /*2a80*/  F2I.F64.TRUNC R5, R4 ;  /* 0x0000000400057311 */ /* 0x000e24000030d100 */
[----:B0-----:R0:W-:Y:S01]  /*2a90*/  STG.E.U16 desc[UR36][R2.64], R5 ;  /* 0x0000000502007986 */ /* 0x0011e2000c101524 */
[----:B------:R-:W-:Y:S05]  /*2aa0*/  BRA `(.L_x_1829) ;  /* 0x0000000c00a87947 */ /* 0x000fea0003800000 */
.L_x_1825:
[----:B------:R-:W-:-:S09]  /*2ab0*/  UISETP.GT.AND UP0, UPT, UR4, 0x6, UPT ;  /* 0x000000060400788c */ /* 0x000fd2000bf04270 */
[----:B------:R-:W-:Y:S05]  /*2ac0*/  BRA.U UP0, `(.L_x_1832) ;  /* 0x00000001004c7547 */ /* 0x000fea000b800000 */
[----:B------:R-:W-:-:S09]  /*2ad0*/  UISETP.NE.AND UP0, UPT, UR4, 0x5, UPT ;  /* 0x000000050400788c */ /* 0x000fd2000bf05270 */
[----:B------:R-:W-:Y:S05]  /*2ae0*/  BRA.U !UP0, `(.L_x_1833) ;  /* 0x0000000108247547 */ /* 0x000fea000b800000 */
[----:B------:R-:W-:-:S09]  /*2af0*/  UISETP.NE.AND UP0, UPT, UR4, 0x6, UPT ;  /* 0x000000060400788c */ /* 0x000fd2000bf05270 */
[----:B------:R-:W-:Y:S05]  /*2b00*/  BRA.U UP0, `(.L_x_1828) ;  /* 0x0000000900e87547 */ /* 0x000fea000b800000 */
[----:B------:R-:W-:Y:S01]  /*2b10*/  UMOV UR4, 0xf0000000 ;  /* 0xf000000000047882 */ /* 0x000fe20000000000 */
[----:B------:R-:W-:Y:S01]  /*2b20*/  UMOV UR5, 0x380fffff ;  /* 0x380fffff00057882 */ /* 0x000fe20000000000 */
[----:B------:R-:W0:Y:S01]  /*2b30*/  F2F.F32.F64 R7, R4 ;  /* 0x0000000400077310 */ /* 0x000e220000301000 */
[----:B------:R-:W-:-:S14]  /*2b40*/  DSETP.GEU.AND P0, PT, |R4|, UR4, PT ;  /* 0x0000000404007e2a */ /* 0x000fdc000bf0e200 */
[----:B0-----:R-:W-:-:S05]  /*2b50*/  @!P0 FMUL R7, R7, 1.175494350822287508e-38 ;  /* 0x0080000007078820 */ /* 0x001fca0000400000 */
[----:B------:R0:W-:Y:S01]  /*2b60*/  STG.E desc[UR36][R2.64], R7 ;  /* 0x0000000702007986 */ /* 0x0001e2000c101924 */
[----:B------:R-:W-:Y:S05]  /*2b70*/  BRA `(.L_x_1829) ;  /* 0x0000000c00747947 */ /* 0x000fea0003800000 */
.L_x_1833:
[----:B------:R-:W-:Y:S01]  /*2b80*/  UMOV UR4, 0xf0000000 ;  /* 0xf000000000047882 */ /* 0x000fe20000000000 */
[----:B------:R-:W-:Y:S01]  /*2b90*/  UMOV UR5, 0x380fffff ;  /* 0x380fffff00057882 */ /* 0x000fe20000000000 */
[----:B------:R-:W0:Y:S01]  /*2ba0*/  F2F.F32.F64 R0, R4 ;  /* 0x0000000400007310 */ /* 0x000e220000301000 */
[----:B------:R-:W-:-:S14]  /*2bb0*/  DSETP.GEU.AND P0, PT, |R4|, UR4, PT ;  /* 0x0000000404007e2a */ /* 0x000fdc000bf0e200 */
[----:B0-----:R-:W-:-:S05]  /*2bc0*/  @!P0 FMUL R0, R0, 1.175494350822287508e-38 ;  /* 0x0080000000008820 */ /* 0x001fca0000400000 */
[----:B------:R-:W-:-:S05]  /*2bd0*/  F2FP.F16.F32.PACK_AB R0, RZ, R0 ;  /* 0x00000000ff00723e */ /* 0x000fca00000000ff */
[----:B------:R0:W-:Y:S01]  /*2be0*/  STG.E.U16 desc[UR36][R2.64], R0 ;  /* 0x0000000002007986 */ /* 0x0001e2000c101524 */
[----:B------:R-:W-:Y:S05]  /*2bf0*/  BRA `(.L_x_1829) ;  /* 0x0000000c00547947 */ /* 0x000fea0003800000 */
.L_x_1832:
[----:B------:R-:W-:-:S09]  /*2c00*/  UISETP.NE.AND UP0, UPT, UR4, 0x7, UPT ;  /* 0x000000070400788c */ /* 0x000fd2000bf05270 */
[----:B------:R-:W-:Y:S05]  /*2c10*/  BRA.U !UP0, `(.L_x_1834) ;  /* 0x0000000108547547 */ /* 0x000fea000b800000 */
[----:B------:R-:W-:-:S09]  /*2c20*/  UISETP.NE.AND UP0, UPT, UR4, 0x8, UPT ;  /* 0x000000080400788c */ /* 0x000fd2000bf05270 */
[----:B------:R-:W-:Y:S05]  /*2c30*/  BRA.U !UP0, `(.L_x_1835) ;  /* 0x0000000108287547 */ /* 0x000fea000b800000 */
[----:B------:R-:W-:-:S09]  /*2c40*/  UISETP.NE.AND UP0, UPT, UR4, 0x9, UPT ;  /* 0x000000090400788c */ /* 0x000fd2000bf05270 */
[----:B------:R-:W-:Y:S05]  /*2c50*/  BRA.U UP0, `(.L_x_1828) ;  /* 0x0000000900947547 */ /* 0x000fea000b800000 */
[----:B------:R-:W-:Y:S01]  /*2c60*/  UMOV UR4, 0xf0000000 ;  /* 0xf000000000047882 */ /* 0x000fe20000000000 */
[----:B------:R-:W-:Y:S01]  /*2c70*/  UMOV UR5, 0x380fffff ;  /* 0x380fffff00057882 */ /* 0x000fe20000000000 */
[----:B------:R-:W0:Y:S01]  /*2c80*/  F2F.F32.F64 R6, R4 ;  /* 0x0000000400067310 */ /* 0x000e220000301000 */
[----:B------:R-:W-:Y:S01]  /*2c90*/  DSETP.GEU.AND P0, PT, |R4|, UR4, PT ;  /* 0x0000000404007e2a */ /* 0x000fe2000bf0e200 */
[----:B------:R-:W-:-:S13]  /*2ca0*/  MOV R7, RZ ;  /* 0x000000ff00077202 */ /* 0x000fda0000000f00 */
[----:B0-----:R-:W-:-:S05]  /*2cb0*/  @!P0 FMUL R6, R6, 1.175494350822287508e-38 ;  /* 0x0080000006068820 */ /* 0x001fca0000400000 */
[----:B------:R0:W-:Y:S01]  /*2cc0*/  STG.E.64 desc[UR36][R2.64], R6 ;  /* 0x0000000602007986 */ /* 0x0001e2000c101b24 */
[----:B------:R-:W-:Y:S05]  /*2cd0*/  BRA `(.L_x_1829) ;  /* 0x0000000c001c7947 */ /* 0x000fea0003800000 */
.L_x_1835:
[----:B------:R-:W-:Y:S01]  /*2ce0*/  UMOV UR4, 0xf0000000 ;  /* 0xf000000000047882 */ /* 0x000fe20000000000 */
[----:B------:R-:W-:Y:S01]  /*2cf0*/  UMOV UR5, 0x380fffff ;  /* 0x380fffff00057882 */ /* 0x000fe20000000000 */
[----:B------:R-:W0:Y:S01]  /*2d00*/  F2F.F32.F64 R0, R4 ;  /* 0x0000000400007310 */ /* 0x000e220000301000 */
[----:B------:R-:W-:-:S14]  /*2d10*/  DSETP.GEU.AND P0, PT, |R4|, UR4, PT ;  /* 0x0000000404007e2a */ /* 0x000fdc000bf0e200 */
[----:B0-----:R-:W-:-:S05]  /*2d20*/  @!P0 FMUL R0, R0, 1.175494350822287508e-38 ;  /* 0x0080000000008820 */ /* 0x001fca0000400000 */
[----:B------:R-:W-:-:S04]  /*2d30*/  F2FP.F16.F32.PACK_AB R5, RZ, R0 ;  /* 0x00000000ff05723e */ /* 0x000fc800000000ff */
[----:B------:R-:W-:-:S05]  /*2d40*/  PRMT R5, R5, 0x5410, RZ ;  /* 0x0000541005057816 */ /* 0x000fca00000000ff */
[----:B------:R0:W-:Y:S01]  /*2d50*/  STG.E desc[UR36][R2.64], R5 ;  /* 0x0000000502007986 */ /* 0x0001e2000c101924 */
[----:B------:R-:W-:Y:S05]  /*2d60*/  BRA `(.L_x_1829) ;  /* 0x0000000800f87947 */ /* 0x000fea0003800000 */
.L_x_1834:
[----:B------:R0:W-:Y:S01]  /*2d70*/  STG.E.64 desc[UR36][R2.64], R4 ;  /* 0x0000000402007986 */ /* 0x0001e2000c101b24 */
[----:B------:R-:W-:Y:S05]  /*2d80*/  BRA `(.L_x_1829) ;  /* 0x0000000800f07947 */ /* 0x000fea0003800000 */
.L_x_1824:
        /* <DEDUP_REMOVED lines=8> */
[----:B------:R-:W-:-:S06]  /*2e10*/  DSETP.NEU.AND P0, PT, R4, RZ, PT ;  /* 0x000000ff0400722a */ /* 0x000fcc0003f0d000 */
[----:B------:R-:W-:-:S05]  /*2e20*/  SEL R5, RZ, 0x1, !P0 ;  /* 0x00000001ff057807 */ /* 0x000fca0004000000 */
[----:B------:R0:W-:Y:S01]  /*2e30*/  STG.E.U8 desc[UR36][R2.64], R5 ;  /* 0x0000000502007986 */ /* 0x0001e2000c101124 */
[----:B------:R-:W-:Y:S05]  /*2e40*/  BRA `(.L_x_1829) ;  /* 0x0000000800c07947 */ /* 0x000fea0003800000 */
.L_x_1838:
[----:B------:R-:W-:-:S05]  /*2e50*/  CS2R R6, SRZ ;  /* 0x0000000000067805 */ /* 0x000fca000001ff00 */
[----:B------:R0:W-:Y:S01]  /*2e60*/  STG.E.128 desc[UR36][R2.64], R4 ;  /* 0x0000000402007986 */ /* 0x0001e2000c101d24 */
[----:B------:R-:W-:Y:S05]  /*2e70*/  BRA `(.L_x_1829) ;  /* 0x0000000800b47947 */ /* 0x000fea0003800000 */
.L_x_1837:
        /* <DEDUP_REMOVED lines=10> */
[----:B------:R-:W-:Y:S01]  /*2f20*/  BSSY.RECONVERGENT B0, `(.L_x_1841) ;  /* 0x000000d000007945 */ /* 0x000fe20003800200 */
[----:B------:R-:W-:-:S12]  /*2f30*/  IMAD.MOV.U32 R0, RZ, RZ, 0x7f ;  /* 0x0000007fff007424 */ /* 0x000fd800078e00ff */
[----:B0-----:R-:W-:-:S05]  /*2f40*/  @!P0 FMUL R9, R9, 1.175494350822287508e-38 ;  /* 0x0080000009098820 */ /* 0x001fca0000400000 */
        /* <DEDUP_REMOVED lines=10> */
.L_x_1842:
[----:B------:R-:W-:Y:S05]  /*2ff0*/  BSYNC.RECONVERGENT B0 ;  /* 0x0000000000007941 */ /* 0x000fea0003800200 */
.L_x_1841:
[----:B------:R-:W-:-:S05]  /*3000*/  LOP3.LUT R7, R0, 0x80, R7, 0xf8, !PT ;  /* 0x0000008000077812 */ /* 0x000fca00078ef807 */
[----:B------:R0:W-:Y:S01]  /*3010*/  STG.E.U8 desc[UR36][R2.64], R7 ;  /* 0x0000000702007986 */ /* 0x0001e2000c101124 */
[----:B------:R-:W-:Y:S05]  /*3020*/  BRA `(.L_x_1829) ;  /* 0x0000000800487947 */ /* 0x000fea0003800000 */
.L_x_1840:
[----:B------:R-:W-:Y:S01]  /*3030*/  UMOV UR4, 0xf0000000 ;  /* 0xf000000000047882 */ /* 0x000fe20000000000 */
[----:B------:R-:W-:Y:S01]  /*3040*/  UMOV UR5, 0x380fffff ;  /* 0x380fffff00057882 */ /* 0x000fe20000000000 */
[----:B------:R-:W0:Y:S01]  /*3050*/  F2F.F32.F64 R9, R4 ;  /* 0x0000000400097310 */ /* 0x000e220000301000 */
[----:B------:R-:W-:Y:S01]  /*3060*/  DSETP.GEU.AND P0, PT, |R4|, UR4, PT ;  /* 0x0000000404007e2a */ /* 0x000fe2000bf0e200 */
[----:B------:R-:W-:-:S13]  /*3070*/  BSSY.RECONVERGENT B0, `(.L_x_1843) ;  /* 0x000000f000007945 */ /* 0x000fda0003800200 */
[----:B0-----:R-:W-:-:S05]  /*3080*/  @!P0 FMUL R9, R9, 1.175494350822287508e-38 ;  /* 0x0080000009098820 */ /* 0x001fca0000400000 */
        /* <DEDUP_REMOVED lines=13> */
.L_x_1844:
[----:B------:R-:W-:Y:S05]  /*3160*/  BSYNC.RECONVERGENT B0 ;  /* 0x0000000000007941 */ /* 0x000fea0003800200 */
.L_x_1843:
[----:B------:R-:W-:-:S05]  /*3170*/  LOP3.LUT R7, R0, 0x80, R7, 0xf8, !PT ;  /* 0x0000008000077812 */ /* 0x000fca00078ef807 */
[----:B------:R0:W-:Y:S01]  /*3180*/  STG.E.U8 desc[UR36][R2.64], R7 ;  /* 0x0000000702007986 */ /* 0x0001e2000c101124 */
[----:B------:R-:W-:Y:S05]  /*3190*/  BRA `(.L_x_1829) ;  /* 0x0000000400ec7947 */ /* 0x000fea0003800000 */
.L_x_1839:
[----:B------:R-:W-:Y:S01]  /*31a0*/  UMOV UR4, 0xf0000000 ;  /* 0xf000000000047882 */ /* 0x000fe20000000000 */
[----:B------:R-:W-:Y:S01]  /*31b0*/  UMOV UR5, 0x380fffff ;  /* 0x380fffff00057882 */ /* 0x000fe20000000000 */
[----:B------:R-:W0:Y:S01]  /*31c0*/  F2F.F32.F64 R0, R4 ;  /* 0x0000000400007310 */ /* 0x000e220000301000 */
[----:B------:R-:W-:-:S14]  /*31d0*/  DSETP.GEU.AND P0, PT, |R4|, UR4, PT ;  /* 0x0000000404007e2a */ /* 0x000fdc000bf0e200 */
[----:B0-----:R-:W-:-:S05]  /*31e0*/  @!P0 FMUL R0, R0, 1.175494350822287508e-38 ;  /* 0x0080000000008820 */ /* 0x001fca0000400000 */
[----:B------:R-:W-:-:S05]  /*31f0*/  F2FP.BF16.F32.PACK_AB R0, RZ, R0 ;  /* 0x00000000ff00723e */ /* 0x000fca00000010ff */
[----:B------:R0:W-:Y:S01]  /*3200*/  STG.E.U16 desc[UR36][R2.64], R0 ;  /* 0x0000000002007986 */ /* 0x0001e2000c101524 */
[----:B------:R-:W-:Y:S05]  /*3210*/  BRA `(.L_x_1829) ;  /* 0x0000000400cc7947 */ /* 0x000fea0003800000 */
.L_x_1836:
        /* <DEDUP_REMOVED lines=8> */
[----:B------:R-:W0:Y:S02]  /*32a0*/  F2I.U32.F64.TRUNC R5, R4 ;  /* 0x0000000400057311 */ /* 0x000e24000030d000 */
[----:B0-----:R2:W-:Y:S01]  /*32b0*/  STG.E.U16 desc[UR36][R2.64], R5 ;  /* 0x0000000502007986 */ /* 0x0015e2000c101524 */
[----:B------:R-:W-:Y:S05]  /*32c0*/  BRA `(.L_x_1829) ;  /* 0x0000000400a07947 */ /* 0x000fea0003800000 */
.L_x_1847:
[----:B------:R-:W-:Y:S01]  /*32d0*/  UMOV UR4, 0xf0000000 ;  /* 0xf000000000047882 */ /* 0x000fe20000000000 */
[----:B------:R-:W-:Y:S01]  /*32e0*/  UMOV UR5, 0x380fffff ;  /* 0x380fffff00057882 */ /* 0x000fe20000000000 */
[----:B------:R-:W0:Y:S01]  /*32f0*/  F2F.F32.F64 R7, R4 ;  /* 0x0000000400077310 */ /* 0x000e220000301000 */
[----:B------:R-:W-:Y:S01]  /*3300*/  DSETP.GEU.AND P0, PT, |R4|, UR4, PT ;  /* 0x0000000404007e2a */ /* 0x000fe2000bf0e200 */
[----:B------:R-:W-:Y:S01]  /*3310*/  BSSY.RECONVERGENT B0, `(.L_x_1848) ;  /* 0x0000015000007945 */ /* 0x000fe20003800200 */
[----:B------:R-:W-:-:S12]  /*3320*/  MOV R0, 0x80 ;  /* 0x0000008000007802 */ /* 0x000fd80000000f00 */
[----:B0-----:R-:W-:-:S05]  /*3330*/  @!P0 FMUL R7, R7, 1.175494350822287508e-38 ;  /* 0x0080000007078820 */ /* 0x001fca0000400000 */
        /* <DEDUP_REMOVED lines=10> */
.L_x_1850:
[----:B------:R-:W-:-:S04]  /*33e0*/  SHF.R.U32.HI R0, RZ, 0x14, R7 ;  /* 0x00000014ff007819 */ /* 0x000fc80000011607 */
[----:B------:R-:W-:-:S04]  /*33f0*/  LOP3.LUT R0, R0, 0x1, RZ, 0xc0, !PT ;  /* 0x0000000100007812 */ /* 0x000fc800078ec0ff */
[----:B------:R-:W-:-:S04]  /*3400*/  IADD3 R0, PT, PT, R7, 0x487ffff, R0 ;  /* 0x0487ffff07007810 */ /* 0x000fc80007ffe000 */
[----:B------:R-:W-:-:S04]  /*3410*/  SHF.R.U32.HI R0, RZ, 0x14, R0 ;  /* 0x00000014ff007819 */ /* 0x000fc80000011600 */
[----:B------:R-:W-:-:S07]  /*3420*/  LOP3.LUT R4, R0, 0xff, RZ, 0xc0, !PT ;  /* 0x000000ff00047812 */ /* 0x000fce00078ec0ff */
.L_x_1851:
[----:B------:R-:W-:-:S04]  /*3430*/  SHF.R.U32.HI R5, RZ, 0x18, R7 ;  /* 0x00000018ff057819 */ /* 0x000fc80000011607 */
[----:B------:R-:W-:-:S04]  /*3440*/  LOP3.LUT R4, R4, 0x80, R5, 0xf8, !PT ;  /* 0x0000008004047812 */ /* 0x000fc800078ef805 */
[----:B------:R-:W-:-:S07]  /*3450*/  PRMT R0, R4, 0x7610, R0 ;  /* 0x0000761004007816 */ /* 0x000fce0000000000 */
.L_x_1849:
[----:B------:R-:W-:Y:S05]  /*3460*/  BSYNC.RECONVERGENT B0 ;  /* 0x0000000000007941 */ /* 0x000fea0003800200 */
.L_x_1848:
[----:B------:R1:W-:Y:S01]  /*3470*/  STG.E.U8 desc[UR36][R2.64], R0 ;  /* 0x0000000002007986 */ /* 0x0003e2000c101124 */
[----:B------:R-:W-:Y:S05]  /*3480*/  BRA `(.L_x_1829) ;  /* 0x0000000400307947 */ /* 0x000fea0003800000 */
.L_x_1846:
[----:B------:R-:W-:Y:S01]  /*3490*/  UMOV UR4, 0xf0000000 ;  /* 0xf000000000047882 */ /* 0x000fe20000000000 */
[----:B------:R-:W-:Y:S01]  /*34a0*/  UMOV UR5, 0x380fffff ;  /* 0x380fffff00057882 */ /* 0x000fe20000000000 */
[----:B------:R-:W0:Y:S01]  /*34b0*/  F2F.F32.F64 R7, R4 ;  /* 0x0000000400077310 */ /* 0x000e220000301000 */
[----:B------:R-:W-:Y:S01]  /*34c0*/  DSETP.GEU.AND P0, PT, |R4|, UR4, PT ;  /* 0x0000000404007e2a */ /* 0x000fe2000bf0e200 */
[----:B------:R-:W-:Y:S01]  /*34d0*/  BSSY.RECONVERGENT B0, `(.L_x_1852) ;  /* 0x0000015000007945 */ /* 0x000fe20003800200 */
[----:B------:R-:W-:-:S12]  /*34e0*/  IMAD.MOV.U32 R0, RZ, RZ, 0x80 ;  /* 0x00000080ff007424 */ /* 0x000fd800078e00ff */
        /* <DEDUP_REMOVED lines=11> */
.L_x_1854:
[----:B------:R-:W-:-:S04]  /*35a0*/  SHF.R.U32.HI R0, RZ, 0x15, R7 ;  /* 0x00000015ff007819 */ /* 0x000fc80000011607 */
[----:B------:R-:W-:-:S04]  /*35b0*/  LOP3.LUT R0, R0, 0x1, RZ, 0xc0, !PT ;  /* 0x0000000100007812 */ /* 0x000fc800078ec0ff */
[----:B------:R-:W-:-:S04]  /*35c0*/  IADD3 R0, PT, PT, R7, 0x88fffff, R0 ;  /* 0x088fffff07007810 */ /* 0x000fc80007ffe000 */
[----:B------:R-:W-:-:S04]  /*35d0*/  SHF.R.U32.HI R0, RZ, 0x15, R0 ;  /* 0x00000015ff007819 */ /* 0x000fc80000011600 */
[----:B------:R-:W-:-:S07]  /*35e0*/  LOP3.LUT R4, R0, 0xff, RZ, 0xc0, !PT ;  /* 0x000000ff00047812 */ /* 0x000fce00078ec0ff */
.L_x_1855:
[----:B------:R-:W-:-:S04]  /*35f0*/  SHF.R.U32.HI R5, RZ, 0x18, R7 ;  /* 0x00000018ff057819 */ /* 0x000fc80000011607 */
[----:B------:R-:W-:-:S04]  /*3600*/  LOP3.LUT R4, R4, 0x80, R5, 0xf8, !PT ;  /* 0x0000008004047812 */ /* 0x000fc800078ef805 */
[----:B------:R-:W-:-:S07]  /*3610*/  PRMT R0, R4, 0x7610, R0 ;  /* 0x0000761004007816 */ /* 0x000fce0000000000 */
.L_x_1853:
[----:B------:R-:W-:Y:S05]  /*3620*/  BSYNC.RECONVERGENT B0 ;  /* 0x0000000000007941 */ /* 0x000fea0003800200 */
.L_x_1852:
[----:B------:R0:W-:Y:S01]  /*3630*/  STG.E.U8 desc[UR36][R2.64], R0 ;  /* 0x0000000002007986 */ /* 0x0001e2000c101124 */
[----:B------:R-:W-:Y:S05]  /*3640*/  BRA `(.L_x_1829) ;  /* 0x0000000000c07947 */ /* 0x000fea0003800000 */
.L_x_1845:
[----:B------:R-:W-:-:S09]  /*3650*/  UISETP.NE.AND UP0, UPT, UR4, 0x1c, UPT ;  /* 0x0000001c0400788c */ /* 0x000fd2000bf05270 */
[----:B------:R-:W-:Y:S05]  /*3660*/  BRA.U !UP0, `(.L_x_1856) ;  /* 0x0000000108b07547 */ /* 0x000fea000b800000 */
[----:B------:R-:W-:-:S09]  /*3670*/  UISETP.NE.AND UP0, UPT, UR4, 0x1d, UPT ;  /* 0x0000001d0400788c */ /* 0x000fd2000bf05270 */
[----:B------:R-:W-:Y:S05]  /*3680*/  BRA.U !UP0, `(.L_x_1857) ;  /* 0x00000001089c7547 */ /* 0x000fea000b800000 */
[----:B------:R-:W-:-:S09]  /*3690*/  UISETP.NE.AND UP0, UPT, UR4, 0x2c, UPT ;  /* 0x0000002c0400788c */ /* 0x000fd2000bf05270 */
[----:B------:R-:W-:Y:S05]  /*36a0*/  BRA.U !UP0, `(.L_x_1858) ;  /* 0x0000000108447547 */ /* 0x000fea000b800000 */
.L_x_1828:
        /* <DEDUP_REMOVED lines=16> */
.L_x_1859:
[----:B------:R-:W-:Y:S05]  /*37b0*/  BRA `(.L_x_1829) ;  /* 0x0000000000647947 */ /* 0x000fea0003800000 */
.L_x_1858:
[----:B------:R-:W-:Y:S01]  /*37c0*/  UMOV UR4, 0xf0000000 ;  /* 0xf000000000047882 */ /* 0x000fe20000000000 */
[----:B------:R-:W-:Y:S01]  /*37d0*/  UMOV UR5, 0x380fffff ;  /* 0x380fffff00057882 */ /* 0x000fe20000000000 */
[----:B------:R0:W1:Y:S01]  /*37e0*/  F2F.F32.F64 R8, R4 ;  /* 0x0000000400087310 */ /* 0x0000620000301000 */
[----:B------:R-:W-:Y:S01]  /*37f0*/  DSETP.GEU.AND P0, PT, |R4|, UR4, PT ;  /* 0x0000000404007e2a */ /* 0x000fe2000bf0e200 */
[----:B0-----:R-:W-:-:S13]  /*3800*/  IMAD.MOV.U32 R5, RZ, RZ, 0xff ;  /* 0x000000ffff057424 */ /* 0x001fda00078e00ff */
[----:B-1----:R-:W-:-:S05]  /*3810*/  @!P0 FMUL R8, R8, 1.175494350822287508e-38 ;  /* 0x0080000008088820 */ /* 0x002fca0000400000 */
[----:B------:R-:W-:-:S04]  /*3820*/  SHF.R.U32.HI R6, RZ, 0x17, R8 ;  /* 0x00000017ff067819 */ /* 0x000fc80000011608 */
[----:B------:R-:W-:-:S04]  /*3830*/  LOP3.LUT R7, R6, 0xff, RZ, 0xc0, !PT ;  /* 0x000000ff06077812 */ /* 0x000fc800078ec0ff */
[----:B------:R-:W-:-:S13]  /*3840*/  ISETP.NE.AND P1, PT, R7, 0xff, PT ;  /* 0x000000ff0700780c */ /* 0x000fda0003f25270 */
[--C-:B------:R-:W-:Y:S02]  /*3850*/  @P1 SHF.R.U32.HI R0, RZ, 0x16, R8.reuse ;  /* 0x00000016ff001819 */ /* 0x100fe40000011608 */
[----:B------:R-:W-:Y:S02]  /*3860*/  @P1 LOP3.LUT P0, RZ, R7, 0x3fffff, R8, 0xf8, !PT ;  /* 0x003fffff07ff1812 */ /* 0x000fe4000780f808 */
        /* <DEDUP_REMOVED lines=9> */
.L_x_1857:
[----:B------:R-:W0:Y:S02]  /*3900*/  F2I.U64.F64.TRUNC R4, R4 ;  /* 0x0000000400047311 */ /* 0x000e24000030d800 */
[----:B0-----:R0:W-:Y:S01]  /*3910*/  STG.E.64 desc[UR36][R2.64], R4 ;  /* 0x0000000402007986 */ /* 0x0011e2000c101b24 */
[----:B------:R-:W-:Y:S05]  /*3920*/  BRA `(.L_x_1829) ;  /* 0x0000000000087947 */ /* 0x000fea0003800000 */
.L_x_1856:
[----:B------:R-:W0:Y:S02]  /*3930*/  F2I.U32.F64.TRUNC R5, R4 ;  /* 0x0000000400057311 */ /* 0x000e24000030d000 */
[----:B0-----:R3:W-:Y:S02]  /*3940*/  STG.E desc[UR36][R2.64], R5 ;  /* 0x0000000502007986 */ /* 0x0017e4000c101924 */
.L_x_1829:
[----:B------:R-:W-:-:S07]  /*3950*/  IADD3 R17, PT, PT, R17, 0x80, RZ ;  /* 0x0000008011117810 */ /* 0x000fce0007ffe0ff */
.L_x_1790:
[----:B------:R-:W-:Y:S05]  /*3960*/  BSYNC.RECONVERGENT B7 ;  /* 0x0000000000077941 */ /* 0x000fea0003800200 */
.L_x_1789:
[----:B------:R-:W5:Y:S01]  /*3970*/  LDCU UR4, c[0x0][0x380] ;  /* 0x00007000ff0477ac */ /* 0x000f620008000800 */
[----:B------:R-:W-:Y:S01]  /*3980*/  BSSY.RECONVERGENT B7, `(.L_x_1860) ;  /* 0x0000387000077945 */ /* 0x000fe20003800200 */
[----:B-----5:R-:W-:-:S13]  /*3990*/  ISETP.GE.AND P0, PT, R17, UR4, PT ;  /* 0x0000000411007c0c */ /* 0x020fda000bf06270 */
[----:B------:R-:W-:Y:S05]  /*39a0*/  @P0 BRA `(.L_x_1861) ;  /* 0x0000003800100947 */ /* 0x000fea0003800000 */
[----:B------:R-:W5:Y:S01]  /*39b0*/  LDCU UR4, c[0x0][0x388] ;  /* 0x00007100ff0477ac */ /* 0x000f620008000800 */
[----:B01----:R-:W-:Y:S02]  /*39c0*/  IMAD.MOV.U32 R0, RZ, RZ, RZ ;  /* 0x000000ffff007224 */ /* 0x003fe400078e00ff */
[----:B------:R-:W-:Y:S01]  /*39d0*/  IMAD.MOV.U32 R16, RZ, RZ, RZ ;  /* 0x000000ffff107224 */ /* 0x000fe200078e00ff */
[----:B-----5:R-:W-:-:S09]  /*39e0*/  UISETP.NE.AND UP0, UPT, UR4, URZ, UPT ;  /* 0x000000ff0400728c */ /* 0x020fd2000bf05270 */
[----:B------:R-:W-:Y:S05]  /*39f0*/  BRA.U !UP0, `(.L_x_1862) ;  /* 0x0000001108a87547 */ /* 0x000fea000b800000 */
[----:B------:R-:W2:Y:S01]  /*3a00*/  LDCU.64 UR4, c[0x0][0x390] ;  /* 0x00007200ff0477ac */ /* 0x000ea20008000a00 */
[----:B------:R-:W-:Y:S01]  /*3a10*/  HFMA2 R16, -RZ, RZ, 0, 0 ;  /* 0x00000000ff107431 */ /* 0x000fe200000001ff */
[----:B------:R-:W0:Y:S01]  /*3a20*/  LDCU UR6, c[0x0][0x38c] ;  /* 0x00007180ff0677ac */ /* 0x000e220008000800 */
[----:B------:R-:W1:Y:S01]  /*3a30*/  LDCU.64 UR8, c[0x0][0x4b8] ;  /* 0x00009700ff0877ac */ /* 0x000e620008000a00 */
[----:B------:R-:W-:Y:S02]  /*3a40*/  UISETP.NE.AND UP0, UPT, UR40, URZ, UPT ;  /* 0x000000ff2800728c */ /* 0x000fe4000bf05270 */
[----:B--234-:R-:W-:-:S05]  /*3a50*/  IMAD.HI.U32 R2, R17, UR4, R16 ;  /* 0x0000000411027c27 */ /* 0x01cfca000f8e0010 */
[----:B------:R-:W-:-:S05]  /*3a60*/  SHF.R.U32.HI R3, RZ, UR5, R2 ;  /* 0x00000005ff037c19 */ /* 0x000fca0008011602 */
[----:B------:R-:W-:-:S04]  /*3a70*/  IMAD.MOV R0, RZ, RZ, -R3 ;  /* 0x000000ffff007224 */ /* 0x000fc800078e0a03 */
[----:B0-----:R-:W-:-:S04]  /*3a80*/  IMAD R0, R0, UR6, R17 ;  /* 0x0000000600007c24 */ /* 0x001fc8000f8e0211 */
[C---:B-1----:R-:W-:Y:S02]  /*3a90*/  IMAD R16, R0.reuse, UR8, RZ ;  /* 0x0000000800107c24 */ /* 0x042fe4000f8e02ff */
        /* <DEDUP_REMOVED lines=288> */
.L_x_1862:
[----:B------:R-:W2:Y:S01]  /*4ca0*/  LDCU.64 UR6, c[0x0][0x588] ;  /* 0x0000b100ff0677ac */ /* 0x000ea20008000a00 */
[----:B------:R-:W-:Y:S01]  /*4cb0*/  BSSY.RECONVERGENT B6, `(.L_x_1863) ;  /* 0x00000ec000067945 */ /* 0x000fe20003800200 */
[----:B------:R-:W-:-:S04]  /*4cc0*/  UPRMT UR4, UR41, 0x9910, URZ ;  /* 0x0000991029047896 */ /* 0x000fc800080000ff */
[----:B------:R-:W-:Y:S01]  /*4cd0*/  UISETP.GT.AND UP0, UPT, UR4, 0x9, UPT ;  /* 0x000000090400788c */ /* 0x000fe2000bf04270 */
[----:B--234-:R-:W-:-:S05]  /*4ce0*/  IADD3 R2, P0, PT, R0, UR6, RZ ;  /* 0x0000000600027c10 */ /* 0x01cfca000ff1e0ff */
        /* <DEDUP_REMOVED lines=13> */
.L_x_1867:
[----:B------:R-:W2:Y:S02]  /*4dc0*/  LDG.E.U8 R2, desc[UR36][R2.64] ;  /* 0x0000002402027981 */ /* 0x000ea4000c1e1100 */
[----:B--2---:R0:W1:Y:S01]  /*4dd0*/  I2F.F64.U16 R4, R2 ;  /* 0x0000000200047312 */ /* 0x0040620000101800 */
[----:B------:R-:W-:Y:S05]  /*4de0*/  BRA `(.L_x_1869) ;  /* 0x0000000c00607947 */ /* 0x000fea0003800000 */
.L_x_1866:
        /* <DEDUP_REMOVED lines=9> */
.L_x_1871:
[----:B------:R-:W2:Y:S02]  /*4e80*/  LDG.E R2, desc[UR36][R2.64] ;  /* 0x0000002402027981 */ /* 0x000ea4000c1e1900 */
[----:B--2---:R0:W1:Y:S01]  /*4e90*/  I2F.F64 R4, R2 ;  /* 0x0000000200047312 */ /* 0x0040620000201c00 */
[----:B------:R-:W-:Y:S05]  /*4ea0*/  BRA `(.L_x_1869) ;  /* 0x0000000c00307947 */ /* 0x000fea0003800000 */
.L_x_1870:
[----:B------:R-:W2:Y:S02]  /*4eb0*/  LDG.E.U16 R2, desc[UR36][R2.64] ;  /* 0x0000002402027981 */ /* 0x000ea4000c1e1500 */
[----:B--2---:R0:W1:Y:S01]  /*4ec0*/  I2F.F64.S16 R4, R2 ;  /* 0x0000000200047312 */ /* 0x0040620000101c00 */
[----:B------:R-:W-:Y:S05]  /*4ed0*/  BRA `(.L_x_1869) ;  /* 0x0000000c00247947 */ /* 0x000fea0003800000 */
.L_x_1865:
        /* <DEDUP_REMOVED lines=10> */
.L_x_1873:
[----:B------:R-:W2:Y:S02]  /*4f80*/  LDG.E.U16 R0, desc[UR36][R2.64] ;  /* 0x0000002402007981 */ /* 0x000ea4000c1e1500 */
[----:B--2---:R-:W-:-:S05]  /*4f90*/  HADD2.F32 R0, -RZ, R0.H0_H0 ;  /* 0x20000000ff007230 */ /* 0x004fca0000004100 */
[----:B------:R-:W-:-:S04]  /*4fa0*/  FMUL.FTZ R0, R0, 1 ;  /* 0x3f80000000007820 */ /* 0x000fc80000410000 */
[----:B------:R0:W1:Y:S01]  /*4fb0*/  F2F.F64.F32 R4, R0 ;  /* 0x0000000000047310 */ /* 0x0000620000201800 */
[----:B------:R-:W-:Y:S05]  /*4fc0*/  BRA `(.L_x_1869) ;  /* 0x0000000800e87947 */ /* 0x000fea0003800000 */
.L_x_1872:
        /* <DEDUP_REMOVED lines=10> */
.L_x_1875:
[----:B------:R-:W2:Y:S02]  /*5070*/  LDG.E.U16 R2, desc[UR36][R2.64] ;  /* 0x0000002402027981 */ /* 0x000ea4000c1e1500 */
[----:B--2---:R-:W-:-:S05]  /*5080*/  HADD2.F32 R0, -RZ, R2.H0_H0 ;  /* 0x20000002ff007230 */ /* 0x004fca0000004100 */
[----:B------:R-:W-:-:S04]  /*5090*/  FMUL.FTZ R0, R0, 1 ;  /* 0x3f80000000007820 */ /* 0x000fc80000410000 */
[----:B------:R0:W1:Y:S01]  /*50a0*/  F2F.F64.F32 R4, R0 ;  /* 0x0000000000047310 */ /* 0x0000620000201800 */
[----:B------:R-:W-:Y:S05]  /*50b0*/  BRA `(.L_x_1869) ;  /* 0x0000000800ac7947 */ /* 0x000fea0003800000 */
.L_x_1874:
[----:B------:R0:W5:Y:S01]  /*50c0*/  LDG.E.64 R4, desc[UR36][R2.64] ;  /* 0x0000002402047981 */ /* 0x000162000c1e1b00 */
[----:B------:R-:W-:Y:S05]  /*50d0*/  BRA `(.L_x_1869) ;  /* 0x0000000800a47947 */ /* 0x000fea0003800000 */
.L_x_1864:
        /* <DEDUP_REMOVED lines=13> */
.L_x_1878:
[----:B------:R0:W5:Y:S01]  /*51b0*/  LDG.E.64 R4, desc[UR36][R2.64] ;  /* 0x0000002402047981 */ /* 0x000162000c1e1b00 */
[----:B------:R-:W-:Y:S05]  /*51c0*/  BRA `(.L_x_1869) ;  /* 0x0000000800687947 */ /* 0x000fea0003800000 */
.L_x_1877:
        /* <DEDUP_REMOVED lines=27> */
.L_x_1880:
        /* <DEDUP_REMOVED lines=10> */
[----:B------:R-:W-:-:S05]  /*5420*/  LOP3.LUT R0, R0, 0x80000000, R5, 0xf8, !PT ;  /* 0x8000000000007812 */ /* 0x000fca00078ef805 */
[----:B------:R-:W-:-:S04]  /*5430*/  FMUL.FTZ R0, R0, 1 ;  /* 0x3f80000000007820 */ /* 0x000fc80000410000 */
[----:B------:R0:W1:Y:S01]  /*5440*/  F2F.F64.F32 R4, R0 ;  /* 0x0000000000047310 */ /* 0x0000620000201800 */
[----:B------:R-:W-:Y:S05]  /*5450*/  BRA `(.L_x_1869) ;  /* 0x0000000400c47947 */ /* 0x000fea0003800000 */
.L_x_1879:
[----:B------:R-:W2:Y:S02]  /*5460*/  LDG.E.U16 R0, desc[UR36][R2.64] ;  /* 0x0000002402007981 */ /* 0x000ea4000c1e1500 */
[----:B--2---:R-:W-:-:S04]  /*5470*/  IMAD.U32 R0, R0, 0x10000, RZ ;  /* 0x0001000000007824 */ /* 0x004fc800078e00ff */
[----:B------:R-:W-:-:S04]  /*5480*/  FMUL.FTZ R0, R0, 1 ;  /* 0x3f80000000007820 */ /* 0x000fc80000410000 */
[----:B------:R0:W1:Y:S01]  /*5490*/  F2F.F64.F32 R4, R0 ;  /* 0x0000000000047310 */ /* 0x0000620000201800 */
[----:B------:R-:W-:Y:S05]  /*54a0*/  BRA `(.L_x_1869) ;  /* 0x0000000400b07947 */ /* 0x000fea0003800000 */
.L_x_1876:
        /* <DEDUP_REMOVED lines=11> */
.L_x_1883:
        /* <DEDUP_REMOVED lines=21> */
.L_x_1885:
[----:B------:R-:W-:Y:S05]  /*56b0*/  BSYNC.RECONVERGENT B0 ;  /* 0x0000000000007941 */ /* 0x000fea0003800200 */
.L_x_1884:
[----:B------:R-:W-:Y:S02]  /*56c0*/  SHF.L.U32 R0, R0, 0x14, RZ ;  /* 0x0000001400007819 */ /* 0x000fe400000006ff */
[----:B------:R-:W-:-:S04]  /*56d0*/  LEA R2, R2, 0x3b800000, 0x17 ;  /* 0x3b80000002027811 */ /* 0x000fc800078eb8ff */
[----:B------:R-:W-:-:S05]  /*56e0*/  LOP3.LUT R0, R2, R0, R7, 0xfe, !PT ;  /* 0x0000000002007212 */ /* 0x000fca00078efe07 */
[----:B------:R-:W-:-:S04]  /*56f0*/  FMUL.FTZ R0, R0, 1 ;  /* 0x3f80000000007820 */ /* 0x000fc80000410000 */
[----:B------:R0:W1:Y:S01]  /*5700*/  F2F.F64.F32 R4, R0 ;  /* 0x0000000000047310 */ /* 0x0000620000201800 */
[----:B------:R-:W-:Y:S05]  /*5710*/  BRA `(.L_x_1869) ;  /* 0x0000000400147947 */ /* 0x000fea0003800000 */
.L_x_1882:
        /* <DEDUP_REMOVED lines=21> */
.L_x_1887:
[----:B------:R-:W-:Y:S05]  /*5870*/  BSYNC.RECONVERGENT B0 ;  /* 0x0000000000007941 */ /* 0x000fea0003800200 */
.L_x_1886:
[----:B------:R-:W-:Y:S01]  /*5880*/  IMAD.SHL.U32 R0, R0, 0x200000, RZ ;  /* 0x0020000000007824 */ /* 0x000fe200078e00ff */
[----:B------:R-:W-:-:S04]  /*5890*/  LEA R2, R2, 0x37800000, 0x17 ;  /* 0x3780000002027811 */ /* 0x000fc800078eb8ff */
[----:B------:R-:W-:-:S05]  /*58a0*/  LOP3.LUT R0, R2, R0, R7, 0xfe, !PT ;  /* 0x0000000002007212 */ /* 0x000fca00078efe07 */
[----:B------:R-:W-:-:S04]  /*58b0*/  FMUL.FTZ R0, R0, 1 ;  /* 0x3f80000000007820 */ /* 0x000fc80000410000 */
[----:B------:R0:W1:Y:S01]  /*58c0*/  F2F.F64.F32 R4, R0 ;  /* 0x0000000000047310 */ /* 0x0000620000201800 */
[----:B------:R-:W-:Y:S05]  /*58d0*/  BRA `(.L_x_1869) ;  /* 0x0000000000a47947 */ /* 0x000fea0003800000 */
.L_x_1881:
[----:B------:R-:W-:-:S09]  /*58e0*/  UISETP.NE.AND UP0, UPT, UR4, 0x1c, UPT ;  /* 0x0000001c0400788c */ /* 0x000fd2000bf05270 */
[----:B------:R-:W-:Y:S05]  /*58f0*/  BRA.U !UP0, `(.L_x_1888) ;  /* 0x0000000108947547 */ /* 0x000fea000b800000 */
[----:B------:R-:W-:-:S09]  /*5900*/  UISETP.NE.AND UP0, UPT, UR4, 0x1d, UPT ;  /* 0x0000001d0400788c */ /* 0x000fd2000bf05270 */
[----:B------:R-:W-:Y:S05]  /*5910*/  BRA.U !UP0, `(.L_x_1889) ;  /* 0x0000000108807547 */ /* 0x000fea000b800000 */
[----:B------:R-:W-:-:S09]  /*5920*/  UISETP.NE.AND UP0, UPT, UR4, 0x2c, UPT ;  /* 0x0000002c0400788c */ /* 0x000fd2000bf05270 */
[----:B------:R-:W-:Y:S05]  /*5930*/  BRA.U UP0, `(.L_x_1868) ;  /* 0x0000000100307547 */ /* 0x000fea000b800000 */
[----:B------:R-:W2:Y:S01]  /*5940*/  LDG.E.U8 R0, desc[UR36][R2.64] ;  /* 0x0000002402007981 */ /* 0x000ea2000c1e1100 */
[----:B------:R-:W-:Y:S02]  /*5950*/  HFMA2 R4, -RZ, RZ, 0, 0 ;  /* 0x00000000ff047431 */ /* 0x000fe400000001ff */
        /* <DEDUP_REMOVED lines=8> */
[----:B------:R3:W4:Y:S01]  /*59e0*/  @P0 F2F.F64.F32 R4, R0 ;  /* 0x0000000000040310 */ /* 0x0007220000201800 */
[----:B------:R-:W-:Y:S05]  /*59f0*/  BRA `(.L_x_1869) ;  /* 0x00000000005c7947 */ /* 0x000fea0003800000 */
.L_x_1868:
        /* <DEDUP_REMOVED lines=16> */
.L_x_1890:
[----:B------:R-:W-:Y:S01]  /*5b00*/  CS2R R4, SRZ ;  /* 0x0000000000047805 */ /* 0x000fe2000001ff00 */
[----:B------:R-:W-:Y:S06]  /*5b10*/  BRA `(.L_x_1869) ;  /* 0x0000000000147947 */ /* 0x000fec0003800000 */
.L_x_1889:
[----:B------:R-:W2:Y:S02]  /*5b20*/  LDG.E.64 R4, desc[UR36][R2.64] ;  /* 0x0000002402047981 */ /* 0x000ea4000c1e1b00 */
[----:B--2---:R-:W2:Y:S01]  /*5b30*/  I2F.F64.U64 R4, R4 ;  /* 0x0000000400047312 */ /* 0x004ea20000301800 */
[----:B------:R-:W-:Y:S05]  /*5b40*/  BRA `(.L_x_1869) ;  /* 0x0000000000087947 */ /* 0x000fea0003800000 */
.L_x_1888:
[----:B------:R-:W2:Y:S02]  /*5b50*/  LDG.E R2, desc[UR36][R2.64] ;  /* 0x0000002402027981 */ /* 0x000ea4000c1e1900 */
[----:B--2---:R0:W1:Y:S02]  /*5b60*/  I2F.F64.U32 R4, R2 ;  /* 0x0000000200047312 */ /* 0x0040640000201800 */
.L_x_1869:
[----:B------:R-:W-:Y:S05]  /*5b70*/  BSYNC.RECONVERGENT B6 ;  /* 0x0000000000067941 */ /* 0x000fea0003800200 */
.L_x_1863:
[----:B012-45:R-:W-:Y:S01]  /*5b80*/  ISETP.GT.AND P0, PT, R5, 0xfffff, PT ;  /* 0x000fffff0500780c */ /* 0x037fe20003f04270 */
[----:B------:R-:W-:Y:S01]  /*5b90*/  IMAD.MOV.U32 R3, RZ, RZ, R5 ;  /* 0x000000ffff037224 */ /* 0x000fe200078e0005 */
[----:B------:R-:W-:Y:S01]  /*5ba0*/  MOV R2, R4 ;  /* 0x0000000400027202 */ /* 0x000fe20000000f00 */
[----:B------:R-:W-:Y:S10]  /*5bb0*/  BSSY.RECONVERGENT B0, `(.L_x_1891) ;  /* 0x000004f000007945 */ /* 0x000ff40003800200 */
[----:B------:R-:W-:-:S10]  /*5bc0*/  @!P0 DMUL R4, R4, 1.80143985094819840000e+16 ;  /* 0x4350000004048828 */ /* 0x000fd40000000000 */
[----:B------:R-:W-:Y:S01]  /*5bd0*/  @!P0 IMAD.MOV.U32 R3, RZ, RZ, R5 ;  /* 0x000000ffff038224 */ /* 0x000fe200078e0005 */
[----:B------:R-:W-:-:S03]  /*5be0*/  @!P0 MOV R2, R4 ;  /* 0x0000000400028202 */ /* 0x000fc60000000f00 */
[----:B---3--:R-:W-:-:S05]  /*5bf0*/  VIADD R0, R3, 0xffffffff ;  /* 0xffffffff03007836 */ /* 0x008fca0000000000 */
[----:B------:R-:W-:Y:S01]  /*5c00*/  ISETP.GE.U32.AND P1, PT, R0, 0x7fefffff, PT ;  /* 0x7fefffff0000780c */ /* 0x000fe20003f26070 */
[----:B------:R-:W-:Y:S02]  /*5c10*/  IMAD.MOV.U32 R0, RZ, RZ, -0x3ff ;  /* 0xfffffc01ff007424 */ /* 0x000fe400078e00ff */
[----:B------:R-:W-:-:S10]  /*5c20*/  @!P0 IMAD.MOV.U32 R0, RZ, RZ, -0x435 ;  /* 0xfffffbcbff008424 */ /* 0x000fd400078e00ff */
[----:B------:R-:W-:Y:S01]  /*5c30*/  @P1 MOV R6, 0x0 ;  /* 0x0000000000061802 */ /* 0x000fe20000000f00 */
[----:B------:R-:W-:Y:S01]  /*5c40*/  @P1 IMAD.MOV.U32 R7, RZ, RZ, 0x7ff00000 ;  /* 0x7ff00000ff071424 */ /* 0x000fe200078e00ff */
[----:B------:R-:W-:-:S05]  /*5c50*/  @P1 LOP3.LUT P2, RZ, R5, 0x7fffffff, RZ, 0xc0, !PT ;  /* 0x7fffffff05ff1812 */ /* 0x000fca000784c0ff */
[----:B------:R-:W-:-:S10]  /*5c60*/  @P1 DFMA R6, R4, R6, +INF ;  /* 0x7ff000000406142b */ /* 0x000fd40000000006 */
[----:B------:R-:W-:Y:S02]  /*5c70*/  @P1 FSEL R6, R6, RZ, P2 ;  /* 0x000000ff06061208 */ /* 0x000fe40001000000 */
[----:B------:R-:W-:Y:S01]  /*5c80*/  @P1 FSEL R7, R7, -QNAN , P2 ;  /* 0xfff0000007071808 */ /* 0x000fe20001000000 */
[----:B------:R-:W-:Y:S06]  /*5c90*/  @P1 BRA `(.L_x_1892) ;  /* 0x0000000400001947 */ /* 0x000fec0003800000 */
[----:B------:R-:W-:Y:S01]  /*5ca0*/  LOP3.LUT R4, R3, 0xfffff, RZ, 0xc0, !PT ;  /* 0x000fffff03047812 */ /* 0x000fe200078ec0ff */
[----:B------:R-:W-:Y:S01]  /*5cb0*/  IMAD.MOV.U32 R6, RZ, RZ, RZ ;  /* 0x000000ffff067224 */ /* 0x000fe200078e00ff */
[----:B------:R-:W-:Y:S01]  /*5cc0*/  MOV R14, 0x8b7a8b04 ;  /* 0x8b7a8b04000e7802 */ /* 0x000fe20000000f00 */
[----:B------:R-:W-:Y:S01]  /*5cd0*/  IMAD.MOV.U32 R15, RZ, RZ, 0x3ed0ee25 ;  /* 0x3ed0ee25ff0f7424 */ /* 0x000fe200078e00ff */
[----:B------:R-:W-:Y:S01]  /*5ce0*/  LOP3.LUT R5, R4, 0x3ff00000, RZ, 0xfc, !PT ;  /* 0x3ff0000004057812 */ /* 0x000fe200078efcff */
[----:B------:R-:W-:Y:S01]  /*5cf0*/  IMAD.MOV.U32 R4, RZ, RZ, R2 ;  /* 0x000000ffff047224 */ /* 0x000fe200078e0002 */
[----:B------:R-:W-:Y:S01]  /*5d00*/  UMOV UR4, 0x3ae80f1e ;  /* 0x3ae80f1e00047882 */ /* 0x000fe20000000000 */
[----:B------:R-:W-:Y:S01]  /*5d10*/  UMOV UR5, 0x3eb1380b ;  /* 0x3eb1380b00057882 */ /* 0x000fe20000000000 */
[----:B------:R-:W-:Y:S01]  /*5d20*/  ISETP.GE.U32.AND P0, PT, R5, 0x3ff6a09f, PT ;  /* 0x3ff6a09f0500780c */ /* 0x000fe20003f06070 */
[----:B------:R-:W-:Y:S01]  /*5d30*/  UMOV UR6, 0x80000000 ;  /* 0x8000000000067882 */ /* 0x000fe20000000000 */
[----:B------:R-:W-:Y:S01]  /*5d40*/  LEA.HI R0, R3, R0, RZ, 0xc ;  /* 0x0000000003007211 */ /* 0x000fe200078f60ff */
[----:B------:R-:W-:Y:S01]  /*5d50*/  UMOV UR7, 0x43300000 ;  /* 0x4330000000077882 */ /* 0x000fe20000000000 */
[----:B------:R-:W-:-:S09]  /*5d60*/  MOV R19, 0x43300000 ;  /* 0x4330000000137802 */ /* 0x000fd20000000f00 */
[----:B------:R-:W-:Y:S01]  /*5d70*/  @P0 IADD3 R7, PT, PT, R5, -0x100000, RZ ;  /* 0xfff0000005070810 */ /* 0x000fe20007ffe0ff */
[----:B------:R-:W-:-:S04]  /*5d80*/  @P0 VIADD R0, R0, 0x1 ;  /* 0x0000000100000836 */ /* 0x000fc80000000000 */
        /* <DEDUP_REMOVED lines=48> */
[----:B------:R-:W-:-:S11]  /*6090*/  DADD R6, R4, R12 ;  /* 0x0000000004067229 */ /* 0x000fd6000000000c */
.L_x_1892:
[----:B------:R-:W-:Y:S05]  /*60a0*/  BSYNC.RECONVERGENT B0 ;  /* 0x0000000000007941 */ /* 0x000fea0003800200 */
.L_x_1891:
        /* <DEDUP_REMOVED lines=23> */
.L_x_1896:
[----:B------:R-:W0:Y:S02]  /*6220*/  F2I.S64.F64.TRUNC R4, R4 ;  /* 0x0000000400047311 */ /* 0x000e24000030d900 */
[----:B0-----:R-:W-:-:S05]  /*6230*/  IMAD.MOV.U32 R7, RZ, RZ, R4 ;  /* 0x000000ffff077224 */ /* 0x001fca00078e0004 */
[----:B------:R0:W-:Y:S01]  /*6240*/  STG.E.U8 desc[UR36][R2.64], R7 ;  /* 0x0000000702007986 */ /* 0x0001e2000c101124 */
[----:B------:R-:W-:Y:S05]  /*6250*/  BRA `(.L_x_1898) ;  /* 0x0000000c00e07947 */ /* 0x000fea0003800000 */
.L_x_1895:
        /* <DEDUP_REMOVED lines=9> */
.L_x_1900:
[----:B------:R-:W0:Y:S02]  /*62f0*/  F2I.F64.TRUNC R5, R4 ;  /* 0x0000000400057311 */ /* 0x000e24000030d100 */
[----:B0-----:R0:W-:Y:S01]  /*6300*/  STG.E desc[UR36][R2.64], R5 ;  /* 0x0000000502007986 */ /* 0x0011e2000c101924 */
[----:B------:R-:W-:Y:S05]  /*6310*/  BRA `(.L_x_1898) ;  /* 0x0000000c00b07947 */ /* 0x000fea0003800000 */
.L_x_1899:
[----:B------:R-:W0:Y:S02]  /*6320*/  F2I.F64.TRUNC R5, R4 ;  /* 0x0000000400057311 */ /* 0x000e24000030d100 */
[----:B0-----:R0:W-:Y:S01]  /*6330*/  STG.E.U16 desc[UR36][R2.64], R5 ;  /* 0x0000000502007986 */ /* 0x0011e2000c101524 */
[----:B------:R-:W-:Y:S05]  /*6340*/  BRA `(.L_x_1898) ;  /* 0x0000000c00a47947 */ /* 0x000fea0003800000 */
.L_x_1894:
        /* <DEDUP_REMOVED lines=13> */
.L_x_1902:
        /* <DEDUP_REMOVED lines=8> */
.L_x_1901:
        /* <DEDUP_REMOVED lines=14> */
.L_x_1904:
        /* <DEDUP_REMOVED lines=9> */
.L_x_1903:
[----:B------:R0:W-:Y:S01]  /*6610*/  STG.E.64 desc[UR36][R2.64], R4 ;  /* 0x0000000402007986 */ /* 0x0001e2000c101b24 */
[----:B------:R-:W-:Y:S05]  /*6620*/  BRA `(.L_x_1898) ;  /* 0x0000000800ec7947 */ /* 0x000fea0003800000 */
.L_x_1893:
        /* <DEDUP_REMOVED lines=13> */
.L_x_1908:
        /* <DEDUP_REMOVED lines=22> */
.L_x_1911:
[----:B------:R-:W-:-:S04]  /*6860*/  SHF.R.U32.HI R5, RZ, 0x18, R7 ;  /* 0x00000018ff057819 */ /* 0x000fc80000011607 */
[----:B------:R-:W-:-:S07]  /*6870*/  LOP3.LUT R0, R0, 0x80, R5, 0xf8, !PT ;  /* 0x0000008000007812 */ /* 0x000fce00078ef805 */
.L_x_1910:
[----:B------:R-:W-:Y:S05]  /*6880*/  BSYNC.RECONVERGENT B0 ;  /* 0x0000000000007941 */ /* 0x000fea0003800200 */
.L_x_1909:
[----:B------:R0:W-:Y:S01]  /*6890*/  STG.E.U8 desc[UR36][R2.64], R0 ;  /* 0x0000000002007986 */ /* 0x0001e2000c101124 */
[----:B------:R-:W-:Y:S05]  /*68a0*/  BRA `(.L_x_1898) ;  /* 0x00000008004c7947 */ /* 0x000fea0003800000 */
.L_x_1907:
        /* <DEDUP_REMOVED lines=22> */
.L_x_1914:
[----:B------:R-:W-:-:S04]  /*6a10*/  SHF.R.U32.HI R5, RZ, 0x18, R7 ;  /* 0x00000018ff057819 */ /* 0x000fc80000011607 */
[----:B------:R-:W-:-:S07]  /*6a20*/  LOP3.LUT R0, R0, 0x80, R5, 0xf8, !PT ;  /* 0x0000008000007812 */ /* 0x000fce00078ef805 */
.L_x_1913:
[----:B------:R-:W-:Y:S05]  /*6a30*/  BSYNC.RECONVERGENT B0 ;  /* 0x0000000000007941 */ /* 0x000fea0003800200 */
.L_x_1912:
[----:B------:R0:W-:Y:S01]  /*6a40*/  STG.E.U8 desc[UR36][R2.64], R0 ;  /* 0x0000000002007986 */ /* 0x0001e2000c101124 */
[----:B------:R-:W-:Y:S05]  /*6a50*/  BRA `(.L_x_1898) ;  /* 0x0000000400e07947 */ /* 0x000fea0003800000 */
.L_x_1906:
        /* <DEDUP_REMOVED lines=8> */
[----:B------:R0:W1:Y:S01]  /*6ae0*/  F2F.F32.F64 R8, R4 ;  /* 0x0000000400087310 */ /* 0x0000620000301000 */
[----:B------:R-:W-:Y:S01]  /*6af0*/  DSETP.GEU.AND P0, PT, |R4|, UR4, PT ;  /* 0x0000000404007e2a */ /* 0x000fe2000bf0e200 */
[----:B0-----:R-:W-:-:S13]  /*6b00*/  HFMA2 R5, -RZ, RZ, 0, 1.5199184417724609375e-05 ;  /* 0x000000ffff057431 */ /* 0x001fda00000001ff */
[----:B-1----:R-:W-:-:S05]  /*6b10*/  @!P0 FMUL R8, R8, 1.175494350822287508e-38 ;  /* 0x0080000008088820 */ /* 0x002fca0000400000 */
        /* <DEDUP_REMOVED lines=14> */
.L_x_1916:
[----:B------:R-:W0:Y:S02]  /*6c00*/  F2I.U64.F64.TRUNC R4, R4 ;  /* 0x0000000400047311 */ /* 0x000e24000030d800 */
[----:B0-----:R0:W-:Y:S01]  /*6c10*/  STG.E.64 desc[UR36][R2.64], R4 ;  /* 0x0000000402007986 */ /* 0x0011e2000c101b24 */
[----:B------:R-:W-:Y:S05]  /*6c20*/  BRA `(.L_x_1898) ;  /* 0x00000004006c7947 */ /* 0x000fea0003800000 */
.L_x_1915:
[----:B------:R-:W0:Y:S02]  /*6c30*/  F2I.U32.F64.TRUNC R5, R4 ;  /* 0x0000000400057311 */ /* 0x000e24000030d000 */
[----:B0-----:R0:W-:Y:S01]  /*6c40*/  STG.E desc[UR36][R2.64], R5 ;  /* 0x0000000502007986 */ /* 0x0011e2000c101924 */
[----:B------:R-:W-:Y:S05]  /*6c50*/  BRA `(.L_x_1898) ;  /* 0x0000000400607947 */ /* 0x000fea0003800000 */
.L_x_1905:
        /* <DEDUP_REMOVED lines=10> */
.L_x_1918:
[----:B------:R-:W-:-:S05]  /*6d00*/  CS2R R6, SRZ ;  /* 0x0000000000067805 */ /* 0x000fca000001ff00 */
[----:B------:R3:W-:Y:S01]  /*6d10*/  STG.E.128 desc[UR36][R2.64], R4 ;  /* 0x0000000402007986 */ /* 0x0007e2000c101d24 */
[----:B------:R-:W-:Y:S05]  /*6d20*/  BRA `(.L_x_1898) ;  /* 0x00000004002c7947 */ /* 0x000fea0003800000 */
.L_x_1917:
[----:B------:R-:W-:-:S09]  /*6d30*/  UISETP.NE.AND UP0, UPT, UR4, 0xf, UPT ;  /* 0x0000000f0400788c */ /* 0x000fd2000bf05270 */
[----:B------:R-:W-:Y:S05]  /*6d40*/  BRA.U !UP0, `(.L_x_1919) ;  /* 0x0000000508087547 */ /* 0x000fea000b800000 */
[----:B------:R-:W-:-:S09]  /*6d50*/  UISETP.NE.AND UP0, UPT, UR4, 0x17, UPT ;  /* 0x000000170400788c */ /* 0x000fd2000bf05270 */
[----:B------:R-:W-:Y:S05]  /*6d60*/  BRA.U !UP0, `(.L_x_1920) ;  /* 0x0000000108a07547 */ /* 0x000fea000b800000 */
[----:B------:R-:W-:-:S09]  /*6d70*/  UISETP.NE.AND UP0, UPT, UR4, 0x18, UPT ;  /* 0x000000180400788c */ /* 0x000fd2000bf05270 */
[----:B------:R-:W-:Y:S05]  /*6d80*/  BRA.U !UP0, `(.L_x_1921) ;  /* 0x0000000108447547 */ /* 0x000fea000b800000 */
.L_x_1897:
        /* <DEDUP_REMOVED lines=16> */
.L_x_1922:
[----:B------:R-:W-:Y:S05]  /*6e90*/  BRA `(.L_x_1898) ;  /* 0x0000000000d07947 */ /* 0x000fea0003800000 */
.L_x_1921:
        /* <DEDUP_REMOVED lines=17> */
.L_x_1924:
[----:B------:R-:W-:Y:S05]  /*6fb0*/  BSYNC.RECONVERGENT B0 ;  /* 0x0000000000007941 */ /* 0x000fea0003800200 */
.L_x_1923:
[----:B------:R-:W-:-:S05]  /*6fc0*/  LOP3.LUT R7, R0, 0x80, R7, 0xf8, !PT ;  /* 0x0000008000077812 */ /* 0x000fca00078ef807 */
[----:B------:R2:W-:Y:S01]  /*6fd0*/  STG.E.U8 desc[UR36][R2.64], R7 ;  /* 0x0000000702007986 */ /* 0x0005e2000c101124 */
[----:B------:R-:W-:Y:S05]  /*6fe0*/  BRA `(.L_x_1898) ;  /* 0x00000000007c7947 */ /* 0x000fea0003800000 */
.L_x_1920:
[----:B------:R-:W-:Y:S01]  /*6ff0*/  UMOV UR4, 0xf0000000 ;  /* 0xf000000000047882 */ /* 0x000fe20000000000 */
[----:B------:R-:W-:Y:S01]  /*7000*/  UMOV UR5, 0x380fffff ;  /* 0x380fffff00057882 */ /* 0x000fe20000000000 */
[----:B------:R-:W0:Y:S01]  /*7010*/  F2F.F32.F64 R7, R4 ;  /* 0x0000000400077310 */ /* 0x000e220000301000 */
[----:B------:R-:W-:Y:S01]  /*7020*/  DSETP.GEU.AND P0, PT, |R4|, UR4, PT ;  /* 0x0000000404007e2a */ /* 0x000fe2000bf0e200 */
[----:B------:R-:W-:-:S13]  /*7030*/  BSSY.RECONVERGENT B0, `(.L_x_1925) ;  /* 0x000000f000007945 */ /* 0x000fda0003800200 */
        /* <DEDUP_REMOVED lines=11> */
.L_x_1926:
[----:B------:R-:W-:Y:S02]  /*70f0*/  ISETP.GT.U32.AND P0, PT, R6, 0x7f800000, PT ;  /* 0x7f8000000600780c */ /* 0x000fe40003f04070 */
[----:B------:R-:W-:-:S04]  /*7100*/  MOV R0, 0x7f ;  /* 0x0000007f00007802 */ /* 0x000fc80000000f00 */
[----:B------:R-:W-:-:S07]  /*7110*/  SEL R0, R0, 0x7c, P0 ;  /* 0x0000007c00007807 */ /* 0x000fce0000000000 */
.L_x_1927:
[----:B------:R-:W-:Y:S05]  /*7120*/  BSYNC.RECONVERGENT B0 ;  /* 0x0000000000007941 */ /* 0x000fea0003800200 */
.L_x_1925:
[----:B------:R-:W-:-:S04]  /*7130*/  SHF.R.U32.HI R5, RZ, 0x18, R7 ;  /* 0x00000018ff057819 */ /* 0x000fc80000011607 */
[----:B------:R-:W-:-:S05]  /*7140*/  LOP3.LUT R5, R0, 0x80, R5, 0xf8, !PT ;  /* 0x0000008000057812 */ /* 0x000fca00078ef805 */
[----:B------:R1:W-:Y:S01]  /*7150*/  STG.E.U8 desc[UR36][R2.64], R5 ;  /* 0x0000000502007986 */ /* 0x0003e2000c101124 */
[----:B------:R-:W-:Y:S05]  /*7160*/  BRA `(.L_x_1898) ;  /* 0x00000000001c7947 */ /* 0x000fea0003800000 */
.L_x_1919:
[----:B------:R-:W-:Y:S01]  /*7170*/  UMOV UR4, 0xf0000000 ;  /* 0xf000000000047882 */ /* 0x000fe20000000000 */
[----:B------:R-:W-:Y:S01]  /*7180*/  UMOV UR5, 0x380fffff ;  /* 0x380fffff00057882 */ /* 0x000fe20000000000 */
[----:B------:R-:W0:Y:S01]  /*7190*/  F2F.F32.F64 R0, R4 ;  /* 0x0000000400007310 */ /* 0x000e220000301000 */
[----:B------:R-:W-:-:S14]  /*71a0*/  DSETP.GEU.AND P0, PT, |R4|, UR4, PT ;  /* 0x0000000404007e2a */ /* 0x000fdc000bf0e200 */
[----:B0-----:R-:W-:-:S05]  /*71b0*/  @!P0 FMUL R0, R0, 1.175494350822287508e-38 ;  /* 0x0080000000008820 */ /* 0x001fca0000400000 */
[----:B------:R-:W-:-:S05]  /*71c0*/  F2FP.BF16.F32.PACK_AB R0, RZ, R0 ;  /* 0x00000000ff00723e */ /* 0x000fca00000010ff */
[----:B------:R0:W-:Y:S02]  /*71d0*/  STG.E.U16 desc[UR36][R2.64], R0 ;  /* 0x0000000002007986 */ /* 0x0001e4000c101524 */
.L_x_1898:
[----:B------:R-:W-:-:S07]  /*71e0*/  VIADD R17, R17, 0x80 ;  /* 0x0000008011117836 */ /* 0x000fce0000000000 */
.L_x_1861:
[----:B------:R-:W-:Y:S05]  /*71f0*/  BSYNC.RECONVERGENT B7 ;  /* 0x0000000000077941 */ /* 0x000fea0003800200 */
.L_x_1860:
[----:B------:R-:W5:Y:S01]  /*7200*/  LDCU UR4, c[0x0][0x380] ;  /* 0x00007000ff0477ac */ /* 0x000f620008000800 */
[----:B------:R-:W-:Y:S01]  /*7210*/  BSSY.RECONVERGENT B7, `(.L_x_1928) ;  /* 0x0000387000077945 */ /* 0x000fe20003800200 */
[----:B-----5:R-:W-:-:S13]  /*7220*/  ISETP.GE.AND P0, PT, R17, UR4, PT ;  /* 0x0000000411007c0c */ /* 0x020fda000bf06270 */
[----:B------:R-:W-:Y:S05]  /*7230*/  @P0 BRA `(.L_x_1929) ;  /* 0x0000003800100947 */ /* 0x000fea0003800000 */
[----:B------:R-:W5:Y:S01]  /*7240*/  LDCU UR4, c[0x0][0x388] ;  /* 0x00007100ff0477ac */ /* 0x000f620008000800 */
[----:B01----:R-:W-:Y:S01]  /*7250*/  MOV R0, RZ ;  /* 0x000000ff00007202 */ /* 0x003fe20000000f00 */
        /* <DEDUP_REMOVED lines=301> */
.L_x_1930:
[----:B------:R-:W2:Y:S01]  /*8530*/  LDCU.64 UR6, c[0x0][0x588] ;  /* 0x0000b100ff0677ac */ /* 0x000ea20008000a00 */
[----:B------:R-:W-:Y:S01]  /*8540*/  BSSY.RECONVERGENT B6, `(.L_x_1931) ;  /* 0x00000ec000067945 */ /* 0x000fe20003800200 */
[----:B------:R-:W-:-:S04]  /*8550*/  UPRMT UR4, UR41, 0x9910, URZ ;  /* 0x0000991029047896 */ /* 0x000fc800080000ff */
[----:B------:R-:W-:Y:S01]  /*8560*/  UISETP.GT.AND UP0, UPT, UR4, 0x9, UPT ;  /* 0x000000090400788c */ /* 0x000fe2000bf04270 */
[----:B--234-:R-:W-:-:S04]  /*8570*/  IADD3 R2, P0, PT, R0, UR6, RZ ;  /* 0x0000000600027c10 */ /* 0x01cfc8000ff1e0ff */
        /* <DEDUP_REMOVED lines=13> */
.L_x_1935:
[----:B------:R-:W2:Y:S02]  /*8650*/  LDG.E.U8 R2, desc[UR36][R2.64] ;  /* 0x0000002402027981 */ /* 0x000ea4000c1e1100 */
[----:B--2---:R0:W1:Y:S01]  /*8660*/  I2F.F64.U16 R4, R2 ;  /* 0x0000000200047312 */ /* 0x0040620000101800 */
[----:B------:R-:W-:Y:S05]  /*8670*/  BRA `(.L_x_1937) ;  /* 0x0000000c00607947 */ /* 0x000fea0003800000 */
.L_x_1934:
        /* <DEDUP_REMOVED lines=9> */
.L_x_1939:
[----:B------:R-:W2:Y:S02]  /*8710*/  LDG.E R2, desc[UR36][R2.64] ;  /* 0x0000002402027981 */ /* 0x000ea4000c1e1900 */
[----:B--2---:R0:W1:Y:S01]  /*8720*/  I2F.F64 R4, R2 ;  /* 0x0000000200047312 */ /* 0x0040620000201c00 */
[----:B------:R-:W-:Y:S05]  /*8730*/  BRA `(.L_x_1937) ;  /* 0x0000000c00307947 */ /* 0x000fea0003800000 */
.L_x_1938:
[----:B------:R-:W2:Y:S02]  /*8740*/  LDG.E.U16 R2, desc[UR36][R2.64] ;  /* 0x0000002402027981 */ /* 0x000ea4000c1e1500 */
[----:B--2---:R0:W1:Y:S01]  /*8750*/  I2F.F64.S16 R4, R2 ;  /* 0x0000000200047312 */ /* 0x0040620000101c00 */
[----:B------:R-:W-:Y:S05]  /*8760*/  BRA `(.L_x_1937) ;  /* 0x0000000c00247947 */ /* 0x000fea0003800000 */
.L_x_1933:
        /* <DEDUP_REMOVED lines=10> */
.L_x_1941:
[----:B------:R-:W2:Y:S02]  /*8810*/  LDG.E.U16 R0, desc[UR36][R2.64] ;  /* 0x0000002402007981 */ /* 0x000ea4000c1e1500 */
[----:B--2---:R-:W-:-:S05]  /*8820*/  HADD2.F32 R0, -RZ, R0.H0_H0 ;  /* 0x20000000ff007230 */ /* 0x004fca0000004100 */
[----:B------:R-:W-:-:S04]  /*8830*/  FMUL.FTZ R0, R0, 1 ;  /* 0x3f80000000007820 */ /* 0x000fc80000410000 */
[----:B------:R0:W1:Y:S01]  /*8840*/  F2F.F64.F32 R4, R0 ;  /* 0x0000000000047310 */ /* 0x0000620000201800 */
[----:B------:R-:W-:Y:S05]  /*8850*/  BRA `(.L_x_1937) ;  /* 0x0000000800e87947 */ /* 0x000fea0003800000 */
.L_x_1940:
        /* <DEDUP_REMOVED lines=10> */
.L_x_1943:
[----:B------:R-:W2:Y:S02]  /*8900*/  LDG.E.U16 R2, desc[UR36][R2.64] ;  /* 0x0000002402027981 */ /* 0x000ea4000c1e1500 */
[----:B--2---:R-:W-:-:S05]  /*8910*/  HADD2.F32 R0, -RZ, R2.H0_H0 ;  /* 0x20000002ff007230 */ /* 0x004fca0000004100 */
[----:B------:R-:W-:-:S04]  /*8920*/  FMUL.FTZ R0, R0, 1 ;  /* 0x3f80000000007820 */ /* 0x000fc80000410000 */
[----:B------:R0:W1:Y:S01]  /*8930*/  F2F.F64.F32 R4, R0 ;  /* 0x0000000000047310 */ /* 0x0000620000201800 */
[----:B------:R-:W-:Y:S05]  /*8940*/  BRA `(.L_x_1937) ;  /* 0x0000000800ac7947 */ /* 0x000fea0003800000 */
.L_x_1942:
[----:B------:R0:W5:Y:S01]  /*8950*/  LDG.E.64 R4, desc[UR36][R2.64] ;  /* 0x0000002402047981 */ /* 0x000162000c1e1b00 */
[----:B------:R-:W-:Y:S05]  /*8960*/  BRA `(.L_x_1937) ;  /* 0x0000000800a47947 */ /* 0x000fea0003800000 */
.L_x_1932:
        /* <DEDUP_REMOVED lines=9> */
[----:B------:R-:W-:Y:S01]  /*8a00*/  IMAD.MOV.U32 R4, RZ, RZ, RZ ;  /* 0x000000ffff047224 */ /* 0x000fe200078e00ff */
[----:B--2---:R-:W-:-:S04]  /*8a10*/  ISETP.NE.AND P0, PT, R2, RZ, PT ;  /* 0x000000ff0200720c */ /* 0x004fc80003f05270 */
[----:B------:R-:W-:Y:S01]  /*8a20*/  FSEL R5, RZ, 1.875, !P0 ;  /* 0x3ff00000ff057808 */ /* 0x000fe20004000000 */
[----:B------:R-:W-:Y:S08]  /*8a30*/  BRA `(.L_x_1937) ;  /* 0x0000000800707947 */ /* 0x000ff00003800000 */
.L_x_1946:
[----:B------:R0:W5:Y:S01]  /*8a40*/  LDG.E.64 R4, desc[UR36][R2.64] ;  /* 0x0000002402047981 */ /* 0x000162000c1e1b00 */
[----:B------:R-:W-:Y:S05]  /*8a50*/  BRA `(.L_x_1937) ;  /* 0x0000000800687947 */ /* 0x000fea0003800000 */
.L_x_1945:
        /* <DEDUP_REMOVED lines=12> */
[----:B0-----:R-:W-:-:S04]  /*8b20*/  IADD3 R5, PT, PT, -R5, RZ, RZ ;  /* 0x000000ff05057210 */ /* 0x001fc80007ffe1ff */
[----:B------:R-:W-:-:S05]  /*8b30*/  VIADDMNMX.U32 R5, R5, R6, 0x4, !PT ;  /* 0x0000000405057446 */ /* 0x000fca0007800006 */
[----:B------:R-:W-:-:S05]  /*8b40*/  VIADD R5, R5, 0xfffffffc ;  /* 0xfffffffc05057836 */ /* 0x000fca0000000000 */
[C---:B------:R-:W-:Y:S02]  /*8b50*/  SHF.L.U32 R6, R4.reuse, R5, RZ ;  /* 0x0000000504067219 */ /* 0x040fe400000006ff */
[----:B------:R-:W-:Y:S01]  /*8b60*/  SHF.L.U32 R7, R5, 0x17, RZ ;  /* 0x0000001705077819 */ /* 0x000fe200000006ff */
[----:B------:R-:W-:-:S03]  /*8b70*/  VIADD R5, R4, 0x1000000 ;  /* 0x0100000004057836 */ /* 0x000fc60000000000 */
[----:B------:R-:W-:Y:S02]  /*8b80*/  LEA.HI R6, R6, -R7, RZ, 0x1c ;  /* 0x8000000706067211 */ /* 0x000fe400078fe0ff */
[----:B------:R-:W-:Y:S02]  /*8b90*/  SHF.R.S32.HI R5, RZ, 0x8, R5 ;  /* 0x00000008ff057819 */ /* 0x000fe40000011405 */
[----:B------:R-:W-:-:S04]  /*8ba0*/  IADD3 R6, PT, PT, R6, 0x3c000000, RZ ;  /* 0x3c00000006067810 */ /* 0x000fc80007ffe0ff */
[----:B------:R-:W-:-:S04]  /*8bb0*/  LOP3.LUT R5, R6, 0x7f800000, R5, 0xf8, !PT ;  /* 0x7f80000006057812 */ /* 0x000fc800078ef805 */
[----:B------:R-:W-:-:S04]  /*8bc0*/  SEL R5, R5, RZ, P0 ;  /* 0x000000ff05057207 */ /* 0x000fc80000000000 */
[----:B------:R-:W-:-:S05]  /*8bd0*/  LOP3.LUT R5, R5, 0x80000000, R0, 0xf8, !PT ;  /* 0x8000000005057812 */ /* 0x000fca00078ef800 */
[----:B------:R-:W-:-:S06]  /*8be0*/  FMUL.FTZ R5, R5, 1 ;  /* 0x3f80000005057820 */ /* 0x000fcc0000410000 */
[----:B------:R-:W0:Y:S01]  /*8bf0*/  F2F.F64.F32 R4, R5 ;  /* 0x0000000500047310 */ /* 0x000e220000201800 */
[----:B------:R-:W-:Y:S05]  /*8c00*/  BRA `(.L_x_1937) ;  /* 0x0000000400fc7947 */ /* 0x000fea0003800000 */
.L_x_1948:
        /* <DEDUP_REMOVED lines=12> */
[----:B------:R3:W4:Y:S01]  /*8cd0*/  F2F.F64.F32 R4, R0 ;  /* 0x0000000000047310 */ /* 0x0007220000201800 */
[----:B------:R-:W-:Y:S05]  /*8ce0*/  BRA `(.L_x_1937) ;  /* 0x0000000400c47947 */ /* 0x000fea0003800000 */
.L_x_1947:
[----:B------:R-:W2:Y:S02]  /*8cf0*/  LDG.E.U16 R0, desc[UR36][R2.64] ;  /* 0x0000002402007981 */ /* 0x000ea4000c1e1500 */
[----:B--2---:R-:W-:-:S04]  /*8d00*/  IMAD.U32 R0, R0, 0x10000, RZ ;  /* 0x0001000000007824 */ /* 0x004fc800078e00ff */
[----:B------:R-:W-:-:S04]  /*8d10*/  FMUL.FTZ R0, R0, 1 ;  /* 0x3f80000000007820 */ /* 0x000fc80000410000 */
[----:B------:R1:W2:Y:S01]  /*8d20*/  F2F.F64.F32 R4, R0 ;  /* 0x0000000000047310 */ /* 0x0002a20000201800 */
[----:B------:R-:W-:Y:S05]  /*8d30*/  BRA `(.L_x_1937) ;  /* 0x0000000400b07947 */ /* 0x000fea0003800000 */
.L_x_1944:
        /* <DEDUP_REMOVED lines=11> */
.L_x_1951:
[----:B------:R-:W2:Y:S01]  /*8df0*/  LDG.E.U8 R3, desc[UR36][R2.64] ;  /* 0x0000002402037981 */ /* 0x000ea2000c1e1100 */
[----:B------:R-:W-:Y:S02]  /*8e00*/  CS2R R4, SRZ ;  /* 0x0000000000047805 */ /* 0x000fe4000001ff00 */
[----:B--2---:R-:W-:-:S13]  /*8e10*/  ISETP.NE.AND P0, PT, R3, RZ, PT ;  /* 0x000000ff0300720c */ /* 0x004fda0003f05270 */
[----:B------:R-:W-:Y:S05]  /*8e20*/  @!P0 BRA `(.L_x_1937) ;  /* 0x0000000400748947 */ /* 0x000fea0003800000 */
[----:B------:R-:W-:-:S13]  /*8e30*/  ISETP.NE.AND P0, PT, R3, 0x80, PT ;  /* 0x000000800300780c */ /* 0x000fda0003f05270 */
[----:B------:R-:W-:Y:S01]  /*8e40*/  @!P0 MOV R4, 0x20000000 ;  /* 0x2000000000048802 */ /* 0x000fe20000000f00 */
        /* <DEDUP_REMOVED lines=15> */
.L_x_1953:
[----:B------:R-:W-:Y:S05]  /*8f40*/  BSYNC.RECONVERGENT B0 ;  /* 0x0000000000007941 */ /* 0x000fea0003800200 */
.L_x_1952:
[----:B------:R-:W-:Y:S02]  /*8f50*/  SHF.L.U32 R0, R0, 0x14, RZ ;  /* 0x0000001400007819 */ /* 0x000fe400000006ff */
[----:B------:R-:W-:-:S04]  /*8f60*/  LEA R2, R2, 0x3b800000, 0x17 ;  /* 0x3b80000002027811 */ /* 0x000fc800078eb8ff */
[----:B------:R-:W-:-:S05]  /*8f70*/  LOP3.LUT R0, R2, R0, R7, 0xfe, !PT ;  /* 0x0000000002007212 */ /* 0x000fca00078efe07 */
[----:B------:R-:W-:-:S04]  /*8f80*/  FMUL.FTZ R0, R0, 1 ;  /* 0x3f80000000007820 */ /* 0x000fc80000410000 */
[----:B------:R0:W1:Y:S01]  /*8f90*/  F2F.F64.F32 R4, R0 ;  /* 0x0000000000047310 */ /* 0x0000620000201800 */
[----:B------:R-:W-:Y:S05]  /*8fa0*/  BRA `(.L_x_1937) ;  /* 0x0000000400147947 */ /* 0x000fea0003800000 */
.L_x_1950:
        /* <DEDUP_REMOVED lines=21> */
.L_x_1955:
[----:B------:R-:W-:Y:S05]  /*9100*/  BSYNC.RECONVERGENT B0 ;  /* 0x0000000000007941 */ /* 0x000fea0003800200 */
.L_x_1954:
[----:B------:R-:W-:Y:S01]  /*9110*/  IMAD.SHL.U32 R0, R0, 0x200000, RZ ;  /* 0x0020000000007824 */ /* 0x000fe200078e00ff */
[----:B------:R-:W-:-:S04]  /*9120*/  LEA R2, R2, 0x37800000, 0x17 ;  /* 0x3780000002027811 */ /* 0x000fc800078eb8ff */
[----:B------:R-:W-:-:S05]  /*9130*/  LOP3.LUT R0, R2, R0, R7, 0xfe, !PT ;  /* 0x0000000002007212 */ /* 0x000fca00078efe07 */
[----:B------:R-:W-:-:S04]  /*9140*/  FMUL.FTZ R0, R0, 1 ;  /* 0x3f80000000007820 */ /* 0x000fc80000410000 */
[----:B------:R0:W1:Y:S01]  /*9150*/  F2F.F64.F32 R4, R0 ;  /* 0x0000000000047310 */ /* 0x0000620000201800 */
[----:B------:R-:W-:Y:S05]  /*9160*/  BRA `(.L_x_1937) ;  /* 0x0000000000a47947 */ /* 0x000fea0003800000 */
.L_x_1949:
        /* <DEDUP_REMOVED lines=12> */
[----:B------:R-:W-:Y:S01]  /*9230*/  @P0 SHF.L.U32 R0, R0, 0x17, RZ ;  /* 0x0000001700000819 */ /* 0x000fe200000006ff */
[----:B------:R-:W-:Y:S01]  /*9240*/  @!P0 IMAD.MOV.U32 R4, RZ, RZ, 0x20000000 ;  /* 0x20000000ff048424 */ /* 0x000fe200078e00ff */
[----:B------:R-:W-:-:S03]  /*9250*/  @!P0 MOV R5, 0x7ff80000 ;  /* 0x7ff8000000058802 */ /* 0x000fc60000000f00 */
[----:B------:R-:W-:-:S04]  /*9260*/  @P0 FMUL.FTZ R0, R0, 1 ;  /* 0x3f80000000000820 */ /* 0x000fc80000410000 */
[----:B------:R0:W1:Y:S01]  /*9270*/  @P0 F2F.F64.F32 R4, R0 ;  /* 0x0000000000040310 */ /* 0x0000620000201800 */
[----:B------:R-:W-:Y:S05]  /*9280*/  BRA `(.L_x_1937) ;  /* 0x00000000005c7947 */ /* 0x000fea0003800000 */
.L_x_1936:
        /* <DEDUP_REMOVED lines=10> */
[----:B-1----:R-:W-:Y:S01]  /*9330*/  IMAD.U32 R6, RZ, RZ, UR6 ;  /* 0x00000006ff067e24 */ /* 0x002fe2000f8e00ff */
[----:B------:R-:W-:Y:S01]  /*9340*/  MOV R7, UR7 ;  /* 0x0000000700077c02 */ /* 0x000fe20008000f00 */
[----:B---3--:R-:W-:Y:S01]  /*9350*/  IMAD.U32 R10, RZ, RZ, UR8 ;  /* 0x00000008ff0a7e24 */ /* 0x008fe2000f8e00ff */
[----:B------:R-:W-:-:S07]  /*9360*/  MOV R11, UR9 ;  /* 0x00000009000b7c02 */ /* 0x000fce0008000f00 */
[----:B------:R-:W-:-:S07]  /*9370*/  LEPC R20, `(.L_x_1958) ;  /* 0x000000001014794e */ /* 0x000fce0000000000 */
[----:B--2---:R-:W-:Y:S05]  /*9380*/  CALL.ABS.NOINC R2 ;  /* 0x0000000002007343 */ /* 0x004fea0003c00000 */
.L_x_1958:
[----:B------:R-:W-:Y:S01]  /*9390*/  CS2R R4, SRZ ;  /* 0x0000000000047805 */ /* 0x000fe2000001ff00 */
[----:B------:R-:W-:Y:S06]  /*93a0*/  BRA `(.L_x_1937) ;  /* 0x0000000000147947 */ /* 0x000fec0003800000 */
.L_x_1957:
[----:B------:R-:W2:Y:S02]  /*93b0*/  LDG.E.64 R4, desc[UR36][R2.64] ;  /* 0x0000002402047981 */ /* 0x000ea4000c1e1b00 */
[----:B--2---:R-:W0:Y:S01]  /*93c0*/  I2F.F64.U64 R4, R4 ;  /* 0x0000000400047312 */ /* 0x004e220000301800 */
[----:B------:R-:W-:Y:S05]  /*93d0*/  BRA `(.L_x_1937) ;  /* 0x0000000000087947 */ /* 0x000fea0003800000 */
.L_x_1956:
[----:B------:R-:W2:Y:S02]  /*93e0*/  LDG.E R2, desc[UR36][R2.64] ;  /* 0x0000002402027981 */ /* 0x000ea4000c1e1900 */
[----:B--2---:R0:W1:Y:S02]  /*93f0*/  I2F.F64.U32 R4, R2 ;  /* 0x0000000200047312 */ /* 0x0040640000201800 */
.L_x_1937:
[----:B------:R-:W-:Y:S05]  /*9400*/  BSYNC.RECONVERGENT B6 ;  /* 0x0000000000067941 */ /* 0x000fea0003800200 */
.L_x_1931:
[----:B012-45:R-:W-:Y:S01]  /*9410*/  ISETP.GT.AND P0, PT, R5, 0xfffff, PT ;  /* 0x000fffff0500780c */ /* 0x037fe20003f04270 */
[----:B------:R-:W-:Y:S01]  /*9420*/  IMAD.MOV.U32 R2, RZ, RZ, R4 ;  /* 0x000000ffff027224 */ /* 0x000fe200078e0004 */
[----:B------:R-:W-:Y:S01]  /*9430*/  MOV R3, R5 ;  /* 0x0000000500037202 */ /* 0x000fe20000000f00 */
[----:B------:R-:W-:Y:S10]  /*9440*/  BSSY.RECONVERGENT B0, `(.L_x_1959) ;  /* 0x000004f000007945 */ /* 0x000ff40003800200 */
[----:B------:R-:W-:-:S10]  /*9450*/  @!P0 DMUL R4, R4, 1.80143985094819840000e+16 ;  /* 0x4350000004048828 */ /* 0x000fd40000000000 */
[----:B------:R-:W-:Y:S01]  /*9460*/  @!P0 MOV R3, R5 ;  /* 0x0000000500038202 */ /* 0x000fe20000000f00 */
[----:B------:R-:W-:-:S04]  /*9470*/  @!P0 IMAD.MOV.U32 R2, RZ, RZ, R4 ;  /* 0x000000ffff028224 */ /* 0x000fc800078e0004 */
[----:B---3--:R-:W-:-:S05]  /*9480*/  VIADD R0, R3, 0xffffffff ;  /* 0xffffffff03007836 */ /* 0x008fca0000000000 */
[----:B------:R-:W-:Y:S02]  /*9490*/  ISETP.GE.U32.AND P1, PT, R0, 0x7fefffff, PT ;  /* 0x7fefffff0000780c */ /* 0x000fe40003f26070 */
[----:B------:R-:W-:Y:S02]  /*94a0*/  MOV R0, 0xfffffc01 ;  /* 0xfffffc0100007802 */ /* 0x000fe40000000f00 */
[----:B------:R-:W-:-:S09]  /*94b0*/  @!P0 MOV R0, 0xfffffbcb ;  /* 0xfffffbcb00008802 */ /* 0x000fd20000000f00 */
        /* <DEDUP_REMOVED lines=8> */
[----:B------:R-:W-:Y:S01]  /*9540*/  IMAD.MOV.U32 R14, RZ, RZ, -0x748574fc ;  /* 0x8b7a8b04ff0e7424 */ /* 0x000fe200078e00ff */
[----:B------:R-:W-:Y:S01]  /*9550*/  MOV R6, RZ ;  /* 0x000000ff00067202 */ /* 0x000fe20000000f00 */
[----:B------:R-:W-:Y:S01]  /*9560*/  UMOV UR4, 0x3ae80f1e ;  /* 0x3ae80f1e00047882 */ /* 0x000fe20000000000 */
[----:B------:R-:W-:Y:S01]  /*9570*/  LOP3.LUT R5, R4, 0x3ff00000, RZ, 0xfc, !PT ;  /* 0x3ff0000004057812 */ /* 0x000fe200078efcff */
[----:B------:R-:W-:Y:S01]  /*9580*/  IMAD.MOV.U32 R4, RZ, RZ, R2 ;  /* 0x000000ffff047224 */ /* 0x000fe200078e0002 */
[----:B------:R-:W-:Y:S01]  /*9590*/  MOV R15, 0x3ed0ee25 ;  /* 0x3ed0ee25000f7802 */ /* 0x000fe20000000f00 */
        /* <DEDUP_REMOVED lines=57> */
.L_x_1960:
[----:B------:R-:W-:Y:S05]  /*9930*/  BSYNC.RECONVERGENT B0 ;  /* 0x0000000000007941 */ /* 0x000fea0003800200 */
.L_x_1959:
        /* <DEDUP_REMOVED lines=23> */
.L_x_1964:
[----:B------:R-:W0:Y:S02]  /*9ab0*/  F2I.S64.F64.TRUNC R4, R4 ;  /* 0x0000000400047311 */ /* 0x000e24000030d900 */
[----:B0-----:R-:W-:-:S05]  /*9ac0*/  MOV R7, R4 ;  /* 0x0000000400077202 */ /* 0x001fca0000000f00 */
[----:B------:R3:W-:Y:S01]  /*9ad0*/  STG.E.U8 desc[UR36][R2.64], R7 ;  /* 0x0000000702007986 */ /* 0x0007e2000c101124 */
[----:B------:R-:W-:Y:S05]  /*9ae0*/  BRA `(.L_x_1966) ;  /* 0x0000000c00e07947 */ /* 0x000fea0003800000 */
.L_x_1963:
        /* <DEDUP_REMOVED lines=9> */
.L_x_1968:
[----:B------:R-:W0:Y:S02]  /*9b80*/  F2I.F64.TRUNC R5, R4 ;  /* 0x0000000400057311 */ /* 0x000e24000030d100 */
[----:B0-----:R2:W-:Y:S01]  /*9b90*/  STG.E desc[UR36][R2.64], R5 ;  /* 0x0000000502007986 */ /* 0x0015e2000c101924 */
[----:B------:R-:W-:Y:S05]  /*9ba0*/  BRA `(.L_x_1966) ;  /* 0x0000000c00b07947 */ /* 0x000fea0003800000 */
.L_x_1967:
[----:B------:R-:W0:Y:S02]  /*9bb0*/  F2I.F64.TRUNC R5, R4 ;  /* 0x0000000400057311 */ /* 0x000e24000030d100 */
[----:B0-----:R0:W-:Y:S01]  /*9bc0*/  STG.E.U16 desc[UR36][R2.64], R5 ;  /* 0x0000000502007986 */ /* 0x0011e2000c101524 */
[----:B------:R-:W-:Y:S05]  /*9bd0*/  BRA `(.L_x_1966) ;  /* 0x0000000c00a47947 */ /* 0x000fea0003800000 */
.L_x_1962:
        /* <DEDUP_REMOVED lines=13> */
.L_x_1970:
        /* <DEDUP_REMOVED lines=8> */
.L_x_1969:
        /* <DEDUP_REMOVED lines=10> */
[----:B------:R-:W-:-:S13]  /*9dd0*/  IMAD.MOV.U32 R7, RZ, RZ, RZ ;  /* 0x000000ffff077224 */ /* 0x000fda00078e00ff */
[----:B0-----:R-:W-:-:S05]  /*9de0*/  @!P0 FMUL R6, R6, 1.175494350822287508e-38 ;  /* 0x0080000006068820 */ /* 0x001fca0000400000 */
[----:B------:R0:W-:Y:S01]  /*9df0*/  STG.E.64 desc[UR36][R2.64], R6 ;  /* 0x0000000602007986 */ /* 0x0001e2000c101b24 */
[----:B------:R-:W-:Y:S05]  /*9e00*/  BRA `(.L_x_1966) ;  /* 0x0000000c00187947 */ /* 0x000fea0003800000 */
.L_x_1972:
        /* <DEDUP_REMOVED lines=9> */
.L_x_1971:
[----:B------:R0:W-:Y:S01]  /*9ea0*/  STG.E.64 desc[UR36][R2.64], R4 ;  /* 0x0000000402007986 */ /* 0x0001e2000c101b24 */
[----:B------:R-:W-:Y:S05]  /*9eb0*/  BRA `(.L_x_1966) ;  /* 0x0000000800ec7947 */ /* 0x000fea0003800000 */
.L_x_1961:
        /* <DEDUP_REMOVED lines=13> */
.L_x_1976:
        /* <DEDUP_REMOVED lines=22> */
.L_x_1979:
[----:B------:R-:W-:-:S04]  /*a0f0*/  SHF.R.U32.HI R5, RZ, 0x18, R7 ;  /* 0x00000018ff057819 */ /* 0x000fc80000011607 */
[----:B------:R-:W-:-:S07]  /*a100*/  LOP3.LUT R0, R0, 0x80, R5, 0xf8, !PT ;  /* 0x0000008000007812 */ /* 0x000fce00078ef805 */
.L_x_1978:
[----:B------:R-:W-:Y:S05]  /*a110*/  BSYNC.RECONVERGENT B0 ;  /* 0x0000000000007941 */ /* 0x000fea0003800200 */
.L_x_1977:
[----:B------:R0:W-:Y:S01]  /*a120*/  STG.E.U8 desc[UR36][R2.64], R0 ;  /* 0x0000000002007986 */ /* 0x0001e2000c101124 */
[----:B------:R-:W-:Y:S05]  /*a130*/  BRA `(.L_x_1966) ;  /* 0x00000008004c7947 */ /* 0x000fea0003800000 */
.L_x_1975:
        /* <DEDUP_REMOVED lines=22> */
.L_x_1982:
[----:B------:R-:W-:-:S04]  /*a2a0*/  SHF.R.U32.HI R5, RZ, 0x18, R7 ;  /* 0x00000018ff057819 */ /* 0x000fc80000011607 */
[----:B------:R-:W-:-:S07]  /*a2b0*/  LOP3.LUT R0, R0, 0x80, R5, 0xf8, !PT ;  /* 0x0000008000007812 */ /* 0x000fce00078ef805 */
.L_x_1981:
[----:B------:R-:W-:Y:S05]  /*a2c0*/  BSYNC.RECONVERGENT B0 ;  /* 0x0000000000007941 */ /* 0x000fea0003800200 */
.L_x_1980:
[----:B------:R0:W-:Y:S01]  /*a2d0*/  STG.E.U8 desc[UR36][R2.64], R0 ;  /* 0x0000000002007986 */ /* 0x0001e2000c101124 */
[----:B------:R-:W-:Y:S05]  /*a2e0*/  BRA `(.L_x_1966) ;  /* 0x0000000400e07947 */ /* 0x000fea0003800000 */
.L_x_1974:
        /* <DEDUP_REMOVED lines=26> */
.L_x_1984:
[----:B------:R-:W0:Y:S02]  /*a490*/  F2I.U64.F64.TRUNC R4, R4 ;  /* 0x0000000400047311 */ /* 0x000e24000030d800 */
[----:B0-----:R0:W-:Y:S01]  /*a4a0*/  STG.E.64 desc[UR36][R2.64], R4 ;  /* 0x0000000402007986 */ /* 0x0011e2000c101b24 */
[----:B------:R-:W-:Y:S05]  /*a4b0*/  BRA `(.L_x_1966) ;  /* 0x00000004006c7947 */ /* 0x000fea0003800000 */
.L_x_1983:
[----:B------:R-:W0:Y:S02]  /*a4c0*/  F2I.U32.F64.TRUNC R5, R4 ;  /* 0x0000000400057311 */ /* 0x000e24000030d000 */
[----:B0-----:R0:W-:Y:S01]  /*a4d0*/  STG.E desc[UR36][R2.64], R5 ;  /* 0x0000000502007986 */ /* 0x0011e2000c101924 */
[----:B------:R-:W-:Y:S05]  /*a4e0*/  BRA `(.L_x_1966) ;  /* 0x0000000400607947 */ /* 0x000fea0003800000 */
.L_x_1973:
        /* <DEDUP_REMOVED lines=10> */
.L_x_1986:
[----:B------:R-:W-:-:S05]  /*a590*/  CS2R R6, SRZ ;  /* 0x0000000000067805 */ /* 0x000fca000001ff00 */
[----:B------:R0:W-:Y:S01]  /*a5a0*/  STG.E.128 desc[UR36][R2.64], R4 ;  /* 0x0000000402007986 */ /* 0x0001e2000c101d24 */
[----:B------:R-:W-:Y:S05]  /*a5b0*/  BRA `(.L_x_1966) ;  /* 0x00000004002c7947 */ /* 0x000fea0003800000 */
.L_x_1985:
[----:B------:R-:W-:-:S09]  /*a5c0*/  UISETP.NE.AND UP0, UPT, UR4, 0xf, UPT ;  /* 0x0000000f0400788c */ /* 0x000fd2000bf05270 */
[----:B------:R-:W-:Y:S05]  /*a5d0*/  BRA.U !UP0, `(.L_x_1987) ;  /* 0x0000000508087547 */ /* 0x000fea000b800000 */
[----:B------:R-:W-:-:S09]  /*a5e0*/  UISETP.NE.AND UP0, UPT, UR4, 0x17, UPT ;  /* 0x000000170400788c */ /* 0x000fd2000bf05270 */
[----:B------:R-:W-:Y:S05]  /*a5f0*/  BRA.U !UP0, `(.L_x_1988) ;  /* 0x0000000108a07547 */ /* 0x000fea000b800000 */
[----:B------:R-:W-:-:S09]  /*a600*/  UISETP.NE.AND UP0, UPT, UR4, 0x18, UPT ;  /* 0x000000180400788c */ /* 0x000fd2000bf05270 */
[----:B------:R-:W-:Y:S05]  /*a610*/  BRA.U !UP0, `(.L_x_1989) ;  /* 0x0000000108447547 */ /* 0x000fea000b800000 */
.L_x_1965:
        /* <DEDUP_REMOVED lines=16> */
.L_x_1990:
[----:B------:R-:W-:Y:S05]  /*a720*/  BRA `(.L_x_1966) ;  /* 0x0000000000d07947 */ /* 0x000fea0003800000 */
.L_x_1989:
        /* <DEDUP_REMOVED lines=17> */
.L_x_1992:
[----:B------:R-:W-:Y:S05]  /*a840*/  BSYNC.RECONVERGENT B0 ;  /* 0x0000000000007941 */ /* 0x000fea0003800200 */
.L_x_1991:
[----:B------:R-:W-:-:S05]  /*a850*/  LOP3.LUT R7, R0, 0x80, R7, 0xf8, !PT ;  /* 0x0000008000077812 */ /* 0x000fca00078ef807 */
[----:B------:R0:W-:Y:S01]  /*a860*/  STG.E.U8 desc[UR36][R2.64], R7 ;  /* 0x0000000702007986 */ /* 0x0001e2000c101124 */
[----:B------:R-:W-:Y:S05]  /*a870*/  BRA `(.L_x_1966) ;  /* 0x00000000007c7947 */ /* 0x000fea0003800000 */
.L_x_1988:
        /* <DEDUP_REMOVED lines=16> */
.L_x_1994:
[----:B------:R-:W-:Y:S02]  /*a980*/  ISETP.GT.U32.AND P0, PT, R6, 0x7f800000, PT ;  /* 0x7f8000000600780c */ /* 0x000fe40003f04070 */
[----:B------:R-:W-:-:S04]  /*a990*/  MOV R0, 0x7f ;  /* 0x0000007f00007802 */ /* 0x000fc80000000f00 */
[----:B------:R-:W-:-:S07]  /*a9a0*/  SEL R0, R0, 0x7c, P0 ;  /* 0x0000007c00007807 */ /* 0x000fce0000000000 */
.L_x_1995:
[----:B------:R-:W-:Y:S05]  /*a9b0*/  BSYNC.RECONVERGENT B0 ;  /* 0x0000000000007941 */ /* 0x000fea0003800200 */
.L_x_1993:
[----:B------:R-:W-:-:S04]  /*a9c0*/  SHF.R.U32.HI R5, RZ, 0x18, R7 ;  /* 0x00000018ff057819 */ /* 0x000fc80000011607 */
[----:B------:R-:W-:-:S05]  /*a9d0*/  LOP3.LUT R5, R0, 0x80, R5, 0xf8, !PT ;  /* 0x0000008000057812 */ /* 0x000fca00078ef805 */
[----:B------:R0:W-:Y:S01]  /*a9e0*/  STG.E.U8 desc[UR36][R2.64], R5 ;  /* 0x0000000502007986 */ /* 0x0001e2000c101124 */
[----:B------:R-:W-:Y:S05]  /*a9f0*/  BRA `(.L_x_1966) ;  /* 0x00000000001c7947 */ /* 0x000fea0003800000 */
.L_x_1987:
[----:B------:R-:W-:Y:S01]  /*aa00*/  UMOV UR4, 0xf0000000 ;  /* 0xf000000000047882 */ /* 0x000fe20000000000 */
[----:B------:R-:W-:Y:S01]  /*aa10*/  UMOV UR5, 0x380fffff ;  /* 0x380fffff00057882 */ /* 0x000fe20000000000 */
[----:B------:R-:W0:Y:S01]  /*aa20*/  F2F.F32.F64 R0, R4 ;  /* 0x0000000400007310 */ /* 0x000e220000301000 */
[----:B------:R-:W-:-:S14]  /*aa30*/  DSETP.GEU.AND P0, PT, |R4|, UR4, PT ;  /* 0x0000000404007e2a */ /* 0x000fdc000bf0e200 */
[----:B0-----:R-:W-:-:S05]  /*aa40*/  @!P0 FMUL R0, R0, 1.175494350822287508e-38 ;  /* 0x0080000000008820 */ /* 0x001fca0000400000 */
[----:B------:R-:W-:-:S05]  /*aa50*/  F2FP.BF16.F32.PACK_AB R0, RZ, R0 ;  /* 0x00000000ff00723e */ /* 0x000fca00000010ff */
[----:B------:R0:W-:Y:S02]  /*aa60*/  STG.E.U16 desc[UR36][R2.64], R0 ;  /* 0x0000000002007986 */ /* 0x0001e4000c101524 */
.L_x_1966:
[----:B------:R-:W-:-:S07]  /*aa70*/  VIADD R17, R17, 0x80 ;  /* 0x0000008011117836 */ /* 0x000fce0000000000 */
.L_x_1929:
[----:B------:R-:W-:Y:S05]  /*aa80*/  BSYNC.RECONVERGENT B7 ;  /* 0x0000000000077941 */ /* 0x000fea0003800200 */
.L_x_1928:
[----:B------:R-:W5:Y:S02]  /*aa90*/  LDCU UR4, c[0x0][0x380] ;  /* 0x00007000ff0477ac */ /* 0x000f640008000800 */
[----:B-----5:R-:W-:-:S13]  /*aaa0*/  ISETP.GE.AND P0, PT, R17, UR4, PT ;  /* 0x0000000411007c0c */ /* 0x020fda000bf06270 */
[----:B------:R-:W-:Y:S05]  /*aab0*/  @P0 EXIT ;  /* 0x000000000000094d */ /* 0x000fea0003800000 */
        /* <DEDUP_REMOVED lines=303> */
.L_x_1996:
[----:B------:R-:W2:Y:S01]  /*bdb0*/  LDCU.128 UR8, c[0x0][0x580] ;  /* 0x0000b000ff0877ac */ /* 0x000ea20008000c00 */
[----:B------:R-:W-:Y:S01]  /*bdc0*/  BSSY.RECONVERGENT B6, `(.L_x_1997) ;  /* 0x00000ee000067945 */ /* 0x000fe20003800200 */
[----:B------:R-:W-:-:S04]  /*bdd0*/  UPRMT UR4, UR41, 0x9910, URZ ;  /* 0x0000991029047896 */ /* 0x000fc800080000ff */
[----:B------:R-:W-:Y:S01]  /*bde0*/  UISETP.GT.AND UP0, UPT, UR4, 0x9, UPT ;  /* 0x000000090400788c */ /* 0x000fe2000bf04270 */
[----:B--234-:R-:W-:Y:S02]  /*bdf0*/  IADD3 R2, P1, PT, R0, UR10, RZ ;  /* 0x0000000a00027c10 */ /* 0x01cfe4000ff3e0ff */
[----:B------:R-:W-:-:S03]  /*be00*/  IADD3 R16, P0, PT, R16, UR8, RZ ;  /* 0x0000000810107c10 */ /* 0x000fc6000ff1e0ff */
        /* <DEDUP_REMOVED lines=14> */
.L_x_2001:
[----:B------:R-:W2:Y:S02]  /*bef0*/  LDG.E.U8 R2, desc[UR36][R2.64] ;  /* 0x0000002402027981 */ /* 0x000ea4000c1e1100 */
[----:B--2---:R0:W1:Y:S01]  /*bf00*/  I2F.F64.U16 R4, R2 ;  /* 0x0000000200047312 */ /* 0x0040620000101800 */
[----:B------:R-:W-:Y:S05]  /*bf10*/  BRA `(.L_x_2003) ;  /* 0x0000000c00607947 */ /* 0x000fea0003800000 */
.L_x_2000:
        /* <DEDUP_REMOVED lines=9> */
.L_x_2005:
[----:B------:R-:W2:Y:S02]  /*bfb0*/  LDG.E R2, desc[UR36][R2.64] ;  /* 0x0000002402027981 */ /* 0x000ea4000c1e1900 */
[----:B--2---:R0:W1:Y:S01]  /*bfc0*/  I2F.F64 R4, R2 ;  /* 0x0000000200047312 */ /* 0x0040620000201c00 */
[----:B------:R-:W-:Y:S05]  /*bfd0*/  BRA `(.L_x_2003) ;  /* 0x0000000c00307947 */ /* 0x000fea0003800000 */
.L_x_2004:
[----:B------:R-:W2:Y:S02]  /*bfe0*/  LDG.E.U16 R2, desc[UR36][R2.64] ;  /* 0x0000002402027981 */ /* 0x000ea4000c1e1500 */
[----:B--2---:R0:W1:Y:S01]  /*bff0*/  I2F.F64.S16 R4, R2 ;  /* 0x0000000200047312 */ /* 0x0040620000101c00 */
[----:B------:R-:W-:Y:S05]  /*c000*/  BRA `(.L_x_2003) ;  /* 0x0000000c00247947 */ /* 0x000fea0003800000 */
.L_x_1999:
        /* <DEDUP_REMOVED lines=10> */
.L_x_2007:
[----:B------:R-:W2:Y:S02]  /*c0b0*/  LDG.E.U16 R0, desc[UR36][R2.64] ;  /* 0x0000002402007981 */ /* 0x000ea4000c1e1500 */
[----:B--2---:R-:W-:-:S05]  /*c0c0*/  HADD2.F32 R0, -RZ, R0.H0_H0 ;  /* 0x20000000ff007230 */ /* 0x004fca0000004100 */
[----:B------:R-:W-:-:S04]  /*c0d0*/  FMUL.FTZ R0, R0, 1 ;  /* 0x3f80000000007820 */ /* 0x000fc80000410000 */
[----:B------:R0:W1:Y:S01]  /*c0e0*/  F2F.F64.F32 R4, R0 ;  /* 0x0000000000047310 */ /* 0x0000620000201800 */
[----:B------:R-:W-:Y:S05]  /*c0f0*/  BRA `(.L_x_2003) ;  /* 0x0000000800e87947 */ /* 0x000fea0003800000 */
.L_x_2006:
        /* <DEDUP_REMOVED lines=10> */
.L_x_2009:
[----:B------:R-:W2:Y:S02]  /*c1a0*/  LDG.E.U16 R2, desc[UR36][R2.64] ;  /* 0x0000002402027981 */ /* 0x000ea4000c1e1500 */
[----:B--2---:R-:W-:-:S05]  /*c1b0*/  HADD2.F32 R0, -RZ, R2.H0_H0 ;  /* 0x20000002ff007230 */ /* 0x004fca0000004100 */
[----:B------:R-:W-:-:S04]  /*c1c0*/  FMUL.FTZ R0, R0, 1 ;  /* 0x3f80000000007820 */ /* 0x000fc80000410000 */
[----:B------:R0:W1:Y:S01]  /*c1d0*/  F2F.F64.F32 R4, R0 ;  /* 0x0000000000047310 */ /* 0x0000620000201800 */
[----:B------:R-:W-:Y:S05]  /*c1e0*/  BRA `(.L_x_2003) ;  /* 0x0000000800ac7947 */ /* 0x000fea0003800000 */
.L_x_2008:
[----:B------:R0:W5:Y:S01]  /*c1f0*/  LDG.E.64 R4, desc[UR36][R2.64] ;  /* 0x0000002402047981 */ /* 0x000162000c1e1b00 */
[----:B------:R-:W-:Y:S05]  /*c200*/  BRA `(.L_x_2003) ;  /* 0x0000000800a47947 */ /* 0x000fea0003800000 */
.L_x_1998:
        /* <DEDUP_REMOVED lines=13> */
.L_x_2012:
[----:B------:R0:W5:Y:S01]  /*c2e0*/  LDG.E.64 R4, desc[UR36][R2.64] ;  /* 0x0000002402047981 */ /* 0x000162000c1e1b00 */
[----:B------:R-:W-:Y:S05]  /*c2f0*/  BRA `(.L_x_2003) ;  /* 0x0000000800687947 */ /* 0x000fea0003800000 */
.L_x_2011:
[----:B------:R-:W-:-:S09]  /*c300*/  UISETP.NE.AND UP0, UPT, UR4, 0xf, UPT ;  /* 0x0000000f0400788c */ /* 0x000fd2000bf05270 */
[----:B------:R-:W-:Y:S05]  /*c310*/  BRA.U !UP0, `(.L_x_2013) ;  /* 0x00000001089c7547 */ /* 0x000fea000b800000 */
[----:B------:R-:W-:-:S09]  /*c320*/  UISETP.NE.AND UP0, UPT, UR4, 0x17, UPT ;  /* 0x000000170400788c */ /* 0x000fd2000bf05270 */
[----:B------:R-:W-:Y:S05]  /*c330*/  BRA.U !UP0, `(.L_x_2014) ;  /* 0x00000001085c7547 */ /* 0x000fea000b800000 */
[----:B------:R-:W-:-:S09]  /*c340*/  UISETP.NE.AND UP0, UPT, UR4, 0x18, UPT ;  /* 0x000000180400788c */ /* 0x000fd2000bf05270 */
[----:B------:R-:W-:Y:S05]  /*c350*/  BRA.U UP0, `(.L_x_2002) ;  /* 0x0000000500f47547 */ /* 0x000fea000b800000 */
[----:B------:R-:W2:Y:S01]  /*c360*/  LDG.E.U8 R0, desc[UR36][R2.64] ;  /* 0x0000002402007981 */ /* 0x000ea2000c1e1100 */
[----:B------:R-:W-:Y:S02]  /*c370*/  HFMA2 R6, -RZ, RZ, 0, 1.847743988037109375e-06 ;  /* 0x0000001fff067431 */ /* 0x000fe400000001ff */
        /* <DEDUP_REMOVED lines=19> */
.L_x_2014:
        /* <DEDUP_REMOVED lines=14> */
.L_x_2013:
[----:B------:R-:W2:Y:S02]  /*c590*/  LDG.E.U16 R0, desc[UR36][R2.64] ;  /* 0x0000002402007981 */ /* 0x000ea4000c1e1500 */
[----:B--2---:R-:W-:-:S05]  /*c5a0*/  SHF.L.U32 R0, R0, 0x10, RZ ;  /* 0x0000001000007819 */ /* 0x004fca00000006ff */
[----:B------:R-:W-:-:S04]  /*c5b0*/  FMUL.FTZ R0, R0, 1 ;  /* 0x3f80000000007820 */ /* 0x000fc80000410000 */
[----:B------:R0:W1:Y:S01]  /*c5c0*/  F2F.F64.F32 R4, R0 ;  /* 0x0000000000047310 */ /* 0x0000620000201800 */
[----:B------:R-:W-:Y:S05]  /*c5d0*/  BRA `(.L_x_2003) ;  /* 0x0000000400b07947 */ /* 0x000fea0003800000 */
.L_x_2010:
        /* <DEDUP_REMOVED lines=11> */
.L_x_2017:
        /* <DEDUP_REMOVED lines=21> */
.L_x_2019:
[----:B------:R-:W-:Y:S05]  /*c7e0*/  BSYNC.RECONVERGENT B0 ;  /* 0x0000000000007941 */ /* 0x000fea0003800200 */
.L_x_2018:
[----:B------:R-:W-:Y:S01]  /*c7f0*/  IMAD.SHL.U32 R0, R0, 0x100000, RZ ;  /* 0x0010000000007824 */ /* 0x000fe200078e00ff */
[----:B------:R-:W-:-:S04]  /*c800*/  LEA R2, R2, 0x3b800000, 0x17 ;  /* 0x3b80000002027811 */ /* 0x000fc800078eb8ff */
[----:B------:R-:W-:-:S05]  /*c810*/  LOP3.LUT R0, R2, R0, R7, 0xfe, !PT ;  /* 0x0000000002007212 */ /* 0x000fca00078efe07 */
[----:B------:R-:W-:-:S04]  /*c820*/  FMUL.FTZ R0, R0, 1 ;  /* 0x3f80000000007820 */ /* 0x000fc80000410000 */
[----:B------:R0:W1:Y:S01]  /*c830*/  F2F.F64.F32 R4, R0 ;  /* 0x0000000000047310 */ /* 0x0000620000201800 */
[----:B------:R-:W-:Y:S05]  /*c840*/  BRA `(.L_x_2003) ;  /* 0x0000000400147947 */ /* 0x000fea0003800000 */
.L_x_2016:
        /* <DEDUP_REMOVED lines=21> */
.L_x_2021:
[----:B------:R-:W-:Y:S05]  /*c9a0*/  BSYNC.RECONVERGENT B0 ;  /* 0x0000000000007941 */ /* 0x000fea0003800200 */
.L_x_2020:
[----:B------:R-:W-:Y:S02]  /*c9b0*/  SHF.L.U32 R0, R0, 0x15, RZ ;  /* 0x0000001500007819 */ /* 0x000fe400000006ff */
[----:B------:R-:W-:-:S04]  /*c9c0*/  LEA R2, R2, 0x37800000, 0x17 ;  /* 0x3780000002027811 */ /* 0x000fc800078eb8ff */
[----:B------:R-:W-:-:S05]  /*c9d0*/  LOP3.LUT R0, R2, R0, R7, 0xfe, !PT ;  /* 0x0000000002007212 */ /* 0x000fca00078efe07 */
[----:B------:R-:W-:-:S04]  /*c9e0*/  FMUL.FTZ R0, R0, 1 ;  /* 0x3f80000000007820 */ /* 0x000fc80000410000 */
[----:B------:R0:W1:Y:S01]  /*c9f0*/  F2F.F64.F32 R4, R0 ;  /* 0x0000000000047310 */ /* 0x0000620000201800 */
[----:B------:R-:W-:Y:S05]  /*ca00*/  BRA `(.L_x_2003) ;  /* 0x0000000000a47947 */ /* 0x000fea0003800000 */
.L_x_2015:
[----:B------:R-:W-:-:S09]  /*ca10*/  UISETP.NE.AND UP0, UPT, UR4, 0x1c, UPT ;  /* 0x0000001c0400788c */ /* 0x000fd2000bf05270 */
[----:B------:R-:W-:Y:S05]  /*ca20*/  BRA.U !UP0, `(.L_x_2022) ;  /* 0x0000000108947547 */ /* 0x000fea000b800000 */
[----:B------:R-:W-:-:S09]  /*ca30*/  UISETP.NE.AND UP0, UPT, UR4, 0x1d, UPT ;  /* 0x0000001d0400788c */ /* 0x000fd2000bf05270 */
[----:B------:R-:W-:Y:S05]  /*ca40*/  BRA.U !UP0, `(.L_x_2023) ;  /* 0x0000000108807547 */ /* 0x000fea000b800000 */
[----:B------:R-:W-:-:S09]  /*ca50*/  UISETP.NE.AND UP0, UPT, UR4, 0x2c, UPT ;  /* 0x0000002c0400788c */ /* 0x000fd2000bf05270 */
[----:B------:R-:W-:Y:S05]  /*ca60*/  BRA.U UP0, `(.L_x_2002) ;  /* 0x0000000100307547 */ /* 0x000fea000b800000 */
[----:B------:R-:W2:Y:S01]  /*ca70*/  LDG.E.U8 R0, desc[UR36][R2.64] ;  /* 0x0000002402007981 */ /* 0x000ea2000c1e1100 */
[----:B------:R-:W-:Y:S02]  /*ca80*/  HFMA2 R5, -RZ, RZ, 0.5, 0 ;  /* 0x38000000ff057431 */ /* 0x000fe400000001ff */
        /* <DEDUP_REMOVED lines=10> */
.L_x_2002:
        /* <DEDUP_REMOVED lines=16> */
.L_x_2024:
[----:B------:R-:W-:Y:S01]  /*cc30*/  CS2R R4, SRZ ;  /* 0x0000000000047805 */ /* 0x000fe2000001ff00 */
[----:B------:R-:W-:Y:S06]  /*cc40*/  BRA `(.L_x_2003) ;  /* 0x0000000000147947 */ /* 0x000fec0003800000 */
.L_x_2023:
[----:B------:R-:W2:Y:S02]  /*cc50*/  LDG.E.64 R4, desc[UR36][R2.64] ;  /* 0x0000002402047981 */ /* 0x000ea4000c1e1b00 */
[----:B--2---:R-:W4:Y:S01]  /*cc60*/  I2F.F64.U64 R4, R4 ;  /* 0x0000000400047312 */ /* 0x004f220000301800 */
[----:B------:R-:W-:Y:S05]  /*cc70*/  BRA `(.L_x_2003) ;  /* 0x0000000000087947 */ /* 0x000fea0003800000 */
.L_x_2022:
[----:B------:R-:W2:Y:S02]  /*cc80*/  LDG.E R2, desc[UR36][R2.64] ;  /* 0x0000002402027981 */ /* 0x000ea4000c1e1900 */
[----:B--2---:R0:W1:Y:S02]  /*cc90*/  I2F.F64.U32 R4, R2 ;  /* 0x0000000200047312 */ /* 0x0040640000201800 */
.L_x_2003:
[----:B------:R-:W-:Y:S05]  /*cca0*/  BSYNC.RECONVERGENT B6 ;  /* 0x0000000000067941 */ /* 0x000fea0003800200 */
.L_x_1997:
[----:B01-345:R-:W-:Y:S01]  /*ccb0*/  ISETP.GT.AND P0, PT, R5, 0xfffff, PT ;  /* 0x000fffff0500780c */ /* 0x03bfe20003f04270 */
[----:B------:R-:W-:Y:S01]  /*ccc0*/  IMAD.MOV.U32 R3, RZ, RZ, R5 ;  /* 0x000000ffff037224 */ /* 0x000fe200078e0005 */
[----:B------:R-:W-:Y:S01]  /*ccd0*/  MOV R2, R4 ;  /* 0x0000000400027202 */ /* 0x000fe20000000f00 */
[----:B------:R-:W-:Y:S10]  /*cce0*/  BSSY.RECONVERGENT B0, `(.L_x_2025) ;  /* 0x000004f000007945 */ /* 0x000ff40003800200 */
[----:B------:R-:W-:-:S10]  /*ccf0*/  @!P0 DMUL R4, R4, 1.80143985094819840000e+16 ;  /* 0x4350000004048828 */ /* 0x000fd40000000000 */
[----:B------:R-:W-:Y:S01]  /*cd00*/  @!P0 IMAD.MOV.U32 R3, RZ, RZ, R5 ;  /* 0x000000ffff038224 */ /* 0x000fe200078e0005 */
[----:B------:R-:W-:-:S04]  /*cd10*/  @!P0 MOV R2, R4 ;  /* 0x0000000400028202 */ /* 0x000fc80000000f00 */
[----:B--2---:R-:W-:-:S04]  /*cd20*/  IADD3 R0, PT, PT, R3, -0x1, RZ ;  /* 0xffffffff03007810 */ /* 0x004fc80007ffe0ff */
[----:B------:R-:W-:Y:S01]  /*cd30*/  ISETP.GE.U32.AND P1, PT, R0, 0x7fefffff, PT ;  /* 0x7fefffff0000780c */ /* 0x000fe20003f26070 */
[----:B------:R-:W-:Y:S02]  /*cd40*/  IMAD.MOV.U32 R0, RZ, RZ, -0x3ff ;  /* 0xfffffc01ff007424 */ /* 0x000fe400078e00ff */
[----:B------:R-:W-:-:S10]  /*cd50*/  @!P0 IMAD.MOV.U32 R0, RZ, RZ, -0x435 ;  /* 0xfffffbcbff008424 */ /* 0x000fd400078e00ff */
[----:B------:R-:W-:Y:S01]  /*cd60*/  @P1 IMAD.MOV.U32 R6, RZ, RZ, 0x0 ;  /* 0x00000000ff061424 */ /* 0x000fe200078e00ff */
[----:B------:R-:W-:Y:S02]  /*cd70*/  @P1 MOV R7, 0x7ff00000 ;  /* 0x7ff0000000071802 */ /* 0x000fe40000000f00 */
[----:B------:R-:W-:-:S04]  /*cd80*/  @P1 LOP3.LUT P2, RZ, R5, 0x7fffffff, RZ, 0xc0, !PT ;  /* 0x7fffffff05ff1812 */ /* 0x000fc8000784c0ff */
        /* <DEDUP_REMOVED lines=18> */
[----:B------:R-:W-:-:S04]  /*ceb0*/  @P0 IADD3 R0, PT, PT, R0, 0x1, RZ ;  /* 0x0000000100000810 */ /* 0x000fc80007ffe0ff */
[----:B------:R-:W-:Y:S02]  /*cec0*/  @P0 MOV R5, R7 ;  /* 0x0000000700050202 */ /* 0x000fe40000000f00 */
[----:B------:R-:W-:-:S04]  /*ced0*/  LOP3.LUT R18, R0, 0x80000000, RZ, 0x3c, !PT ;  /* 0x8000000000127812 */ /* 0x000fc800078e3cff */
        /* <DEDUP_REMOVED lines=47> */
.L_x_2026:
[----:B------:R-:W-:Y:S05]  /*d1d0*/  BSYNC.RECONVERGENT B0 ;  /* 0x0000000000007941 */ /* 0x000fea0003800200 */
.L_x_2025:
        /* <DEDUP_REMOVED lines=8> */
[----:B------:R-:W-:Y:S10]  /*d260*/  BRA.U UP0, `(.L_x_2027) ;  /* 0x0000000500307547 */ /* 0x000ff4000b800000 */
        /* <DEDUP_REMOVED lines=9> */
[----:B0-----:R-:W-:Y:S01]  /*d300*/  STG.E.U8 desc[UR36][R16.64], R5 ;  /* 0x0000000510007986 */ /* 0x001fe2000c101124 */
[----:B------:R-:W-:Y:S05]  /*d310*/  EXIT ;  /* 0x000000000000794d */ /* 0x000fea0003800000 */
.L_x_2030:
[----:B------:R-:W0:Y:S02]  /*d320*/  F2I.S64.F64.TRUNC R4, R4 ;  /* 0x0000000400047311 */ /* 0x000e24000030d900 */
[----:B0-----:R-:W-:-:S05]  /*d330*/  MOV R3, R4 ;  /* 0x0000000400037202 */ /* 0x001fca0000000f00 */
[----:B------:R-:W-:Y:S01]  /*d340*/  STG.E.U8 desc[UR36][R16.64], R3 ;  /* 0x0000000310007986 */ /* 0x000fe2000c101124 */
[----:B------:R-:W-:Y:S05]  /*d350*/  EXIT ;  /* 0x000000000000794d */ /* 0x000fea0003800000 */
.L_x_2029:
[----:B------:R-:W-:-:S09]  /*d360*/  UISETP.NE.AND UP0, UPT, UR4, 0x2, UPT ;  /* 0x000000020400788c */ /* 0x000fd2000bf05270 */
[----:B------:R-:W-:Y:S05]  /*d370*/  BRA.U !UP0, `(.L_x_2032) ;  /* 0x0000000108287547 */ /* 0x000fea000b800000 */
[----:B------:R-:W-:-:S09]  /*d380*/  UISETP.NE.AND UP0, UPT, UR4, 0x3, UPT ;  /* 0x000000030400788c */ /* 0x000fd2000bf05270 */
[----:B------:R-:W-:Y:S05]  /*d390*/  BRA.U !UP0, `(.L_x_2033) ;  /* 0x0000000108147547 */ /* 0x000fea000b800000 */
[----:B------:R-:W-:-:S09]  /*d3a0*/  UISETP.NE.AND UP0, UPT, UR4, 0x4, UPT ;  /* 0x000000040400788c */ /* 0x000fd2000bf05270 */
[----:B------:R-:W-:Y:S05]  /*d3b0*/  BRA.U UP0, `(.L_x_2031) ;  /* 0x0000000900b47547 */ /* 0x000fea000b800000 */
[----:B------:R-:W0:Y:S02]  /*d3c0*/  F2I.S64.F64.TRUNC R4, R4 ;  /* 0x0000000400047311 */ /* 0x000e24000030d900 */
[----:B0-----:R-:W-:Y:S01]  /*d3d0*/  STG.E.64 desc[UR36][R16.64], R4 ;  /* 0x0000000410007986 */ /* 0x001fe2000c101b24 */
[----:B------:R-:W-:Y:S05]  /*d3e0*/  EXIT ;  /* 0x000000000000794d */ /* 0x000fea0003800000 */
.L_x_2033:
[----:B------:R-:W0:Y:S02]  /*d3f0*/  F2I.F64.TRUNC R5, R4 ;  /* 0x0000000400057311 */ /* 0x000e24000030d100 */
[----:B0-----:R-:W-:Y:S01]  /*d400*/  STG.E desc[UR36][R16.64], R5 ;  /* 0x0000000510007986 */ /* 0x001fe2000c101924 */
[----:B------:R-:W-:Y:S05]  /*d410*/  EXIT ;  /* 0x000000000000794d */ /* 0x000fea0003800000 */
.L_x_2032:
[----:B------:R-:W0:Y:S02]  /*d420*/  F2I.F64.TRUNC R5, R4 ;  /* 0x0000000400057311 */ /* 0x000e24000030d100 */
[----:B0-----:R-:W-:Y:S01]  /*d430*/  STG.E.U16 desc[UR36][R16.64], R5 ;  /* 0x0000000510007986 */ /* 0x001fe2000c101524 */
[----:B------:R-:W-:Y:S05]  /*d440*/  EXIT ;  /* 0x000000000000794d */ /* 0x000fea0003800000 */
.L_x_2028:
        /* <DEDUP_REMOVED lines=11> */
[----:B------:R-:W-:Y:S01]  /*d500*/  STG.E desc[UR36][R16.64], R3 ;  /* 0x0000000310007986 */ /* 0x000fe2000c101924 */
[----:B------:R-:W-:Y:S05]  /*d510*/  EXIT ;  /* 0x000000000000794d */ /* 0x000fea0003800000 */
.L_x_2035:
[----:B------:R-:W-:Y:S01]  /*d520*/  UMOV UR4, 0xf0000000 ;  /* 0xf000000000047882 */ /* 0x000fe20000000000 */
[----:B------:R-:W-:Y:S01]  /*d530*/  UMOV UR5, 0x380fffff ;  /* 0x380fffff00057882 */ /* 0x000fe20000000000 */
[----:B------:R-:W0:Y:S01]  /*d540*/  F2F.F32.F64 R0, R4 ;  /* 0x0000000400007310 */ /* 0x000e220000301000 */
[----:B------:R-:W-:-:S14]  /*d550*/  DSETP.GEU.AND P0, PT, |R4|, UR4, PT ;  /* 0x0000000404007e2a */ /* 0x000fdc000bf0e200 */
[----:B0-----:R-:W-:-:S05]  /*d560*/  @!P0 FMUL R0, R0, 1.175494350822287508e-38 ;  /* 0x0080000000008820 */ /* 0x001fca0000400000 */
[----:B------:R-:W-:-:S05]  /*d570*/  F2FP.F16.F32.PACK_AB R0, RZ, R0 ;  /* 0x00000000ff00723e */ /* 0x000fca00000000ff */
[----:B------:R-:W-:Y:S01]  /*d580*/  STG.E.U16 desc[UR36][R16.64], R0 ;  /* 0x0000000010007986 */ /* 0x000fe2000c101524 */
[----:B------:R-:W-:Y:S05]  /*d590*/  EXIT ;  /* 0x000000000000794d */ /* 0x000fea0003800000 */
.L_x_2034:
        /* <DEDUP_REMOVED lines=12> */
[----:B------:R-:W-:Y:S01]  /*d660*/  STG.E.64 desc[UR36][R16.64], R2 ;  /* 0x0000000210007986 */ /* 0x000fe2000c101b24 */
[----:B------:R-:W-:Y:S05]  /*d670*/  EXIT ;  /* 0x000000000000794d */ /* 0x000fea0003800000 */
.L_x_2037:
[----:B------:R-:W-:Y:S01]  /*d680*/  UMOV UR4, 0xf0000000 ;  /* 0xf000000000047882 */ /* 0x000fe20000000000 */
[----:B------:R-:W-:Y:S01]  /*d690*/  UMOV UR5, 0x380fffff ;  /* 0x380fffff00057882 */ /* 0x000fe20000000000 */
[----:B------:R-:W0:Y:S01]  /*d6a0*/  F2F.F32.F64 R0, R4 ;  /* 0x0000000400007310 */ /* 0x000e220000301000 */
[----:B------:R-:W-:-:S14]  /*d6b0*/  DSETP.GEU.AND P0, PT, |R4|, UR4, PT ;  /* 0x0000000404007e2a */ /* 0x000fdc000bf0e200 */
[----:B0-----:R-:W-:-:S05]  /*d6c0*/  @!P0 FMUL R0, R0, 1.175494350822287508e-38 ;  /* 0x0080000000008820 */ /* 0x001fca0000400000 */
[----:B------:R-:W-:-:S04]  /*d6d0*/  F2FP.F16.F32.PACK_AB R3, RZ, R0 ;  /* 0x00000000ff03723e */ /* 0x000fc800000000ff */
[----:B------:R-:W-:-:S05]  /*d6e0*/  PRMT R3, R3, 0x5410, RZ ;  /* 0x0000541003037816 */ /* 0x000fca00000000ff */
[----:B------:R-:W-:Y:S01]  /*d6f0*/  STG.E desc[UR36][R16.64], R3 ;  /* 0x0000000310007986 */ /* 0x000fe2000c101924 */
[----:B------:R-:W-:Y:S05]  /*d700*/  EXIT ;  /* 0x000000000000794d */ /* 0x000fea0003800000 */
.L_x_2036:
[----:B------:R-:W-:Y:S01]  /*d710*/  STG.E.64 desc[UR36][R16.64], R4 ;  /* 0x0000000410007986 */ /* 0x000fe2000c101b24 */
[----:B------:R-:W-:Y:S05]  /*d720*/  EXIT ;  /* 0x000000000000794d */ /* 0x000fea0003800000 */
.L_x_2027:
        /* <DEDUP_REMOVED lines=11> */
[----:B0-----:R-:W-:Y:S01]  /*d7e0*/  STG.E.U16 desc[UR36][R16.64], R5 ;  /* 0x0000000510007986 */ /* 0x001fe2000c101524 */
[----:B------:R-:W-:Y:S05]  /*d7f0*/  EXIT ;  /* 0x000000000000794d */ /* 0x000fea0003800000 */
.L_x_2041:
        /* <DEDUP_REMOVED lines=21> */
.L_x_2044:
[----:B------:R-:W-:-:S04]  /*d950*/  SHF.R.U32.HI R3, RZ, 0x18, R3 ;  /* 0x00000018ff037819 */ /* 0x000fc80000011603 */
[----:B------:R-:W-:-:S04]  /*d960*/  LOP3.LUT R0, R0, 0x80, R3, 0xf8, !PT ;  /* 0x0000008000007812 */ /* 0x000fc800078ef803 */
[----:B------:R-:W-:-:S07]  /*d970*/  PRMT R8, R0, 0x7610, R8 ;  /* 0x0000761000087816 */ /* 0x000fce0000000008 */
.L_x_2043:
[----:B------:R-:W-:Y:S05]  /*d980*/  BSYNC.RECONVERGENT B0 ;  /* 0x0000000000007941 */ /* 0x000fea0003800200 */
.L_x_2042:
[----:B------:R-:W-:Y:S01]  /*d990*/  STG.E.U8 desc[UR36][R16.64], R8 ;  /* 0x0000000810007986 */ /* 0x000fe2000c101124 */
[----:B------:R-:W-:Y:S05]  /*d9a0*/  EXIT ;  /* 0x000000000000794d */ /* 0x000fea0003800000 */
.L_x_2040:
        /* <DEDUP_REMOVED lines=21> */
.L_x_2047:
[----:B------:R-:W-:-:S04]  /*db00*/  SHF.R.U32.HI R3, RZ, 0x18, R3 ;  /* 0x00000018ff037819 */ /* 0x000fc80000011603 */
[----:B------:R-:W-:-:S04]  /*db10*/  LOP3.LUT R0, R0, 0x80, R3, 0xf8, !PT ;  /* 0x0000008000007812 */ /* 0x000fc800078ef803 */
[----:B------:R-:W-:-:S07]  /*db20*/  PRMT R8, R0, 0x7610, R8 ;  /* 0x0000761000087816 */ /* 0x000fce0000000008 */
.L_x_2046:
[----:B------:R-:W-:Y:S05]  /*db30*/  BSYNC.RECONVERGENT B0 ;  /* 0x0000000000007941 */ /* 0x000fea0003800200 */
.L_x_2045:
[----:B------:R-:W-:Y:S01]  /*db40*/  STG.E.U8 desc[UR36][R16.64], R8 ;  /* 0x0000000810007986 */ /* 0x000fe2000c101124 */
[----:B------:R-:W-:Y:S05]  /*db50*/  EXIT ;  /* 0x000000000000794d */ /* 0x000fea0003800000 */
.L_x_2039:
        /* <DEDUP_REMOVED lines=26> */
.L_x_2049:
[----:B------:R-:W0:Y:S02]  /*dd00*/  F2I.U64.F64.TRUNC R4, R4 ;  /* 0x0000000400047311 */ /* 0x000e24000030d800 */
[----:B0-----:R-:W-:Y:S01]  /*dd10*/  STG.E.64 desc[UR36][R16.64], R4 ;  /* 0x0000000410007986 */ /* 0x001fe2000c101b24 */
[----:B------:R-:W-:Y:S05]  /*dd20*/  EXIT ;  /* 0x000000000000794d */ /* 0x000fea0003800000 */
.L_x_2048:
[----:B------:R-:W0:Y:S02]  /*dd30*/  F2I.U32.F64.TRUNC R5, R4 ;  /* 0x0000000400057311 */ /* 0x000e24000030d000 */
[----:B0-----:R-:W-:Y:S01]  /*dd40*/  STG.E desc[UR36][R16.64], R5 ;  /* 0x0000000510007986 */ /* 0x001fe2000c101924 */
[----:B------:R-:W-:Y:S05]  /*dd50*/  EXIT ;  /* 0x000000000000794d */ /* 0x000fea0003800000 */
.L_x_2038:
        /* <DEDUP_REMOVED lines=8> */
[----:B------:R-:W-:Y:S01]  /*dde0*/  STG.E.U8 desc[UR36][R16.64], R3 ;  /* 0x0000000310007986 */ /* 0x000fe2000c101124 */
[----:B------:R-:W-:Y:S05]  /*ddf0*/  EXIT ;  /* 0x000000000000794d */ /* 0x000fea0003800000 */
.L_x_2051:
[----:B------:R-:W-:-:S05]  /*de00*/  CS2R R6, SRZ ;  /* 0x0000000000067805 */ /* 0x000fca000001ff00 */
[----:B------:R-:W-:Y:S01]  /*de10*/  STG.E.128 desc[UR36][R16.64], R4 ;  /* 0x0000000410007986 */ /* 0x000fe2000c101d24 */
[----:B------:R-:W-:Y:S05]  /*de20*/  EXIT ;  /* 0x000000000000794d */ /* 0x000fea0003800000 */
.L_x_2050:
[----:B------:R-:W-:-:S09]  /*de30*/  UISETP.NE.AND UP0, UPT, UR4, 0xf, UPT ;  /* 0x0000000f0400788c */ /* 0x000fd2000bf05270 */
[----:B------:R-:W-:Y:S05]  /*de40*/  BRA.U !UP0, `(.L_x_2052) ;  /* 0x0000000508087547 */ /* 0x000fea000b800000 */
[----:B------:R-:W-:-:S09]  /*de50*/  UISETP.NE.AND UP0, UPT, UR4, 0x17, UPT ;  /* 0x000000170400788c */ /* 0x000fd2000bf05270 */
[----:B------:R-:W-:Y:S05]  /*de60*/  BRA.U !UP0, `(.L_x_2053) ;  /* 0x0000000108a07547 */ /* 0x000fea000b800000 */
[----:B------:R-:W-:-:S09]  /*de70*/  UISETP.NE.AND UP0, UPT, UR4, 0x18, UPT ;  /* 0x000000180400788c */ /* 0x000fd2000bf05270 */
[----:B------:R-:W-:Y:S05]  /*de80*/  BRA.U !UP0, `(.L_x_2054) ;  /* 0x0000000108447547 */ /* 0x000fea000b800000 */
.L_x_2031:
        /* <DEDUP_REMOVED lines=16> */
.L_x_2055:
[----:B------:R-:W-:Y:S05]  /*df90*/  EXIT ;  /* 0x000000000000794d */ /* 0x000fea0003800000 */
.L_x_2054:
        /* <DEDUP_REMOVED lines=17> */
.L_x_2057:
[----:B------:R-:W-:Y:S05]  /*e0b0*/  BSYNC.RECONVERGENT B0 ;  /* 0x0000000000007941 */ /* 0x000fea0003800200 */
.L_x_2056:
[----:B------:R-:W-:-:S05]  /*e0c0*/  LOP3.LUT R3, R0, 0x80, R3, 0xf8, !PT ;  /* 0x0000008000037812 */ /* 0x000fca00078ef803 */
[----:B------:R-:W-:Y:S01]  /*e0d0*/  STG.E.U8 desc[UR36][R16.64], R3 ;  /* 0x0000000310007986 */ /* 0x000fe2000c101124 */
[----:B------:R-:W-:Y:S05]  /*e0e0*/  EXIT ;  /* 0x000000000000794d */ /* 0x000fea0003800000 */
.L_x_2053:
        /* <DEDUP_REMOVED lines=16> */
.L_x_2059:
[----:B------:R-:W-:Y:S02]  /*e1f0*/  ISETP.GT.U32.AND P0, PT, R2, 0x7f800000, PT ;  /* 0x7f8000000200780c */ /* 0x000fe40003f04070 */
[----:B------:R-:W-:-:S04]  /*e200*/  MOV R0, 0x7f ;  /* 0x0000007f00007802 */ /* 0x000fc80000000f00 */
[----:B------:R-:W-:-:S07]  /*e210*/  SEL R0, R0, 0x7c, P0 ;  /* 0x0000007c00007807 */ /* 0x000fce0000000000 */
.L_x_2060:
[----:B------:R-:W-:Y:S05]  /*e220*/  BSYNC.RECONVERGENT B0 ;  /* 0x0000000000007941 */ /* 0x000fea0003800200 */
.L_x_2058:
[----:B------:R-:W-:-:S04]  /*e230*/  SHF.R.U32.HI R3, RZ, 0x18, R3 ;  /* 0x00000018ff037819 */ /* 0x000fc80000011603 */
[----:B------:R-:W-:-:S05]  /*e240*/  LOP3.LUT R3, R0, 0x80, R3, 0xf8, !PT ;  /* 0x0000008000037812 */ /* 0x000fca00078ef803 */
[----:B------:R-:W-:Y:S01]  /*e250*/  STG.E.U8 desc[UR36][R16.64], R3 ;  /* 0x0000000310007986 */ /* 0x000fe2000c101124 */
[----:B------:R-:W-:Y:S05]  /*e260*/  EXIT ;  /* 0x000000000000794d */ /* 0x000fea0003800000 */
.L_x_2052:
[----:B------:R-:W-:Y:S01]  /*e270*/  UMOV UR4, 0xf0000000 ;  /* 0xf000000000047882 */ /* 0x000fe20000000000 */
[----:B------:R-:W-:Y:S01]  /*e280*/  UMOV UR5, 0x380fffff ;  /* 0x380fffff00057882 */ /* 0x000fe20000000000 */
[----:B------:R-:W0:Y:S01]  /*e290*/  F2F.F32.F64 R0, R4 ;  /* 0x0000000400007310 */ /* 0x000e220000301000 */
[----:B------:R-:W-:-:S14]  /*e2a0*/  DSETP.GEU.AND P0, PT, |R4|, UR4, PT ;  /* 0x0000000404007e2a */ /* 0x000fdc000bf0e200 */
[----:B0-----:R-:W-:-:S05]  /*e2b0*/  @!P0 FMUL R0, R0, 1.175494350822287508e-38 ;  /* 0x0080000000008820 */ /* 0x001fca0000400000 */
[----:B------:R-:W-:-:S05]  /*e2c0*/  F2FP.BF16.F32.PACK_AB R0, RZ, R0 ;  /* 0x00000000ff00723e */ /* 0x000fca00000010ff */
[----:B------:R-:W-:Y:S01]  /*e2d0*/  STG.E.U16 desc[UR36][R16.64], R0 ;  /* 0x0000000010007986 */ /* 0x000fe2000c101524 */
[----:B------:R-:W-:Y:S05]  /*e2e0*/  EXIT ;  /* 0x000000000000794d */ /* 0x000fea0003800000 */
.L_x_2061:
        /* <DEDUP_REMOVED lines=9> */
.L_x_12898:


//--------------------- .text._ZN2at6native27unrolled_elementwise_kernelIZZZNS0_16log2_kernel_cudaERNS_18TensorIteratorBaseEENKUlvE0_clEvENKUlvE_clEvEUldE_St5arrayIPcLm2EELi4E23TrivialOffsetCalculatorILi1EjESB_NS0_6memory12LoadWithCastILi1EEENSC_13StoreWithCastILi1EEEEEviT_T0_T2_T3_T4_T5_ --------------------------
	.section	.text._ZN2at6native27unrolled_elementwise_kernelIZZZNS0_16log2_kernel_cudaERNS_18TensorIteratorBaseEENKUlvE0_clEvENKUlvE_clEvEUldE_St5arrayIPcLm2EELi4E23TrivialOffsetCalculatorILi1EjESB_NS0_6memory12LoadWithCastILi1EEENSC_13StoreWithCastILi1EEEEEviT_T0_T2_T3_T4_T5_,"ax",@progbits
	.align	128
        .global         _ZN2at6native27unrolled_elementwise_kernelIZZZNS0_16log2_kernel_cudaERNS_18TensorIteratorBaseEENKUlvE0_clEvENKUlvE_clEvEUldE_St5arrayIPcLm2EELi4E23TrivialOffsetCalculatorILi1EjESB_NS0_6memory12LoadWithCastILi1EEENSC_13StoreWithCastILi1EEEEEviT_T0_T2_T3_T4_T5_
        .type           _ZN2at6native27unrolled_elementwise_kernelIZZZNS0_16log2_kernel_cudaERNS_18TensorIteratorBaseEENKUlvE0_clEvENKUlvE_clEvEUldE_St5arrayIPcLm2EELi4E23TrivialOffsetCalculatorILi1EjESB_NS0_6memory12LoadWithCastILi1EEENSC_13StoreWithCastILi1EEEEEviT_T0_T2_T3_T4_T5_,@function
        .size           _ZN2at6native27unrolled_elementwise_kernelIZZZNS0_16log2_kernel_cudaERNS_18TensorIteratorBaseEENKUlvE0_clEvENKUlvE_clEvEUldE_St5arrayIPcLm2EELi4E23TrivialOffsetCalculatorILi1EjESB_NS0_6memory12LoadWithCastILi1EEENSC_13StoreWithCastILi1EEEEEviT_T0_T2_T3_T4_T5_,(.L_x_12899 - _ZN2at6native27unrolled_elementwise_kernelIZZZNS0_16log2_kernel_cudaERNS_18TensorIteratorBaseEENKUlvE0_clEvENKUlvE_clEvEUldE_St5arrayIPcLm2EELi4E23TrivialOffsetCalculatorILi1EjESB_NS0_6memory12LoadWithCastILi1EEENSC_13StoreWithCastILi1EEEEEviT_T0_T2_T3_T4_T5_)
        .other          _ZN2at6native27unrolled_elementwise_kernelIZZZNS0_16log2_kernel_cudaERNS_18TensorIteratorBaseEENKUlvE0_clEvENKUlvE_clEvEUldE_St5arrayIPcLm2EELi4E23TrivialOffsetCalculatorILi1EjESB_NS0_6memory12LoadWithCastILi1EEENSC_13StoreWithCastILi1EEEEEviT_T0_T2_T3_T4_T5_,@"STO_CUDA_ENTRY STV_DEFAULT"
_ZN2at6native27unrolled_elementwise_kernelIZZZNS0_16log2_kernel_cudaERNS_18TensorIteratorBaseEENKUlvE0_clEvENKUlvE_clEvEUldE_St5arrayIPcLm2EELi4E23TrivialOffsetCalculatorILi1EjESB_NS0_6memory12LoadWithCastILi1EEENSC_13StoreWithCastILi1EEEEEviT_T0_T2_T3_T4_T5_:
.text._ZN2at6native27unrolled_elementwise_kernelIZZZNS0_16log2_kernel_cudaERNS_18TensorIteratorBaseEENKUlvE0_clEvENKUlvE_clEvEUldE_St5arrayIPcLm2EELi4E23TrivialOffsetCalculatorILi1EjESB_NS0_6memory12LoadWithCastILi1EEENSC_13StoreWithCastILi1EEEEEviT_T0_T2_T3_T4_T5_:
[----:B------:R-:W0:Y:S01]  /*0000*/  LDC R1, c[0x0][0x37c] ;  /* 0x0000df00ff017b82 */ /* 0x000e220000000800 */
[----:B------:R-:W1:Y:S07]  /*0010*/  S2R R18, SR_CTAID.X ;  /* 0x0000000000127919 */ /* 0x000e6e0000002500 */
[----:B------:R-:W1:Y:S01]  /*0020*/  LDC R19, c[0x0][0x380] ;  /* 0x0000e000ff137b82 */ /* 0x000e620000000800 */
[----:B------:R-:W2:Y:S01]  /*0030*/  LDCU.64 UR36, c[0x0][0x358] ;  /* 0x00006b00ff2477ac */ /* 0x000ea20008000a00 */
[----:B------:R-:W-:Y:S01]  /*0040*/  BSSY.RECONVERGENT B7, `(.L_x_2062) ;  /* 0x00000fa000077945 */ /* 0x000fe20003800200 */
[----:B------:R-:W3:Y:S01]  /*0050*/  S2R R2, SR_TID.X ;  /* 0x0000000000027919 */ /* 0x000ee20000002100 */
[----:B------:R-:W-:Y:S01]  /*0060*/  CS2R R28, SRZ ;  /* 0x00000000001c7805 */ /* 0x000fe2000001ff00 */
        /* <DEDUP_REMOVED lines=26> */
.L_x_2068:
[----:B------:R-:W2:Y:S02]  /*0210*/  LDG.E.U8 R2, desc[UR36][R2.64] ;  /* 0x0000002402027981 */ /* 0x000ea4000c1e1100 */
[----:B--2---:R0:W1:Y:S01]  /*0220*/  I2F.F64.U16 R28, R2 ;  /* 0x00000002001c7312 */ /* 0x0040620000101800 */
[----:B------:R-:W-:Y:S05]  /*0230*/  BRA `(.L_x_2070) ;  /* 0x0000000c00607947 */ /* 0x000fea0003800000 */
.L_x_2067:
        /* <DEDUP_REMOVED lines=9> */
.L_x_2072:
[----:B------:R-:W2:Y:S02]  /*02d0*/  LDG.E R2, desc[UR36][R2.64] ;  /* 0x0000002402027981 */ /* 0x000ea4000c1e1900 */
[----:B--2---:R1:W2:Y:S01]  /*02e0*/  I2F.F64 R28, R2 ;  /* 0x00000002001c7312 */ /* 0x0042a20000201c00 */
[----:B------:R-:W-:Y:S05]  /*02f0*/  BRA `(.L_x_2070) ;  /* 0x0000000c00307947 */ /* 0x000fea0003800000 */
.L_x_2071:
[----:B------:R-:W2:Y:S02]  /*0300*/  LDG.E.U16 R2, desc[UR36][R2.64] ;  /* 0x0000002402027981 */ /* 0x000ea4000c1e1500 */
[----:B--2---:R3:W4:Y:S01]  /*0310*/  I2F.F64.S16 R28, R2 ;  /* 0x00000002001c7312 */ /* 0x0047220000101c00 */
[----:B------:R-:W-:Y:S05]  /*0320*/  BRA `(.L_x_2070) ;  /* 0x0000000c00247947 */ /* 0x000fea0003800000 */
.L_x_2066:
        /* <DEDUP_REMOVED lines=10> */
.L_x_2074:
[----:B------:R-:W2:Y:S02]  /*03d0*/  LDG.E.U16 R0, desc[UR36][R2.64] ;  /* 0x0000002402007981 */ /* 0x000ea4000c1e1500 */
[----:B--2---:R-:W-:-:S05]  /*03e0*/  HADD2.F32 R0, -RZ, R0.H0_H0 ;  /* 0x20000000ff007230 */ /* 0x004fca0000004100 */
[----:B------:R-:W-:-:S04]  /*03f0*/  FMUL.FTZ R0, R0, 1 ;  /* 0x3f80000000007820 */ /* 0x000fc80000410000 */
[----:B------:R0:W1:Y:S01]  /*0400*/  F2F.F64.F32 R28, R0 ;  /* 0x00000000001c7310 */ /* 0x0000620000201800 */
[----:B------:R-:W-:Y:S05]  /*0410*/  BRA `(.L_x_2070) ;  /* 0x0000000800e87947 */ /* 0x000fea0003800000 */
.L_x_2073:
        /* <DEDUP_REMOVED lines=10> */
.L_x_2076:
[----:B------:R-:W2:Y:S02]  /*04c0*/  LDG.E.U16 R2, desc[UR36][R2.64] ;  /* 0x0000002402027981 */ /* 0x000ea4000c1e1500 */
[----:B--2---:R-:W-:-:S05]  /*04d0*/  HADD2.F32 R0, -RZ, R2.H0_H0 ;  /* 0x20000002ff007230 */ /* 0x004fca0000004100 */
[----:B------:R-:W-:-:S04]  /*04e0*/  FMUL.FTZ R0, R0, 1 ;  /* 0x3f80000000007820 */ /* 0x000fc80000410000 */
[----:B------:R0:W1:Y:S01]  /*04f0*/  F2F.F64.F32 R28, R0 ;  /* 0x00000000001c7310 */ /* 0x0000620000201800 */
[----:B------:R-:W-:Y:S05]  /*0500*/  BRA `(.L_x_2070) ;  /* 0x0000000800ac7947 */ /* 0x000fea0003800000 */
.L_x_2075:
[----:B------:R0:W5:Y:S01]  /*0510*/  LDG.E.64 R28, desc[UR36][R2.64] ;  /* 0x00000024021c7981 */ /* 0x000162000c1e1b00 */
[----:B------:R-:W-:Y:S05]  /*0520*/  BRA `(.L_x_2070) ;  /* 0x0000000800a47947 */ /* 0x000fea0003800000 */
.L_x_2065:
        /* <DEDUP_REMOVED lines=13> */
.L_x_2079:
[----:B------:R0:W5:Y:S01]  /*0600*/  LDG.E.64 R28, desc[UR36][R2.64] ;  /* 0x00000024021c7981 */ /* 0x000162000c1e1b00 */
[----:B------:R-:W-:Y:S05]  /*0610*/  BRA `(.L_x_2070) ;  /* 0x0000000800687947 */ /* 0x000fea0003800000 */
.L_x_2078:
        /* <DEDUP_REMOVED lines=23> */
[----:B------:R-:W-:-:S05]  /*0790*/  LOP3.LUT R5, R5, 0x80000000, R0, 0xf8, !PT ;  /* 0x8000000005057812 */ /* 0x000fca00078ef800 */
[----:B------:R-:W-:-:S04]  /*07a0*/  FMUL.FTZ R5, R5, 1 ;  /* 0x3f80000005057820 */ /* 0x000fc80000410000 */
[----:B------:R0:W1:Y:S01]  /*07b0*/  F2F.F64.F32 R28, R5 ;  /* 0x00000005001c7310 */ /* 0x0000620000201800 */
[----:B------:R-:W-:Y:S05]  /*07c0*/  BRA `(.L_x_2070) ;  /* 0x0000000400fc7947 */ /* 0x000fea0003800000 */
.L_x_2081:
        /* <DEDUP_REMOVED lines=14> */
.L_x_2080:
[----:B------:R-:W2:Y:S02]  /*08b0*/  LDG.E.U16 R0, desc[UR36][R2.64] ;  /* 0x0000002402007981 */ /* 0x000ea4000c1e1500 */
[----:B--2---:R-:W-:-:S04]  /*08c0*/  IMAD.U32 R0, R0, 0x10000, RZ ;  /* 0x0001000000007824 */ /* 0x004fc800078e00ff */
[----:B------:R-:W-:-:S04]  /*08d0*/  FMUL.FTZ R0, R0, 1 ;  /* 0x3f80000000007820 */ /* 0x000fc80000410000 */
[----:B------:R0:W1:Y:S01]  /*08e0*/  F2F.F64.F32 R28, R0 ;  /* 0x00000000001c7310 */ /* 0x0000620000201800 */
[----:B------:R-:W-:Y:S05]  /*08f0*/  BRA `(.L_x_2070) ;  /* 0x0000000400b07947 */ /* 0x000fea0003800000 */
.L_x_2077:
        /* <DEDUP_REMOVED lines=11> */
.L_x_2084:
        /* <DEDUP_REMOVED lines=21> */
.L_x_2086:
[----:B------:R-:W-:Y:S05]  /*0b00*/  BSYNC.RECONVERGENT B0 ;  /* 0x0000000000007941 */ /* 0x000fea0003800200 */
.L_x_2085:
[----:B------:R-:W-:Y:S01]  /*0b10*/  IMAD.SHL.U32 R0, R0, 0x100000, RZ ;  /* 0x0010000000007824 */ /* 0x000fe200078e00ff */
[----:B------:R-:W-:-:S04]  /*0b20*/  LEA R2, R2, 0x3b800000, 0x17 ;  /* 0x3b80000002027811 */ /* 0x000fc800078eb8ff */
[----:B------:R-:W-:-:S05]  /*0b30*/  LOP3.LUT R0, R2, R0, R7, 0xfe, !PT ;  /* 0x0000000002007212 */ /* 0x000fca00078efe07 */
[----:B------:R-:W-:-:S04]  /*0b40*/  FMUL.FTZ R0, R0, 1 ;  /* 0x3f80000000007820 */ /* 0x000fc80000410000 */
[----:B------:R0:W1:Y:S01]  /*0b50*/  F2F.F64.F32 R28, R0 ;  /* 0x00000000001c7310 */ /* 0x0000620000201800 */
[----:B------:R-:W-:Y:S05]  /*0b60*/  BRA `(.L_x_2070) ;  /* 0x0000000400147947 */ /* 0x000fea0003800000 */
.L_x_2083:
        /* <DEDUP_REMOVED lines=21> */
.L_x_2088:
[----:B------:R-:W-:Y:S05]  /*0cc0*/  BSYNC.RECONVERGENT B0 ;  /* 0x0000000000007941 */ /* 0x000fea0003800200 */
.L_x_2087:
[----:B------:R-:W-:Y:S01]  /*0cd0*/  IMAD.SHL.U32 R0, R0, 0x200000, RZ ;  /* 0x0020000000007824 */ /* 0x000fe200078e00ff */
[----:B------:R-:W-:-:S04]  /*0ce0*/  LEA R2, R2, 0x37800000, 0x17 ;  /* 0x3780000002027811 */ /* 0x000fc800078eb8ff */
[----:B------:R-:W-:-:S05]  /*0cf0*/  LOP3.LUT R0, R2, R0, R7, 0xfe, !PT ;  /* 0x0000000002007212 */ /* 0x000fca00078efe07 */
[----:B------:R-:W-:-:S04]  /*0d00*/  FMUL.FTZ R0, R0, 1 ;  /* 0x3f80000000007820 */ /* 0x000fc80000410000 */
[----:B------:R0:W1:Y:S01]  /*0d10*/  F2F.F64.F32 R28, R0 ;  /* 0x00000000001c7310 */ /* 0x0000620000201800 */
[----:B------:R-:W-:Y:S05]  /*0d20*/  BRA `(.L_x_2070) ;  /* 0x0000000000a47947 */ /* 0x000fea0003800000 */
.L_x_2082:
[----:B------:R-:W-:-:S09]  /*0d30*/  UISETP.NE.AND UP0, UPT, UR4, 0x1c, UPT ;  /* 0x0000001c0400788c */ /* 0x000fd2000bf05270 */
[----:B------:R-:W-:Y:S05]  /*0d40*/  BRA.U !UP0, `(.L_x_2089) ;  /* 0x0000000108947547 */ /* 0x000fea000b800000 */
[----:B------:R-:W-:-:S09]  /*0d50*/  UISETP.NE.AND UP0, UPT, UR4, 0x1d, UPT ;  /* 0x0000001d0400788c */ /* 0x000fd2000bf05270 */
[----:B------:R-:W-:Y:S05]  /*0d60*/  BRA.U !UP0, `(.L_x_2090) ;  /* 0x0000000108807547 */ /* 0x000fea000b800000 */
[----:B------:R-:W-:-:S09]  /*0d70*/  UISETP.NE.AND UP0, UPT, UR4, 0x2c, UPT ;  /* 0x0000002c0400788c */ /* 0x000fd2000bf05270 */
[----:B------:R-:W-:Y:S05]  /*0d80*/  BRA.U !UP0, `(.L_x_2091) ;  /* 0x0000000108487547 */ /* 0x000fea000b800000 */
.L_x_2069:
        /* <DEDUP_REMOVED lines=16> */
.L_x_2092:
[----:B------:R-:W-:Y:S01]  /*0e90*/  CS2R R28, SRZ ;  /* 0x00000000001c7805 */ /* 0x000fe2000001ff00 */
[----:B------:R-:W-:Y:S06]  /*0ea0*/  BRA `(.L_x_2070) ;  /* 0x0000000000447947 */ /* 0x000fec0003800000 */
.L_x_2091:
[----:B------:R-:W2:Y:S01]  /*0eb0*/  LDG.E.U8 R0, desc[UR36][R2.64] ;  /* 0x0000002402007981 */ /* 0x000ea2000c1e1100 */
[----:B------:R-:W-:Y:S02]  /*0ec0*/  IMAD.MOV.U32 R28, RZ, RZ, 0x0 ;  /* 0x00000000ff1c7424 */ /* 0x000fe400078e00ff */
[----:B------:R-:W-:Y:S01]  /*0ed0*/  IMAD.MOV.U32 R29, RZ, RZ, 0x38000000 ;  /* 0x38000000ff1d7424 */ /* 0x000fe200078e00ff */
[----:B--2---:R-:W-:-:S13]  /*0ee0*/  ISETP.NE.AND P0, PT, R0, RZ, PT ;  /* 0x000000ff0000720c */ /* 0x004fda0003f05270 */
[----:B------:R-:W-:Y:S05]  /*0ef0*/  @!P0 BRA `(.L_x_2070) ;  /* 0x0000000000308947 */ /* 0x000fea0003800000 */
[----:B------:R-:W-:-:S13]  /*0f00*/  ISETP.NE.AND P0, PT, R0, 0xff, PT ;  /* 0x000000ff0000780c */ /* 0x000fda0003f05270 */
[----:B------:R-:W-:Y:S02]  /*0f10*/  @P0 IMAD.SHL.U32 R0, R0, 0x800000, RZ ;  /* 0x0080000000000824 */ /* 0x000fe400078e00ff */
[----:B------:R-:W-:Y:S02]  /*0f20*/  @!P0 IMAD.MOV.U32 R28, RZ, RZ, 0x20000000 ;  /* 0x20000000ff1c8424 */ /* 0x000fe400078e00ff */
[----:B------:R-:W-:Y:S02]  /*0f30*/  @!P0 IMAD.MOV.U32 R29, RZ, RZ, 0x7ff80000 ;  /* 0x7ff80000ff1d8424 */ /* 0x000fe400078e00ff */
[----:B------:R-:W-:-:S04]  /*0f40*/  @P0 FMUL.FTZ R0, R0, 1 ;  /* 0x3f80000000000820 */ /* 0x000fc80000410000 */
[----:B------:R0:W1:Y:S01]  /*0f50*/  @P0 F2F.F64.F32 R28, R0 ;  /* 0x00000000001c0310 */ /* 0x0000620000201800 */
[----:B------:R-:W-:Y:S05]  /*0f60*/  BRA `(.L_x_2070) ;  /* 0x0000000000147947 */ /* 0x000fea0003800000 */
.L_x_2090:
[----:B------:R-:W2:Y:S02]  /*0f70*/  LDG.E.64 R28, desc[UR36][R2.64] ;  /* 0x00000024021c7981 */ /* 0x000ea4000c1e1b00 */
[----:B--2---:R-:W0:Y:S01]  /*0f80*/  I2F.F64.U64 R28, R28 ;  /* 0x0000001c001c7312 */ /* 0x004e220000301800 */
[----:B------:R-:W-:Y:S05]  /*0f90*/  BRA `(.L_x_2070) ;  /* 0x0000000000087947 */ /* 0x000fea0003800000 */
.L_x_2089:
[----:B------:R-:W2:Y:S02]  /*0fa0*/  LDG.E R2, desc[UR36][R2.64] ;  /* 0x0000002402027981 */ /* 0x000ea4000c1e1900 */
[----:B--2---:R0:W1:Y:S02]  /*0fb0*/  I2F.F64.U32 R28, R2 ;  /* 0x00000002001c7312 */ /* 0x0040640000201800 */
.L_x_2070:
[----:B------:R-:W-:Y:S05]  /*0fc0*/  BSYNC.RECONVERGENT B6 ;  /* 0x0000000000067941 */ /* 0x000fea0003800200 */
.L_x_2064:
[----:B01-3--:R-:W-:-:S07]  /*0fd0*/  VIADD R2, R23, 0x80 ;  /* 0x0000008017027836 */ /* 0x00bfce0000000000 */
.L_x_2063:
[----:B------:R-:W-:Y:S05]  /*0fe0*/  BSYNC.RECONVERGENT B7 ;  /* 0x0000000000077941 */ /* 0x000fea0003800200 */
.L_x_2062:
[----:B------:R-:W-:Y:S01]  /*0ff0*/  ISETP.GE.AND P0, PT, R2, R19, PT ;  /* 0x000000130200720c */ /* 0x000fe20003f06270 */
[----:B------:R-:W-:Y:S01]  /*1000*/  BSSY.RECONVERGENT B7, `(.L_x_2093) ;  /* 0x00000f6000077945 */ /* 0x000fe20003800200 */
[----:B------:R-:W-:-:S11]  /*1010*/  CS2R R26, SRZ ;  /* 0x00000000001a7805 */ /* 0x000fd6000001ff00 */
[----:B------:R-:W-:Y:S05]  /*1020*/  @P0 BRA `(.L_x_2094) ;  /* 0x0000000c00cc0947 */ /* 0x000fea0003800000 */
        /* <DEDUP_REMOVED lines=18> */
[----:B------:R-:W3:Y:S02]  /*1150*/  LDG.E.S8 R4, desc[UR36][R4.64] ;  /* 0x0000002404047981 */ /* 0x000ee4000c1e1300 */
[----:B---3--:R0:W1:Y:S01]  /*1160*/  I2F.F64.S16 R26, R4 ;  /* 0x00000004001a7312 */ /* 0x0080620000101c00 */
[----:B------:R-:W-:Y:S05]  /*1170*/  BRA `(.L_x_2101) ;  /* 0x0000000c00707947 */ /* 0x000fea0003800000 */
.L_x_2099:
[----:B------:R-:W3:Y:S02]  /*1180*/  LDG.E.U8 R4, desc[UR36][R4.64] ;  /* 0x0000002404047981 */ /* 0x000ee4000c1e1100 */
[----:B---3--:R0:W1:Y:S01]  /*1190*/  I2F.F64.U16 R26, R4 ;  /* 0x00000004001a7312 */ /* 0x0080620000101800 */
[----:B------:R-:W-:Y:S05]  /*11a0*/  BRA `(.L_x_2101) ;  /* 0x0000000c00647947 */ /* 0x000fea0003800000 */
.L_x_2098:
[----:B------:R-:W-:-:S09]  /*11b0*/  UISETP.NE.AND UP0, UPT, UR4, 0x2, UPT ;  /* 0x000000020400788c */ /* 0x000fd2000bf05270 */
[----:B------:R-:W-:Y:S05]  /*11c0*/  BRA.U !UP0, `(.L_x_2102) ;  /* 0x0000000108287547 */ /* 0x000fea000b800000 */
[----:B------:R-:W-:-:S09]  /*11d0*/  UISETP.NE.AND UP0, UPT, UR4, 0x3, UPT ;  /* 0x000000030400788c */ /* 0x000fd2000bf05270 */
[----:B------:R-:W-:Y:S05]  /*11e0*/  BRA.U !UP0, `(.L_x_2103) ;  /* 0x0000000108147547 */ /* 0x000fea000b800000 */
[----:B------:R-:W-:-:S09]  /*11f0*/  UISETP.NE.AND UP0, UPT, UR4, 0x4, UPT ;  /* 0x000000040400788c */ /* 0x000fd2000bf05270 */
[----:B------:R-:W-:Y:S05]  /*1200*/  BRA.U UP0, `(.L_x_2100) ;  /* 0x0000000900f07547 */ /* 0x000fea000b800000 */
[----:B------:R-:W3:Y:S02]  /*1210*/  LDG.E.64 R26, desc[UR36][R4.64] ;  /* 0x00000024041a7981 */ /* 0x000ee4000c1e1b00 */
[----:B---3--:R-:W0:Y:S01]  /*1220*/  I2F.F64.S64 R26, R26 ;  /* 0x0000001a001a7312 */ /* 0x008e220000301c00 */
[----:B------:R-:W-:Y:S05]  /*1230*/  BRA `(.L_x_2101) ;  /* 0x0000000c00407947 */ /* 0x000fea0003800000 */
.L_x_2103:
[----:B------:R-:W3:Y:S02]  /*1240*/  LDG.E R4, desc[UR36][R4.64] ;  /* 0x0000002404047981 */ /* 0x000ee4000c1e1900 */
[----:B---3--:R0:W1:Y:S01]  /*1250*/  I2F.F64 R26, R4 ;  /* 0x00000004001a7312 */ /* 0x0080620000201c00 */
[----:B------:R-:W-:Y:S05]  /*1260*/  BRA `(.L_x_2101) ;  /* 0x0000000c00347947 */ /* 0x000fea0003800000 */
.L_x_2102:
[----:B------:R-:W3:Y:S02]  /*1270*/  LDG.E.U16 R4, desc[UR36][R4.64] ;  /* 0x0000002404047981 */ /* 0x000ee4000c1e1500 */
[----:B---3--:R0:W1:Y:S01]  /*1280*/  I2F.F64.S16 R26, R4 ;  /* 0x00000004001a7312 */ /* 0x0080620000101c00 */
[----:B------:R-:W-:Y:S05]  /*1290*/  BRA `(.L_x_2101) ;  /* 0x0000000c00287947 */ /* 0x000fea0003800000 */
.L_x_2097:
[----:B------:R-:W-:-:S09]  /*12a0*/  UISETP.GT.AND UP0, UPT, UR4, 0x6, UPT ;  /* 0x000000060400788c */ /* 0x000fd2000bf04270 */
[----:B------:R-:W-:Y:S05]  /*12b0*/  BRA.U UP0, `(.L_x_2104) ;  /* 0x0000000100347547 */ /* 0x000fea000b800000 */
[----:B------:R-:W-:-:S09]  /*12c0*/  UISETP.NE.AND UP0, UPT, UR4, 0x5, UPT ;  /* 0x000000050400788c */ /* 0x000fd2000bf05270 */
[----:B------:R-:W-:Y:S05]  /*12d0*/  BRA.U !UP0, `(.L_x_2105) ;  /* 0x0000000108187547 */ /* 0x000fea000b800000 */
[----:B------:R-:W-:-:S09]  /*12e0*/  UISETP.NE.AND UP0, UPT, UR4, 0x6, UPT ;  /* 0x000000060400788c */ /* 0x000fd2000bf05270 */
[----:B------:R-:W-:Y:S05]  /*12f0*/  BRA.U UP0, `(.L_x_2100) ;  /* 0x0000000900b47547 */ /* 0x000fea000b800000 */
[----:B------:R-:W3:Y:S02]  /*1300*/  LDG.E R26, desc[UR36][R4.64] ;  /* 0x00000024041a7981 */ /* 0x000ee4000c1e1900 */
[----:B---3--:R-:W-:-:S06]  /*1310*/  FMUL.FTZ R26, R26, 1 ;  /* 0x3f8000001a1a7820 */ /* 0x008fcc0000410000 */
[----:B------:R-:W3:Y:S01]  /*1320*/  F2F.F64.F32 R26, R26 ;  /* 0x0000001a001a7310 */ /* 0x000ee20000201800 */
[----:B------:R-:W-:Y:S05]  /*1330*/  BRA `(.L_x_2101) ;  /* 0x0000000c00007947 */ /* 0x000fea0003800000 */
.L_x_2105:
[----:B------:R-:W3:Y:S02]  /*1340*/  LDG.E.U16 R0, desc[UR36][R4.64] ;  /* 0x0000002404007981 */ /* 0x000ee4000c1e1500 */
[----:B---3--:R-:W-:-:S05]  /*1350*/  HADD2.F32 R0, -RZ, R0.H0_H0 ;  /* 0x20000000ff007230 */ /* 0x008fca0000004100 */
[----:B------:R-:W-:-:S04]  /*1360*/  FMUL.FTZ R0, R0, 1 ;  /* 0x3f80000000007820 */ /* 0x000fc80000410000 */
[----:B------:R0:W1:Y:S01]  /*1370*/  F2F.F64.F32 R26, R0 ;  /* 0x00000000001a7310 */ /* 0x0000620000201800 */
[----:B------:R-:W-:Y:S05]  /*1380*/  BRA `(.L_x_2101) ;  /* 0x0000000800ec7947 */ /* 0x000fea0003800000 */
.L_x_2104:
[----:B------:R-:W-:-:S09]  /*1390*/  UISETP.NE.AND UP0, UPT, UR4, 0x7, UPT ;  /* 0x000000070400788c */ /* 0x000fd2000bf05270 */
[----:B------:R-:W-:Y:S05]  /*13a0*/  BRA.U !UP0, `(.L_x_2106) ;  /* 0x0000000108347547 */ /* 0x000fea000b800000 */
[----:B------:R-:W-:-:S09]  /*13b0*/  UISETP.NE.AND UP0, UPT, UR4, 0x8, UPT ;  /* 0x000000080400788c */ /* 0x000fd2000bf05270 */
[----:B------:R-:W-:Y:S05]  /*13c0*/  BRA.U !UP0, `(.L_x_2107) ;  /* 0x0000000108187547 */ /* 0x000fea000b800000 */
[----:B------:R-:W-:-:S09]  /*13d0*/  UISETP.NE.AND UP0, UPT, UR4, 0x9, UPT ;  /* 0x000000090400788c */ /* 0x000fd2000bf05270 */
[----:B------:R-:W-:Y:S05]  /*13e0*/  BRA.U UP0, `(.L_x_2100) ;  /* 0x0000000900787547 */ /* 0x000fea000b800000 */
[----:B------:R-:W3:Y:S02]  /*13f0*/  LDG.E R4, desc[UR36][R4.64] ;  /* 0x0000002404047981 */ /* 0x000ee4000c1e1900 */
[----:B---3--:R-:W-:-:S06]  /*1400*/  FMUL.FTZ R26, R4, 1 ;  /* 0x3f800000041a7820 */ /* 0x008fcc0000410000 */
[----:B------:R-:W0:Y:S01]  /*1410*/  F2F.F64.F32 R26, R26 ;  /* 0x0000001a001a7310 */ /* 0x000e220000201800 */
[----:B------:R-:W-:Y:S05]  /*1420*/  BRA `(.L_x_2101) ;  /* 0x0000000800c47947 */ /* 0x000fea0003800000 */
.L_x_2107:
[----:B------:R-:W3:Y:S02]  /*1430*/  LDG.E.U16 R4, desc[UR36][R4.64] ;  /* 0x0000002404047981 */ /* 0x000ee4000c1e1500 */
[----:B---3--:R-:W-:-:S05]  /*1440*/  HADD2.F32 R0, -RZ, R4.H0_H0 ;  /* 0x20000004ff007230 */ /* 0x008fca0000004100 */
[----:B------:R-:W-:-:S04]  /*1450*/  FMUL.FTZ R0, R0, 1 ;  /* 0x3f80000000007820 */ /* 0x000fc80000410000 */
[----:B------:R0:W1:Y:S01]  /*1460*/  F2F.F64.F32 R26, R0 ;  /* 0x00000000001a7310 */ /* 0x0000620000201800 */
[----:B------:R-:W-:Y:S05]  /*1470*/  BRA `(.L_x_2101) ;  /* 0x0000000800b07947 */ /* 0x000fea0003800000 */
.L_x_2106:
[----:B------:R0:W5:Y:S01]  /*1480*/  LDG.E.64 R26, desc[UR36][R4.64] ;  /* 0x00000024041a7981 */ /* 0x000162000c1e1b00 */
[----:B------:R-:W-:Y:S05]  /*1490*/  BRA `(.L_x_2101) ;  /* 0x0000000800a87947 */ /* 0x000fea0003800000 */
.L_x_2096:
        /* <DEDUP_REMOVED lines=8> */
[----:B------:R-:W3:Y:S01]  /*1520*/  LDG.E.U8 R4, desc[UR36][R4.64] ;  /* 0x0000002404047981 */ /* 0x000ee2000c1e1100 */
[----:B------:R-:W-:Y:S01]  /*1530*/  IMAD.MOV.U32 R26, RZ, RZ, RZ ;  /* 0x000000ffff1a7224 */ /* 0x000fe200078e00ff */
[----:B---3--:R-:W-:-:S04]  /*1540*/  ISETP.NE.AND P0, PT, R4, RZ, PT ;  /* 0x000000ff0400720c */ /* 0x008fc80003f05270 */
[----:B------:R-:W-:Y:S01]  /*1550*/  FSEL R27, RZ, 1.875, !P0 ;  /* 0x3ff00000ff1b7808 */ /* 0x000fe20004000000 */
[----:B------:R-:W-:Y:S08]  /*1560*/  BRA `(.L_x_2101) ;  /* 0x0000000800747947 */ /* 0x000ff00003800000 */
.L_x_2110:
[----:B------:R0:W5:Y:S01]  /*1570*/  LDG.E.64 R26, desc[UR36][R4.64] ;  /* 0x00000024041a7981 */ /* 0x000162000c1e1b00 */
[----:B------:R-:W-:Y:S05]  /*1580*/  BRA `(.L_x_2101) ;  /* 0x00000008006c7947 */ /* 0x000fea0003800000 */
.L_x_2109:
[----:B------:R-:W-:-:S09]  /*1590*/  UISETP.NE.AND UP0, UPT, UR4, 0xf, UPT ;  /* 0x0000000f0400788c */ /* 0x000fd2000bf05270 */
[----:B------:R-:W-:Y:S05]  /*15a0*/  BRA.U !UP0, `(.L_x_2111) ;  /* 0x0000000108a07547 */ /* 0x000fea000b800000 */
[----:B------:R-:W-:-:S09]  /*15b0*/  UISETP.NE.AND UP0, UPT, UR4, 0x17, UPT ;  /* 0x000000170400788c */ /* 0x000fd2000bf05270 */
[----:B------:R-:W-:Y:S05]  /*15c0*/  BRA.U !UP0, `(.L_x_2112) ;  /* 0x00000001085c7547 */ /* 0x000fea000b800000 */
[----:B------:R-:W-:-:S09]  /*15d0*/  UISETP.NE.AND UP0, UPT, UR4, 0x18, UPT ;  /* 0x000000180400788c */ /* 0x000fd2000bf05270 */
[----:B------:R-:W-:Y:S05]  /*15e0*/  BRA.U UP0, `(.L_x_2100) ;  /* 0x0000000500f87547 */ /* 0x000fea000b800000 */
[----:B------:R-:W3:Y:S01]  /*15f0*/  LDG.E.U8 R0, desc[UR36][R4.64] ;  /* 0x0000002404007981 */ /* 0x000ee2000c1e1100 */
[----:B------:R-:W-:Y:S02]  /*1600*/  IMAD.MOV.U32 R7, RZ, RZ, 0x1f ;  /* 0x0000001fff077424 */ /* 0x000fe400078e00ff */
[----:B---3--:R-:W-:-:S05]  /*1610*/  IMAD.SHL.U32 R0, R0, 0x1000000, RZ ;  /* 0x0100000000007824 */ /* 0x008fca00078e00ff */
        /* <DEDUP_REMOVED lines=18> */
.L_x_2112:
[----:B------:R-:W3:Y:S02]  /*1740*/  LDG.E.U8 R4, desc[UR36][R4.64] ;  /* 0x0000002404047981 */ /* 0x000ee4000c1e1100 */
[C---:B---3--:R-:W-:Y:S02]  /*1750*/  IMAD.SHL.U32 R0, R4.reuse, 0x2000000, RZ ;  /* 0x0200000004007824 */ /* 0x048fe400078e00ff */
        /* <DEDUP_REMOVED lines=9> */
[----:B------:R-:W-:-:S05]  /*17f0*/  LOP3.LUT R0, R0, 0x80000000, R3, 0xf8, !PT ;  /* 0x8000000000007812 */ /* 0x000fca00078ef803 */
[----:B------:R-:W-:-:S04]  /*1800*/  FMUL.FTZ R0, R0, 1 ;  /* 0x3f80000000007820 */ /* 0x000fc80000410000 */
[----:B------:R0:W1:Y:S01]  /*1810*/  F2F.F64.F32 R26, R0 ;  /* 0x00000000001a7310 */ /* 0x0000620000201800 */
[----:B------:R-:W-:Y:S05]  /*1820*/  BRA `(.L_x_2101) ;  /* 0x0000000400c47947 */ /* 0x000fea0003800000 */
.L_x_2111:
[----:B------:R-:W3:Y:S02]  /*1830*/  LDG.E.U16 R0, desc[UR36][R4.64] ;  /* 0x0000002404007981 */ /* 0x000ee4000c1e1500 */
[----:B---3--:R-:W-:-:S04]  /*1840*/  IMAD.U32 R0, R0, 0x10000, RZ ;  /* 0x0001000000007824 */ /* 0x008fc800078e00ff */
[----:B------:R-:W-:-:S04]  /*1850*/  FMUL.FTZ R0, R0, 1 ;  /* 0x3f80000000007820 */ /* 0x000fc80000410000 */
[----:B------:R0:W1:Y:S01]  /*1860*/  F2F.F64.F32 R26, R0 ;  /* 0x00000000001a7310 */ /* 0x0000620000201800 */
[----:B------:R-:W-:Y:S05]  /*1870*/  BRA `(.L_x_2101) ;  /* 0x0000000400b07947 */ /* 0x000fea0003800000 */
.L_x_2108:
        /* <DEDUP_REMOVED lines=8> */
[----:B------:R-:W3:Y:S02]  /*1900*/  LDG.E.U16 R4, desc[UR36][R4.64] ;  /* 0x0000002404047981 */ /* 0x000ee4000c1e1500 */
[----:B---3--:R0:W1:Y:S01]  /*1910*/  I2F.F64.U16 R26, R4 ;  /* 0x00000004001a7312 */ /* 0x0080620000101800 */
[----:B------:R-:W-:Y:S05]  /*1920*/  BRA `(.L_x_2101) ;  /* 0x0000000400847947 */ /* 0x000fea0003800000 */
.L_x_2115:
[----:B------:R-:W3:Y:S01]  /*1930*/  LDG.E.U8 R4, desc[UR36][R4.64] ;  /* 0x0000002404047981 */ /* 0x000ee2000c1e1100 */
[----:B------:R-:W-:Y:S02]  /*1940*/  CS2R R26, SRZ ;  /* 0x00000000001a7805 */ /* 0x000fe4000001ff00 */
[----:B---3--:R-:W-:-:S13]  /*1950*/  ISETP.NE.AND P0, PT, R4, RZ, PT ;  /* 0x000000ff0400720c */ /* 0x008fda0003f05270 */
        /* <DEDUP_REMOVED lines=18> */
.L_x_2117:
[----:B------:R-:W-:Y:S05]  /*1a80*/  BSYNC.RECONVERGENT B0 ;  /* 0x0000000000007941 */ /* 0x000fea0003800200 */
.L_x_2116:
[----:B------:R-:W-:Y:S01]  /*1a90*/  IMAD.SHL.U32 R0, R0, 0x100000, RZ ;  /* 0x0010000000007824 */ /* 0x000fe200078e00ff */
[----:B------:R-:W-:-:S04]  /*1aa0*/  LEA R3, R3, 0x3b800000, 0x17 ;  /* 0x3b80000003037811 */ /* 0x000fc800078eb8ff */
[----:B------:R-:W-:-:S05]  /*1ab0*/  LOP3.LUT R0, R3, R0, R7, 0xfe, !PT ;  /* 0x0000000003007212 */ /* 0x000fca00078efe07 */
[----:B------:R-:W-:-:S04]  /*1ac0*/  FMUL.FTZ R0, R0, 1 ;  /* 0x3f80000000007820 */ /* 0x000fc80000410000 */
[----:B------:R0:W1:Y:S01]  /*1ad0*/  F2F.F64.F32 R26, R0 ;  /* 0x00000000001a7310 */ /* 0x0000620000201800 */
[----:B------:R-:W-:Y:S05]  /*1ae0*/  BRA `(.L_x_2101) ;  /* 0x0000000400147947 */ /* 0x000fea0003800000 */
.L_x_2114:
        /* <DEDUP_REMOVED lines=21> */
.L_x_2119:
[----:B------:R-:W-:Y:S05]  /*1c40*/  BSYNC.RECONVERGENT B0 ;  /* 0x0000000000007941 */ /* 0x000fea0003800200 */
.L_x_2118:
[----:B------:R-:W-:Y:S01]  /*1c50*/  IMAD.SHL.U32 R0, R0, 0x200000, RZ ;  /* 0x0020000000007824 */ /* 0x000fe200078e00ff */
[----:B------:R-:W-:-:S04]  /*1c60*/  LEA R3, R3, 0x37800000, 0x17 ;  /* 0x3780000003037811 */ /* 0x000fc800078eb8ff */
[----:B------:R-:W-:-:S05]  /*1c70*/  LOP3.LUT R0, R3, R0, R7, 0xfe, !PT ;  /* 0x0000000003007212 */ /* 0x000fca00078efe07 */
[----:B------:R-:W-:-:S04]  /*1c80*/  FMUL.FTZ R0, R0, 1 ;  /* 0x3f80000000007820 */ /* 0x000fc80000410000 */
[----:B------:R0:W1:Y:S01]  /*1c90*/  F2F.F64.F32 R26, R0 ;  /* 0x00000000001a7310 */ /* 0x0000620000201800 */
[----:B------:R-:W-:Y:S05]  /*1ca0*/  BRA `(.L_x_2101) ;  /* 0x0000000000a47947 */ /* 0x000fea0003800000 */
.L_x_2113:
        /* <DEDUP_REMOVED lines=8> */
[----:B------:R-:W-:Y:S01]  /*1d30*/  IMAD.MOV.U32 R27, RZ, RZ, 0x38000000 ;  /* 0x38000000ff1b7424 */ /* 0x000fe200078e00ff */
[----:B---3--:R-:W-:-:S13]  /*1d40*/  ISETP.NE.AND P0, PT, R0, RZ, PT ;  /* 0x000000ff0000720c */ /* 0x008fda0003f05270 */
        /* <DEDUP_REMOVED lines=8> */
.L_x_2100:
[----:B------:R-:W-:Y:S01]  /*1dd0*/  MOV R14, 0x0 ;  /* 0x00000000000e7802 */ /* 0x000fe20000000f00 */
[----:B------:R-:W0:Y:S01]  /*1de0*/  LDCU.64 UR4, c[0x4][0x148] ;  /* 0x01002900ff0477ac */ /* 0x000e220008000a00 */
[----:B------:R-:W-:Y:S02]  /*1df0*/  IMAD.MOV.U32 R8, RZ, RZ, 0x4e ;  /* 0x0000004eff087424 */ /* 0x000fe400078e00ff */
[----:B------:R-:W-:Y:S01]  /*1e00*/  IMAD.MOV.U32 R12, RZ, RZ, 0x1 ;  /* 0x00000001ff0c7424 */ /* 0x000fe200078e00ff */
[----:B------:R-:W1:Y:S01]  /*1e10*/  LDCU.64 UR6, c[0x4][0x150] ;  /* 0x01002a00ff0677ac */ /* 0x000e620008000a00 */
[----:B------:R-:W3:Y:S01]  /*1e20*/  LDC.64 R14, c[0x4][R14] ;  /* 0x010000000e0e7b82 */ /* 0x000ee20000000a00 */
[----:B------:R-:W-:Y:S01]  /*1e30*/  IMAD.MOV.U32 R13, RZ, RZ, RZ ;  /* 0x000000ffff0d7224 */ /* 0x000fe200078e00ff */
[----:B------:R-:W2:Y:S01]  /*1e40*/  LDCU.64 UR8, c[0x4][0x8] ;  /* 0x01000100ff0877ac */ /* 0x000ea20008000a00 */
[----:B0-----:R-:W-:Y:S02]  /*1e50*/  IMAD.U32 R4, RZ, RZ, UR4 ;  /* 0x00000004ff047e24 */ /* 0x001fe4000f8e00ff */
[----:B------:R-:W-:-:S02]  /*1e60*/  IMAD.U32 R5, RZ, RZ, UR5 ;  /* 0x00000005ff057e24 */ /* 0x000fc4000f8e00ff */
[----:B-1----:R-:W-:Y:S02]  /*1e70*/  IMAD.U32 R6, RZ, RZ, UR6 ;  /* 0x00000006ff067e24 */ /* 0x002fe4000f8e00ff */
[----:B------:R-:W-:Y:S02]  /*1e80*/  IMAD.U32 R7, RZ, RZ, UR7 ;  /* 0x00000007ff077e24 */ /* 0x000fe4000f8e00ff */
[----:B--2---:R-:W-:Y:S02]  /*1e90*/  IMAD.U32 R10, RZ, RZ, UR8 ;  /* 0x00000008ff0a7e24 */ /* 0x004fe4000f8e00ff */
[----:B------:R-:W-:-:S07]  /*1ea0*/  IMAD.U32 R11, RZ, RZ, UR9 ;  /* 0x00000009ff0b7e24 */ /* 0x000fce000f8e00ff */
[----:B------:R-:W-:-:S07]  /*1eb0*/  LEPC R20, `(.L_x_2122) ;  /* 0x000000001014794e */ /* 0x000fce0000000000 */
[----:B---345:R-:W-:Y:S05]  /*1ec0*/  CALL.ABS.NOINC R14 ;  /* 0x000000000e007343 */ /* 0x038fea0003c00000 */
.L_x_2122:
[----:B------:R-:W-:Y:S01]  /*1ed0*/  CS2R R26, SRZ ;  /* 0x00000000001a7805 */ /* 0x000fe2000001ff00 */
[----:B------:R-:W-:Y:S06]  /*1ee0*/  BRA `(.L_x_2101) ;  /* 0x0000000000147947 */ /* 0x000fec0003800000 */
.L_x_2121:
[----:B------:R-:W3:Y:S02]  /*1ef0*/  LDG.E.64 R26, desc[UR36][R4.64] ;  /* 0x00000024041a7981 */ /* 0x000ee4000c1e1b00 */
[----:B---3--:R-:W0:Y:S01]  /*1f00*/  I2F.F64.U64 R26, R26 ;  /* 0x0000001a001a7312 */ /* 0x008e220000301800 */
[----:B------:R-:W-:Y:S05]  /*1f10*/  BRA `(.L_x_2101) ;  /* 0x0000000000087947 */ /* 0x000fea0003800000 */
.L_x_2120:
[----:B------:R-:W3:Y:S02]  /*1f20*/  LDG.E R4, desc[UR36][R4.64] ;  /* 0x0000002404047981 */ /* 0x000ee4000c1e1900 */
[----:B---3--:R0:W1:Y:S02]  /*1f30*/  I2F.F64.U32 R26, R4 ;  /* 0x00000004001a7312 */ /* 0x0080640000201800 */
.L_x_2101:
[----:B------:R-:W-:Y:S05]  /*1f40*/  BSYNC.RECONVERGENT B6 ;  /* 0x0000000000067941 */ /* 0x000fea0003800200 */
.L_x_2095:
[----:B------:R-:W-:-:S07]  /*1f50*/  VIADD R2, R2, 0x80 ;  /* 0x0000008002027836 */ /* 0x000fce0000000000 */
.L_x_2094:
[----:B------:R-:W-:Y:S05]  /*1f60*/  BSYNC.RECONVERGENT B7 ;  /* 0x0000000000077941 */ /* 0x000fea0003800200 */
.L_x_2093:
[----:B------:R-:W-:Y:S01]  /*1f70*/  ISETP.GE.AND P0, PT, R2, R19, PT ;  /* 0x000000130200720c */ /* 0x000fe20003f06270 */
[----:B------:R-:W-:Y:S01]  /*1f80*/  BSSY.RECONVERGENT B7, `(.L_x_2123) ;  /* 0x00000f6000077945 */ /* 0x000fe20003800200 */
[----:B------:R-:W-:-:S11]  /*1f90*/  CS2R R24, SRZ ;  /* 0x0000000000187805 */ /* 0x000fd6000001ff00 */
[----:B------:R-:W-:Y:S05]  /*1fa0*/  @P0 BRA `(.L_x_2124) ;  /* 0x0000000c00cc0947 */ /* 0x000fea0003800000 */
[----:B0-----:R-:W0:Y:S01]  /*1fb0*/  LDC.64 R4, c[0x0][0x390] ;  /* 0x0000e400ff047b82 */ /* 0x001e220000000a00 */
        /* <DEDUP_REMOVED lines=20> */
.L_x_2129:
[----:B------:R-:W2:Y:S02]  /*2100*/  LDG.E.U8 R4, desc[UR36][R4.64] ;  /* 0x0000002404047981 */ /* 0x000ea4000c1e1100 */
[----:B--2---:R0:W1:Y:S01]  /*2110*/  I2F.F64.U16 R24, R4 ;  /* 0x0000000400187312 */ /* 0x0040620000101800 */
[----:B------:R-:W-:Y:S05]  /*2120*/  BRA `(.L_x_2131) ;  /* 0x0000000c00647947 */ /* 0x000fea0003800000 */
.L_x_2128:
        /* <DEDUP_REMOVED lines=9> */
.L_x_2133:
[----:B------:R-:W2:Y:S02]  /*21c0*/  LDG.E R4, desc[UR36][R4.64] ;  /* 0x0000002404047981 */ /* 0x000ea4000c1e1900 */
[----:B--2---:R1:W2:Y:S01]  /*21d0*/  I2F.F64 R24, R4 ;  /* 0x0000000400187312 */ /* 0x0042a20000201c00 */
[----:B------:R-:W-:Y:S05]  /*21e0*/  BRA `(.L_x_2131) ;  /* 0x0000000c00347947 */ /* 0x000fea0003800000 */
.L_x_2132:
[----:B------:R-:W2:Y:S02]  /*21f0*/  LDG.E.U16 R4, desc[UR36][R4.64] ;  /* 0x0000002404047981 */ /* 0x000ea4000c1e1500 */
[----:B--2---:R0:W1:Y:S01]  /*2200*/  I2F.F64.S16 R24, R4 ;  /* 0x0000000400187312 */ /* 0x0040620000101c00 */
[----:B------:R-:W-:Y:S05]  /*2210*/  BRA `(.L_x_2131) ;  /* 0x0000000c00287947 */ /* 0x000fea0003800000 */
.L_x_2127:
        /* <DEDUP_REMOVED lines=10> */
.L_x_2135:
[----:B------:R-:W2:Y:S02]  /*22c0*/  LDG.E.U16 R0, desc[UR36][R4.64] ;  /* 0x0000002404007981 */ /* 0x000ea4000c1e1500 */
[----:B--2---:R-:W-:-:S05]  /*22d0*/  HADD2.F32 R0, -RZ, R0.H0_H0 ;  /* 0x20000000ff007230 */ /* 0x004fca0000004100 */
[----:B------:R-:W-:-:S04]  /*22e0*/  FMUL.FTZ R0, R0, 1 ;  /* 0x3f80000000007820 */ /* 0x000fc80000410000 */
[----:B------:R0:W1:Y:S01]  /*22f0*/  F2F.F64.F32 R24, R0 ;  /* 0x0000000000187310 */ /* 0x0000620000201800 */
[----:B------:R-:W-:Y:S05]  /*2300*/  BRA `(.L_x_2131) ;  /* 0x0000000800ec7947 */ /* 0x000fea0003800000 */
.L_x_2134:
        /* <DEDUP_REMOVED lines=10> */
.L_x_2137:
[----:B------:R-:W2:Y:S02]  /*23b0*/  LDG.E.U16 R4, desc[UR36][R4.64] ;  /* 0x0000002404047981 */ /* 0x000ea4000c1e1500 */
[----:B--2---:R-:W-:-:S05]  /*23c0*/  HADD2.F32 R0, -RZ, R4.H0_H0 ;  /* 0x20000004ff007230 */ /* 0x004fca0000004100 */
[----:B------:R-:W-:-:S04]  /*23d0*/  FMUL.FTZ R0, R0, 1 ;  /* 0x3f80000000007820 */ /* 0x000fc80000410000 */
[----:B------:R0:W1:Y:S01]  /*23e0*/  F2F.F64.F32 R24, R0 ;  /* 0x0000000000187310 */ /* 0x0000620000201800 */
[----:B------:R-:W-:Y:S05]  /*23f0*/  BRA `(.L_x_2131) ;  /* 0x0000000800b07947 */ /* 0x000fea0003800000 */
.L_x_2136:
[----:B------:R0:W5:Y:S01]  /*2400*/  LDG.E.64 R24, desc[UR36][R4.64] ;  /* 0x0000002404187981 */ /* 0x000162000c1e1b00 */
[----:B------:R-:W-:Y:S05]  /*2410*/  BRA `(.L_x_2131) ;  /* 0x0000000800a87947 */ /* 0x000fea0003800000 */
.L_x_2126:
        /* <DEDUP_REMOVED lines=13> */
.L_x_2140:
[----:B------:R0:W5:Y:S01]  /*24f0*/  LDG.E.64 R24, desc[UR36][R4.64] ;  /* 0x0000002404187981 */ /* 0x000162000c1e1b00 */
[----:B------:R-:W-:Y:S05]  /*2500*/  BRA `(.L_x_2131) ;  /* 0x00000008006c7947 */ /* 0x000fea0003800000 */
.L_x_2139:
        /* <DEDUP_REMOVED lines=27> */
.L_x_2142:
        /* <DEDUP_REMOVED lines=15> */
.L_x_2141:
[----:B------:R-:W2:Y:S02]  /*27b0*/  LDG.E.U16 R0, desc[UR36][R4.64] ;  /* 0x0000002404007981 */ /* 0x000ea4000c1e1500 */
[----:B--2---:R-:W-:-:S04]  /*27c0*/  IMAD.U32 R0, R0, 0x10000, RZ ;  /* 0x0001000000007824 */ /* 0x004fc800078e00ff */
[----:B------:R-:W-:-:S04]  /*27d0*/  FMUL.FTZ R0, R0, 1 ;  /* 0x3f80000000007820 */ /* 0x000fc80000410000 */
[----:B------:R0:W1:Y:S01]  /*27e0*/  F2F.F64.F32 R24, R0 ;  /* 0x0000000000187310 */ /* 0x0000620000201800 */
[----:B------:R-:W-:Y:S05]  /*27f0*/  BRA `(.L_x_2131) ;  /* 0x0000000400b07947 */ /* 0x000fea0003800000 */
.L_x_2138:
        /* <DEDUP_REMOVED lines=11> */
.L_x_2145:
        /* <DEDUP_REMOVED lines=21> */
.L_x_2147:
[----:B------:R-:W-:Y:S05]  /*2a00*/  BSYNC.RECONVERGENT B0 ;  /* 0x0000000000007941 */ /* 0x000fea0003800200 */
.L_x_2146:
[----:B------:R-:W-:Y:S01]  /*2a10*/  IMAD.SHL.U32 R0, R0, 0x100000, RZ ;  /* 0x0010000000007824 */ /* 0x000fe200078e00ff */
[----:B------:R-:W-:-:S04]  /*2a20*/  LEA R3, R3, 0x3b800000, 0x17 ;  /* 0x3b80000003037811 */ /* 0x000fc800078eb8ff */
[----:B------:R-:W-:-:S05]  /*2a30*/  LOP3.LUT R0, R3, R0, R7, 0xfe, !PT ;  /* 0x0000000003007212 */ /* 0x000fca00078efe07 */
[----:B------:R-:W-:-:S04]  /*2a40*/  FMUL.FTZ R0, R0, 1 ;  /* 0x3f80000000007820 */ /* 0x000fc80000410000 */
[----:B------:R0:W1:Y:S01]  /*2a50*/  F2F.F64.F32 R24, R0 ;  /* 0x0000000000187310 */ /* 0x0000620000201800 */
[----:B------:R-:W-:Y:S05]  /*2a60*/  BRA `(.L_x_2131) ;  /* 0x0000000400147947 */ /* 0x000fea0003800000 */
.L_x_2144:
        /* <DEDUP_REMOVED lines=21> */
.L_x_2149:
[----:B------:R-:W-:Y:S05]  /*2bc0*/  BSYNC.RECONVERGENT B0 ;  /* 0x0000000000007941 */ /* 0x000fea0003800200 */
.L_x_2148:
[----:B------:R-:W-:Y:S01]  /*2bd0*/  IMAD.SHL.U32 R0, R0, 0x200000, RZ ;  /* 0x0020000000007824 */ /* 0x000fe200078e00ff */
[----:B------:R-:W-:-:S04]  /*2be0*/  LEA R3, R3, 0x37800000, 0x17 ;  /* 0x3780000003037811 */ /* 0x000fc800078eb8ff */
[----:B------:R-:W-:-:S05]  /*2bf0*/  LOP3.LUT R0, R3, R0, R7, 0xfe, !PT ;  /* 0x0000000003007212 */ /* 0x000fca00078efe07 */
[----:B------:R-:W-:-:S04]  /*2c00*/  FMUL.FTZ R0, R0, 1 ;  /* 0x3f80000000007820 */ /* 0x000fc80000410000 */
[----:B------:R0:W1:Y:S01]  /*2c10*/  F2F.F64.F32 R24, R0 ;  /* 0x0000000000187310 */ /* 0x0000620000201800 */
[----:B------:R-:W-:Y:S05]  /*2c20*/  BRA `(.L_x_2131) ;  /* 0x0000000000a47947 */ /* 0x000fea0003800000 */
.L_x_2143:
        /* <DEDUP_REMOVED lines=18> */
.L_x_2130:
        /* <DEDUP_REMOVED lines=15> */
[----:B--2-45:R-:W-:Y:S05]  /*2e40*/  CALL.ABS.NOINC R14 ;  /* 0x000000000e007343 */ /* 0x034fea0003c00000 */
.L_x_2152:
[----:B------:R-:W-:Y:S01]  /*2e50*/  CS2R R24, SRZ ;  /* 0x0000000000187805 */ /* 0x000fe2000001ff00 */
[----:B------:R-:W-:Y:S06]  /*2e60*/  BRA `(.L_x_2131) ;  /* 0x0000000000147947 */ /* 0x000fec0003800000 */
.L_x_2151:
[----:B------:R-:W2:Y:S02]  /*2e70*/  LDG.E.64 R24, desc[UR36][R4.64] ;  /* 0x0000002404187981 */ /* 0x000ea4000c1e1b00 */
[----:B--2---:R-:W0:Y:S01]  /*2e80*/  I2F.F64.U64 R24, R24 ;  /* 0x0000001800187312 */ /* 0x004e220000301800 */
[----:B------:R-:W-:Y:S05]  /*2e90*/  BRA `(.L_x_2131) ;  /* 0x0000000000087947 */ /* 0x000fea0003800000 */
.L_x_2150:
[----:B------:R-:W2:Y:S02]  /*2ea0*/  LDG.E R4, desc[UR36][R4.64] ;  /* 0x0000002404047981 */ /* 0x000ea4000c1e1900 */
[----:B--2---:R0:W1:Y:S02]  /*2eb0*/  I2F.F64.U32 R24, R4 ;  /* 0x0000000400187312 */ /* 0x0040640000201800 */
.L_x_2131:
[----:B------:R-:W-:Y:S05]  /*2ec0*/  BSYNC.RECONVERGENT B6 ;  /* 0x0000000000067941 */ /* 0x000fea0003800200 */
.L_x_2125:
[----:B------:R-:W-:-:S07]  /*2ed0*/  VIADD R2, R2, 0x80 ;  /* 0x0000008002027836 */ /* 0x000fce0000000000 */
.L_x_2124:
[----:B------:R-:W-:Y:S05]  /*2ee0*/  BSYNC.RECONVERGENT B7 ;  /* 0x0000000000077941 */ /* 0x000fea0003800200 */
.L_x_2123:
[----:B------:R-:W-:Y:S01]  /*2ef0*/  ISETP.GE.AND P0, PT, R2, R19, PT ;  /* 0x000000130200720c */ /* 0x000fe20003f06270 */
[----:B------:R-:W-:Y:S01]  /*2f00*/  BSSY.RECONVERGENT B6, `(.L_x_2153) ;  /* 0x00000ef000067945 */ /* 0x000fe20003800200 */
[----:B------:R-:W-:-:S11]  /*2f10*/  CS2R R16, SRZ ;  /* 0x0000000000107805 */ /* 0x000fd6000001ff00 */
        /* <DEDUP_REMOVED lines=21> */
.L_x_2158:
[----:B------:R-:W2:Y:S02]  /*3070*/  LDG.E.U8 R2, desc[UR36][R2.64] ;  /* 0x0000002402027981 */ /* 0x000ea4000c1e1100 */
[----:B--2---:R0:W1:Y:S01]  /*3080*/  I2F.F64.U16 R16, R2 ;  /* 0x0000000200107312 */ /* 0x0040620000101800 */
[----:B------:R-:W-:Y:S05]  /*3090*/  BRA `(.L_x_2154) ;  /* 0x0000000c00547947 */ /* 0x000fea0003800000 */
.L_x_2157:
        /* <DEDUP_REMOVED lines=9> */
.L_x_2161:
[----:B------:R-:W2:Y:S02]  /*3130*/  LDG.E R2, desc[UR36][R2.64] ;  /* 0x0000002402027981 */ /* 0x000ea4000c1e1900 */
[----:B--2---:R0:W1:Y:S01]  /*3140*/  I2F.F64 R16, R2 ;  /* 0x0000000200107312 */ /* 0x0040620000201c00 */
[----:B------:R-:W-:Y:S05]  /*3150*/  BRA `(.L_x_2154) ;  /* 0x0000000c00247947 */ /* 0x000fea0003800000 */
.L_x_2160:
[----:B------:R-:W2:Y:S02]  /*3160*/  LDG.E.U16 R2, desc[UR36][R2.64] ;  /* 0x0000002402027981 */ /* 0x000ea4000c1e1500 */
[----:B--2---:R0:W1:Y:S01]  /*3170*/  I2F.F64.S16 R16, R2 ;  /* 0x0000000200107312 */ /* 0x0040620000101c00 */
[----:B------:R-:W-:Y:S05]  /*3180*/  BRA `(.L_x_2154) ;  /* 0x0000000c00187947 */ /* 0x000fea0003800000 */
.L_x_2156:
        /* <DEDUP_REMOVED lines=10> */
.L_x_2163:
[----:B------:R-:W2:Y:S02]  /*3230*/  LDG.E.U16 R0, desc[UR36][R2.64] ;  /* 0x0000002402007981 */ /* 0x000ea4000c1e1500 */
[----:B--2---:R-:W-:-:S05]  /*3240*/  HADD2.F32 R0, -RZ, R0.H0_H0 ;  /* 0x20000000ff007230 */ /* 0x004fca0000004100 */
[----:B------:R-:W-:-:S04]  /*3250*/  FMUL.FTZ R0, R0, 1 ;  /* 0x3f80000000007820 */ /* 0x000fc80000410000 */
[----:B------:R0:W1:Y:S01]  /*3260*/  F2F.F64.F32 R16, R0 ;  /* 0x0000000000107310 */ /* 0x0000620000201800 */
[----:B------:R-:W-:Y:S05]  /*3270*/  BRA `(.L_x_2154) ;  /* 0x0000000800dc7947 */ /* 0x000fea0003800000 */
.L_x_2162:
        /* <DEDUP_REMOVED lines=10> */
.L_x_2165:
[----:B------:R-:W2:Y:S02]  /*3320*/  LDG.E.U16 R2, desc[UR36][R2.64] ;  /* 0x0000002402027981 */ /* 0x000ea4000c1e1500 */
[----:B--2---:R-:W-:-:S05]  /*3330*/  HADD2.F32 R0, -RZ, R2.H0_H0 ;  /* 0x20000002ff007230 */ /* 0x004fca0000004100 */
[----:B------:R-:W-:-:S04]  /*3340*/  FMUL.FTZ R0, R0, 1 ;  /* 0x3f80000000007820 */ /* 0x000fc80000410000 */
[----:B------:R0:W1:Y:S01]  /*3350*/  F2F.F64.F32 R16, R0 ;  /* 0x0000000000107310 */ /* 0x0000620000201800 */
[----:B------:R-:W-:Y:S05]  /*3360*/  BRA `(.L_x_2154) ;  /* 0x0000000800a07947 */ /* 0x000fea0003800000 */
.L_x_2164:
[----:B------:R0:W5:Y:S01]  /*3370*/  LDG.E.64 R16, desc[UR36][R2.64] ;  /* 0x0000002402107981 */ /* 0x000162000c1e1b00 */
[----:B------:R-:W-:Y:S05]  /*3380*/  BRA `(.L_x_2154) ;  /* 0x0000000800987947 */ /* 0x000fea0003800000 */
.L_x_2155:
        /* <DEDUP_REMOVED lines=13> */
.L_x_2168:
[----:B------:R0:W5:Y:S01]  /*3460*/  LDG.E.64 R16, desc[UR36][R2.64] ;  /* 0x0000002402107981 */ /* 0x000162000c1e1b00 */
[----:B------:R-:W-:Y:S05]  /*3470*/  BRA `(.L_x_2154) ;  /* 0x00000008005c7947 */ /* 0x000fea0003800000 */
.L_x_2167:
        /* <DEDUP_REMOVED lines=27> */
.L_x_2170:
        /* <DEDUP_REMOVED lines=14> */
.L_x_2169:
[----:B------:R-:W2:Y:S02]  /*3710*/  LDG.E.U16 R0, desc[UR36][R2.64] ;  /* 0x0000002402007981 */ /* 0x000ea4000c1e1500 */
[----:B--2---:R-:W-:-:S04]  /*3720*/  IMAD.U32 R0, R0, 0x10000, RZ ;  /* 0x0001000000007824 */ /* 0x004fc800078e00ff */
[----:B------:R-:W-:-:S04]  /*3730*/  FMUL.FTZ R0, R0, 1 ;  /* 0x3f80000000007820 */ /* 0x000fc80000410000 */
[----:B------:R0:W1:Y:S01]  /*3740*/  F2F.F64.F32 R16, R0 ;  /* 0x0000000000107310 */ /* 0x0000620000201800 */
[----:B------:R-:W-:Y:S05]  /*3750*/  BRA `(.L_x_2154) ;  /* 0x0000000400a47947 */ /* 0x000fea0003800000 */
.L_x_2166:
        /* <DEDUP_REMOVED lines=11> */
.L_x_2173:
[----:B------:R-:W2:Y:S02]  /*3810*/  LDG.E.U8 R3, desc[UR36][R2.64] ;  /* 0x0000002402037981 */ /* 0x000ea4000c1e1100 */
        /* <DEDUP_REMOVED lines=19> */
.L_x_2175:
[----:B------:R-:W-:Y:S05]  /*3950*/  BSYNC.RECONVERGENT B0 ;  /* 0x0000000000007941 */ /* 0x000fea0003800200 */
.L_x_2174:
[----:B------:R-:W-:Y:S01]  /*3960*/  IMAD.SHL.U32 R0, R0, 0x100000, RZ ;  /* 0x0010000000007824 */ /* 0x000fe200078e00ff */
[----:B------:R-:W-:-:S04]  /*3970*/  LEA R2, R2, 0x3b800000, 0x17 ;  /* 0x3b80000002027811 */ /* 0x000fc800078eb8ff */
[----:B------:R-:W-:-:S05]  /*3980*/  LOP3.LUT R0, R2, R0, R7, 0xfe, !PT ;  /* 0x0000000002007212 */ /* 0x000fca00078efe07 */
[----:B------:R-:W-:-:S04]  /*3990*/  FMUL.FTZ R0, R0, 1 ;  /* 0x3f80000000007820 */ /* 0x000fc80000410000 */
[----:B------:R0:W1:Y:S01]  /*39a0*/  F2F.F64.F32 R16, R0 ;  /* 0x0000000000107310 */ /* 0x0000620000201800 */
[----:B------:R-:W-:Y:S05]  /*39b0*/  BRA `(.L_x_2154) ;  /* 0x00000004000c7947 */ /* 0x000fea0003800000 */
.L_x_2172:
        /* <DEDUP_REMOVED lines=20> */
.L_x_2177:
[----:B------:R-:W-:Y:S05]  /*3b00*/  BSYNC.RECONVERGENT B0 ;  /* 0x0000000000007941 */ /* 0x000fea0003800200 */
.L_x_2176:
[----:B------:R-:W-:Y:S01]  /*3b10*/  IMAD.SHL.U32 R0, R0, 0x200000, RZ ;  /* 0x0020000000007824 */ /* 0x000fe200078e00ff */
[----:B------:R-:W-:-:S04]  /*3b20*/  LEA R2, R2, 0x37800000, 0x17 ;  /* 0x3780000002027811 */ /* 0x000fc800078eb8ff */
[----:B------:R-:W-:-:S05]  /*3b30*/  LOP3.LUT R0, R2, R0, R7, 0xfe, !PT ;  /* 0x0000000002007212 */ /* 0x000fca00078efe07 */
[----:B------:R-:W-:-:S04]  /*3b40*/  FMUL.FTZ R0, R0, 1 ;  /* 0x3f80000000007820 */ /* 0x000fc80000410000 */
[----:B------:R0:W1:Y:S01]  /*3b50*/  F2F.F64.F32 R16, R0 ;  /* 0x0000000000107310 */ /* 0x0000620000201800 */
[----:B------:R-:W-:Y:S05]  /*3b60*/  BRA `(.L_x_2154) ;  /* 0x0000000000a07947 */ /* 0x000fea0003800000 */
.L_x_2171:
        /* <DEDUP_REMOVED lines=18> */
.L_x_2159:
        /* <DEDUP_REMOVED lines=16> */
.L_x_2180:
[----:B------:R-:W-:Y:S05]  /*3d90*/  BRA `(.L_x_2154) ;  /* 0x0000000000147947 */ /* 0x000fea0003800000 */
.L_x_2179:
[----:B------:R-:W2:Y:S02]  /*3da0*/  LDG.E.64 R16, desc[UR36][R2.64] ;  /* 0x0000002402107981 */ /* 0x000ea4000c1e1b00 */
[----:B--2---:R-:W0:Y:S01]  /*3db0*/  I2F.F64.U64 R16, R16 ;  /* 0x0000001000107312 */ /* 0x004e220000301800 */
[----:B------:R-:W-:Y:S05]  /*3dc0*/  BRA `(.L_x_2154) ;  /* 0x0000000000087947 */ /* 0x000fea0003800000 */
.L_x_2178:
[----:B------:R-:W2:Y:S02]  /*3dd0*/  LDG.E R2, desc[UR36][R2.64] ;  /* 0x0000002402027981 */ /* 0x000ea4000c1e1900 */
[----:B--2---:R0:W1:Y:S02]  /*3de0*/  I2F.F64.U32 R16, R2 ;  /* 0x0000000200107312 */ /* 0x0040640000201800 */
.L_x_2154:
[----:B------:R-:W-:Y:S05]  /*3df0*/  BSYNC.RECONVERGENT B6 ;  /* 0x0000000000067941 */ /* 0x000fea0003800200 */
.L_x_2153:
[----:B------:R-:W-:Y:S01]  /*3e00*/  ISETP.GE.AND P0, PT, R23, R19, PT ;  /* 0x000000131700720c */ /* 0x000fe20003f06270 */
[----:B------:R-:W-:-:S12]  /*3e10*/  BSSY.RECONVERGENT B0, `(.L_x_2181) ;  /* 0x000005b000007945 */ /* 0x000fd80003800200 */
[----:B------:R-:W-:Y:S05]  /*3e20*/  @P0 BRA `(.L_x_2182) ;  /* 0x0000000400640947 */ /* 0x000fea0003800000 */
[----:B--2-45:R-:W-:Y:S01]  /*3e30*/  ISETP.GT.AND P1, PT, R29, 0xfffff, PT ;  /* 0x000fffff1d00780c */ /* 0x034fe20003f24270 */
[----:B------:R-:W-:Y:S01]  /*3e40*/  IMAD.MOV.U32 R11, RZ, RZ, R29 ;  /* 0x000000ffff0b7224 */ /* 0x000fe200078e001d */
[----:B------:R-:W-:Y:S01]  /*3e50*/  BSSY.RECONVERGENT B1, `(.L_x_2183) ;  /* 0x0000050000017945 */ /* 0x000fe20003800200 */
[----:B------:R-:W-:-:S10]  /*3e60*/  IMAD.MOV.U32 R8, RZ, RZ, R28 ;  /* 0x000000ffff087224 */ /* 0x000fd400078e001c */
[----:B------:R-:W-:-:S10]  /*3e70*/  @!P1 DMUL R28, R28, 1.80143985094819840000e+16 ;  /* 0x435000001c1c9828 */ /* 0x000fd40000000000 */
[----:B------:R-:W-:Y:S02]  /*3e80*/  @!P1 IMAD.MOV.U32 R11, RZ, RZ, R29 ;  /* 0x000000ffff0b9224 */ /* 0x000fe400078e001d */
[----:B------:R-:W-:Y:S02]  /*3e90*/  @!P1 IMAD.MOV.U32 R8, RZ, RZ, R28 ;  /* 0x000000ffff089224 */ /* 0x000fe400078e001c */
[----:B0-----:R-:W-:-:S05]  /*3ea0*/  VIADD R0, R11, 0xffffffff ;  /* 0xffffffff0b007836 */ /* 0x001fca0000000000 */
[----:B------:R-:W-:Y:S01]  /*3eb0*/  ISETP.GT.U32.AND P2, PT, R0, 0x7feffffe, PT ;  /* 0x7feffffe0000780c */ /* 0x000fe20003f44070 */
[----:B------:R-:W-:Y:S02]  /*3ec0*/  IMAD.MOV.U32 R0, RZ, RZ, -0x3ff ;  /* 0xfffffc01ff007424 */ /* 0x000fe400078e00ff */
[----:B------:R-:W-:-:S10]  /*3ed0*/  @!P1 IMAD.MOV.U32 R0, RZ, RZ, -0x435 ;  /* 0xfffffbcbff009424 */ /* 0x000fd400078e00ff */
[----:B------:R-:W-:Y:S05]  /*3ee0*/  @P2 BRA `(.L_x_2184) ;  /* 0x0000000400002947 */ /* 0x000fea0003800000 */
[C---:B------:R-:W-:Y:S01]  /*3ef0*/  LOP3.LUT R2, R11.reuse, 0xfffff, RZ, 0xc0, !PT ;  /* 0x000fffff0b027812 */ /* 0x040fe200078ec0ff */
[----:B------:R-:W-:Y:S01]  /*3f00*/  IMAD.MOV.U32 R6, RZ, RZ, RZ ;  /* 0x000000ffff067224 */ /* 0x000fe200078e00ff */
[----:B------:R-:W-:Y:S01]  /*3f10*/  UMOV UR4, 0x3ae80f1e ;  /* 0x3ae80f1e00047882 */ /* 0x000fe20000000000 */
[----:B------:R-:W-:Y:S01]  /*3f20*/  IMAD.MOV.U32 R14, RZ, RZ, -0x748574fc ;  /* 0x8b7a8b04ff0e7424 */ /* 0x000fe200078e00ff */
[----:B------:R-:W-:Y:S01]  /*3f30*/  LOP3.LUT R9, R2, 0x3ff00000, RZ, 0xfc, !PT ;  /* 0x3ff0000002097812 */ /* 0x000fe200078efcff */
[----:B------:R-:W-:Y:S01]  /*3f40*/  IMAD.MOV.U32 R15, RZ, RZ, 0x3ed0ee25 ;  /* 0x3ed0ee25ff0f7424 */ /* 0x000fe200078e00ff */
[----:B------:R-:W-:Y:S01]  /*3f50*/  UMOV UR5, 0x3eb1380b ;  /* 0x3eb1380b00057882 */ /* 0x000fe20000000000 */
[----:B------:R-:W-:Y:S01]  /*3f60*/  LEA.HI R11, R11, R0, RZ, 0xc ;  /* 0x000000000b0b7211 */ /* 0x000fe200078f60ff */
[----:B------:R-:W-:Y:S01]  /*3f70*/  UMOV UR6, 0x80000000 ;  /* 0x8000000000067882 */ /* 0x000fe20000000000 */
[----:B------:R-:W-:Y:S01]  /*3f80*/  ISETP.GE.U32.AND P1, PT, R9, 0x3ff6a09f, PT ;  /* 0x3ff6a09f0900780c */ /* 0x000fe20003f26070 */
[----:B------:R-:W-:-:S12]  /*3f90*/  UMOV UR7, 0x43300000 ;  /* 0x4330000000077882 */ /* 0x000fd80000000000 */
[----:B------:R-:W-:Y:S02]  /*3fa0*/  @P1 VIADD R3, R9, 0xfff00000 ;  /* 0xfff0000009031836 */ /* 0x000fe40000000000 */
[----:B------:R-:W-:Y:S02]  /*3fb0*/  @P1 VIADD R11, R11, 0x1 ;  /* 0x000000010b0b1836 */ /* 0x000fe40000000000 */
[----:B------:R-:W-:-:S03]  /*3fc0*/  @P1 IMAD.MOV.U32 R9, RZ, RZ, R3 ;  /* 0x000000ffff091224 */ /* 0x000fc600078e0003 */
[----:B------:R-:W-:Y:S01]  /*3fd0*/  LOP3.LUT R10, R11, 0x80000000, RZ, 0x3c, !PT ;  /* 0x800000000b0a7812 */ /* 0x000fe200078e3cff */
[----:B------:R-:W-:Y:S02]  /*3fe0*/  IMAD.MOV.U32 R11, RZ, RZ, 0x43300000 ;  /* 0x43300000ff0b7424 */ /* 0x000fe400078e00ff */
[C---:B------:R-:W-:Y:S02]  /*3ff0*/  DADD R12, R8.reuse, 1 ;  /* 0x3ff00000080c7429 */ /* 0x040fe40000000000 */
[----:B------:R-:W-:Y:S02]  /*4000*/  DADD R8, R8, -1 ;  /* 0xbff0000008087429 */ /* 0x000fe40000000000 */
[----:B------:R-:W-:Y:S01]  /*4010*/  DADD R10, R10, -UR6 ;  /* 0x800000060a0a7e29 */ /* 0x000fe20008000000 */
[----:B------:R-:W-:Y:S01]  /*4020*/  UMOV UR6, 0xfefa39ef ;  /* 0xfefa39ef00067882 */ /* 0x000fe20000000000 */
[----:B------:R-:W0:Y:S01]  /*4030*/  MUFU.RCP64H R7, R13 ;  /* 0x0000000d00077308 */ /* 0x000e220000001800 */
[----:B------:R-:W-:Y:S01]  /*4040*/  UMOV UR7, 0x3fe62e42 ;  /* 0x3fe62e4200077882 */ /* 0x000fe20000000000 */
[----:B0-----:R-:W-:-:S08]  /*4050*/  DFMA R2, -R12, R6, 1 ;  /* 0x3ff000000c02742b */ /* 0x001fd00000000106 */
[----:B------:R-:W-:-:S08]  /*4060*/  DFMA R2, R2, R2, R2 ;  /* 0x000000020202722b */ /* 0x000fd00000000002 */
[----:B------:R-:W-:-:S08]  /*4070*/  DFMA R6, R6, R2, R6 ;  /* 0x000000020606722b */ /* 0x000fd00000000006 */
[----:B-1----:R-:W-:-:S08]  /*4080*/  DMUL R4, R8, R6 ;  /* 0x0000000608047228 */ /* 0x002fd00000000000 */
[----:B------:R-:W-:-:S08]  /*4090*/  DFMA R4, R8, R6, R4 ;  /* 0x000000060804722b */ /* 0x000fd00000000004 */
[----:B------:R-:W-:-:S08]  /*40a0*/  DMUL R2, R4, R4 ;  /* 0x0000000404027228 */ /* 0x000fd00000000000 */
[----:B------:R-:W-:Y:S01]  /*40b0*/  DFMA R12, R2, UR4, R14 ;  /* 0x00000004020c7c2b */ /* 0x000fe2000800000e */
[----:B------:R-:W-:Y:S01]  /*40c0*/  UMOV UR4, 0x9f02676f ;  /* 0x9f02676f00047882 */ /* 0x000fe20000000000 */
[----:B------:R-:W-:Y:S01]  /*40d0*/  UMOV UR5, 0x3ef3b266 ;  /* 0x3ef3b26600057882 */ /* 0x000fe20000000000 */
[----:B------:R-:W-:-:S05]  /*40e0*/  DADD R14, R8, -R4 ;  /* 0x00000000080e7229 */ /* 0x000fca0000000804 */
[----:B------:R-:W-:Y:S01]  /*40f0*/  DFMA R12, R2, R12, UR4 ;  /* 0x00000004020c7e2b */ /* 0x000fe2000800000c */
[----:B------:R-:W-:Y:S01]  /*4100*/  UMOV UR4, 0xa9ab0956 ;  /* 0xa9ab095600047882 */ /* 0x000fe20000000000 */
[----:B------:R-:W-:Y:S01]  /*4110*/  UMOV UR5, 0x3f1745cb ;  /* 0x3f1745cb00057882 */ /* 0x000fe20000000000 */
[----:B------:R-:W-:-:S05]  /*4120*/  DADD R14, R14, R14 ;  /* 0x000000000e0e7229 */ /* 0x000fca000000000e */
[----:B------:R-:W-:Y:S01]  /*4130*/  DFMA R12, R2, R12, UR4 ;  /* 0x00000004020c7e2b */ /* 0x000fe2000800000c */
[----:B------:R-:W-:Y:S01]  /*4140*/  UMOV UR4, 0x2d1b5154 ;  /* 0x2d1b515400047882 */ /* 0x000fe20000000000 */
[----:B------:R-:W-:Y:S01]  /*4150*/  UMOV UR5, 0x3f3c71c7 ;  /* 0x3f3c71c700057882 */ /* 0x000fe20000000000 */
[----:B------:R-:W-:Y:S02]  /*4160*/  DFMA R14, R8, -R4, R14 ;  /* 0x80000004080e722b */ /* 0x000fe4000000000e */
        /* <DEDUP_REMOVED lines=24> */
.L_x_2184:
[----:B------:R-:W-:Y:S01]  /*42f0*/  IMAD.MOV.U32 R2, RZ, RZ, 0x0 ;  /* 0x00000000ff027424 */ /* 0x000fe200078e00ff */
[----:B------:R-:W-:Y:S01]  /*4300*/  LOP3.LUT P1, RZ, R29, 0x7fffffff, RZ, 0xc0, !PT ;  /* 0x7fffffff1dff7812 */ /* 0x000fe2000782c0ff */
[----:B------:R-:W-:-:S06]  /*4310*/  IMAD.MOV.U32 R3, RZ, RZ, 0x7ff00000 ;  /* 0x7ff00000ff037424 */ /* 0x000fcc00078e00ff */
[----:B------:R-:W-:-:S10]  /*4320*/  DFMA R2, R28, R2, +INF ;  /* 0x7ff000001c02742b */ /* 0x000fd40000000002 */
[----:B-1----:R-:W-:Y:S02]  /*4330*/  FSEL R4, R2, RZ, P1 ;  /* 0x000000ff02047208 */ /* 0x002fe40000800000 */
[----:B------:R-:W-:-:S07]  /*4340*/  FSEL R5, R3, -QNAN , P1 ;  /* 0xfff0000003057808 */ /* 0x000fce0000800000 */
.L_x_2185:
[----:B------:R-:W-:Y:S05]  /*4350*/  BSYNC.RECONVERGENT B1 ;  /* 0x0000000000017941 */ /* 0x000fea0003800200 */
.L_x_2183:
[----:B------:R-:W-:Y:S01]  /*4360*/  UMOV UR4, 0xffda0d24 ;  /* 0xffda0d2400047882 */ /* 0x000fe20000000000 */
[----:B------:R-:W-:Y:S02]  /*4370*/  UMOV UR5, 0x3c7777d0 ;  /* 0x3c7777d000057882 */ /* 0x000fe40000000000 */
[----:B------:R-:W-:Y:S01]  /*4380*/  DMUL R2, R4, UR4 ;  /* 0x0000000404027c28 */ /* 0x000fe20008000000 */
[----:B------:R-:W-:Y:S01]  /*4390*/  UMOV UR4, 0x652b82fe ;  /* 0x652b82fe00047882 */ /* 0x000fe20000000000 */
[----:B------:R-:W-:-:S06]  /*43a0*/  UMOV UR5, 0x3ff71547 ;  /* 0x3ff7154700057882 */ /* 0x000fcc0000000000 */
[----:B------:R-:W-:-:S11]  /*43b0*/  DFMA R4, R4, UR4, R2 ;  /* 0x0000000404047c2b */ /* 0x000fd60008000002 */
.L_x_2182:
[----:B------:R-:W-:Y:S05]  /*43c0*/  BSYNC.RECONVERGENT B0 ;  /* 0x0000000000007941 */ /* 0x000fea0003800200 */
.L_x_2181:
[----:B------:R-:W-:Y:S01]  /*43d0*/  VIADD R22, R23, 0x80 ;  /* 0x0000008017167836 */ /* 0x000fe20000000000 */
[----:B------:R-:W-:Y:S04]  /*43e0*/  BSSY.RECONVERGENT B0, `(.L_x_2186) ;  /* 0x000005c000007945 */ /* 0x000fe80003800200 */
[----:B------:R-:W-:-:S13]  /*43f0*/  ISETP.GE.AND P1, PT, R22, R19, PT ;  /* 0x000000131600720c */ /* 0x000fda0003f26270 */
[----:B------:R-:W-:Y:S05]  /*4400*/  @P1 BRA `(.L_x_2187) ;  /* 0x0000000400641947 */ /* 0x000fea0003800000 */
[----:B01-3-5:R-:W-:Y:S01]  /*4410*/  ISETP.GT.AND P1, PT, R27, 0xfffff, PT ;  /* 0x000fffff1b00780c */ /* 0x02bfe20003f24270 */
[----:B------:R-:W-:Y:S01]  /*4420*/  IMAD.MOV.U32 R15, RZ, RZ, R27 ;  /* 0x000000ffff0f7224 */ /* 0x000fe200078e001b */
[----:B------:R-:W-:Y:S01]  /*4430*/  BSSY.RECONVERGENT B1, `(.L_x_2188) ;  /* 0x0000050000017945 */ /* 0x000fe20003800200 */
[----:B------:R-:W-:-:S10]  /*4440*/  IMAD.MOV.U32 R6, RZ, RZ, R26 ;  /* 0x000000ffff067224 */ /* 0x000fd400078e001a */
[----:B------:R-:W-:-:S10]  /*4450*/  @!P1 DMUL R26, R26, 1.80143985094819840000e+16 ;  /* 0x435000001a1a9828 */ /* 0x000fd40000000000 */
[----:B------:R-:W-:Y:S02]  /*4460*/  @!P1 IMAD.MOV.U32 R15, RZ, RZ, R27 ;  /* 0x000000ffff0f9224 */ /* 0x000fe400078e001b */
[----:B------:R-:W-:Y:S02]  /*4470*/  @!P1 IMAD.MOV.U32 R6, RZ, RZ, R26 ;  /* 0x000000ffff069224 */ /* 0x000fe400078e001a */
[----:B------:R-:W-:-:S05]  /*4480*/  VIADD R0, R15, 0xffffffff ;  /* 0xffffffff0f007836 */ /* 0x000fca0000000000 */
[----:B------:R-:W-:Y:S01]  /*4490*/  ISETP.GE.U32.AND P2, PT, R0, 0x7fefffff, PT ;  /* 0x7fefffff0000780c */ /* 0x000fe20003f46070 */
[----:B------:R-:W-:Y:S02]  /*44a0*/  IMAD.MOV.U32 R0, RZ, RZ, -0x3ff ;  /* 0xfffffc01ff007424 */ /* 0x000fe400078e00ff */
[----:B------:R-:W-:-:S10]  /*44b0*/  @!P1 IMAD.MOV.U32 R0, RZ, RZ, -0x435 ;  /* 0xfffffbcbff009424 */ /* 0x000fd400078e00ff */
[----:B------:R-:W-:Y:S01]  /*44c0*/  @P2 IMAD.MOV.U32 R2, RZ, RZ, 0x0 ;  /* 0x00000000ff022424 */ /* 0x000fe200078e00ff */
[----:B------:R-:W-:Y:S01]  /*44d0*/  @P2 LOP3.LUT P3, RZ, R27, 0x7fffffff, RZ, 0xc0, !PT ;  /* 0x7fffffff1bff2812 */ /* 0x000fe2000786c0ff */
[----:B------:R-:W-:-:S06]  /*44e0*/  @P2 IMAD.MOV.U32 R3, RZ, RZ, 0x7ff00000 ;  /* 0x7ff00000ff032424 */ /* 0x000fcc00078e00ff */
[----:B------:R-:W-:-:S10]  /*44f0*/  @P2 DFMA R2, R26, R2, +INF ;  /* 0x7ff000001a02242b */ /* 0x000fd40000000002 */
[----:B------:R-:W-:Y:S02]  /*4500*/  @P2 FSEL R12, R2, RZ, P3 ;  /* 0x000000ff020c2208 */ /* 0x000fe40001800000 */
[----:B------:R-:W-:Y:S01]  /*4510*/  @P2 FSEL R13, R3, -QNAN , P3 ;  /* 0xfff00000030d2808 */ /* 0x000fe20001800000 */
[----:B------:R-:W-:Y:S06]  /*4520*/  @P2 BRA `(.L_x_2189) ;  /* 0x0000000400002947 */ /* 0x000fec0003800000 */
[----:B------:R-:W-:Y:S01]  /*4530*/  LOP3.LUT R2, R15, 0xfffff, RZ, 0xc0, !PT ;  /* 0x000fffff0f027812 */ /* 0x000fe200078ec0ff */
[----:B------:R-:W-:Y:S01]  /*4540*/  IMAD.MOV.U32 R12, RZ, RZ, R6 ;  /* 0x000000ffff0c7224 */ /* 0x000fe200078e0006 */
[----:B------:R-:W-:Y:S01]  /*4550*/  UMOV UR4, 0x3ae80f1e ;  /* 0x3ae80f1e00047882 */ /* 0x000fe20000000000 */
[----:B------:R-:W-:Y:S01]  /*4560*/  IMAD.MOV.U32 R10, RZ, RZ, RZ ;  /* 0x000000ffff0a7224 */ /* 0x000fe200078e00ff */
[----:B------:R-:W-:Y:S01]  /*4570*/  LOP3.LUT R13, R2, 0x3ff00000, RZ, 0xfc, !PT ;  /* 0x3ff00000020d7812 */ /* 0x000fe200078efcff */
[----:B------:R-:W-:Y:S01]  /*4580*/  IMAD.MOV.U32 R20, RZ, RZ, -0x748574fc ;  /* 0x8b7a8b04ff147424 */ /* 0x000fe200078e00ff */
[----:B------:R-:W-:Y:S01]  /*4590*/  UMOV UR5, 0x3eb1380b ;  /* 0x3eb1380b00057882 */ /* 0x000fe20000000000 */
[----:B------:R-:W-:Y:S01]  /*45a0*/  IMAD.MOV.U32 R21, RZ, RZ, 0x3ed0ee25 ;  /* 0x3ed0ee25ff157424 */ /* 0x000fe200078e00ff */
[----:B------:R-:W-:Y:S01]  /*45b0*/  ISETP.GE.U32.AND P1, PT, R13, 0x3ff6a09f, PT ;  /* 0x3ff6a09f0d00780c */ /* 0x000fe20003f26070 */
[----:B------:R-:W-:Y:S01]  /*45c0*/  UMOV UR6, 0x80000000 ;  /* 0x8000000000067882 */ /* 0x000fe20000000000 */
[----:B------:R-:W-:Y:S01]  /*45d0*/  LEA.HI R0, R15, R0, RZ, 0xc ;  /* 0x000000000f007211 */ /* 0x000fe200078f60ff */
[----:B------:R-:W-:-:S10]  /*45e0*/  UMOV UR7, 0x43300000 ;  /* 0x4330000000077882 */ /* 0x000fd40000000000 */
[----:B------:R-:W-:Y:S02]  /*45f0*/  @P1 VIADD R3, R13, 0xfff00000 ;  /* 0xfff000000d031836 */ /* 0x000fe40000000000 */
[----:B------:R-:W-:Y:S02]  /*4600*/  @P1 VIADD R0, R0, 0x1 ;  /* 0x0000000100001836 */ /* 0x000fe40000000000 */
[----:B------:R-:W-:-:S06]  /*4610*/  @P1 IMAD.MOV.U32 R13, RZ, RZ, R3 ;  /* 0x000000ffff0d1224 */ /* 0x000fcc00078e0003 */
        /* <DEDUP_REMOVED lines=13> */
[----:B------:R-:W-:Y:S01]  /*46f0*/  LOP3.LUT R20, R0, 0x80000000, RZ, 0x3c, !PT ;  /* 0x8000000000147812 */ /* 0x000fe200078e3cff */
[----:B------:R-:W-:Y:S01]  /*4700*/  IMAD.MOV.U32 R21, RZ, RZ, 0x43300000 ;  /* 0x43300000ff157424 */ /* 0x000fe200078e00ff */
[----:B------:R-:W-:-:S03]  /*4710*/  DADD R14, R14, R14 ;  /* 0x000000000e0e7229 */ /* 0x000fc6000000000e */
[----:B------:R-:W-:Y:S01]  /*4720*/  DFMA R2, R6, R2, UR4 ;  /* 0x0000000406027e2b */ /* 0x000fe20008000002 */
[----:B------:R-:W-:Y:S01]  /*4730*/  UMOV UR4, 0xa9ab0956 ;  /* 0xa9ab095600047882 */ /* 0x000fe20000000000 */
[----:B------:R-:W-:Y:S01]  /*4740*/  UMOV UR5, 0x3f1745cb ;  /* 0x3f1745cb00057882 */ /* 0x000fe20000000000 */
[----:B------:R-:W-:Y:S01]  /*4750*/  DADD R20, R20, -UR6 ;  /* 0x8000000614147e29 */ /* 0x000fe20008000000 */
[----:B------:R-:W-:Y:S01]  /*4760*/  UMOV UR6, 0xfefa39ef ;  /* 0xfefa39ef00067882 */ /* 0x000fe20000000000 */
[----:B------:R-:W-:Y:S01]  /*4770*/  UMOV UR7, 0x3fe62e42 ;  /* 0x3fe62e4200077882 */ /* 0x000fe20000000000 */
[----:B------:R-:W-:Y:S02]  /*4780*/  DFMA R14, R12, -R8, R14 ;  /* 0x800000080c0e722b */ /* 0x000fe4000000000e */
[----:B------:R-:W-:Y:S01]  /*4790*/  DFMA R2, R6, R2, UR4 ;  /* 0x0000000406027e2b */ /* 0x000fe20008000002 */
[----:B------:R-:W-:Y:S01]  /*47a0*/  UMOV UR4, 0x2d1b5154 ;  /* 0x2d1b515400047882 */ /* 0x000fe20000000000 */
[----:B------:R-:W-:Y:S01]  /*47b0*/  UMOV UR5, 0x3f3c71c7 ;  /* 0x3f3c71c700057882 */ /* 0x000fe20000000000 */
[----:B------:R-:W-:-:S03]  /*47c0*/  DFMA R12, R20, UR6, R8 ;  /* 0x00000006140c7c2b */ /* 0x000fc60008000008 */
[----:B------:R-:W-:Y:S02]  /*47d0*/  DMUL R14, R10, R14 ;  /* 0x0000000e0a0e7228 */ /* 0x000fe40000000000 */
        /* <DEDUP_REMOVED lines=21> */
.L_x_2189:
[----:B------:R-:W-:Y:S05]  /*4930*/  BSYNC.RECONVERGENT B1 ;  /* 0x0000000000017941 */ /* 0x000fea0003800200 */
.L_x_2188:
[----:B------:R-:W-:Y:S01]  /*4940*/  UMOV UR4, 0xffda0d24 ;  /* 0xffda0d2400047882 */ /* 0x000fe20000000000 */
[----:B------:R-:W-:Y:S02]  /*4950*/  UMOV UR5, 0x3c7777d0 ;  /* 0x3c7777d000057882 */ /* 0x000fe40000000000 */
[----:B--2-4-:R-:W-:Y:S01]  /*4960*/  DMUL R28, R12, UR4 ;  /* 0x000000040c1c7c28 */ /* 0x014fe20008000000 */
[----:B------:R-:W-:Y:S01]  /*4970*/  UMOV UR4, 0x652b82fe ;  /* 0x652b82fe00047882 */ /* 0x000fe20000000000 */
[----:B------:R-:W-:-:S06]  /*4980*/  UMOV UR5, 0x3ff71547 ;  /* 0x3ff7154700057882 */ /* 0x000fcc0000000000 */
[----:B------:R-:W-:-:S11]  /*4990*/  DFMA R28, R12, UR4, R28 ;  /* 0x000000040c1c7c2b */ /* 0x000fd6000800001c */
.L_x_2187:
[----:B------:R-:W-:Y:S05]  /*49a0*/  BSYNC.RECONVERGENT B0 ;  /* 0x0000000000007941 */ /* 0x000fea0003800200 */
.L_x_2186:
[----:B0-----:R-:W-:Y:S01]  /*49b0*/  VIADD R0, R23, 0x100 ;  /* 0x0000010017007836 */ /* 0x001fe20000000000 */
[----:B------:R-:W-:Y:S04]  /*49c0*/  BSSY.RECONVERGENT B0, `(.L_x_2190) ;  /* 0x000005c000007945 */ /* 0x000fe80003800200 */
[----:B------:R-:W-:-:S13]  /*49d0*/  ISETP.GE.AND P1, PT, R0, R19, PT ;  /* 0x000000130000720c */ /* 0x000fda0003f26270 */
[----:B------:R-:W-:Y:S05]  /*49e0*/  @P1 BRA `(.L_x_2191) ;  /* 0x0000000400641947 */ /* 0x000fea0003800000 */
[----:B-12--5:R-:W-:Y:S01]  /*49f0*/  ISETP.GT.AND P1, PT, R25, 0xfffff, PT ;  /* 0x000fffff1900780c */ /* 0x026fe20003f24270 */
        /* <DEDUP_REMOVED lines=81> */
.L_x_2193:
[----:B------:R-:W-:Y:S05]  /*4f10*/  BSYNC.RECONVERGENT B1 ;  /* 0x0000000000017941 */ /* 0x000fea0003800200 */
.L_x_2192:
[----:B------:R-:W-:Y:S01]  /*4f20*/  UMOV UR4, 0xffda0d24 ;  /* 0xffda0d2400047882 */ /* 0x000fe20000000000 */
[----:B------:R-:W-:Y:S02]  /*4f30*/  UMOV UR5, 0x3c7777d0 ;  /* 0x3c7777d000057882 */ /* 0x000fe40000000000 */
[----:B------:R-:W-:Y:S01]  /*4f40*/  DMUL R24, R12, UR4 ;  /* 0x000000040c187c28 */ /* 0x000fe20008000000 */
[----:B------:R-:W-:Y:S01]  /*4f50*/  UMOV UR4, 0x652b82fe ;  /* 0x652b82fe00047882 */ /* 0x000fe20000000000 */
[----:B------:R-:W-:-:S06]  /*4f60*/  UMOV UR5, 0x3ff71547 ;  /* 0x3ff7154700057882 */ /* 0x000fcc0000000000 */
[----:B------:R-:W-:-:S11]  /*4f70*/  DFMA R24, R12, UR4, R24 ;  /* 0x000000040c187c2b */ /* 0x000fd60008000018 */
.L_x_2191:
[----:B------:R-:W-:Y:S05]  /*4f80*/  BSYNC.RECONVERGENT B0 ;  /* 0x0000000000007941 */ /* 0x000fea0003800200 */
.L_x_2190:
[----:B------:R-:W-:Y:S01]  /*4f90*/  VIADD R0, R23, 0x180 ;  /* 0x0000018017007836 */ /* 0x000fe20000000000 */
[----:B------:R-:W-:Y:S04]  /*4fa0*/  BSSY.RECONVERGENT B0, `(.L_x_2194) ;  /* 0x000005c000007945 */ /* 0x000fe80003800200 */
[----:B------:R-:W-:-:S13]  /*4fb0*/  ISETP.GE.AND P1, PT, R0, R19, PT ;  /* 0x000000130000720c */ /* 0x000fda0003f26270 */
[----:B------:R-:W-:Y:S05]  /*4fc0*/  @P1 BRA `(.L_x_2195) ;  /* 0x0000000400641947 */ /* 0x000fea0003800000 */
[----:B-1---5:R-:W-:Y:S01]  /*4fd0*/  ISETP.GT.AND P1, PT, R17, 0xfffff, PT ;  /* 0x000fffff1100780c */ /* 0x022fe20003f24270 */
        /* <DEDUP_REMOVED lines=81> */
.L_x_2197:
[----:B------:R-:W-:Y:S05]  /*54f0*/  BSYNC.RECONVERGENT B1 ;  /* 0x0000000000017941 */ /* 0x000fea0003800200 */
.L_x_2196:
[----:B------:R-:W-:Y:S01]  /*5500*/  UMOV UR4, 0xffda0d24 ;  /* 0xffda0d2400047882 */ /* 0x000fe20000000000 */
[----:B------:R-:W-:Y:S02]  /*5510*/  UMOV UR5, 0x3c7777d0 ;  /* 0x3c7777d000057882 */ /* 0x000fe40000000000 */
[----:B------:R-:W-:Y:S01]  /*5520*/  DMUL R16, R12, UR4 ;  /* 0x000000040c107c28 */ /* 0x000fe20008000000 */
[----:B------:R-:W-:Y:S01]  /*5530*/  UMOV UR4, 0x652b82fe ;  /* 0x652b82fe00047882 */ /* 0x000fe20000000000 */
[----:B------:R-:W-:-:S06]  /*5540*/  UMOV UR5, 0x3ff71547 ;  /* 0x3ff7154700057882 */ /* 0x000fcc0000000000 */
[----:B------:R-:W-:-:S11]  /*5550*/  DFMA R16, R12, UR4, R16 ;  /* 0x000000040c107c2b */ /* 0x000fd60008000010 */
.L_x_2195:
[----:B------:R-:W-:Y:S05]  /*5560*/  BSYNC.RECONVERGENT B0 ;  /* 0x0000000000007941 */ /* 0x000fea0003800200 */
.L_x_2194:
[----:B------:R-:W0:Y:S01]  /*5570*/  LDC.U8 R2, c[0x0][0x3a4] ;  /* 0x0000e900ff027b82 */ /* 0x000e220000000000 */
[----:B------:R-:W-:Y:S04]  /*5580*/  BSSY.RECONVERGENT B6, `(.L_x_2198) ;  /* 0x0000128000067945 */ /* 0x000fe80003800200 */
[----:B------:R-:W-:Y:S05]  /*5590*/  @P0 BRA `(.L_x_2199) ;  /* 0x0000001000980947 */ /* 0x000fea0003800000 */
        /* <DEDUP_REMOVED lines=18> */
[----:B------:R-:W0:Y:S01]  /*56c0*/  F2I.F64.TRUNC R5, R4 ;  /* 0x0000000400057311 */ /* 0x000e22000030d100 */
[----:B------:R-:W-:Y:S01]  /*56d0*/  IMAD.MOV.U32 R23, RZ, RZ, R22 ;  /* 0x000000ffff177224 */ /* 0x000fe200078e0016 */
[----:B0-----:R0:W-:Y:S01]  /*56e0*/  STG.E.U8 desc[UR36][R8.64], R5 ;  /* 0x0000000508007986 */ /* 0x0011e2000c101124 */
[----:B------:R-:W-:Y:S05]  /*56f0*/  BRA `(.L_x_2199) ;  /* 0x0000001000407947 */ /* 0x000fea0003800000 */
.L_x_2203:
[----:B------:R-:W0:Y:S01]  /*5700*/  F2I.S64.F64.TRUNC R4, R4 ;  /* 0x0000000400047311 */ /* 0x000e22000030d900 */
[----:B------:R-:W-:Y:S02]  /*5710*/  IMAD.MOV.U32 R23, RZ, RZ, R22 ;  /* 0x000000ffff177224 */ /* 0x000fe400078e0016 */
[----:B0-----:R-:W-:-:S05]  /*5720*/  IMAD.MOV.U32 R3, RZ, RZ, R4 ;  /* 0x000000ffff037224 */ /* 0x001fca00078e0004 */
[----:B------:R0:W-:Y:S01]  /*5730*/  STG.E.U8 desc[UR36][R8.64], R3 ;  /* 0x0000000308007986 */ /* 0x0001e2000c101124 */
[----:B------:R-:W-:Y:S05]  /*5740*/  BRA `(.L_x_2199) ;  /* 0x00000010002c7947 */ /* 0x000fea0003800000 */
.L_x_2202:
[----:B------:R-:W-:-:S13]  /*5750*/  ISETP.NE.AND P0, PT, R0, 0x2, PT ;  /* 0x000000020000780c */ /* 0x000fda0003f05270 */
[----:B------:R-:W-:Y:S05]  /*5760*/  @!P0 BRA `(.L_x_2205) ;  /* 0x0000000000308947 */ /* 0x000fea0003800000 */
[----:B------:R-:W-:-:S13]  /*5770*/  ISETP.NE.AND P0, PT, R0, 0x3, PT ;  /* 0x000000030000780c */ /* 0x000fda0003f05270 */
[----:B------:R-:W-:Y:S05]  /*5780*/  @!P0 BRA `(.L_x_2206) ;  /* 0x0000000000188947 */ /* 0x000fea0003800000 */
[----:B------:R-:W-:-:S13]  /*5790*/  ISETP.NE.AND P0, PT, R0, 0x4, PT ;  /* 0x000000040000780c */ /* 0x000fda0003f05270 */
[----:B------:R-:W-:Y:S05]  /*57a0*/  @P0 BRA `(.L_x_2204) ;  /* 0x0000000c005c0947 */ /* 0x000fea0003800000 */
[----:B------:R-:W0:Y:S01]  /*57b0*/  F2I.S64.F64.TRUNC R4, R4 ;  /* 0x0000000400047311 */ /* 0x000e22000030d900 */
[----:B------:R-:W-:Y:S01]  /*57c0*/  IMAD.MOV.U32 R23, RZ, RZ, R22 ;  /* 0x000000ffff177224 */ /* 0x000fe200078e0016 */
[----:B0-----:R0:W-:Y:S01]  /*57d0*/  STG.E.64 desc[UR36][R8.64], R4 ;  /* 0x0000000408007986 */ /* 0x0011e2000c101b24 */
[----:B------:R-:W-:Y:S05]  /*57e0*/  BRA `(.L_x_2199) ;  /* 0x0000001000047947 */ /* 0x000fea0003800000 */
.L_x_2206:
[----:B------:R-:W0:Y:S01]  /*57f0*/  F2I.F64.TRUNC R5, R4 ;  /* 0x0000000400057311 */ /* 0x000e22000030d100 */
[----:B------:R-:W-:Y:S01]  /*5800*/  IMAD.MOV.U32 R23, RZ, RZ, R22 ;  /* 0x000000ffff177224 */ /* 0x000fe200078e0016 */
[----:B0-----:R0:W-:Y:S01]  /*5810*/  STG.E desc[UR36][R8.64], R5 ;  /* 0x0000000508007986 */ /* 0x0011e2000c101924 */
[----:B------:R-:W-:Y:S05]  /*5820*/  BRA `(.L_x_2199) ;  /* 0x0000000c00f47947 */ /* 0x000fea0003800000 */
.L_x_2205:
[----:B------:R-:W0:Y:S01]  /*5830*/  F2I.F64.TRUNC R5, R4 ;  /* 0x0000000400057311 */ /* 0x000e22000030d100 */
[----:B------:R-:W-:Y:S01]  /*5840*/  IMAD.MOV.U32 R23, RZ, RZ, R22 ;  /* 0x000000ffff177224 */ /* 0x000fe200078e0016 */
[----:B0-----:R0:W-:Y:S01]  /*5850*/  STG.E.U16 desc[UR36][R8.64], R5 ;  /* 0x0000000508007986 */ /* 0x0011e2000c101524 */
[----:B------:R-:W-:Y:S05]  /*5860*/  BRA `(.L_x_2199) ;  /* 0x0000000c00e47947 */ /* 0x000fea0003800000 */
.L_x_2201:
[----:B------:R-:W-:-:S13]  /*5870*/  ISETP.GT.AND P0, PT, R0, 0x6, PT ;  /* 0x000000060000780c */ /* 0x000fda0003f04270 */
[----:B------:R-:W-:Y:S05]  /*5880*/  @P0 BRA `(.L_x_2207) ;  /* 0x0000000000540947 */ /* 0x000fea0003800000 */
[----:B------:R-:W-:-:S13]  /*5890*/  ISETP.NE.AND P0, PT, R0, 0x5, PT ;  /* 0x000000050000780c */ /* 0x000fda0003f05270 */
[----:B------:R-:W-:Y:S05]  /*58a0*/  @!P0 BRA `(.L_x_2208) ;  /* 0x0000000000288947 */ /* 0x000fea0003800000 */
[----:B------:R-:W-:-:S13]  /*58b0*/  ISETP.NE.AND P0, PT, R0, 0x6, PT ;  /* 0x000000060000780c */ /* 0x000fda0003f05270 */
[----:B------:R-:W-:Y:S05]  /*58c0*/  @P0 BRA `(.L_x_2204) ;  /* 0x0000000c00140947 */ /* 0x000fea0003800000 */
[----:B------:R-:W-:Y:S01]  /*58d0*/  UMOV UR4, 0xf0000000 ;  /* 0xf000000000047882 */ /* 0x000fe20000000000 */
[----:B------:R-:W-:Y:S01]  /*58e0*/  UMOV UR5, 0x380fffff ;  /* 0x380fffff00057882 */ /* 0x000fe20000000000 */
[----:B------:R-:W0:Y:S01]  /*58f0*/  F2F.F32.F64 R3, R4 ;  /* 0x0000000400037310 */ /* 0x000e220000301000 */
[----:B------:R-:W-:Y:S01]  /*5900*/  DSETP.GEU.AND P0, PT, |R4|, UR4, PT ;  /* 0x0000000404007e2a */ /* 0x000fe2000bf0e200 */
[----:B------:R-:W-:-:S13]  /*5910*/  IMAD.MOV.U32 R23, RZ, RZ, R22 ;  /* 0x000000ffff177224 */ /* 0x000fda00078e0016 */
[----:B0-----:R-:W-:-:S05]  /*5920*/  @!P0 FMUL R3, R3, 1.175494350822287508e-38 ;  /* 0x0080000003038820 */ /* 0x001fca0000400000 */
[----:B------:R0:W-:Y:S01]  /*5930*/  STG.E desc[UR36][R8.64], R3 ;  /* 0x0000000308007986 */ /* 0x0001e2000c101924 */
[----:B------:R-:W-:Y:S05]  /*5940*/  BRA `(.L_x_2199) ;  /* 0x0000000c00ac7947 */ /* 0x000fea0003800000 */
.L_x_2208:
[----:B------:R-:W-:Y:S01]  /*5950*/  UMOV UR4, 0xf0000000 ;  /* 0xf000000000047882 */ /* 0x000fe20000000000 */
[----:B------:R-:W-:Y:S01]  /*5960*/  UMOV UR5, 0x380fffff ;  /* 0x380fffff00057882 */ /* 0x000fe20000000000 */
[----:B------:R-:W0:Y:S01]  /*5970*/  F2F.F32.F64 R0, R4 ;  /* 0x0000000400007310 */ /* 0x000e220000301000 */
[----:B------:R-:W-:Y:S01]  /*5980*/  DSETP.GEU.AND P0, PT, |R4|, UR4, PT ;  /* 0x0000000404007e2a */ /* 0x000fe2000bf0e200 */
[----:B------:R-:W-:-:S13]  /*5990*/  IMAD.MOV.U32 R23, RZ, RZ, R22 ;  /* 0x000000ffff177224 */ /* 0x000fda00078e0016 */
[----:B0-----:R-:W-:-:S05]  /*59a0*/  @!P0 FMUL R0, R0, 1.175494350822287508e-38 ;  /* 0x0080000000008820 */ /* 0x001fca0000400000 */
[----:B------:R-:W-:-:S05]  /*59b0*/  F2FP.F16.F32.PACK_AB R0, RZ, R0 ;  /* 0x00000000ff00723e */ /* 0x000fca00000000ff */
[----:B------:R0:W-:Y:S01]  /*59c0*/  STG.E.U16 desc[UR36][R8.64], R0 ;  /* 0x0000000008007986 */ /* 0x0001e2000c101524 */
[----:B------:R-:W-:Y:S05]  /*59d0*/  BRA `(.L_x_2199) ;  /* 0x0000000c00887947 */ /* 0x000fea0003800000 */
.L_x_2207:
[----:B------:R-:W-:-:S13]  /*59e0*/  ISETP.NE.AND P0, PT, R0, 0x7, PT ;  /* 0x000000070000780c */ /* 0x000fda0003f05270 */
[----:B------:R-:W-:Y:S05]  /*59f0*/  @!P0 BRA `(.L_x_2209) ;  /* 0x00000000005c8947 */ /* 0x000fea0003800000 */
        /* <DEDUP_REMOVED lines=8> */
[----:B------:R-:W-:Y:S02]  /*5a80*/  IMAD.MOV.U32 R7, RZ, RZ, RZ ;  /* 0x000000ffff077224 */ /* 0x000fe400078e00ff */
[----:B------:R-:W-:-:S11]  /*5a90*/  IMAD.MOV.U32 R23, RZ, RZ, R22 ;  /* 0x000000ffff177224 */ /* 0x000fd600078e0016 */
[----:B0-----:R-:W-:-:S05]  /*5aa0*/  @!P0 FMUL R6, R6, 1.175494350822287508e-38 ;  /* 0x0080000006068820 */ /* 0x001fca0000400000 */
[----:B------:R0:W-:Y:S01]  /*5ab0*/  STG.E.64 desc[UR36][R8.64], R6 ;  /* 0x0000000608007986 */ /* 0x0001e2000c101b24 */
[----:B------:R-:W-:Y:S05]  /*5ac0*/  BRA `(.L_x_2199) ;  /* 0x0000000c004c7947 */ /* 0x000fea0003800000 */
.L_x_2210:
[----:B------:R-:W-:Y:S01]  /*5ad0*/  UMOV UR4, 0xf0000000 ;  /* 0xf000000000047882 */ /* 0x000fe20000000000 */
[----:B------:R-:W-:Y:S01]  /*5ae0*/  UMOV UR5, 0x380fffff ;  /* 0x380fffff00057882 */ /* 0x000fe20000000000 */
[----:B------:R-:W0:Y:S01]  /*5af0*/  F2F.F32.F64 R0, R4 ;  /* 0x0000000400007310 */ /* 0x000e220000301000 */
[----:B------:R-:W-:Y:S01]  /*5b00*/  DSETP.GEU.AND P0, PT, |R4|, UR4, PT ;  /* 0x0000000404007e2a */ /* 0x000fe2000bf0e200 */
[----:B------:R-:W-:-:S13]  /*5b10*/  IMAD.MOV.U32 R23, RZ, RZ, R22 ;  /* 0x000000ffff177224 */ /* 0x000fda00078e0016 */
[----:B0-----:R-:W-:-:S05]  /*5b20*/  @!P0 FMUL R0, R0, 1.175494350822287508e-38 ;  /* 0x0080000000008820 */ /* 0x001fca0000400000 */
[----:B------:R-:W-:-:S04]  /*5b30*/  F2FP.F16.F32.PACK_AB R3, RZ, R0 ;  /* 0x00000000ff03723e */ /* 0x000fc800000000ff */
[----:B------:R-:W-:-:S05]  /*5b40*/  PRMT R3, R3, 0x5410, RZ ;  /* 0x0000541003037816 */ /* 0x000fca00000000ff */
[----:B------:R0:W-:Y:S01]  /*5b50*/  STG.E desc[UR36][R8.64], R3 ;  /* 0x0000000308007986 */ /* 0x0001e2000c101924 */
[----:B------:R-:W-:Y:S05]  /*5b60*/  BRA `(.L_x_2199) ;  /* 0x0000000c00247947 */ /* 0x000fea0003800000 */
.L_x_2209:
[----:B------:R0:W-:Y:S01]  /*5b70*/  STG.E.64 desc[UR36][R8.64], R4 ;  /* 0x0000000408007986 */ /* 0x0001e2000c101b24 */
[----:B------:R-:W-:Y:S01]  /*5b80*/  IMAD.MOV.U32 R23, RZ, RZ, R22 ;  /* 0x000000ffff177224 */ /* 0x000fe200078e0016 */
[----:B------:R-:W-:Y:S06]  /*5b90*/  BRA `(.L_x_2199) ;  /* 0x0000000c00187947 */ /* 0x000fec0003800000 */
.L_x_2200:
        /* <DEDUP_REMOVED lines=8> */
[----:B------:R-:W-:Y:S01]  /*5c20*/  DSETP.NEU.AND P0, PT, R4, RZ, PT ;  /* 0x000000ff0400722a */ /* 0x000fe20003f0d000 */
[----:B------:R-:W-:-:S05]  /*5c30*/  IMAD.MOV.U32 R23, RZ, RZ, R22 ;  /* 0x000000ffff177224 */ /* 0x000fca00078e0016 */
[----:B------:R-:W-:-:S05]  /*5c40*/  SEL R3, RZ, 0x1, !P0 ;  /* 0x00000001ff037807 */ /* 0x000fca0004000000 */
[----:B------:R0:W-:Y:S01]  /*5c50*/  STG.E.U8 desc[UR36][R8.64], R3 ;  /* 0x0000000308007986 */ /* 0x0001e2000c101124 */
[----:B------:R-:W-:Y:S05]  /*5c60*/  BRA `(.L_x_2199) ;  /* 0x0000000800e47947 */ /* 0x000fea0003800000 */
.L_x_2213:
[----:B------:R-:W-:Y:S01]  /*5c70*/  CS2R R6, SRZ ;  /* 0x0000000000067805 */ /* 0x000fe2000001ff00 */
[----:B------:R-:W-:-:S04]  /*5c80*/  IMAD.MOV.U32 R23, RZ, RZ, R22 ;  /* 0x000000ffff177224 */ /* 0x000fc800078e0016 */
[----:B------:R0:W-:Y:S01]  /*5c90*/  STG.E.128 desc[UR36][R8.64], R4 ;  /* 0x0000000408007986 */ /* 0x0001e2000c101d24 */
[----:B------:R-:W-:Y:S05]  /*5ca0*/  BRA `(.L_x_2199) ;  /* 0x0000000800d47947 */ /* 0x000fea0003800000 */
.L_x_2212:
        /* <DEDUP_REMOVED lines=23> */
.L_x_2217:
[----:B------:R-:W-:Y:S05]  /*5e20*/  BSYNC.RECONVERGENT B0 ;  /* 0x0000000000007941 */ /* 0x000fea0003800200 */
.L_x_2216:
[----:B------:R-:W-:Y:S01]  /*5e30*/  LOP3.LUT R7, R0, 0x80, R7, 0xf8, !PT ;  /* 0x0000008000077812 */ /* 0x000fe200078ef807 */
[----:B------:R-:W-:-:S04]  /*5e40*/  IMAD.MOV.U32 R23, RZ, RZ, R22 ;  /* 0x000000ffff177224 */ /* 0x000fc800078e0016 */
[----:B------:R0:W-:Y:S01]  /*5e50*/  STG.E.U8 desc[UR36][R8.64], R7 ;  /* 0x0000000708007986 */ /* 0x0001e2000c101124 */
[----:B------:R-:W-:Y:S05]  /*5e60*/  BRA `(.L_x_2199) ;  /* 0x0000000800647947 */ /* 0x000fea0003800000 */
.L_x_2215:
        /* <DEDUP_REMOVED lines=19> */
.L_x_2219:
[----:B------:R-:W-:Y:S05]  /*5fa0*/  BSYNC.RECONVERGENT B0 ;  /* 0x0000000000007941 */ /* 0x000fea0003800200 */
.L_x_2218:
[----:B------:R-:W-:Y:S01]  /*5fb0*/  LOP3.LUT R7, R0, 0x80, R7, 0xf8, !PT ;  /* 0x0000008000077812 */ /* 0x000fe200078ef807 */
[----:B------:R-:W-:-:S04]  /*5fc0*/  IMAD.MOV.U32 R23, RZ, RZ, R22 ;  /* 0x000000ffff177224 */ /* 0x000fc800078e0016 */
[----:B------:R0:W-:Y:S01]  /*5fd0*/  STG.E.U8 desc[UR36][R8.64], R7 ;  /* 0x0000000708007986 */ /* 0x0001e2000c101124 */
[----:B------:R-:W-:Y:S05]  /*5fe0*/  BRA `(.L_x_2199) ;  /* 0x0000000800047947 */ /* 0x000fea0003800000 */
.L_x_2214:
[----:B------:R-:W-:Y:S01]  /*5ff0*/  UMOV UR4, 0xf0000000 ;  /* 0xf000000000047882 */ /* 0x000fe20000000000 */
[----:B------:R-:W-:Y:S01]  /*6000*/  UMOV UR5, 0x380fffff ;  /* 0x380fffff00057882 */ /* 0x000fe20000000000 */
[----:B------:R-:W0:Y:S01]  /*6010*/  F2F.F32.F64 R0, R4 ;  /* 0x0000000400007310 */ /* 0x000e220000301000 */
[----:B------:R-:W-:Y:S01]  /*6020*/  DSETP.GEU.AND P0, PT, |R4|, UR4, PT ;  /* 0x0000000404007e2a */ /* 0x000fe2000bf0e200 */
[----:B------:R-:W-:-:S13]  /*6030*/  IMAD.MOV.U32 R23, RZ, RZ, R22 ;  /* 0x000000ffff177224 */ /* 0x000fda00078e0016 */
[----:B0-----:R-:W-:-:S05]  /*6040*/  @!P0 FMUL R0, R0, 1.175494350822287508e-38 ;  /* 0x0080000000008820 */ /* 0x001fca0000400000 */
[----:B------:R-:W-:-:S05]  /*6050*/  F2FP.BF16.F32.PACK_AB R0, RZ, R0 ;  /* 0x00000000ff00723e */ /* 0x000fca00000010ff */
[----:B------:R0:W-:Y:S01]  /*6060*/  STG.E.U16 desc[UR36][R8.64], R0 ;  /* 0x0000000008007986 */ /* 0x0001e2000c101524 */
[----:B------:R-:W-:Y:S05]  /*6070*/  BRA `(.L_x_2199) ;  /* 0x0000000400e07947 */ /* 0x000fea0003800000 */
.L_x_2211:
        /* <DEDUP_REMOVED lines=8> */
[----:B------:R-:W0:Y:S01]  /*6100*/  F2I.U32.F64.TRUNC R5, R4 ;  /* 0x0000000400057311 */ /* 0x000e22000030d000 */
[----:B------:R-:W-:Y:S01]  /*6110*/  IMAD.MOV.U32 R23, RZ, RZ, R22 ;  /* 0x000000ffff177224 */ /* 0x000fe200078e0016 */
[----:B0-----:R0:W-:Y:S01]  /*6120*/  STG.E.U16 desc[UR36][R8.64], R5 ;  /* 0x0000000508007986 */ /* 0x0011e2000c101524 */
[----:B------:R-:W-:Y:S05]  /*6130*/  BRA `(.L_x_2199) ;  /* 0x0000000400b07947 */ /* 0x000fea0003800000 */
.L_x_2222:
        /* <DEDUP_REMOVED lines=17> */
.L_x_2225:
[----:B------:R-:W-:-:S04]  /*6250*/  SHF.R.U32.HI R0, RZ, 0x14, R7 ;  /* 0x00000014ff007819 */ /* 0x000fc80000011607 */
[----:B------:R-:W-:-:S04]  /*6260*/  LOP3.LUT R0, R0, 0x1, RZ, 0xc0, !PT ;  /* 0x0000000100007812 */ /* 0x000fc800078ec0ff */
[----:B------:R-:W-:-:S04]  /*6270*/  IADD3 R0, PT, PT, R7, 0x487ffff, R0 ;  /* 0x0487ffff07007810 */ /* 0x000fc80007ffe000 */
[----:B------:R-:W-:-:S04]  /*6280*/  SHF.R.U32.HI R0, RZ, 0x14, R0 ;  /* 0x00000014ff007819 */ /* 0x000fc80000011600 */
[----:B------:R-:W-:-:S07]  /*6290*/  LOP3.LUT R3, R0, 0xff, RZ, 0xc0, !PT ;  /* 0x000000ff00037812 */ /* 0x000fce00078ec0ff */
.L_x_2226:
[----:B------:R-:W-:-:S04]  /*62a0*/  SHF.R.U32.HI R0, RZ, 0x18, R7 ;  /* 0x00000018ff007819 */ /* 0x000fc80000011607 */
[----:B------:R-:W-:-:S07]  /*62b0*/  LOP3.LUT R0, R3, 0x80, R0, 0xf8, !PT ;  /* 0x0000008003007812 */ /* 0x000fce00078ef800 */
.L_x_2224:
[----:B------:R-:W-:Y:S05]  /*62c0*/  BSYNC.RECONVERGENT B0 ;  /* 0x0000000000007941 */ /* 0x000fea0003800200 */
.L_x_2223:
[----:B------:R0:W-:Y:S01]  /*62d0*/  STG.E.U8 desc[UR36][R8.64], R0 ;  /* 0x0000000008007986 */ /* 0x0001e2000c101124 */
[----:B------:R-:W-:Y:S01]  /*62e0*/  IMAD.MOV.U32 R23, RZ, RZ, R22 ;  /* 0x000000ffff177224 */ /* 0x000fe200078e0016 */
[----:B------:R-:W-:Y:S06]  /*62f0*/  BRA `(.L_x_2199) ;  /* 0x0000000400407947 */ /* 0x000fec0003800000 */
.L_x_2221:
        /* <DEDUP_REMOVED lines=17> */
.L_x_2229:
[----:B------:R-:W-:-:S04]  /*6410*/  SHF.R.U32.HI R0, RZ, 0x15, R7 ;  /* 0x00000015ff007819 */ /* 0x000fc80000011607 */
[----:B------:R-:W-:-:S04]  /*6420*/  LOP3.LUT R0, R0, 0x1, RZ, 0xc0, !PT ;  /* 0x0000000100007812 */ /* 0x000fc800078ec0ff */
[----:B------:R-:W-:-:S04]  /*6430*/  IADD3 R0, PT, PT, R7, 0x88fffff, R0 ;  /* 0x088fffff07007810 */ /* 0x000fc80007ffe000 */
[----:B------:R-:W-:-:S04]  /*6440*/  SHF.R.U32.HI R0, RZ, 0x15, R0 ;  /* 0x00000015ff007819 */ /* 0x000fc80000011600 */
[----:B------:R-:W-:-:S07]  /*6450*/  LOP3.LUT R3, R0, 0xff, RZ, 0xc0, !PT ;  /* 0x000000ff00037812 */ /* 0x000fce00078ec0ff */
.L_x_2230:
[----:B------:R-:W-:-:S04]  /*6460*/  SHF.R.U32.HI R0, RZ, 0x18, R7 ;  /* 0x00000018ff007819 */ /* 0x000fc80000011607 */
[----:B------:R-:W-:-:S07]  /*6470*/  LOP3.LUT R0, R3, 0x80, R0, 0xf8, !PT ;  /* 0x0000008003007812 */ /* 0x000fce00078ef800 */
.L_x_2228:
[----:B------:R-:W-:Y:S05]  /*6480*/  BSYNC.RECONVERGENT B0 ;  /* 0x0000000000007941 */ /* 0x000fea0003800200 */
.L_x_2227:
[----:B------:R0:W-:Y:S01]  /*6490*/  STG.E.U8 desc[UR36][R8.64], R0 ;  /* 0x0000000008007986 */ /* 0x0001e2000c101124 */
[----:B------:R-:W-:Y:S01]  /*64a0*/  IMAD.MOV.U32 R23, RZ, RZ, R22 ;  /* 0x000000ffff177224 */ /* 0x000fe200078e0016 */
[----:B------:R-:W-:Y:S06]  /*64b0*/  BRA `(.L_x_2199) ;  /* 0x0000000000d07947 */ /* 0x000fec0003800000 */
.L_x_2220:
[----:B------:R-:W-:-:S13]  /*64c0*/  ISETP.NE.AND P0, PT, R0, 0x1c, PT ;  /* 0x0000001c0000780c */ /* 0x000fda0003f05270 */
[----:B------:R-:W-:Y:S05]  /*64d0*/  @!P0 BRA `(.L_x_2231) ;  /* 0x0000000000bc8947 */ /* 0x000fea0003800000 */
[----:B------:R-:W-:-:S13]  /*64e0*/  ISETP.NE.AND P0, PT, R0, 0x1d, PT ;  /* 0x0000001d0000780c */ /* 0x000fda0003f05270 */
[----:B------:R-:W-:Y:S05]  /*64f0*/  @!P0 BRA `(.L_x_2232) ;  /* 0x0000000000a48947 */ /* 0x000fea0003800000 */
[----:B------:R-:W-:-:S13]  /*6500*/  ISETP.NE.AND P0, PT, R0, 0x2c, PT ;  /* 0x0000002c0000780c */ /* 0x000fda0003f05270 */
[----:B------:R-:W-:Y:S05]  /*6510*/  @!P0 BRA `(.L_x_2233) ;  /* 0x0000000000488947 */ /* 0x000fea0003800000 */
.L_x_2204:
        /* <DEDUP_REMOVED lines=16> */
.L_x_2234:
[----:B------:R-:W-:Y:S01]  /*6620*/  IMAD.MOV.U32 R23, RZ, RZ, R22 ;  /* 0x000000ffff177224 */ /* 0x000fe200078e0016 */
[----:B------:R-:W-:Y:S06]  /*6630*/  BRA `(.L_x_2199) ;  /* 0x0000000000707947 */ /* 0x000fec0003800000 */
.L_x_2233:
[----:B------:R-:W-:Y:S01]  /*6640*/  UMOV UR4, 0xf0000000 ;  /* 0xf000000000047882 */ /* 0x000fe20000000000 */
[----:B------:R-:W-:Y:S01]  /*6650*/  UMOV UR5, 0x380fffff ;  /* 0x380fffff00057882 */ /* 0x000fe20000000000 */
[----:B------:R-:W0:Y:S01]  /*6660*/  F2F.F32.F64 R10, R4 ;  /* 0x00000004000a7310 */ /* 0x000e220000301000 */
[----:B------:R-:W-:Y:S01]  /*6670*/  DSETP.GEU.AND P0, PT, |R4|, UR4, PT ;  /* 0x0000000404007e2a */ /* 0x000fe2000bf0e200 */
[----:B------:R-:W-:-:S13]  /*6680*/  IMAD.MOV.U32 R23, RZ, RZ, R22 ;  /* 0x000000ffff177224 */ /* 0x000fda00078e0016 */
[----:B0-----:R-:W-:-:S05]  /*6690*/  @!P0 FMUL R10, R10, 1.175494350822287508e-38 ;  /* 0x008000000a0a8820 */ /* 0x001fca0000400000 */
        /* <DEDUP_REMOVED lines=15> */
.L_x_2232:
[----:B------:R-:W0:Y:S01]  /*6790*/  F2I.U64.F64.TRUNC R4, R4 ;  /* 0x0000000400047311 */ /* 0x000e22000030d800 */
[----:B------:R-:W-:Y:S01]  /*67a0*/  IMAD.MOV.U32 R23, RZ, RZ, R22 ;  /* 0x000000ffff177224 */ /* 0x000fe200078e0016 */
[----:B0-----:R0:W-:Y:S01]  /*67b0*/  STG.E.64 desc[UR36][R8.64], R4 ;  /* 0x0000000408007986 */ /* 0x0011e2000c101b24 */
[----:B------:R-:W-:Y:S05]  /*67c0*/  BRA `(.L_x_2199) ;  /* 0x00000000000c7947 */ /* 0x000fea0003800000 */
.L_x_2231:
[----:B------:R-:W0:Y:S01]  /*67d0*/  F2I.U32.F64.TRUNC R5, R4 ;  /* 0x0000000400057311 */ /* 0x000e22000030d000 */
[----:B------:R-:W-:Y:S01]  /*67e0*/  IMAD.MOV.U32 R23, RZ, RZ, R22 ;  /* 0x000000ffff177224 */ /* 0x000fe200078e0016 */
[----:B0-----:R0:W-:Y:S06]  /*67f0*/  STG.E desc[UR36][R8.64], R5 ;  /* 0x0000000508007986 */ /* 0x0011ec000c101924 */
.L_x_2199:
[----:B------:R-:W-:Y:S05]  /*6800*/  BSYNC.RECONVERGENT B6 ;  /* 0x0000000000067941 */ /* 0x000fea0003800200 */
.L_x_2198:
[----:B------:R-:W-:Y:S01]  /*6810*/  ISETP.GE.AND P0, PT, R23, R19, PT ;  /* 0x000000131700720c */ /* 0x000fe20003f06270 */
[----:B------:R-:W-:-:S12]  /*6820*/  BSSY.RECONVERGENT B6, `(.L_x_2235) ;  /* 0x0000228000067945 */ /* 0x000fd80003800200 */
[----:B------:R-:W-:Y:S05]  /*6830*/  @P0 BRA `(.L_x_2236) ;  /* 0x0000002000980947 */ /* 0x000fea0003800000 */
[----:B------:R-:W2:Y:S01]  /*6840*/  LDCU UR4, c[0x0][0x3a8] ;  /* 0x00007500ff0477ac */ /* 0x000ea20008000800 */
[----:B01----:R-:W0:Y:S01]  /*6850*/  LDC.64 R4, c[0x0][0x388] ;  /* 0x0000e200ff047b82 */ /* 0x003e220000000a00 */
[----:B------:R-:W-:Y:S01]  /*6860*/  IMAD R0, R18, 0x200, R23 ;  /* 0x0000020012007824 */ /* 0x000fe200078e0217 */
[----:B------:R-:W-:-:S03]  /*6870*/  PRMT R6, R2, 0x9910, RZ ;  /* 0x0000991002067816 */ /* 0x000fc600000000ff */
[----:B--2---:R-:W-:Y:S02]  /*6880*/  IMAD R3, R0, UR4, RZ ;  /* 0x0000000400037c24 */ /* 0x004fe4000f8e02ff */
        /* <DEDUP_REMOVED lines=13> */
[----:B----45:R-:W0:Y:S02]  /*6960*/  F2I.F64.TRUNC R29, R28 ;  /* 0x0000001c001d7311 */ /* 0x030e24000030d100 */
[----:B0-----:R0:W-:Y:S01]  /*6970*/  STG.E.U8 desc[UR36][R4.64], R29 ;  /* 0x0000001d04007986 */ /* 0x0011e2000c101124 */
[----:B------:R-:W-:Y:S05]  /*6980*/  BRA `(.L_x_2242) ;  /* 0x0000000c00f07947 */ /* 0x000fea0003800000 */
.L_x_2240:
[----:B----45:R-:W0:Y:S02]  /*6990*/  F2I.S64.F64.TRUNC R28, R28 ;  /* 0x0000001c001c7311 */ /* 0x030e24000030d900 */
[----:B0-----:R-:W-:-:S05]  /*69a0*/  IMAD.MOV.U32 R3, RZ, RZ, R28 ;  /* 0x000000ffff037224 */ /* 0x001fca00078e001c */
[----:B------:R4:W-:Y:S01]  /*69b0*/  STG.E.U8 desc[UR36][R4.64], R3 ;  /* 0x0000000304007986 */ /* 0x0009e2000c101124 */
[----:B------:R-:W-:Y:S05]  /*69c0*/  BRA `(.L_x_2242) ;  /* 0x0000000c00e07947 */ /* 0x000fea0003800000 */
.L_x_2239:
[----:B------:R-:W-:-:S13]  /*69d0*/  ISETP.NE.AND P0, PT, R0, 0x2, PT ;  /* 0x000000020000780c */ /* 0x000fda0003f05270 */
[----:B------:R-:W-:Y:S05]  /*69e0*/  @!P0 BRA `(.L_x_2243) ;  /* 0x0000000000288947 */ /* 0x000fea0003800000 */
[----:B------:R-:W-:-:S13]  /*69f0*/  ISETP.NE.AND P0, PT, R0, 0x3, PT ;  /* 0x000000030000780c */ /* 0x000fda0003f05270 */
[----:B------:R-:W-:Y:S05]  /*6a00*/  @!P0 BRA `(.L_x_2244) ;  /* 0x0000000000148947 */ /* 0x000fea0003800000 */
[----:B------:R-:W-:-:S13]  /*6a10*/  ISETP.NE.AND P0, PT, R0, 0x4, PT ;  /* 0x000000040000780c */ /* 0x000fda0003f05270 */
[----:B------:R-:W-:Y:S05]  /*6a20*/  @P0 BRA `(.L_x_2241) ;  /* 0x0000000800b40947 */ /* 0x000fea0003800000 */
[----:B----45:R-:W0:Y:S02]  /*6a30*/  F2I.S64.F64.TRUNC R28, R28 ;  /* 0x0000001c001c7311 */ /* 0x030e24000030d900 */
[----:B0-----:R1:W-:Y:S01]  /*6a40*/  STG.E.64 desc[UR36][R4.64], R28 ;  /* 0x0000001c04007986 */ /* 0x0013e2000c101b24 */
[----:B------:R-:W-:Y:S05]  /*6a50*/  BRA `(.L_x_2242) ;  /* 0x0000000c00bc7947 */ /* 0x000fea0003800000 */
.L_x_2244:
[----:B----45:R-:W0:Y:S02]  /*6a60*/  F2I.F64.TRUNC R29, R28 ;  /* 0x0000001c001d7311 */ /* 0x030e24000030d100 */
[----:B0-----:R2:W-:Y:S01]  /*6a70*/  STG.E desc[UR36][R4.64], R29 ;  /* 0x0000001d04007986 */ /* 0x0015e2000c101924 */
[----:B------:R-:W-:Y:S05]  /*6a80*/  BRA `(.L_x_2242) ;  /* 0x0000000c00b07947 */ /* 0x000fea0003800000 */
.L_x_2243:
[----:B----45:R-:W0:Y:S02]  /*6a90*/  F2I.F64.TRUNC R29, R28 ;  /* 0x0000001c001d7311 */ /* 0x030e24000030d100 */
[----:B0-----:R0:W-:Y:S01]  /*6aa0*/  STG.E.U16 desc[UR36][R4.64], R29 ;  /* 0x0000001d04007986 */ /* 0x0011e2000c101524 */
[----:B------:R-:W-:Y:S05]  /*6ab0*/  BRA `(.L_x_2242) ;  /* 0x0000000c00a47947 */ /* 0x000fea0003800000 */
.L_x_2238:
        /* <DEDUP_REMOVED lines=8> */
[----:B----45:R-:W0:Y:S01]  /*6b40*/  F2F.F32.F64 R3, R28 ;  /* 0x0000001c00037310 */ /* 0x030e220000301000 */
[----:B------:R-:W-:-:S14]  /*6b50*/  DSETP.GEU.AND P0, PT, |R28|, UR4, PT ;  /* 0x000000041c007e2a */ /* 0x000fdc000bf0e200 */
[----:B0-----:R-:W-:-:S05]  /*6b60*/  @!P0 FMUL R3, R3, 1.175494350822287508e-38 ;  /* 0x0080000003038820 */ /* 0x001fca0000400000 */
[----:B------:R0:W-:Y:S01]  /*6b70*/  STG.E desc[UR36][R4.64], R3 ;  /* 0x0000000304007986 */ /* 0x0001e2000c101924 */
[----:B------:R-:W-:Y:S05]  /*6b80*/  BRA `(.L_x_2242) ;  /* 0x0000000c00707947 */ /* 0x000fea0003800000 */
.L_x_2246:
[----:B------:R-:W-:Y:S01]  /*6b90*/  UMOV UR4, 0xf0000000 ;  /* 0xf000000000047882 */ /* 0x000fe20000000000 */
[----:B------:R-:W-:Y:S01]  /*6ba0*/  UMOV UR5, 0x380fffff ;  /* 0x380fffff00057882 */ /* 0x000fe20000000000 */
[----:B----45:R-:W0:Y:S01]  /*6bb0*/  F2F.F32.F64 R0, R28 ;  /* 0x0000001c00007310 */ /* 0x030e220000301000 */
[----:B------:R-:W-:-:S14]  /*6bc0*/  DSETP.GEU.AND P0, PT, |R28|, UR4, PT ;  /* 0x000000041c007e2a */ /* 0x000fdc000bf0e200 */
[----:B0-----:R-:W-:-:S05]  /*6bd0*/  @!P0 FMUL R0, R0, 1.175494350822287508e-38 ;  /* 0x0080000000008820 */ /* 0x001fca0000400000 */
[----:B------:R-:W-:-:S05]  /*6be0*/  F2FP.F16.F32.PACK_AB R0, RZ, R0 ;  /* 0x00000000ff00723e */ /* 0x000fca00000000ff */
[----:B------:R0:W-:Y:S01]  /*6bf0*/  STG.E.U16 desc[UR36][R4.64], R0 ;  /* 0x0000000004007986 */ /* 0x0001e2000c101524 */
[----:B------:R-:W-:Y:S05]  /*6c00*/  BRA `(.L_x_2242) ;  /* 0x0000000c00507947 */ /* 0x000fea0003800000 */
.L_x_2245:
        /* <DEDUP_REMOVED lines=8> */
[----:B----45:R-:W0:Y:S01]  /*6c90*/  F2F.F32.F64 R6, R28 ;  /* 0x0000001c00067310 */ /* 0x030e220000301000 */
[----:B------:R-:W-:Y:S01]  /*6ca0*/  DSETP.GEU.AND P0, PT, |R28|, UR4, PT ;  /* 0x000000041c007e2a */ /* 0x000fe2000bf0e200 */
[----:B------:R-:W-:-:S13]  /*6cb0*/  IMAD.MOV.U32 R7, RZ, RZ, RZ ;  /* 0x000000ffff077224 */ /* 0x000fda00078e00ff */
[----:B0-----:R-:W-:-:S05]  /*6cc0*/  @!P0 FMUL R6, R6, 1.175494350822287508e-38 ;  /* 0x0080000006068820 */ /* 0x001fca0000400000 */
[----:B------:R0:W-:Y:S01]  /*6cd0*/  STG.E.64 desc[UR36][R4.64], R6 ;  /* 0x0000000604007986 */ /* 0x0001e2000c101b24 */
[----:B------:R-:W-:Y:S05]  /*6ce0*/  BRA `(.L_x_2242) ;  /* 0x0000000c00187947 */ /* 0x000fea0003800000 */
.L_x_2248:
[----:B------:R-:W-:Y:S01]  /*6cf0*/  UMOV UR4, 0xf0000000 ;  /* 0xf000000000047882 */ /* 0x000fe20000000000 */
[----:B------:R-:W-:Y:S01]  /*6d00*/  UMOV UR5, 0x380fffff ;  /* 0x380fffff00057882 */ /* 0x000fe20000000000 */
[----:B----45:R-:W0:Y:S01]  /*6d10*/  F2F.F32.F64 R0, R28 ;  /* 0x0000001c00007310 */ /* 0x030e220000301000 */
[----:B------:R-:W-:-:S14]  /*6d20*/  DSETP.GEU.AND P0, PT, |R28|, UR4, PT ;  /* 0x000000041c007e2a */ /* 0x000fdc000bf0e200 */
[----:B0-----:R-:W-:-:S05]  /*6d30*/  @!P0 FMUL R0, R0, 1.175494350822287508e-38 ;  /* 0x0080000000008820 */ /* 0x001fca0000400000 */
[----:B------:R-:W-:-:S04]  /*6d40*/  F2FP.F16.F32.PACK_AB R3, RZ, R0 ;  /* 0x00000000ff03723e */ /* 0x000fc800000000ff */
[----:B------:R-:W-:-:S05]  /*6d50*/  PRMT R3, R3, 0x5410, RZ ;  /* 0x0000541003037816 */ /* 0x000fca00000000ff */
[----:B------:R0:W-:Y:S01]  /*6d60*/  STG.E desc[UR36][R4.64], R3 ;  /* 0x0000000304007986 */ /* 0x0001e2000c101924 */
[----:B------:R-:W-:Y:S05]  /*6d70*/  BRA `(.L_x_2242) ;  /* 0x0000000800f47947 */ /* 0x000fea0003800000 */
.L_x_2247:
[----:B----45:R0:W-:Y:S01]  /*6d80*/  STG.E.64 desc[UR36][R4.64], R28 ;  /* 0x0000001c04007986 */ /* 0x0301e2000c101b24 */
[----:B------:R-:W-:Y:S05]  /*6d90*/  BRA `(.L_x_2242) ;  /* 0x0000000800ec7947 */ /* 0x000fea0003800000 */
.L_x_2237:
        /* <DEDUP_REMOVED lines=10> */
[----:B----45:R-:W0:Y:S02]  /*6e40*/  F2I.U32.F64.TRUNC R29, R28 ;  /* 0x0000001c001d7311 */ /* 0x030e24000030d000 */
[----:B0-----:R0:W-:Y:S01]  /*6e50*/  STG.E.U16 desc[UR36][R4.64], R29 ;  /* 0x0000001d04007986 */ /* 0x0011e2000c101524 */
[----:B------:R-:W-:Y:S05]  /*6e60*/  BRA `(.L_x_2242) ;  /* 0x0000000800b87947 */ /* 0x000fea0003800000 */
.L_x_2252:
[----:B------:R-:W-:Y:S01]  /*6e70*/  UMOV UR4, 0xf0000000 ;  /* 0xf000000000047882 */ /* 0x000fe20000000000 */
[----:B------:R-:W-:Y:S01]  /*6e80*/  UMOV UR5, 0x380fffff ;  /* 0x380fffff00057882 */ /* 0x000fe20000000000 */
[----:B----45:R-:W0:Y:S01]  /*6e90*/  F2F.F32.F64 R7, R28 ;  /* 0x0000001c00077310 */ /* 0x030e220000301000 */
        /* <DEDUP_REMOVED lines=19> */
.L_x_2255:
[----:B------:R-:W-:-:S04]  /*6fd0*/  SHF.R.U32.HI R3, RZ, 0x18, R7 ;  /* 0x00000018ff037819 */ /* 0x000fc80000011607 */
[----:B------:R-:W-:-:S07]  /*6fe0*/  LOP3.LUT R0, R0, 0x80, R3, 0xf8, !PT ;  /* 0x0000008000007812 */ /* 0x000fce00078ef803 */
.L_x_2254:
[----:B------:R-:W-:Y:S05]  /*6ff0*/  BSYNC.RECONVERGENT B0 ;  /* 0x0000000000007941 */ /* 0x000fea0003800200 */
.L_x_2253:
[----:B------:R0:W-:Y:S01]  /*7000*/  STG.E.U8 desc[UR36][R4.64], R0 ;  /* 0x0000000004007986 */ /* 0x0001e2000c101124 */
[----:B------:R-:W-:Y:S05]  /*7010*/  BRA `(.L_x_2242) ;  /* 0x00000008004c7947 */ /* 0x000fea0003800000 */
.L_x_2251:
        /* <DEDUP_REMOVED lines=22> */
.L_x_2258:
[----:B------:R-:W-:-:S04]  /*7180*/  SHF.R.U32.HI R3, RZ, 0x18, R7 ;  /* 0x00000018ff037819 */ /* 0x000fc80000011607 */
[----:B------:R-:W-:-:S07]  /*7190*/  LOP3.LUT R0, R0, 0x80, R3, 0xf8, !PT ;  /* 0x0000008000007812 */ /* 0x000fce00078ef803 */
.L_x_2257:
[----:B------:R-:W-:Y:S05]  /*71a0*/  BSYNC.RECONVERGENT B0 ;  /* 0x0000000000007941 */ /* 0x000fea0003800200 */
.L_x_2256:
[----:B------:R0:W-:Y:S01]  /*71b0*/  STG.E.U8 desc[UR36][R4.64], R0 ;  /* 0x0000000004007986 */ /* 0x0001e2000c101124 */
[----:B------:R-:W-:Y:S05]  /*71c0*/  BRA `(.L_x_2242) ;  /* 0x0000000400e07947 */ /* 0x000fea0003800000 */
.L_x_2250:
        /* <DEDUP_REMOVED lines=26> */
.L_x_2260:
[----:B----45:R-:W0:Y:S02]  /*7370*/  F2I.U64.F64.TRUNC R28, R28 ;  /* 0x0000001c001c7311 */ /* 0x030e24000030d800 */
[----:B0-----:R0:W-:Y:S01]  /*7380*/  STG.E.64 desc[UR36][R4.64], R28 ;  /* 0x0000001c04007986 */ /* 0x0011e2000c101b24 */
[----:B------:R-:W-:Y:S05]  /*7390*/  BRA `(.L_x_2242) ;  /* 0x00000004006c7947 */ /* 0x000fea0003800000 */
.L_x_2259:
[----:B----45:R-:W0:Y:S02]  /*73a0*/  F2I.U32.F64.TRUNC R29, R28 ;  /* 0x0000001c001d7311 */ /* 0x030e24000030d000 */
[----:B0-----:R0:W-:Y:S01]  /*73b0*/  STG.E desc[UR36][R4.64], R29 ;  /* 0x0000001d04007986 */ /* 0x0011e2000c101924 */
[----:B------:R-:W-:Y:S05]  /*73c0*/  BRA `(.L_x_2242) ;  /* 0x0000000400607947 */ /* 0x000fea0003800000 */
.L_x_2249:
[----:B------:R-:W-:-:S13]  /*73d0*/  ISETP.GT.AND P0, PT, R0, 0xe, PT ;  /* 0x0000000e0000780c */ /* 0x000fda0003f04270 */
[----:B------:R-:W-:Y:S05]  /*73e0*/  @P0 BRA `(.L_x_2261) ;  /* 0x00000000002c0947 */ /* 0x000fea0003800000 */
[----:B------:R-:W-:-:S13]  /*73f0*/  ISETP.NE.AND P0, PT, R0, 0xa, PT ;  /* 0x0000000a0000780c */ /* 0x000fda0003f05270 */
[----:B------:R-:W-:Y:S05]  /*7400*/  @!P0 BRA `(.L_x_2262) ;  /* 0x0000000000188947 */ /* 0x000fea0003800000 */
[----:B------:R-:W-:-:S13]  /*7410*/  ISETP.NE.AND P0, PT, R0, 0xb, PT ;  /* 0x0000000b0000780c */ /* 0x000fda0003f05270 */
[----:B------:R-:W-:Y:S05]  /*7420*/  @P0 BRA `(.L_x_2241) ;  /* 0x0000000000340947 */ /* 0x000fea0003800000 */
[----:B----45:R-:W-:-:S06]  /*7430*/  DSETP.NEU.AND P0, PT, R28, RZ, PT ;  /* 0x000000ff1c00722a */ /* 0x030fcc0003f0d000 */
[----:B------:R-:W-:-:S05]  /*7440*/  SEL R3, RZ, 0x1, !P0 ;  /* 0x00000001ff037807 */ /* 0x000fca0004000000 */
[----:B------:R0:W-:Y:S01]  /*7450*/  STG.E.U8 desc[UR36][R4.64], R3 ;  /* 0x0000000304007986 */ /* 0x0001e2000c101124 */
[----:B------:R-:W-:Y:S05]  /*7460*/  BRA `(.L_x_2242) ;  /* 0x0000000400387947 */ /* 0x000fea0003800000 */
.L_x_2262:
[----:B------:R-:W-:-:S05]  /*7470*/  CS2R R30, SRZ ;  /* 0x00000000001e7805 */ /* 0x000fca000001ff00 */
[----:B----45:R0:W-:Y:S01]  /*7480*/  STG.E.128 desc[UR36][R4.64], R28 ;  /* 0x0000001c04007986 */ /* 0x0301e2000c101d24 */
[----:B------:R-:W-:Y:S05]  /*7490*/  BRA `(.L_x_2242) ;  /* 0x00000004002c7947 */ /* 0x000fea0003800000 */
.L_x_2261:
[----:B------:R-:W-:-:S13]  /*74a0*/  ISETP.NE.AND P0, PT, R0, 0xf, PT ;  /* 0x0000000f0000780c */ /* 0x000fda0003f05270 */
[----:B------:R-:W-:Y:S05]  /*74b0*/  @!P0 BRA `(.L_x_2263) ;  /* 0x0000000400088947 */ /* 0x000fea0003800000 */
[----:B------:R-:W-:-:S13]  /*74c0*/  ISETP.NE.AND P0, PT, R0, 0x17, PT ;  /* 0x000000170000780c */ /* 0x000fda0003f05270 */
[----:B------:R-:W-:Y:S05]  /*74d0*/  @!P0 BRA `(.L_x_2264) ;  /* 0x0000000000a08947 */ /* 0x000fea0003800000 */
[----:B------:R-:W-:-:S13]  /*74e0*/  ISETP.NE.AND P0, PT, R0, 0x18, PT ;  /* 0x000000180000780c */ /* 0x000fda0003f05270 */
[----:B------:R-:W-:Y:S05]  /*74f0*/  @!P0 BRA `(.L_x_2265) ;  /* 0x0000000000448947 */ /* 0x000fea0003800000 */
.L_x_2241:
        /* <DEDUP_REMOVED lines=16> */
.L_x_2266:
[----:B------:R-:W-:Y:S05]  /*7600*/  BRA `(.L_x_2242) ;  /* 0x0000000000d07947 */ /* 0x000fea0003800000 */
.L_x_2265:
[----:B------:R-:W-:Y:S01]  /*7610*/  UMOV UR4, 0xf0000000 ;  /* 0xf000000000047882 */ /* 0x000fe20000000000 */
[----:B------:R-:W-:Y:S01]  /*7620*/  UMOV UR5, 0x380fffff ;  /* 0x380fffff00057882 */ /* 0x000fe20000000000 */
[----:B----45:R-:W0:Y:S01]  /*7630*/  F2F.F32.F64 R7, R28 ;  /* 0x0000001c00077310 */ /* 0x030e220000301000 */
        /* <DEDUP_REMOVED lines=14> */
.L_x_2268:
[----:B------:R-:W-:Y:S05]  /*7720*/  BSYNC.RECONVERGENT B0 ;  /* 0x0000000000007941 */ /* 0x000fea0003800200 */
.L_x_2267:
[----:B------:R-:W-:-:S05]  /*7730*/  LOP3.LUT R3, R0, 0x80, R3, 0xf8, !PT ;  /* 0x0000008000037812 */ /* 0x000fca00078ef803 */
[----:B------:R0:W-:Y:S01]  /*7740*/  STG.E.U8 desc[UR36][R4.64], R3 ;  /* 0x0000000304007986 */ /* 0x0001e2000c101124 */
[----:B------:R-:W-:Y:S05]  /*7750*/  BRA `(.L_x_2242) ;  /* 0x00000000007c7947 */ /* 0x000fea0003800000 */
.L_x_2264:
[----:B------:R-:W-:Y:S01]  /*7760*/  UMOV UR4, 0xf0000000 ;  /* 0xf000000000047882 */ /* 0x000fe20000000000 */
[----:B------:R-:W-:Y:S01]  /*7770*/  UMOV UR5, 0x380fffff ;  /* 0x380fffff00057882 */ /* 0x000fe20000000000 */
[----:B----45:R-:W0:Y:S01]  /*7780*/  F2F.F32.F64 R7, R28 ;  /* 0x0000001c00077310 */ /* 0x030e220000301000 */
        /* <DEDUP_REMOVED lines=13> */
.L_x_2270:
[----:B------:R-:W-:Y:S01]  /*7860*/  IMAD.MOV.U32 R0, RZ, RZ, 0x7f ;  /* 0x0000007fff007424 */ /* 0x000fe200078e00ff */
[----:B------:R-:W-:-:S04]  /*7870*/  ISETP.GT.U32.AND P0, PT, R3, 0x7f800000, PT ;  /* 0x7f8000000300780c */ /* 0x000fc80003f04070 */
[----:B------:R-:W-:-:S09]  /*7880*/  SEL R0, R0, 0x7c, P0 ;  /* 0x0000007c00007807 */ /* 0x000fd20000000000 */
.L_x_2271:
[----:B------:R-:W-:Y:S05]  /*7890*/  BSYNC.RECONVERGENT B0 ;  /* 0x0000000000007941 */ /* 0x000fea0003800200 */
.L_x_2269:
[----:B------:R-:W-:-:S04]  /*78a0*/  SHF.R.U32.HI R3, RZ, 0x18, R7 ;  /* 0x00000018ff037819 */ /* 0x000fc80000011607 */
[----:B------:R-:W-:-:S05]  /*78b0*/  LOP3.LUT R3, R0, 0x80, R3, 0xf8, !PT ;  /* 0x0000008000037812 */ /* 0x000fca00078ef803 */
[----:B------:R0:W-:Y:S01]  /*78c0*/  STG.E.U8 desc[UR36][R4.64], R3 ;  /* 0x0000000304007986 */ /* 0x0001e2000c101124 */
[----:B------:R-:W-:Y:S05]  /*78d0*/  BRA `(.L_x_2242) ;  /* 0x00000000001c7947 */ /* 0x000fea0003800000 */
.L_x_2263:
[----:B------:R-:W-:Y:S01]  /*78e0*/  UMOV UR4, 0xf0000000 ;  /* 0xf000000000047882 */ /* 0x000fe20000000000 */
[----:B------:R-:W-:Y:S01]  /*78f0*/  UMOV UR5, 0x380fffff ;  /* 0x380fffff00057882 */ /* 0x000fe20000000000 */
[----:B----45:R-:W0:Y:S01]  /*7900*/  F2F.F32.F64 R0, R28 ;  /* 0x0000001c00007310 */ /* 0x030e220000301000 */
[----:B------:R-:W-:-:S14]  /*7910*/  DSETP.GEU.AND P0, PT, |R28|, UR4, PT ;  /* 0x000000041c007e2a */ /* 0x000fdc000bf0e200 */
[----:B0-----:R-:W-:-:S05]  /*7920*/  @!P0 FMUL R0, R0, 1.175494350822287508e-38 ;  /* 0x0080000000008820 */ /* 0x001fca0000400000 */
[----:B------:R-:W-:-:S05]  /*7930*/  F2FP.BF16.F32.PACK_AB R0, RZ, R0 ;  /* 0x00000000ff00723e */ /* 0x000fca00000010ff */
[----:B------:R0:W-:Y:S02]  /*7940*/  STG.E.U16 desc[UR36][R4.64], R0 ;  /* 0x0000000004007986 */ /* 0x0001e4000c101524 */
.L_x_2242:
        /* <DEDUP_REMOVED lines=21> */
[----:B------:R-:W0:Y:S02]  /*7aa0*/  F2I.F64.TRUNC R25, R24 ;  /* 0x0000001800197311 */ /* 0x000e24000030d100 */
[----:B0-----:R0:W-:Y:S01]  /*7ab0*/  STG.E.U8 desc[UR36][R4.64], R25 ;  /* 0x0000001904007986 */ /* 0x0011e2000c101124 */
[----:B------:R-:W-:Y:S05]  /*7ac0*/  BRA `(.L_x_2277) ;  /* 0x0000000c00f07947 */ /* 0x000fea0003800000 */
.L_x_2275:
[----:B------:R-:W0:Y:S02]  /*7ad0*/  F2I.S64.F64.TRUNC R24, R24 ;  /* 0x0000001800187311 */ /* 0x000e24000030d900 */
[----:B0-----:R-:W-:-:S05]  /*7ae0*/  IMAD.MOV.U32 R3, RZ, RZ, R24 ;  /* 0x000000ffff037224 */ /* 0x001fca00078e0018 */
[----:B------:R0:W-:Y:S01]  /*7af0*/  STG.E.U8 desc[UR36][R4.64], R3 ;  /* 0x0000000304007986 */ /* 0x0001e2000c101124 */
[----:B------:R-:W-:Y:S05]  /*7b00*/  BRA `(.L_x_2277) ;  /* 0x0000000c00e07947 */ /* 0x000fea0003800000 */
.L_x_2274:
[----:B------:R-:W-:-:S13]  /*7b10*/  ISETP.NE.AND P0, PT, R0, 0x2, PT ;  /* 0x000000020000780c */ /* 0x000fda0003f05270 */
[----:B------:R-:W-:Y:S05]  /*7b20*/  @!P0 BRA `(.L_x_2278) ;  /* 0x0000000000288947 */ /* 0x000fea0003800000 */
[----:B------:R-:W-:-:S13]  /*7b30*/  ISETP.NE.AND P0, PT, R0, 0x3, PT ;  /* 0x000000030000780c */ /* 0x000fda0003f05270 */
[----:B------:R-:W-:Y:S05]  /*7b40*/  @!P0 BRA `(.L_x_2279) ;  /* 0x0000000000148947 */ /* 0x000fea0003800000 */
[----:B------:R-:W-:-:S13]  /*7b50*/  ISETP.NE.AND P0, PT, R0, 0x4, PT ;  /* 0x000000040000780c */ /* 0x000fda0003f05270 */
[----:B------:R-:W-:Y:S05]  /*7b60*/  @P0 BRA `(.L_x_2276) ;  /* 0x0000000800b40947 */ /* 0x000fea0003800000 */
[----:B------:R-:W0:Y:S02]  /*7b70*/  F2I.S64.F64.TRUNC R24, R24 ;  /* 0x0000001800187311 */ /* 0x000e24000030d900 */
[----:B0-----:R0:W-:Y:S01]  /*7b80*/  STG.E.64 desc[UR36][R4.64], R24 ;  /* 0x0000001804007986 */ /* 0x0011e2000c101b24 */
[----:B------:R-:W-:Y:S05]  /*7b90*/  BRA `(.L_x_2277) ;  /* 0x0000000c00bc7947 */ /* 0x000fea0003800000 */
.L_x_2279:
[----:B------:R-:W0:Y:S02]  /*7ba0*/  F2I.F64.TRUNC R25, R24 ;  /* 0x0000001800197311 */ /* 0x000e24000030d100 */
[----:B0-----:R0:W-:Y:S01]  /*7bb0*/  STG.E desc[UR36][R4.64], R25 ;  /* 0x0000001904007986 */ /* 0x0011e2000c101924 */
[----:B------:R-:W-:Y:S05]  /*7bc0*/  BRA `(.L_x_2277) ;  /* 0x0000000c00b07947 */ /* 0x000fea0003800000 */
.L_x_2278:
[----:B------:R-:W0:Y:S02]  /*7bd0*/  F2I.F64.TRUNC R25, R24 ;  /* 0x0000001800197311 */ /* 0x000e24000030d100 */
[----:B0-----:R0:W-:Y:S01]  /*7be0*/  STG.E.U16 desc[UR36][R4.64], R25 ;  /* 0x0000001904007986 */ /* 0x0011e2000c101524 */
[----:B------:R-:W-:Y:S05]  /*7bf0*/  BRA `(.L_x_2277) ;  /* 0x0000000c00a47947 */ /* 0x000fea0003800000 */
.L_x_2273:
        /* <DEDUP_REMOVED lines=9> */
[----:B------:R-:W-:-:S14]  /*7c90*/  DSETP.GEU.AND P0, PT, |R24|, UR4, PT ;  /* 0x0000000418007e2a */ /* 0x000fdc000bf0e200 */
[----:B0-----:R-:W-:-:S05]  /*7ca0*/  @!P0 FMUL R3, R3, 1.175494350822287508e-38 ;  /* 0x0080000003038820 */ /* 0x001fca0000400000 */
[----:B------:R0:W-:Y:S01]  /*7cb0*/  STG.E desc[UR36][R4.64], R3 ;  /* 0x0000000304007986 */ /* 0x0001e2000c101924 */
[----:B------:R-:W-:Y:S05]  /*7cc0*/  BRA `(.L_x_2277) ;  /* 0x0000000c00707947 */ /* 0x000fea0003800000 */
.L_x_2281:
        /* <DEDUP_REMOVED lines=8> */
.L_x_2280:
        /* <DEDUP_REMOVED lines=14> */
.L_x_2283:
        /* <DEDUP_REMOVED lines=9> */
.L_x_2282:
[----:B------:R0:W-:Y:S01]  /*7ec0*/  STG.E.64 desc[UR36][R4.64], R24 ;  /* 0x0000001804007986 */ /* 0x0001e2000c101b24 */
[----:B------:R-:W-:Y:S05]  /*7ed0*/  BRA `(.L_x_2277) ;  /* 0x0000000800ec7947 */ /* 0x000fea0003800000 */
.L_x_2272:
        /* <DEDUP_REMOVED lines=10> */
[----:B------:R-:W0:Y:S02]  /*7f80*/  F2I.U32.F64.TRUNC R25, R24 ;  /* 0x0000001800197311 */ /* 0x000e24000030d000 */
[----:B0-----:R0:W-:Y:S01]  /*7f90*/  STG.E.U16 desc[UR36][R4.64], R25 ;  /* 0x0000001904007986 */ /* 0x0011e2000c101524 */
[----:B------:R-:W-:Y:S05]  /*7fa0*/  BRA `(.L_x_2277) ;  /* 0x0000000800b87947 */ /* 0x000fea0003800000 */
.L_x_2287:
        /* <DEDUP_REMOVED lines=22> */
.L_x_2290:
[----:B------:R-:W-:-:S04]  /*8110*/  SHF.R.U32.HI R3, RZ, 0x18, R7 ;  /* 0x00000018ff037819 */ /* 0x000fc80000011607 */
[----:B------:R-:W-:-:S07]  /*8120*/  LOP3.LUT R0, R0, 0x80, R3, 0xf8, !PT ;  /* 0x0000008000007812 */ /* 0x000fce00078ef803 */
.L_x_2289:
[----:B------:R-:W-:Y:S05]  /*8130*/  BSYNC.RECONVERGENT B0 ;  /* 0x0000000000007941 */ /* 0x000fea0003800200 */
.L_x_2288:
[----:B------:R0:W-:Y:S01]  /*8140*/  STG.E.U8 desc[UR36][R4.64], R0 ;  /* 0x0000000004007986 */ /* 0x0001e2000c101124 */
[----:B------:R-:W-:Y:S05]  /*8150*/  BRA `(.L_x_2277) ;  /* 0x00000008004c7947 */ /* 0x000fea0003800000 */
.L_x_2286:
        /* <DEDUP_REMOVED lines=22> */
.L_x_2293:
[----:B------:R-:W-:-:S04]  /*82c0*/  SHF.R.U32.HI R3, RZ, 0x18, R7 ;  /* 0x00000018ff037819 */ /* 0x000fc80000011607 */
[----:B------:R-:W-:-:S07]  /*82d0*/  LOP3.LUT R0, R0, 0x80, R3, 0xf8, !PT ;  /* 0x0000008000007812 */ /* 0x000fce00078ef803 */
.L_x_2292:
[----:B------:R-:W-:Y:S05]  /*82e0*/  BSYNC.RECONVERGENT B0 ;  /* 0x0000000000007941 */ /* 0x000fea0003800200 */
.L_x_2291:
[----:B------:R4:W-:Y:S01]  /*82f0*/  STG.E.U8 desc[UR36][R4.64], R0 ;  /* 0x0000000004007986 */ /* 0x0009e2000c101124 */
[----:B------:R-:W-:Y:S05]  /*8300*/  BRA `(.L_x_2277) ;  /* 0x0000000400e07947 */ /* 0x000fea0003800000 */
.L_x_2285:
        /* <DEDUP_REMOVED lines=26> */
.L_x_2295:
[----:B------:R-:W0:Y:S02]  /*84b0*/  F2I.U64.F64.TRUNC R24, R24 ;  /* 0x0000001800187311 */ /* 0x000e24000030d800 */
[----:B0-----:R0:W-:Y:S01]  /*84c0*/  STG.E.64 desc[UR36][R4.64], R24 ;  /* 0x0000001804007986 */ /* 0x0011e2000c101b24 */
[----:B------:R-:W-:Y:S05]  /*84d0*/  BRA `(.L_x_2277) ;  /* 0x00000004006c7947 */ /* 0x000fea0003800000 */
.L_x_2294:
[----:B------:R-:W0:Y:S02]  /*84e0*/  F2I.U32.F64.TRUNC R25, R24 ;  /* 0x0000001800197311 */ /* 0x000e24000030d000 */
[----:B0-----:R2:W-:Y:S01]  /*84f0*/  STG.E desc[UR36][R4.64], R25 ;  /* 0x0000001904007986 */ /* 0x0015e2000c101924 */
[----:B------:R-:W-:Y:S05]  /*8500*/  BRA `(.L_x_2277) ;  /* 0x0000000400607947 */ /* 0x000fea0003800000 */
.L_x_2284:
[----:B------:R-:W-:-:S13]  /*8510*/  ISETP.GT.AND P0, PT, R0, 0xe, PT ;  /* 0x0000000e0000780c */ /* 0x000fda0003f04270 */
[----:B------:R-:W-:Y:S05]  /*8520*/  @P0 BRA `(.L_x_2296) ;  /* 0x00000000002c0947 */ /* 0x000fea0003800000 */
[----:B------:R-:W-:-:S13]  /*8530*/  ISETP.NE.AND P0, PT, R0, 0xa, PT ;  /* 0x0000000a0000780c */ /* 0x000fda0003f05270 */
[----:B------:R-:W-:Y:S05]  /*8540*/  @!P0 BRA `(.L_x_2297) ;  /* 0x0000000000188947 */ /* 0x000fea0003800000 */
[----:B------:R-:W-:-:S13]  /*8550*/  ISETP.NE.AND P0, PT, R0, 0xb, PT ;  /* 0x0000000b0000780c */ /* 0x000fda0003f05270 */
[----:B------:R-:W-:Y:S05]  /*8560*/  @P0 BRA `(.L_x_2276) ;  /* 0x0000000000340947 */ /* 0x000fea0003800000 */
[----:B------:R-:W-:-:S06]  /*8570*/  DSETP.NEU.AND P0, PT, R24, RZ, PT ;  /* 0x000000ff1800722a */ /* 0x000fcc0003f0d000 */
[----:B------:R-:W-:-:S05]  /*8580*/  SEL R3, RZ, 0x1, !P0 ;  /* 0x00000001ff037807 */ /* 0x000fca0004000000 */
[----:B------:R0:W-:Y:S01]  /*8590*/  STG.E.U8 desc[UR36][R4.64], R3 ;  /* 0x0000000304007986 */ /* 0x0001e2000c101124 */
[----:B------:R-:W-:Y:S05]  /*85a0*/  BRA `(.L_x_2277) ;  /* 0x0000000400387947 */ /* 0x000fea0003800000 */
.L_x_2297:
[----:B---3--:R-:W-:-:S05]  /*85b0*/  CS2R R26, SRZ ;  /* 0x00000000001a7805 */ /* 0x008fca000001ff00 */
[----:B------:R0:W-:Y:S01]  /*85c0*/  STG.E.128 desc[UR36][R4.64], R24 ;  /* 0x0000001804007986 */ /* 0x0001e2000c101d24 */
[----:B------:R-:W-:Y:S05]  /*85d0*/  BRA `(.L_x_2277) ;  /* 0x00000004002c7947 */ /* 0x000fea0003800000 */
.L_x_2296:
[----:B------:R-:W-:-:S13]  /*85e0*/  ISETP.NE.AND P0, PT, R0, 0xf, PT ;  /* 0x0000000f0000780c */ /* 0x000fda0003f05270 */
[----:B------:R-:W-:Y:S05]  /*85f0*/  @!P0 BRA `(.L_x_2298) ;  /* 0x0000000400088947 */ /* 0x000fea0003800000 */
[----:B------:R-:W-:-:S13]  /*8600*/  ISETP.NE.AND P0, PT, R0, 0x17, PT ;  /* 0x000000170000780c */ /* 0x000fda0003f05270 */
[----:B------:R-:W-:Y:S05]  /*8610*/  @!P0 BRA `(.L_x_2299) ;  /* 0x0000000000a08947 */ /* 0x000fea0003800000 */
[----:B------:R-:W-:-:S13]  /*8620*/  ISETP.NE.AND P0, PT, R0, 0x18, PT ;  /* 0x000000180000780c */ /* 0x000fda0003f05270 */
[----:B------:R-:W-:Y:S05]  /*8630*/  @!P0 BRA `(.L_x_2300) ;  /* 0x0000000000448947 */ /* 0x000fea0003800000 */
.L_x_2276:
        /* <DEDUP_REMOVED lines=16> */
.L_x_2301:
[----:B------:R-:W-:Y:S05]  /*8740*/  BRA `(.L_x_2277) ;  /* 0x0000000000d07947 */ /* 0x000fea0003800000 */
.L_x_2300:
        /* <DEDUP_REMOVED lines=17> */
.L_x_2303:
[----:B------:R-:W-:Y:S05]  /*8860*/  BSYNC.RECONVERGENT B0 ;  /* 0x0000000000007941 */ /* 0x000fea0003800200 */
.L_x_2302:
[----:B------:R-:W-:-:S05]  /*8870*/  LOP3.LUT R3, R0, 0x80, R3, 0xf8, !PT ;  /* 0x0000008000037812 */ /* 0x000fca00078ef803 */
[----:B------:R0:W-:Y:S01]  /*8880*/  STG.E.U8 desc[UR36][R4.64], R3 ;  /* 0x0000000304007986 */ /* 0x0001e2000c101124 */
[----:B------:R-:W-:Y:S05]  /*8890*/  BRA `(.L_x_2277) ;  /* 0x00000000007c7947 */ /* 0x000fea0003800000 */
.L_x_2299:
        /* <DEDUP_REMOVED lines=16> */
.L_x_2305:
[----:B------:R-:W-:Y:S01]  /*89a0*/  IMAD.MOV.U32 R0, RZ, RZ, 0x7f ;  /* 0x0000007fff007424 */ /* 0x000fe200078e00ff */
[----:B------:R-:W-:-:S04]  /*89b0*/  ISETP.GT.U32.AND P0, PT, R3, 0x7f800000, PT ;  /* 0x7f8000000300780c */ /* 0x000fc80003f04070 */
[----:B------:R-:W-:-:S09]  /*89c0*/  SEL R0, R0, 0x7c, P0 ;  /* 0x0000007c00007807 */ /* 0x000fd20000000000 */
.L_x_2306:
[----:B------:R-:W-:Y:S05]  /*89d0*/  BSYNC.RECONVERGENT B0 ;  /* 0x0000000000007941 */ /* 0x000fea0003800200 */
.L_x_2304:
[----:B------:R-:W-:-:S04]  /*89e0*/  SHF.R.U32.HI R3, RZ, 0x18, R7 ;  /* 0x00000018ff037819 */ /* 0x000fc80000011607 */
[----:B------:R-:W-:-:S05]  /*89f0*/  LOP3.LUT R3, R0, 0x80, R3, 0xf8, !PT ;  /* 0x0000008000037812 */ /* 0x000fca00078ef803 */
[----:B------:R0:W-:Y:S01]  /*8a00*/  STG.E.U8 desc[UR36][R4.64], R3 ;  /* 0x0000000304007986 */ /* 0x0001e2000c101124 */
[----:B------:R-:W-:Y:S05]  /*8a10*/  BRA `(.L_x_2277) ;  /* 0x00000000001c7947 */ /* 0x000fea0003800000 */
.L_x_2298:
[----:B------:R-:W-:Y:S01]  /*8a20*/  UMOV UR4, 0xf0000000 ;  /* 0xf000000000047882 */ /* 0x000fe20000000000 */
[----:B------:R-:W-:Y:S01]  /*8a30*/  UMOV UR5, 0x380fffff ;  /* 0x380fffff00057882 */ /* 0x000fe20000000000 */
[----:B------:R-:W0:Y:S01]  /*8a40*/  F2F.F32.F64 R0, R24 ;  /* 0x0000001800007310 */ /* 0x000e220000301000 */
[----:B------:R-:W-:-:S14]  /*8a50*/  DSETP.GEU.AND P0, PT, |R24|, UR4, PT ;  /* 0x0000000418007e2a */ /* 0x000fdc000bf0e200 */
[----:B0-----:R-:W-:-:S05]  /*8a60*/  @!P0 FMUL R0, R0, 1.175494350822287508e-38 ;  /* 0x0080000000008820 */ /* 0x001fca0000400000 */
[----:B------:R-:W-:-:S05]  /*8a70*/  F2FP.BF16.F32.PACK_AB R0, RZ, R0 ;  /* 0x00000000ff00723e */ /* 0x000fca00000010ff */
[----:B------:R0:W-:Y:S02]  /*8a80*/  STG.E.U16 desc[UR36][R4.64], R0 ;  /* 0x0000000004007986 */ /* 0x0001e4000c101524 */
.L_x_2277:
[----:B------:R-:W-:-:S07]  /*8a90*/  VIADD R23, R23, 0x80 ;  /* 0x0000008017177836 */ /* 0x000fce0000000000 */
.L_x_2236:
[----:B------:R-:W-:Y:S05]  /*8aa0*/  BSYNC.RECONVERGENT B6 ;  /* 0x0000000000067941 */ /* 0x000fea0003800200 */
.L_x_2235:
[----:B------:R-:W-:-:S13]  /*8ab0*/  ISETP.GE.AND P0, PT, R23, R19, PT ;  /* 0x000000131700720c */ /* 0x000fda0003f06270 */
[----:B------:R-:W-:Y:S05]  /*8ac0*/  @P0 EXIT ;  /* 0x000000000000094d */ /* 0x000fea0003800000 */
[----:B012-4-:R-:W0:Y:S01]  /*8ad0*/  LDC.64 R4, c[0x0][0x388] ;  /* 0x0000e200ff047b82 */ /* 0x017e220000000a00 */
        /* <DEDUP_REMOVED lines=16> */
[----:B-----5:R-:W0:Y:S02]  /*8be0*/  F2I.F64.TRUNC R17, R16 ;  /* 0x0000001000117311 */ /* 0x020e24000030d100 */
[----:B0-----:R-:W-:Y:S01]  /*8bf0*/  STG.E.U8 desc[UR36][R4.64], R17 ;  /* 0x0000001104007986 */ /* 0x001fe2000c101124 */
[----:B------:R-:W-:Y:S05]  /*8c00*/  EXIT ;  /* 0x000000000000794d */ /* 0x000fea0003800000 */
.L_x_2310:
[----:B-----5:R-:W0:Y:S02]  /*8c10*/  F2I.S64.F64.TRUNC R16, R16 ;  /* 0x0000001000107311 */ /* 0x020e24000030d900 */
[----:B0-----:R-:W-:-:S05]  /*8c20*/  IMAD.MOV.U32 R3, RZ, RZ, R16 ;  /* 0x000000ffff037224 */ /* 0x001fca00078e0010 */
[----:B------:R-:W-:Y:S01]  /*8c30*/  STG.E.U8 desc[UR36][R4.64], R3 ;  /* 0x0000000304007986 */ /* 0x000fe2000c101124 */
[----:B------:R-:W-:Y:S05]  /*8c40*/  EXIT ;  /* 0x000000000000794d */ /* 0x000fea0003800000 */
.L_x_2309:
[----:B------:R-:W-:-:S13]  /*8c50*/  ISETP.NE.AND P0, PT, R0, 0x2, PT ;  /* 0x000000020000780c */ /* 0x000fda0003f05270 */
[----:B------:R-:W-:Y:S05]  /*8c60*/  @!P0 BRA `(.L_x_2312) ;  /* 0x0000000000288947 */ /* 0x000fea0003800000 */
[----:B------:R-:W-:-:S13]  /*8c70*/  ISETP.NE.AND P0, PT, R0, 0x3, PT ;  /* 0x000000030000780c */ /* 0x000fda0003f05270 */
[----:B------:R-:W-:Y:S05]  /*8c80*/  @!P0 BRA `(.L_x_2313) ;  /* 0x0000000000148947 */ /* 0x000fea0003800000 */
[----:B------:R-:W-:-:S13]  /*8c90*/  ISETP.NE.AND P0, PT, R0, 0x4, PT ;  /* 0x000000040000780c */ /* 0x000fda0003f05270 */
[----:B------:R-:W-:Y:S05]  /*8ca0*/  @P0 BRA `(.L_x_2311) ;  /* 0x0000000800b40947 */ /* 0x000fea0003800000 */
[----:B-----5:R-:W0:Y:S02]  /*8cb0*/  F2I.S64.F64.TRUNC R16, R16 ;  /* 0x0000001000107311 */ /* 0x020e24000030d900 */
[----:B0-----:R-:W-:Y:S01]  /*8cc0*/  STG.E.64 desc[UR36][R4.64], R16 ;  /* 0x0000001004007986 */ /* 0x001fe2000c101b24 */
[----:B------:R-:W-:Y:S05]  /*8cd0*/  EXIT ;  /* 0x000000000000794d */ /* 0x000fea0003800000 */
.L_x_2313:
[----:B-----5:R-:W0:Y:S02]  /*8ce0*/  F2I.F64.TRUNC R17, R16 ;  /* 0x0000001000117311 */ /* 0x020e24000030d100 */
[----:B0-----:R-:W-:Y:S01]  /*8cf0*/  STG.E desc[UR36][R4.64], R17 ;  /* 0x0000001104007986 */ /* 0x001fe2000c101924 */
[----:B------:R-:W-:Y:S05]  /*8d00*/  EXIT ;  /* 0x000000000000794d */ /* 0x000fea0003800000 */
.L_x_2312:
[----:B-----5:R-:W0:Y:S02]  /*8d10*/  F2I.F64.TRUNC R17, R16 ;  /* 0x0000001000117311 */ /* 0x020e24000030d100 */
[----:B0-----:R-:W-:Y:S01]  /*8d20*/  STG.E.U16 desc[UR36][R4.64], R17 ;  /* 0x0000001104007986 */ /* 0x001fe2000c101524 */
[----:B------:R-:W-:Y:S05]  /*8d30*/  EXIT ;  /* 0x000000000000794d */ /* 0x000fea0003800000 */
.L_x_2308:
        /* <DEDUP_REMOVED lines=8> */
[----:B-----5:R-:W0:Y:S01]  /*8dc0*/  F2F.F32.F64 R3, R16 ;  /* 0x0000001000037310 */ /* 0x020e220000301000 */
[----:B------:R-:W-:-:S14]  /*8dd0*/  DSETP.GEU.AND P0, PT, |R16|, UR4, PT ;  /* 0x0000000410007e2a */ /* 0x000fdc000bf0e200 */
[----:B0-----:R-:W-:-:S05]  /*8de0*/  @!P0 FMUL R3, R3, 1.175494350822287508e-38 ;  /* 0x0080000003038820 */ /* 0x001fca0000400000 */
[----:B------:R-:W-:Y:S01]  /*8df0*/  STG.E desc[UR36][R4.64], R3 ;  /* 0x0000000304007986 */ /* 0x000fe2000c101924 */
[----:B------:R-:W-:Y:S05]  /*8e00*/  EXIT ;  /* 0x000000000000794d */ /* 0x000fea0003800000 */
.L_x_2315:
[----:B------:R-:W-:Y:S01]  /*8e10*/  UMOV UR4, 0xf0000000 ;  /* 0xf000000000047882 */ /* 0x000fe20000000000 */
[----:B------:R-:W-:Y:S01]  /*8e20*/  UMOV UR5, 0x380fffff ;  /* 0x380fffff00057882 */ /* 0x000fe20000000000 */
[----:B-----5:R-:W0:Y:S01]  /*8e30*/  F2F.F32.F64 R0, R16 ;  /* 0x0000001000007310 */ /* 0x020e220000301000 */
[----:B------:R-:W-:-:S14]  /*8e40*/  DSETP.GEU.AND P0, PT, |R16|, UR4, PT ;  /* 0x0000000410007e2a */ /* 0x000fdc000bf0e200 */
[----:B0-----:R-:W-:-:S05]  /*8e50*/  @!P0 FMUL R0, R0, 1.175494350822287508e-38 ;  /* 0x0080000000008820 */ /* 0x001fca0000400000 */
[----:B------:R-:W-:-:S05]  /*8e60*/  F2FP.F16.F32.PACK_AB R0, RZ, R0 ;  /* 0x00000000ff00723e */ /* 0x000fca00000000ff */
[----:B------:R-:W-:Y:S01]  /*8e70*/  STG.E.U16 desc[UR36][R4.64], R0 ;  /* 0x0000000004007986 */ /* 0x000fe2000c101524 */
[----:B------:R-:W-:Y:S05]  /*8e80*/  EXIT ;  /* 0x000000000000794d */ /* 0x000fea0003800000 */
.L_x_2314:
        /* <DEDUP_REMOVED lines=8> */
[----:B-----5:R-:W0:Y:S01]  /*8f10*/  F2F.F32.F64 R2, R16 ;  /* 0x0000001000027310 */ /* 0x020e220000301000 */
[----:B------:R-:W-:Y:S01]  /*8f20*/  DSETP.GEU.AND P0, PT, |R16|, UR4, PT ;  /* 0x0000000410007e2a */ /* 0x000fe2000bf0e200 */
[----:B------:R-:W-:-:S13]  /*8f30*/  IMAD.MOV.U32 R3, RZ, RZ, RZ ;  /* 0x000000ffff037224 */ /* 0x000fda00078e00ff */
[----:B0-----:R-:W-:-:S05]  /*8f40*/  @!P0 FMUL R2, R2, 1.175494350822287508e-38 ;  /* 0x0080000002028820 */ /* 0x001fca0000400000 */
[----:B------:R-:W-:Y:S01]  /*8f50*/  STG.E.64 desc[UR36][R4.64], R2 ;  /* 0x0000000204007986 */ /* 0x000fe2000c101b24 */
[----:B------:R-:W-:Y:S05]  /*8f60*/  EXIT ;  /* 0x000000000000794d */ /* 0x000fea0003800000 */
.L_x_2317:
[----:B------:R-:W-:Y:S01]  /*8f70*/  UMOV UR4, 0xf0000000 ;  /* 0xf000000000047882 */ /* 0x000fe20000000000 */
[----:B------:R-:W-:Y:S01]  /*8f80*/  UMOV UR5, 0x380fffff ;  /* 0x380fffff00057882 */ /* 0x000fe20000000000 */
[----:B-----5:R-:W0:Y:S01]  /*8f90*/  F2F.F32.F64 R0, R16 ;  /* 0x0000001000007310 */ /* 0x020e220000301000 */
[----:B------:R-:W-:-:S14]  /*8fa0*/  DSETP.GEU.AND P0, PT, |R16|, UR4, PT ;  /* 0x0000000410007e2a */ /* 0x000fdc000bf0e200 */
[----:B0-----:R-:W-:-:S05]  /*8fb0*/  @!P0 FMUL R0, R0, 1.175494350822287508e-38 ;  /* 0x0080000000008820 */ /* 0x001fca0000400000 */
[----:B------:R-:W-:-:S04]  /*8fc0*/  F2FP.F16.F32.PACK_AB R3, RZ, R0 ;  /* 0x00000000ff03723e */ /* 0x000fc800000000ff */
[----:B------:R-:W-:-:S05]  /*8fd0*/  PRMT R3, R3, 0x5410, RZ ;  /* 0x0000541003037816 */ /* 0x000fca00000000ff */
[----:B------:R-:W-:Y:S01]  /*8fe0*/  STG.E desc[UR36][R4.64], R3 ;  /* 0x0000000304007986 */ /* 0x000fe2000c101924 */
[----:B------:R-:W-:Y:S05]  /*8ff0*/  EXIT ;  /* 0x000000000000794d */ /* 0x000fea0003800000 */
.L_x_2316:
[----:B-----5:R-:W-:Y:S01]  /*9000*/  STG.E.64 desc[UR36][R4.64], R16 ;  /* 0x0000001004007986 */ /* 0x020fe2000c101b24 */
[----:B------:R-:W-:Y:S05]  /*9010*/  EXIT ;  /* 0x000000000000794d */ /* 0x000fea0003800000 */
.L_x_2307:
        /* <DEDUP_REMOVED lines=10> */
[----:B-----5:R-:W0:Y:S02]  /*90c0*/  F2I.U32.F64.TRUNC R17, R16 ;  /* 0x0000001000117311 */ /* 0x020e24000030d000 */
[----:B0-----:R-:W-:Y:S01]  /*90d0*/  STG.E.U16 desc[UR36][R4.64], R17 ;  /* 0x0000001104007986 */ /* 0x001fe2000c101524 */
[----:B------:R-:W-:Y:S05]  /*90e0*/  EXIT ;  /* 0x000000000000794d */ /* 0x000fea0003800000 */
.L_x_2321:
[----:B------:R-:W-:Y:S01]  /*90f0*/  UMOV UR4, 0xf0000000 ;  /* 0xf000000000047882 */ /* 0x000fe20000000000 */
[----:B------:R-:W-:Y:S01]  /*9100*/  UMOV UR5, 0x380fffff ;  /* 0x380fffff00057882 */ /* 0x000fe20000000000 */
[----:B-----5:R-:W0:Y:S01]  /*9110*/  F2F.F32.F64 R7, R16 ;  /* 0x0000001000077310 */ /* 0x020e220000301000 */
        /* <DEDUP_REMOVED lines=18> */
.L_x_2324:
[----:B------:R-:W-:-:S04]  /*9240*/  SHF.R.U32.HI R3, RZ, 0x18, R7 ;  /* 0x00000018ff037819 */ /* 0x000fc80000011607 */
[----:B------:R-:W-:-:S04]  /*9250*/  LOP3.LUT R0, R0, 0x80, R3, 0xf8, !PT ;  /* 0x0000008000007812 */ /* 0x000fc800078ef803 */
[----:B------:R-:W-:-:S07]  /*9260*/  PRMT R2, R0, 0x7610, R2 ;  /* 0x0000761000027816 */ /* 0x000fce0000000002 */
.L_x_2323:
[----:B------:R-:W-:Y:S05]  /*9270*/  BSYNC.RECONVERGENT B0 ;  /* 0x0000000000007941 */ /* 0x000fea0003800200 */
.L_x_2322:
[----:B------:R-:W-:Y:S01]  /*9280*/  STG.E.U8 desc[UR36][R4.64], R2 ;  /* 0x0000000204007986 */ /* 0x000fe2000c101124 */
[----:B------:R-:W-:Y:S05]  /*9290*/  EXIT ;  /* 0x000000000000794d */ /* 0x000fea0003800000 */
.L_x_2320:
        /* <DEDUP_REMOVED lines=21> */
.L_x_2327:
[----:B------:R-:W-:-:S04]  /*93f0*/  SHF.R.U32.HI R3, RZ, 0x18, R7 ;  /* 0x00000018ff037819 */ /* 0x000fc80000011607 */
[----:B------:R-:W-:-:S04]  /*9400*/  LOP3.LUT R0, R0, 0x80, R3, 0xf8, !PT ;  /* 0x0000008000007812 */ /* 0x000fc800078ef803 */
[----:B------:R-:W-:-:S07]  /*9410*/  PRMT R2, R0, 0x7610, R2 ;  /* 0x0000761000027816 */ /* 0x000fce0000000002 */
.L_x_2326:
[----:B------:R-:W-:Y:S05]  /*9420*/  BSYNC.RECONVERGENT B0 ;  /* 0x0000000000007941 */ /* 0x000fea0003800200 */
.L_x_2325:
[----:B------:R-:W-:Y:S01]  /*9430*/  STG.E.U8 desc[UR36][R4.64], R2 ;  /* 0x0000000204007986 */ /* 0x000fe2000c101124 */
[----:B------:R-:W-:Y:S05]  /*9440*/  EXIT ;  /* 0x000000000000794d */ /* 0x000fea0003800000 */
.L_x_2319:
        /* <DEDUP_REMOVED lines=26> */
.L_x_2329:
[----:B-----5:R-:W0:Y:S02]  /*95f0*/  F2I.U64.F64.TRUNC R16, R16 ;  /* 0x0000001000107311 */ /* 0x020e24000030d800 */
[----:B0-----:R-:W-:Y:S01]  /*9600*/  STG.E.64 desc[UR36][R4.64], R16 ;  /* 0x0000001004007986 */ /* 0x001fe2000c101b24 */
[----:B------:R-:W-:Y:S05]  /*9610*/  EXIT ;  /* 0x000000000000794d */ /* 0x000fea0003800000 */
.L_x_2328:
[----:B-----5:R-:W0:Y:S02]  /*9620*/  F2I.U32.F64.TRUNC R17, R16 ;  /* 0x0000001000117311 */ /* 0x020e24000030d000 */
[----:B0-----:R-:W-:Y:S01]  /*9630*/  STG.E desc[UR36][R4.64], R17 ;  /* 0x0000001104007986 */ /* 0x001fe2000c101924 */
[----:B------:R-:W-:Y:S05]  /*9640*/  EXIT ;  /* 0x000000000000794d */ /* 0x000fea0003800000 */
.L_x_2318:
[----:B------:R-:W-:-:S13]  /*9650*/  ISETP.GT.AND P0, PT, R0, 0xe, PT ;  /* 0x0000000e0000780c */ /* 0x000fda0003f04270 */
[----:B------:R-:W-:Y:S05]  /*9660*/  @P0 BRA `(.L_x_2330) ;  /* 0x00000000002c0947 */ /* 0x000fea0003800000 */
[----:B------:R-:W-:-:S13]  /*9670*/  ISETP.NE.AND P0, PT, R0, 0xa, PT ;  /* 0x0000000a0000780c */ /* 0x000fda0003f05270 */
[----:B------:R-:W-:Y:S05]  /*9680*/  @!P0 BRA `(.L_x_2331) ;  /* 0x0000000000188947 */ /* 0x000fea0003800000 */
[----:B------:R-:W-:-:S13]  /*9690*/  ISETP.NE.AND P0, PT, R0, 0xb, PT ;  /* 0x0000000b0000780c */ /* 0x000fda0003f05270 */
[----:B------:R-:W-:Y:S05]  /*96a0*/  @P0 BRA `(.L_x_2311) ;  /* 0x0000000000340947 */ /* 0x000fea0003800000 */
[----:B-----5:R-:W-:-:S06]  /*96b0*/  DSETP.NEU.AND P0, PT, R16, RZ, PT ;  /* 0x000000ff1000722a */ /* 0x020fcc0003f0d000 */
[----:B------:R-:W-:-:S05]  /*96c0*/  SEL R3, RZ, 0x1, !P0 ;  /* 0x00000001ff037807 */ /* 0x000fca0004000000 */
[----:B------:R-:W-:Y:S01]  /*96d0*/  STG.E.U8 desc[UR36][R4.64], R3 ;  /* 0x0000000304007986 */ /* 0x000fe2000c101124 */
[----:B------:R-:W-:Y:S05]  /*96e0*/  EXIT ;  /* 0x000000000000794d */ /* 0x000fea0003800000 */
.L_x_2331:
[----:B------:R-:W-:-:S05]  /*96f0*/  CS2R R18, SRZ ;  /* 0x0000000000127805 */ /* 0x000fca000001ff00 */
[----:B-----5:R-:W-:Y:S01]  /*9700*/  STG.E.128 desc[UR36][R4.64], R16 ;  /* 0x0000001004007986 */ /* 0x020fe2000c101d24 */
[----:B------:R-:W-:Y:S05]  /*9710*/  EXIT ;  /* 0x000000000000794d */ /* 0x000fea0003800000 */
.L_x_2330:
[----:B------:R-:W-:-:S13]  /*9720*/  ISETP.NE.AND P0, PT, R0, 0xf, PT ;  /* 0x0000000f0000780c */ /* 0x000fda0003f05270 */
[----:B------:R-:W-:Y:S05]  /*9730*/  @!P0 BRA `(.L_x_2332) ;  /* 0x0000000400088947 */ /* 0x000fea0003800000 */
[----:B------:R-:W-:-:S13]  /*9740*/  ISETP.NE.AND P0, PT, R0, 0x17, PT ;  /* 0x000000170000780c */ /* 0x000fda0003f05270 */
[----:B------:R-:W-:Y:S05]  /*9750*/  @!P0 BRA `(.L_x_2333) ;  /* 0x0000000000a08947 */ /* 0x000fea0003800000 */
[----:B------:R-:W-:-:S13]  /*9760*/  ISETP.NE.AND P0, PT, R0, 0x18, PT ;  /* 0x000000180000780c */ /* 0x000fda0003f05270 */
[----:B------:R-:W-:Y:S05]  /*9770*/  @!P0 BRA `(.L_x_2334) ;  /* 0x0000000000448947 */ /* 0x000fea0003800000 */
.L_x_2311:
[----:B------:R-:W-:Y:S01]  /*9780*/  MOV R0, 0x0 ;  /* 0x0000000000007802 */ /* 0x000fe20000000f00 */
[----:B------:R-:W0:Y:S01]  /*9790*/  LDCU.64 UR4, c[0x4][0x148] ;  /* 0x01002900ff0477ac */ /* 0x000e220008000a00 */
[----:B------:R-:W-:Y:S02]  /*97a0*/  IMAD.MOV.U32 R8, RZ, RZ, 0x65 ;  /* 0x00000065ff087424 */ /* 0x000fe400078e00ff */
[----:B------:R1:W2:Y:S01]  /*97b0*/  LDC.64 R2, c[0x4][R0] ;  /* 0x0100000000027b82 */ /* 0x0002a20000000a00 */
[----:B------:R-:W4:Y:S01]  /*97c0*/  LDCU.64 UR6, c[0x4][0x150] ;  /* 0x01002a00ff0677ac */ /* 0x000f220008000a00 */
[----:B------:R-:W-:Y:S02]  /*97d0*/  IMAD.MOV.U32 R12, RZ, RZ, 0x1 ;  /* 0x00000001ff0c7424 */ /* 0x000fe400078e00ff */
[----:B------:R-:W-:Y:S01]  /*97e0*/  IMAD.MOV.U32 R13, RZ, RZ, RZ ;  /* 0x000000ffff0d7224 */ /* 0x000fe200078e00ff */
[----:B------:R-:W3:Y:S01]  /*97f0*/  LDCU.64 UR8, c[0x4][0x10] ;  /* 0x01000200ff0877ac */ /* 0x000ee20008000a00 */
[----:B0-----:R-:W-:-:S02]  /*9800*/  IMAD.U32 R4, RZ, RZ, UR4 ;  /* 0x00000004ff047e24 */ /* 0x001fc4000f8e00ff */
[----:B------:R-:W-:Y:S02]  /*9810*/  IMAD.U32 R5, RZ, RZ, UR5 ;  /* 0x00000005ff057e24 */ /* 0x000fe4000f8e00ff */
[----:B----4-:R-:W-:Y:S02]  /*9820*/  IMAD.U32 R6, RZ, RZ, UR6 ;  /* 0x00000006ff067e24 */ /* 0x010fe4000f8e00ff */
[----:B------:R-:W-:Y:S02]  /*9830*/  IMAD.U32 R7, RZ, RZ, UR7 ;  /* 0x00000007ff077e24 */ /* 0x000fe4000f8e00ff */
[----:B---3--:R-:W-:Y:S02]  /*9840*/  IMAD.U32 R10, RZ, RZ, UR8 ;  /* 0x00000008ff0a7e24 */ /* 0x008fe4000f8e00ff */
[----:B-1----:R-:W-:-:S07]  /*9850*/  IMAD.U32 R11, RZ, RZ, UR9 ;  /* 0x00000009ff0b7e24 */ /* 0x002fce000f8e00ff */
[----:B------:R-:W-:-:S07]  /*9860*/  LEPC R20, `(.L_x_2335) ;  /* 0x000000001014794e */ /* 0x000fce0000000000 */
[----:B--2--5:R-:W-:Y:S05]  /*9870*/  CALL.ABS.NOINC R2 ;  /* 0x0000000002007343 */ /* 0x024fea0003c00000 */
.L_x_2335:
[----:B------:R-:W-:Y:S05]  /*9880*/  EXIT ;  /* 0x000000000000794d */ /* 0x000fea0003800000 */
.L_x_2334:
[----:B------:R-:W-:Y:S01]  /*9890*/  UMOV UR4, 0xf0000000 ;  /* 0xf000000000047882 */ /* 0x000fe20000000000 */
[----:B------:R-:W-:Y:S01]  /*98a0*/  UMOV UR5, 0x380fffff ;  /* 0x380fffff00057882 */ /* 0x000fe20000000000 */
[----:B-----5:R-:W0:Y:S01]  /*98b0*/  F2F.F32.F64 R7, R16 ;  /* 0x0000001000077310 */ /* 0x020e220000301000 */
        /* <DEDUP_REMOVED lines=14> */
.L_x_2337:
[----:B------:R-:W-:Y:S05]  /*99a0*/  BSYNC.RECONVERGENT B0 ;  /* 0x0000000000007941 */ /* 0x000fea0003800200 */
.L_x_2336:
[----:B------:R-:W-:-:S05]  /*99b0*/  LOP3.LUT R3, R0, 0x80, R3, 0xf8, !PT ;  /* 0x0000008000037812 */ /* 0x000fca00078ef803 */
[----:B------:R-:W-:Y:S01]  /*99c0*/  STG.E.U8 desc[UR36][R4.64], R3 ;  /* 0x0000000304007986 */ /* 0x000fe2000c101124 */
[----:B------:R-:W-:Y:S05]  /*99d0*/  EXIT ;  /* 0x000000000000794d */ /* 0x000fea0003800000 */
.L_x_2333:
[----:B------:R-:W-:Y:S01]  /*99e0*/  UMOV UR4, 0xf0000000 ;  /* 0xf000000000047882 */ /* 0x000fe20000000000 */
[----:B------:R-:W-:Y:S01]  /*99f0*/  UMOV UR5, 0x380fffff ;  /* 0x380fffff00057882 */ /* 0x000fe20000000000 */
[----:B-----5:R-:W0:Y:S01]  /*9a00*/  F2F.F32.F64 R3, R16 ;  /* 0x0000001000037310 */ /* 0x020e220000301000 */
        /* <DEDUP_REMOVED lines=13> */
.L_x_2339:
[----:B------:R-:W-:Y:S01]  /*9ae0*/  IMAD.MOV.U32 R0, RZ, RZ, 0x7f ;  /* 0x0000007fff007424 */ /* 0x000fe200078e00ff */
[----:B------:R-:W-:-:S04]  /*9af0*/  ISETP.GT.U32.AND P0, PT, R2, 0x7f800000, PT ;  /* 0x7f8000000200780c */ /* 0x000fc80003f04070 */
[----:B------:R-:W-:-:S09]  /*9b00*/  SEL R0, R0, 0x7c, P0 ;  /* 0x0000007c00007807 */ /* 0x000fd20000000000 */
.L_x_2340:
[----:B------:R-:W-:Y:S05]  /*9b10*/  BSYNC.RECONVERGENT B0 ;  /* 0x0000000000007941 */ /* 0x000fea0003800200 */
.L_x_2338:
[----:B------:R-:W-:-:S04]  /*9b20*/  SHF.R.U32.HI R3, RZ, 0x18, R3 ;  /* 0x00000018ff037819 */ /* 0x000fc80000011603 */
[----:B------:R-:W-:-:S05]  /*9b30*/  LOP3.LUT R3, R0, 0x80, R3, 0xf8, !PT ;  /* 0x0000008000037812 */ /* 0x000fca00078ef803 */
[----:B------:R-:W-:Y:S01]  /*9b40*/  STG.E.U8 desc[UR36][R4.64], R3 ;  /* 0x0000000304007986 */ /* 0x000fe2000c101124 */
[----:B------:R-:W-:Y:S05]  /*9b50*/  EXIT ;  /* 0x000000000000794d */ /* 0x000fea0003800000 */
.L_x_2332:
[----:B------:R-:W-:Y:S01]  /*9b60*/  UMOV UR4, 0xf0000000 ;  /* 0xf000000000047882 */ /* 0x000fe20000000000 */
[----:B------:R-:W-:Y:S01]  /*9b70*/  UMOV UR5, 0x380fffff ;  /* 0x380fffff00057882 */ /* 0x000fe20000000000 */
[----:B-----5:R-:W0:Y:S01]  /*9b80*/  F2F.F32.F64 R0, R16 ;  /* 0x0000001000007310 */ /* 0x020e220000301000 */
[----:B------:R-:W-:-:S14]  /*9b90*/  DSETP.GEU.AND P0, PT, |R16|, UR4, PT ;  /* 0x0000000410007e2a */ /* 0x000fdc000bf0e200 */
[----:B0-----:R-:W-:-:S05]  /*9ba0*/  @!P0 FMUL R0, R0, 1.175494350822287508e-38 ;  /* 0x0080000000008820 */ /* 0x001fca0000400000 */
[----:B------:R-:W-:-:S05]  /*9bb0*/  F2FP.BF16.F32.PACK_AB R0, RZ, R0 ;  /* 0x00000000ff00723e */ /* 0x000fca00000010ff */
[----:B------:R-:W-:Y:S01]  /*9bc0*/  STG.E.U16 desc[UR36][R4.64], R0 ;  /* 0x0000000004007986 */ /* 0x000fe2000c101524 */
[----:B------:R-:W-:Y:S05]  /*9bd0*/  EXIT ;  /* 0x000000000000794d */ /* 0x000fea0003800000 */
.L_x_2341:
        /* <DEDUP_REMOVED lines=10> */
.L_x_12899:


//--------------------- .text._ZN2at6native18elementwise_kernelILi128ELi2EZNS0_22gpu_kernel_impl_nocastIZZZNS0_16log2_kernel_cudaERNS_18TensorIteratorBaseEENKUlvE0_clEvENKUlvE_clEvEUldE_EEvS4_RKT_EUliE_EEviT1_ --------------------------
	.section	.text._ZN2at6native18elementwise_kernelILi128ELi2EZNS0_22gpu_kernel_impl_nocastIZZZNS0_16log2_kernel_cudaERNS_18TensorIteratorBaseEENKUlvE0_clEvENKUlvE_clEvEUldE_EEvS4_RKT_EUliE_EEviT1_,"ax",@progbits
	.align	128
        .global         _ZN2at6native18elementwise_kernelILi128ELi2EZNS0_22gpu_kernel_impl_nocastIZZZNS0_16log2_kernel_cudaERNS_18TensorIteratorBaseEENKUlvE0_clEvENKUlvE_clEvEUldE_EEvS4_RKT_EUliE_EEviT1_
        .type           _ZN2at6native18elementwise_kernelILi128ELi2EZNS0_22gpu_kernel_impl_nocastIZZZNS0_16log2_kernel_cudaERNS_18TensorIteratorBaseEENKUlvE0_clEvENKUlvE_clEvEUldE_EEvS4_RKT_EUliE_EEviT1_,@function
        .size           _ZN2at6native18elementwise_kernelILi128ELi2EZNS0_22gpu_kernel_impl_nocastIZZZNS0_16log2_kernel_cudaERNS_18TensorIteratorBaseEENKUlvE0_clEvENKUlvE_clEvEUldE_EEvS4_RKT_EUliE_EEviT1_,(.L_x_12900 - _ZN2at6native18elementwise_kernelILi128ELi2EZNS0_22gpu_kernel_impl_nocastIZZZNS0_16log2_kernel_cudaERNS_18TensorIteratorBaseEENKUlvE0_clEvENKUlvE_clEvEUldE_EEvS4_RKT_EUliE_EEviT1_)
        .other          _ZN2at6native18elementwise_kernelILi128ELi2EZNS0_22gpu_kernel_impl_nocastIZZZNS0_16log2_kernel_cudaERNS_18TensorIteratorBaseEENKUlvE0_clEvENKUlvE_clEvEUldE_EEvS4_RKT_EUliE_EEviT1_,@"STO_CUDA_ENTRY STV_DEFAULT"
_ZN2at6native18elementwise_kernelILi128ELi2EZNS0_22gpu_kernel_impl_nocastIZZZNS0_16log2_kernel_cudaERNS_18TensorIteratorBaseEENKUlvE0_clEvENKUlvE_clEvEUldE_EEvS4_RKT_EUliE_EEviT1_:
.text._ZN2at6native18elementwise_kernelILi128ELi2EZNS0_22gpu_kernel_impl_nocastIZZZNS0_16log2_kernel_cudaERNS_18TensorIteratorBaseEENKUlvE0_clEvENKUlvE_clEvEUldE_EEvS4_RKT_EUliE_EEviT1_:
        /* <DEDUP_REMOVED lines=14> */
[----:B0-----:R-:W2:Y:S02]  /*00e0*/  LDG.E.64 R4, desc[UR6][R6.64] ;  /* 0x0000000606047981 */ /* 0x001ea4000c1e1b00 */
[----:B--2---:R-:W-:Y:S01]  /*00f0*/  ISETP.GT.AND P0, PT, R5, 0xfffff, PT ;  /* 0x000fffff0500780c */ /* 0x004fe20003f04270 */
[----:B------:R-:W-:Y:S01]  /*0100*/  IMAD.MOV.U32 R9, RZ, RZ, R5 ;  /* 0x000000ffff097224 */ /* 0x000fe200078e0005 */
[----:B------:R-:W-:-:S11]  /*0110*/  MOV R8, R4 ;  /* 0x0000000400087202 */ /* 0x000fd60000000f00 */
[----:B------:R-:W-:-:S10]  /*0120*/  @!P0 DMUL R8, R8, 1.80143985094819840000e+16 ;  /* 0x4350000008088828 */ /* 0x000fd40000000000 */
[----:B------:R-:W-:Y:S02]  /*0130*/  @!P0 MOV R5, R9 ;  /* 0x0000000900058202 */ /* 0x000fe40000000f00 */
[----:B------:R-:W-:-:S03]  /*0140*/  @!P0 MOV R4, R8 ;  /* 0x0000000800048202 */ /* 0x000fc60000000f00 */
[----:B------:R-:W-:-:S05]  /*0150*/  VIADD R0, R5, 0xffffffff ;  /* 0xffffffff05007836 */ /* 0x000fca0000000000 */
[----:B------:R-:W-:Y:S02]  /*0160*/  ISETP.GE.U32.AND P1, PT, R0, 0x7fefffff, PT ;  /* 0x7fefffff0000780c */ /* 0x000fe40003f26070 */
[----:B------:R-:W-:Y:S01]  /*0170*/  MOV R0, 0xfffffc01 ;  /* 0xfffffc0100007802 */ /* 0x000fe20000000f00 */
[----:B------:R-:W-:-:S10]  /*0180*/  @!P0 IMAD.MOV.U32 R0, RZ, RZ, -0x435 ;  /* 0xfffffbcbff008424 */ /* 0x000fd400078e00ff */
[----:B------:R-:W-:Y:S05]  /*0190*/  @!P1 BRA `(.L_x_2345) ;  /* 0x00000000001c9947 */ /* 0x000fea0003800000 */
[----:B------:R-:W-:Y:S01]  /*01a0*/  IMAD.MOV.U32 R4, RZ, RZ, 0x0 ;  /* 0x00000000ff047424 */ /* 0x000fe200078e00ff */
[----:B------:R-:W-:Y:S02]  /*01b0*/  MOV R5, 0x7ff00000 ;  /* 0x7ff0000000057802 */ /* 0x000fe40000000f00 */
[----:B------:R-:W-:-:S04]  /*01c0*/  LOP3.LUT P0, RZ, R9, 0x7fffffff, RZ, 0xc0, !PT ;  /* 0x7fffffff09ff7812 */ /* 0x000fc8000780c0ff */
[----:B------:R-:W-:-:S10]  /*01d0*/  DFMA R4, R8, R4, +INF ;  /* 0x7ff000000804742b */ /* 0x000fd40000000004 */
[----:B------:R-:W-:Y:S02]  /*01e0*/  FSEL R6, R4, RZ, P0 ;  /* 0x000000ff04067208 */ /* 0x000fe40000000000 */
[----:B------:R-:W-:Y:S01]  /*01f0*/  FSEL R7, R5, -QNAN , P0 ;  /* 0xfff0000005077808 */ /* 0x000fe20000000000 */
[----:B------:R-:W-:Y:S06]  /*0200*/  BRA `(.L_x_2346) ;  /* 0x0000000400007947 */ /* 0x000fec0003800000 */
.L_x_2345:
[----:B------:R-:W-:Y:S01]  /*0210*/  LOP3.LUT R2, R5, 0xfffff, RZ, 0xc0, !PT ;  /* 0x000fffff05027812 */ /* 0x000fe200078ec0ff */
[----:B------:R-:W-:Y:S01]  /*0220*/  IMAD.MOV.U32 R6, RZ, RZ, R4 ;  /* 0x000000ffff067224 */ /* 0x000fe200078e0004 */
[----:B------:R-:W-:Y:S01]  /*0230*/  MOV R8, RZ ;  /* 0x000000ff00087202 */ /* 0x000fe20000000f00 */
[----:B------:R-:W-:Y:S01]  /*0240*/  IMAD.MOV.U32 R16, RZ, RZ, -0x748574fc ;  /* 0x8b7a8b04ff107424 */ /* 0x000fe200078e00ff */
[----:B------:R-:W-:Y:S01]  /*0250*/  LOP3.LUT R7, R2, 0x3ff00000, RZ, 0xfc, !PT ;  /* 0x3ff0000002077812 */ /* 0x000fe200078efcff */
[----:B------:R-:W-:Y:S01]  /*0260*/  UMOV UR8, 0x3ae80f1e ;  /* 0x3ae80f1e00087882 */ /* 0x000fe20000000000 */
        /* <DEDUP_REMOVED lines=58> */
.L_x_2346:
[----:B------:R-:W0:Y:S01]  /*0610*/  LDC.64 R8, c[0x0][0x580] ;  /* 0x00016000ff087b82 */ /* 0x000e220000000a00 */
[----:B------:R-:W-:Y:S01]  /*0620*/  UMOV UR8, 0xffda0d24 ;  /* 0xffda0d2400087882 */ /* 0x000fe20000000000 */
[----:B------:R-:W-:Y:S01]  /*0630*/  UMOV UR9, 0x3c7777d0 ;  /* 0x3c7777d000097882 */ /* 0x000fe20000000000 */
[----:B------:R-:W-:Y:S01]  /*0640*/  VIADD R3, R3, 0x80 ;  /* 0x0000008003037836 */ /* 0x000fe20000000000 */
[----:B------:R-:W-:Y:S01]  /*0650*/  DMUL R4, R6, UR8 ;  /* 0x0000000806047c28 */ /* 0x000fe20008000000 */
[----:B------:R-:W-:Y:S01]  /*0660*/  UMOV UR8, 0x652b82fe ;  /* 0x652b82fe00087882 */ /* 0x000fe20000000000 */
[----:B------:R-:W-:-:S06]  /*0670*/  UMOV UR9, 0x3ff71547 ;  /* 0x3ff7154700097882 */ /* 0x000fcc0000000000 */
[----:B------:R-:W-:-:S07]  /*0680*/  DFMA R4, R6, UR8, R4 ;  /* 0x0000000806047c2b */ /* 0x000fce0008000004 */
[----:B0-----:R0:W-:Y:S04]  /*0690*/  STG.E.64 desc[UR6][R8.64], R4 ;  /* 0x0000000408007986 */ /* 0x0011e8000c101b06 */
.L_x_2344:
[----:B------:R-:W-:Y:S05]  /*06a0*/  BSYNC.RECONVERGENT B0 ;  /* 0x0000000000007941 */ /* 0x000fea0003800200 */
.L_x_2343:
[----:B------:R-:W-:-:S13]  /*06b0*/  ISETP.GE.AND P0, PT, R3, UR4, PT ;  /* 0x0000000403007c0c */ /* 0x000fda000bf06270 */
[----:B------:R-:W-:Y:S05]  /*06c0*/  @P0 EXIT ;  /* 0x000000000000094d */ /* 0x000fea0003800000 */
[----:B------:R-:W1:Y:S02]  /*06d0*/  LDC.64 R6, c[0x0][0x588] ;  /* 0x00016200ff067b82 */ /* 0x000e640000000a00 */
[----:B-1----:R-:W2:Y:S02]  /*06e0*/  LDG.E.64 R2, desc[UR6][R6.64] ;  /* 0x0000000606027981 */ /* 0x002ea4000c1e1b00 */
[----:B--2---:R-:W-:Y:S01]  /*06f0*/  ISETP.GT.AND P0, PT, R3, 0xfffff, PT ;  /* 0x000fffff0300780c */ /* 0x004fe20003f04270 */
[----:B0-----:R-:W-:Y:S01]  /*0700*/  IMAD.MOV.U32 R5, RZ, RZ, R3 ;  /* 0x000000ffff057224 */ /* 0x001fe200078e0003 */
        /* <DEDUP_REMOVED lines=16> */
.L_x_2347:
[----:B------:R-:W-:Y:S01]  /*0810*/  LOP3.LUT R4, R3, 0xfffff, RZ, 0xc0, !PT ;  /* 0x000fffff03047812 */ /* 0x000fe200078ec0ff */
[----:B------:R-:W-:Y:S01]  /*0820*/  IMAD.MOV.U32 R14, RZ, RZ, -0x748574fc ;  /* 0x8b7a8b04ff0e7424 */ /* 0x000fe200078e00ff */
[----:B------:R-:W-:Y:S01]  /*0830*/  MOV R6, RZ ;  /* 0x000000ff00067202 */ /* 0x000fe20000000f00 */
[----:B------:R-:W-:Y:S01]  /*0840*/  UMOV UR4, 0x3ae80f1e ;  /* 0x3ae80f1e00047882 */ /* 0x000fe20000000000 */
[----:B------:R-:W-:Y:S01]  /*0850*/  LOP3.LUT R5, R4, 0x3ff00000, RZ, 0xfc, !PT ;  /* 0x3ff0000004057812 */ /* 0x000fe200078efcff */
[----:B------:R-:W-:Y:S01]  /*0860*/  UMOV UR5, 0x3eb1380b ;  /* 0x3eb1380b00057882 */ /* 0x000fe20000000000 */
[----:B------:R-:W-:Y:S01]  /*0870*/  MOV R4, R2 ;  /* 0x0000000200047202 */ /* 0x000fe20000000f00 */
[----:B------:R-:W-:Y:S01]  /*0880*/  IMAD.MOV.U32 R17, RZ, RZ, 0x43300000 ;  /* 0x43300000ff117424 */ /* 0x000fe200078e00ff */
[----:B------:R-:W-:Y:S01]  /*0890*/  ISETP.GE.U32.AND P0, PT, R5, 0x3ff6a09f, PT ;  /* 0x3ff6a09f0500780c */ /* 0x000fe20003f06070 */
[----:B------:R-:W-:Y:S01]  /*08a0*/  UMOV UR8, 0x80000000 ;  /* 0x8000000000087882 */ /* 0x000fe20000000000 */
[----:B------:R-:W-:Y:S01]  /*08b0*/  MOV R15, 0x3ed0ee25 ;  /* 0x3ed0ee25000f7802 */ /* 0x000fe20000000f00 */
[----:B------:R-:W-:Y:S01]  /*08c0*/  UMOV UR9, 0x43300000 ;  /* 0x4330000000097882 */ /* 0x000fe20000000000 */
[----:B------:R-:W-:-:S09]  /*08d0*/  LEA.HI R0, R3, R0, RZ, 0xc ;  /* 0x0000000003007211 */ /* 0x000fd200078f60ff */
        /* <DEDUP_REMOVED lines=51> */
.L_x_2348:
[----:B------:R-:W0:Y:S01]  /*0c10*/  LDC.64 R6, c[0x0][0x580] ;  /* 0x00016000ff067b82 */ /* 0x000e220000000a00 */
[----:B------:R-:W-:Y:S01]  /*0c20*/  UMOV UR4, 0xffda0d24 ;  /* 0xffda0d2400047882 */ /* 0x000fe20000000000 */
[----:B------:R-:W-:Y:S02]  /*0c30*/  UMOV UR5, 0x3c7777d0 ;  /* 0x3c7777d000057882 */ /* 0x000fe40000000000 */
[----:B------:R-:W-:Y:S01]  /*0c40*/  DMUL R2, R4, UR4 ;  /* 0x0000000404027c28 */ /* 0x000fe20008000000 */
[----:B------:R-:W-:Y:S01]  /*0c50*/  UMOV UR4, 0x652b82fe ;  /* 0x652b82fe00047882 */ /* 0x000fe20000000000 */
[----:B------:R-:W-:-:S06]  /*0c60*/  UMOV UR5, 0x3ff71547 ;  /* 0x3ff7154700057882 */ /* 0x000fcc0000000000 */
[----:B------:R-:W-:-:S07]  /*0c70*/  DFMA R2, R4, UR4, R2 ;  /* 0x0000000404027c2b */ /* 0x000fce0008000002 */
[----:B0-----:R-:W-:Y:S01]  /*0c80*/  STG.E.64 desc[UR6][R6.64], R2 ;  /* 0x0000000206007986 */ /* 0x001fe2000c101b06 */
[----:B------:R-:W-:Y:S05]  /*0c90*/  EXIT ;  /* 0x000000000000794d */ /* 0x000fea0003800000 */
.L_x_2342:
        /* <DEDUP_REMOVED lines=8> */
[----:B------:R-:W-:Y:S01]  /*0d20*/  MOV R5, R3 ;  /* 0x0000000300057202 */ /* 0x000fe20000000f00 */
[----:B------:R-:W-:Y:S01]  /*0d30*/  IMAD.MOV.U32 R4, RZ, RZ, RZ ;  /* 0x000000ffff047224 */ /* 0x000fe200078e00ff */
[----:B------:R-:W-:Y:S01]  /*0d40*/  ISETP.NE.AND P0, PT, R2, RZ, PT ;  /* 0x000000ff0200720c */ /* 0x000fe20003f05270 */
[----:B------:R-:W1:Y:S01]  /*0d50*/  LDCU UR5, c[0x0][0x38c] ;  /* 0x00007180ff0577ac */ /* 0x000e620008000800 */
        /* <DEDUP_REMOVED lines=293> */
.L_x_2351:
[----:B------:R-:W0:Y:S02]  /*1fb0*/  LDCU.64 UR8, c[0x0][0x588] ;  /* 0x0000b100ff0877ac */ /* 0x000e240008000a00 */
[----:B0-----:R-:W-:-:S05]  /*1fc0*/  IADD3 R10, P0, PT, R4, UR8, RZ ;  /* 0x00000008040a7c10 */ /* 0x001fca000ff1e0ff */
[----:B------:R-:W-:-:S05]  /*1fd0*/  IMAD.X R11, RZ, RZ, UR9, P0 ;  /* 0x00000009ff0b7e24 */ /* 0x000fca00080e06ff */
[----:B------:R-:W2:Y:S01]  /*1fe0*/  LDG.E.64 R6, desc[UR6][R10.64] ;  /* 0x000000060a067981 */ /* 0x000ea2000c1e1b00 */
[----:B------:R-:W-:Y:S01]  /*1ff0*/  BSSY.RECONVERGENT B1, `(.L_x_2352) ;  /* 0x0000053000017945 */ /* 0x000fe20003800200 */
[----:B--2---:R-:W-:Y:S02]  /*2000*/  ISETP.GT.AND P0, PT, R7, 0xfffff, PT ;  /* 0x000fffff0700780c */ /* 0x004fe40003f04270 */
[----:B------:R-:W-:Y:S02]  /*2010*/  MOV R8, R6 ;  /* 0x0000000600087202 */ /* 0x000fe40000000f00 */
[----:B------:R-:W-:-:S09]  /*2020*/  MOV R9, R7 ;  /* 0x0000000700097202 */ /* 0x000fd20000000f00 */
[----:B------:R-:W-:-:S10]  /*2030*/  @!P0 DMUL R8, R8, 1.80143985094819840000e+16 ;  /* 0x4350000008088828 */ /* 0x000fd40000000000 */
[----:B------:R-:W-:Y:S01]  /*2040*/  @!P0 IMAD.MOV.U32 R7, RZ, RZ, R9 ;  /* 0x000000ffff078224 */ /* 0x000fe200078e0009 */
[----:B------:R-:W-:-:S04]  /*2050*/  @!P0 MOV R6, R8 ;  /* 0x0000000800068202 */ /* 0x000fc80000000f00 */
[----:B------:R-:W-:-:S04]  /*2060*/  IADD3 R4, PT, PT, R7, -0x1, RZ ;  /* 0xffffffff07047810 */ /* 0x000fc80007ffe0ff */
[----:B------:R-:W-:Y:S02]  /*2070*/  ISETP.GT.U32.AND P1, PT, R4, 0x7feffffe, PT ;  /* 0x7feffffe0400780c */ /* 0x000fe40003f24070 */
[----:B------:R-:W-:Y:S01]  /*2080*/  MOV R4, 0xfffffc01 ;  /* 0xfffffc0100047802 */ /* 0x000fe20000000f00 */
[----:B------:R-:W-:-:S10]  /*2090*/  @!P0 IMAD.MOV.U32 R4, RZ, RZ, -0x435 ;  /* 0xfffffbcbff048424 */ /* 0x000fd400078e00ff */
[----:B------:R-:W-:Y:S05]  /*20a0*/  @P1 BRA `(.L_x_2353) ;  /* 0x0000000400041947 */ /* 0x000fea0003800000 */
        /* <DEDUP_REMOVED lines=65> */
.L_x_2353:
[----:B------:R-:W-:Y:S02]  /*24c0*/  MOV R6, 0x0 ;  /* 0x0000000000067802 */ /* 0x000fe40000000f00 */
[----:B------:R-:W-:Y:S02]  /*24d0*/  MOV R7, 0x7ff00000 ;  /* 0x7ff0000000077802 */ /* 0x000fe40000000f00 */
[----:B------:R-:W-:-:S04]  /*24e0*/  LOP3.LUT P0, RZ, R9, 0x7fffffff, RZ, 0xc0, !PT ;  /* 0x7fffffff09ff7812 */ /* 0x000fc8000780c0ff */
[----:B------:R-:W-:-:S10]  /*24f0*/  DFMA R6, R8, R6, +INF ;  /* 0x7ff000000806742b */ /* 0x000fd40000000006 */
[----:B------:R-:W-:Y:S02]  /*2500*/  FSEL R8, R6, RZ, P0 ;  /* 0x000000ff06087208 */ /* 0x000fe40000000000 */
[----:B------:R-:W-:-:S07]  /*2510*/  FSEL R9, R7, -QNAN , P0 ;  /* 0xfff0000007097808 */ /* 0x000fce0000000000 */
.L_x_2354:
[----:B------:R-:W-:Y:S05]  /*2520*/  BSYNC.RECONVERGENT B1 ;  /* 0x0000000000017941 */ /* 0x000fea0003800200 */
.L_x_2352:
[----:B------:R-:W0:Y:S01]  /*2530*/  LDCU.64 UR8, c[0x0][0x580] ;  /* 0x0000b000ff0877ac */ /* 0x000e220008000a00 */
[----:B------:R-:W-:Y:S01]  /*2540*/  IADD3 R3, PT, PT, R3, 0x80, RZ ;  /* 0x0000008003037810 */ /* 0x000fe20007ffe0ff */
[----:B------:R-:W-:Y:S01]  /*2550*/  UMOV UR10, 0xffda0d24 ;  /* 0xffda0d24000a7882 */ /* 0x000fe20000000000 */
[----:B------:R-:W-:Y:S02]  /*2560*/  UMOV UR11, 0x3c7777d0 ;  /* 0x3c7777d0000b7882 */ /* 0x000fe40000000000 */
[----:B------:R-:W-:Y:S01]  /*2570*/  DMUL R6, R8, UR10 ;  /* 0x0000000a08067c28 */ /* 0x000fe20008000000 */
[----:B------:R-:W-:Y:S01]  /*2580*/  UMOV UR10, 0x652b82fe ;  /* 0x652b82fe000a7882 */ /* 0x000fe20000000000 */
[----:B------:R-:W-:-:S06]  /*2590*/  UMOV UR11, 0x3ff71547 ;  /* 0x3ff71547000b7882 */ /* 0x000fcc0000000000 */
[----:B------:R-:W-:Y:S01]  /*25a0*/  DFMA R6, R8, UR10, R6 ;  /* 0x0000000a08067c2b */ /* 0x000fe20008000006 */
[----:B0-----:R-:W-:-:S05]  /*25b0*/  IADD3 R4, P0, PT, R5, UR8, RZ ;  /* 0x0000000805047c10 */ /* 0x001fca000ff1e0ff */
[----:B------:R-:W-:-:S05]  /*25c0*/  IMAD.X R5, RZ, RZ, UR9, P0 ;  /* 0x00000009ff057e24 */ /* 0x000fca00080e06ff */
[----:B------:R0:W-:Y:S03]  /*25d0*/  STG.E.64 desc[UR6][R4.64], R6 ;  /* 0x0000000604007986 */ /* 0x0001e6000c101b06 */
.L_x_2350:
[----:B------:R-:W-:Y:S05]  /*25e0*/  BSYNC.RECONVERGENT B0 ;  /* 0x0000000000007941 */ /* 0x000fea0003800200 */
.L_x_2349:
[----:B------:R-:W-:-:S13]  /*25f0*/  ISETP.GE.AND P0, PT, R3, UR4, PT ;  /* 0x0000000403007c0c */ /* 0x000fda000bf06270 */
[----:B------:R-:W-:Y:S05]  /*2600*/  @P0 EXIT ;  /* 0x000000000000094d */ /* 0x000fea0003800000 */
        /* <DEDUP_REMOVED lines=286> */
[----:B------:R-:W-:-:S05]  /*37f0*/  @P0 MOV R6, RZ ;  /* 0x000000ff00060202 */ /* 0x000fca0000000f00 */
[----:B------:R-:W3:Y:S01]  /*3800*/  @P0 LDC.64 R12, c[0x0][0x578] ;  /* 0x00015e00ff0c0b82 */ /* 0x000ee20000000a00 */
[----:B------:R-:W-:-:S04]  /*3810*/  IMAD.MOV R4, RZ, RZ, -R7 ;  /* 0x000000ffff047224 */ /* 0x000fc800078e0a07 */
        /* <DEDUP_REMOVED lines=9> */
.L_x_2355:
[----:B------:R-:W0:Y:S02]  /*38b0*/  LDCU.128 UR8, c[0x0][0x580] ;  /* 0x0000b000ff0877ac */ /* 0x000e240008000c00 */
[----:B0-----:R-:W-:-:S04]  /*38c0*/  IADD3 R10, P0, PT, R2, UR10, RZ ;  /* 0x0000000a020a7c10 */ /* 0x001fc8000ff1e0ff */
[----:B------:R-:W-:-:S05]  /*38d0*/  IADD3.X R11, PT, PT, RZ, UR11, RZ, P0, !PT ;  /* 0x0000000bff0b7c10 */ /* 0x000fca00087fe4ff */
[----:B------:R-:W2:Y:S01]  /*38e0*/  LDG.E.64 R4, desc[UR6][R10.64] ;  /* 0x000000060a047981 */ /* 0x000ea2000c1e1b00 */
[----:B------:R-:W-:Y:S01]  /*38f0*/  IADD3 R2, P3, PT, R3, UR8, RZ ;  /* 0x0000000803027c10 */ /* 0x000fe2000ff7e0ff */
[----:B------:R-:W-:Y:S03]  /*3900*/  BSSY.RECONVERGENT B0, `(.L_x_2356) ;  /* 0x0000053000007945 */ /* 0x000fe60003800200 */
[----:B------:R-:W-:Y:S02]  /*3910*/  IADD3.X R3, PT, PT, RZ, UR9, RZ, P3, !PT ;  /* 0x00000009ff037c10 */ /* 0x000fe40009ffe4ff */
[----:B--2---:R-:W-:Y:S01]  /*3920*/  ISETP.GT.AND P0, PT, R5, 0xfffff, PT ;  /* 0x000fffff0500780c */ /* 0x004fe20003f04270 */
[----:B------:R-:W-:Y:S01]  /*3930*/  IMAD.MOV.U32 R6, RZ, RZ, R4 ;  /* 0x000000ffff067224 */ /* 0x000fe200078e0004 */
[----:B------:R-:W-:-:S11]  /*3940*/  MOV R7, R5 ;  /* 0x0000000500077202 */ /* 0x000fd60000000f00 */
[----:B------:R-:W-:-:S10]  /*3950*/  @!P0 DMUL R6, R6, 1.80143985094819840000e+16 ;  /* 0x4350000006068828 */ /* 0x000fd40000000000 */
[----:B------:R-:W-:Y:S02]  /*3960*/  @!P0 MOV R5, R7 ;  /* 0x0000000700058202 */ /* 0x000fe40000000f00 */
[----:B------:R-:W-:-:S03]  /*3970*/  @!P0 MOV R4, R6 ;  /* 0x0000000600048202 */ /* 0x000fc60000000f00 */
[----:B------:R-:W-:-:S05]  /*3980*/  VIADD R0, R5, 0xffffffff ;  /* 0xffffffff05007836 */ /* 0x000fca0000000000 */
[----:B------:R-:W-:Y:S01]  /*3990*/  ISETP.GE.U32.AND P1, PT, R0, 0x7fefffff, PT ;  /* 0x7fefffff0000780c */ /* 0x000fe20003f26070 */
[----:B------:R-:W-:Y:S02]  /*39a0*/  IMAD.MOV.U32 R0, RZ, RZ, -0x3ff ;  /* 0xfffffc01ff007424 */ /* 0x000fe400078e00ff */
[----:B------:R-:W-:-:S10]  /*39b0*/  @!P0 IMAD.MOV.U32 R0, RZ, RZ, -0x435 ;  /* 0xfffffbcbff008424 */ /* 0x000fd400078e00ff */
[----:B------:R-:W-:Y:S02]  /*39c0*/  @P1 MOV R8, 0x0 ;  /* 0x0000000000081802 */ /* 0x000fe40000000f00 */
[----:B------:R-:W-:Y:S02]  /*39d0*/  @P1 MOV R9, 0x7ff00000 ;  /* 0x7ff0000000091802 */ /* 0x000fe40000000f00 */
[----:B------:R-:W-:-:S04]  /*39e0*/  @P1 LOP3.LUT P2, RZ, R7, 0x7fffffff, RZ, 0xc0, !PT ;  /* 0x7fffffff07ff1812 */ /* 0x000fc8000784c0ff */
[----:B------:R-:W-:-:S10]  /*39f0*/  @P1 DFMA R8, R6, R8, +INF ;  /* 0x7ff000000608142b */ /* 0x000fd40000000008 */
[----:B------:R-:W-:Y:S02]  /*3a00*/  @P1 FSEL R8, R8, RZ, P2 ;  /* 0x000000ff08081208 */ /* 0x000fe40001000000 */
[----:B------:R-:W-:Y:S01]  /*3a10*/  @P1 FSEL R9, R9, -QNAN , P2 ;  /* 0xfff0000009091808 */ /* 0x000fe20001000000 */
[----:B------:R-:W-:Y:S06]  /*3a20*/  @P1 BRA `(.L_x_2357) ;  /* 0x0000000400001947 */ /* 0x000fec0003800000 */
[----:B------:R-:W-:Y:S01]  /*3a30*/  LOP3.LUT R6, R5, 0xfffff, RZ, 0xc0, !PT ;  /* 0x000fffff05067812 */ /* 0x000fe200078ec0ff */
[----:B------:R-:W-:Y:S01]  /*3a40*/  IMAD.MOV.U32 R17, RZ, RZ, 0x3ed0ee25 ;  /* 0x3ed0ee25ff117424 */ /* 0x000fe200078e00ff */
[----:B------:R-:W-:Y:S01]  /*3a50*/  MOV R8, RZ ;  /* 0x000000ff00087202 */ /* 0x000fe20000000f00 */
[----:B------:R-:W-:Y:S01]  /*3a60*/  UMOV UR4, 0x3ae80f1e ;  /* 0x3ae80f1e00047882 */ /* 0x000fe20000000000 */
[----:B------:R-:W-:Y:S01]  /*3a70*/  LOP3.LUT R7, R6, 0x3ff00000, RZ, 0xfc, !PT ;  /* 0x3ff0000006077812 */ /* 0x000fe200078efcff */
[----:B------:R-:W-:Y:S01]  /*3a80*/  UMOV UR5, 0x3eb1380b ;  /* 0x3eb1380b00057882 */ /* 0x000fe20000000000 */
[----:B------:R-:W-:Y:S01]  /*3a90*/  MOV R6, R4 ;  /* 0x0000000400067202 */ /* 0x000fe20000000f00 */
[----:B------:R-:W-:Y:S01]  /*3aa0*/  UMOV UR8, 0x80000000 ;  /* 0x8000000000087882 */ /* 0x000fe20000000000 */
[----:B------:R-:W-:Y:S01]  /*3ab0*/  ISETP.GE.U32.AND P0, PT, R7, 0x3ff6a09f, PT ;  /* 0x3ff6a09f0700780c */ /* 0x000fe20003f06070 */
[----:B------:R-:W-:Y:S01]  /*3ac0*/  UMOV UR9, 0x43300000 ;  /* 0x4330000000097882 */ /* 0x000fe20000000000 */
[----:B------:R-:W-:-:S02]  /*3ad0*/  MOV R16, 0x8b7a8b04 ;  /* 0x8b7a8b0400107802 */ /* 0x000fc40000000f00 */
[----:B------:R-:W-:Y:S02]  /*3ae0*/  LEA.HI R0, R5, R0, RZ, 0xc ;  /* 0x0000000005007211 */ /* 0x000fe400078f60ff */
[----:B------:R-:W-:-:S07]  /*3af0*/  MOV R19, 0x43300000 ;  /* 0x4330000000137802 */ /* 0x000fce0000000f00 */
[----:B------:R-:W-:Y:S02]  /*3b00*/  @P0 IADD3 R9, PT, PT, R7, -0x100000, RZ ;  /* 0xfff0000007090810 */ /* 0x000fe40007ffe0ff */
        /* <DEDUP_REMOVED lines=50> */
.L_x_2357:
[----:B------:R-:W-:Y:S05]  /*3e30*/  BSYNC.RECONVERGENT B0 ;  /* 0x0000000000007941 */ /* 0x000fea0003800200 */
.L_x_2356:
[----:B------:R-:W-:Y:S01]  /*3e40*/  UMOV UR4, 0xffda0d24 ;  /* 0xffda0d2400047882 */ /* 0x000fe20000000000 */
[----:B------:R-:W-:Y:S02]  /*3e50*/  UMOV UR5, 0x3c7777d0 ;  /* 0x3c7777d000057882 */ /* 0x000fe40000000000 */
[----:B------:R-:W-:Y:S01]  /*3e60*/  DMUL R4, R8, UR4 ;  /* 0x0000000408047c28 */ /* 0x000fe20008000000 */
[----:B------:R-:W-:Y:S01]  /*3e70*/  UMOV UR4, 0x652b82fe ;  /* 0x652b82fe00047882 */ /* 0x000fe20000000000 */
[----:B------:R-:W-:-:S06]  /*3e80*/  UMOV UR5, 0x3ff71547 ;  /* 0x3ff7154700057882 */ /* 0x000fcc0000000000 */
[----:B------:R-:W-:-:S07]  /*3e90*/  DFMA R4, R8, UR4, R4 ;  /* 0x0000000408047c2b */ /* 0x000fce0008000004 */
[----:B------:R-:W-:Y:S01]  /*3ea0*/  STG.E.64 desc[UR6][R2.64], R4 ;  /* 0x0000000402007986 */ /* 0x000fe2000c101b06 */
[----:B------:R-:W-:Y:S05]  /*3eb0*/  EXIT ;  /* 0x000000000000794d */ /* 0x000fea0003800000 */
.L_x_2358:
        /* <DEDUP_REMOVED lines=12> */
.L_x_12900:


//--------------------- .text._ZN2at6native27unrolled_elementwise_kernelIZZZNS0_16log2_kernel_cudaERNS_18TensorIteratorBaseEENKUlvE0_clEvENKUlvE_clEvEUldE_St5arrayIPcLm2EELi4E23TrivialOffsetCalculatorILi1EjESB_NS0_6memory15LoadWithoutCastENSC_16StoreWithoutCastEEEviT_T0_T2_T3_T4_T5_ --------------------------
	.section	.text._ZN2at6native27unrolled_elementwise_kernelIZZZNS0_16log2_kernel_cudaERNS_18TensorIteratorBaseEENKUlvE0_clEvENKUlvE_clEvEUldE_St5arrayIPcLm2EELi4E23TrivialOffsetCalculatorILi1EjESB_NS0_6memory15LoadWithoutCastENSC_16StoreWithoutCastEEEviT_T0_T2_T3_T4_T5_,"ax",@progbits
	.align	128
        .global         _ZN2at6native27unrolled_elementwise_kernelIZZZNS0_16log2_kernel_cudaERNS_18TensorIteratorBaseEENKUlvE0_clEvENKUlvE_clEvEUldE_St5arrayIPcLm2EELi4E23TrivialOffsetCalculatorILi1EjESB_NS0_6memory15LoadWithoutCastENSC_16StoreWithoutCastEEEviT_T0_T2_T3_T4_T5_
        .type           _ZN2at6native27unrolled_elementwise_kernelIZZZNS0_16log2_kernel_cudaERNS_18TensorIteratorBaseEENKUlvE0_clEvENKUlvE_clEvEUldE_St5arrayIPcLm2EELi4E23TrivialOffsetCalculatorILi1EjESB_NS0_6memory15LoadWithoutCastENSC_16StoreWithoutCastEEEviT_T0_T2_T3_T4_T5_,@function
        .size           _ZN2at6native27unrolled_elementwise_kernelIZZZNS0_16log2_kernel_cudaERNS_18TensorIteratorBaseEENKUlvE0_clEvENKUlvE_clEvEUldE_St5arrayIPcLm2EELi4E23TrivialOffsetCalculatorILi1EjESB_NS0_6memory15LoadWithoutCastENSC_16StoreWithoutCastEEEviT_T0_T2_T3_T4_T5_,(.L_x_12901 - _ZN2at6native27unrolled_elementwise_kernelIZZZNS0_16log2_kernel_cudaERNS_18TensorIteratorBaseEENKUlvE0_clEvENKUlvE_clEvEUldE_St5arrayIPcLm2EELi4E23TrivialOffsetCalculatorILi1EjESB_NS0_6memory15LoadWithoutCastENSC_16StoreWithoutCastEEEviT_T0_T2_T3_T4_T5_)
        .other          _ZN2at6native27unrolled_elementwise_kernelIZZZNS0_16log2_kernel_cudaERNS_18TensorIteratorBaseEENKUlvE0_clEvENKUlvE_clEvEUldE_St5arrayIPcLm2EELi4E23TrivialOffsetCalculatorILi1EjESB_NS0_6memory15LoadWithoutCastENSC_16StoreWithoutCastEEEviT_T0_T2_T3_T4_T5_,@"STO_CUDA_ENTRY STV_DEFAULT"
_ZN2at6native27unrolled_elementwise_kernelIZZZNS0_16log2_kernel_cudaERNS_18TensorIteratorBaseEENKUlvE0_clEvENKUlvE_clEvEUldE_St5arrayIPcLm2EELi4E23TrivialOffsetCalculatorILi1EjESB_NS0_6memory15LoadWithoutCastENSC_16StoreWithoutCastEEEviT_T0_T2_T3_T4_T5_:
.text._ZN2at6native27unrolled_elementwise_kernelIZZZNS0_16log2_kernel_cudaERNS_18TensorIteratorBaseEENKUlvE0_clEvENKUlvE_clEvEUldE_St5arrayIPcLm2EELi4E23TrivialOffsetCalculatorILi1EjESB_NS0_6memory15LoadWithoutCastENSC_16StoreWithoutCastEEEviT_T0_T2_T3_T4_T5_:
        /* <DEDUP_REMOVED lines=13> */
[----:B------:R-:W2:Y:S01]  /*00d0*/  @!P1 LDC.64 R14, c[0x0][0x390] ;  /* 0x0000e400ff0e9b82 */ /* 0x000ea20000000a00 */
[----:B------:R-:W-:-:S05]  /*00e0*/  @!P1 VIADD R7, R7, 0x80 ;  /* 0x0000008007079836 */ /* 0x000fca0000000000 */
[----:B------:R-:W-:Y:S01]  /*00f0*/  ISETP.GE.AND P3, PT, R7, R8, PT ;  /* 0x000000080700720c */ /* 0x000fe20003f66270 */
[----:B0-----:R-:W-:Y:S01]  /*0100*/  @!P0 IMAD.WIDE.U32 R10, R13, 0x8, R10 ;  /* 0x000000080d0a8825 */ /* 0x001fe200078e000a */
[----:B------:R-:W-:-:S11]  /*0110*/  CS2R R12, SRZ ;  /* 0x00000000000c7805 */ /* 0x000fd6000001ff00 */
[----:B------:R-:W-:Y:S01]  /*0120*/  @!P3 LEA R19, R0, R7, 0x9 ;  /* 0x000000070013b211 */ /* 0x000fe200078e48ff */
[----:B------:R-:W-:Y:S01]  /*0130*/  @!P3 VIADD R7, R7, 0x80 ;  /* 0x000000800707b836 */ /* 0x000fe20000000000 */
[----:B------:R-:W0:Y:S01]  /*0140*/  @!P3 LDC.64 R4, c[0x0][0x390] ;  /* 0x0000e400ff04bb82 */ /* 0x000e220000000a00 */
[----:B--2---:R-:W-:-:S03]  /*0150*/  @!P1 IMAD.WIDE.U32 R14, R17, 0x8, R14 ;  /* 0x00000008110e9825 */ /* 0x004fc600078e000e */
[----:B------:R-:W-:Y:S02]  /*0160*/  ISETP.GE.AND P2, PT, R7, R8, PT ;  /* 0x000000080700720c */ /* 0x000fe40003f46270 */
[----:B-1----:R1:W5:Y:S11]  /*0170*/  @!P1 LDG.E.64 R12, desc[UR4][R14.64] ;  /* 0x000000040e0c9981 */ /* 0x002376000c1e1b00 */
[----:B------:R-:W2:Y:S01]  /*0180*/  @!P2 LDC.64 R2, c[0x0][0x390] ;  /* 0x0000e400ff02ab82 */ /* 0x000ea20000000a00 */
[----:B------:R-:W-:-:S02]  /*0190*/  @!P2 IMAD R7, R0, 0x200, R7 ;  /* 0x000002000007a824 */ /* 0x000fc400078e0207 */
[----:B0-----:R-:W-:Y:S01]  /*01a0*/  @!P3 IMAD.WIDE.U32 R18, R19, 0x8, R4 ;  /* 0x000000081312b825 */ /* 0x001fe200078e0004 */
[----:B------:R-:W-:-:S06]  /*01b0*/  CS2R R4, SRZ ;  /* 0x0000000000047805 */ /* 0x000fcc000001ff00 */
[----:B------:R1:W5:Y:S01]  /*01c0*/  @!P0 LDG.E.64 R4, desc[UR4][R10.64] ;  /* 0x000000040a048981 */ /* 0x000362000c1e1b00 */
[----:B--2---:R-:W-:Y:S01]  /*01d0*/  @!P2 IMAD.WIDE.U32 R16, R7, 0x8, R2 ;  /* 0x000000080710a825 */ /* 0x004fe200078e0002 */
[----:B------:R-:W-:Y:S02]  /*01e0*/  CS2R R6, SRZ ;  /* 0x0000000000067805 */ /* 0x000fe4000001ff00 */
[----:B------:R-:W-:-:S04]  /*01f0*/  CS2R R2, SRZ ;  /* 0x0000000000027805 */ /* 0x000fc8000001ff00 */
[----:B------:R1:W5:Y:S04]  /*0200*/  @!P3 LDG.E.64 R6, desc[UR4][R18.64] ;  /* 0x000000041206b981 */ /* 0x000368000c1e1b00 */
[----:B------:R1:W5:Y:S01]  /*0210*/  @!P2 LDG.E.64 R2, desc[UR4][R16.64] ;  /* 0x000000041002a981 */ /* 0x000362000c1e1b00 */
[----:B------:R-:W-:Y:S01]  /*0220*/  ISETP.GE.AND P0, PT, R9, R8, PT ;  /* 0x000000080900720c */ /* 0x000fe20003f06270 */
[----:B------:R-:W-:-:S12]  /*0230*/  BSSY.RECONVERGENT B0, `(.L_x_2359) ;  /* 0x000005b000007945 */ /* 0x000fd80003800200 */
[----:B-1----:R-:W-:Y:S05]  /*0240*/  @P0 BRA `(.L_x_2360) ;  /* 0x0000000400640947 */ /* 0x002fea0003800000 */
[----:B-----5:R-:W-:Y:S01]  /*0250*/  ISETP.GT.AND P1, PT, R5, 0xfffff, PT ;  /* 0x000fffff0500780c */ /* 0x020fe20003f24270 */
[----:B------:R-:W-:Y:S01]  /*0260*/  IMAD.MOV.U32 R16, RZ, RZ, R4 ;  /* 0x000000ffff107224 */ /* 0x000fe200078e0004 */
[----:B------:R-:W-:Y:S01]  /*0270*/  MOV R19, R5 ;  /* 0x0000000500137202 */ /* 0x000fe20000000f00 */
[----:B------:R-:W-:Y:S01]  /*0280*/  BSSY.RECONVERGENT B1, `(.L_x_2361) ;  /* 0x000004f000017945 */ /* 0x000fe20003800200 */
[----:B------:R-:W-:-:S09]  /*0290*/  MOV R18, 0xfffffc01 ;  /* 0xfffffc0100127802 */ /* 0x000fd20000000f00 */
[----:B------:R-:W-:Y:S01]  /*02a0*/  @!P1 DMUL R4, R4, 1.80143985094819840000e+16 ;  /* 0x4350000004049828 */ /* 0x000fe20000000000 */
[----:B------:R-:W-:-:S09]  /*02b0*/  @!P1 IMAD.MOV.U32 R18, RZ, RZ, -0x435 ;  /* 0xfffffbcbff129424 */ /* 0x000fd200078e00ff */
[----:B------:R-:W-:Y:S02]  /*02c0*/  @!P1 IMAD.MOV.U32 R19, RZ, RZ, R5 ;  /* 0x000000ffff139224 */ /* 0x000fe400078e0005 */
[----:B------:R-:W-:Y:S02]  /*02d0*/  @!P1 IMAD.MOV.U32 R16, RZ, RZ, R4 ;  /* 0x000000ffff109224 */ /* 0x000fe400078e0004 */
[----:B------:R-:W-:-:S05]  /*02e0*/  VIADD R10, R19, 0xffffffff ;  /* 0xffffffff130a7836 */ /* 0x000fca0000000000 */
[----:B------:R-:W-:-:S13]  /*02f0*/  ISETP.GT.U32.AND P2, PT, R10, 0x7feffffe, PT ;  /* 0x7feffffe0a00780c */ /* 0x000fda0003f44070 */
        /* <DEDUP_REMOVED lines=9> */
[----:B------:R-:W-:Y:S01]  /*0390*/  IMAD.MOV.U32 R19, RZ, RZ, 0x43300000 ;  /* 0x43300000ff137424 */ /* 0x000fe200078e00ff */
[----:B------:R-:W-:Y:S01]  /*03a0*/  ISETP.GE.U32.AND P1, PT, R17, 0x3ff6a09f, PT ;  /* 0x3ff6a09f1100780c */ /* 0x000fe20003f26070 */
[----:B------:R-:W-:Y:S01]  /*03b0*/  UMOV UR8, 0x80000000 ;  /* 0x8000000000087882 */ /* 0x000fe20000000000 */
[----:B------:R-:W-:-:S11]  /*03c0*/  UMOV UR9, 0x43300000 ;  /* 0x4330000000097882 */ /* 0x000fd60000000000 */
[----:B------:R-:W-:Y:S01]  /*03d0*/  @P1 VIADD R5, R17, 0xfff00000 ;  /* 0xfff0000011051836 */ /* 0x000fe20000000000 */
[----:B------:R-:W-:-:S04]  /*03e0*/  @P1 IADD3 R18, PT, PT, R18, 0x1, RZ ;  /* 0x0000000112121810 */ /* 0x000fc80007ffe0ff */
[----:B------:R-:W-:Y:S02]  /*03f0*/  @P1 MOV R17, R5 ;  /* 0x0000000500111202 */ /* 0x000fe40000000f00 */
[----:B------:R-:W-:-:S04]  /*0400*/  LOP3.LUT R18, R18, 0x80000000, RZ, 0x3c, !PT ;  /* 0x8000000012127812 */ /* 0x000fc800078e3cff */
        /* <DEDUP_REMOVED lines=9> */
[----:B------:R-:W-:-:S08]  /*04a0*/  DMUL R10, R16, R14 ;  /* 0x0000000e100a7228 */ /* 0x000fd00000000000 */
        /* <DEDUP_REMOVED lines=38> */
.L_x_2362:
[----:B------:R-:W-:Y:S01]  /*0710*/  IMAD.MOV.U32 R10, RZ, RZ, 0x0 ;  /* 0x00000000ff0a7424 */ /* 0x000fe200078e00ff */
[----:B------:R-:W-:Y:S01]  /*0720*/  LOP3.LUT P1, RZ, R5, 0x7fffffff, RZ, 0xc0, !PT ;  /* 0x7fffffff05ff7812 */ /* 0x000fe2000782c0ff */
[----:B------:R-:W-:-:S06]  /*0730*/  IMAD.MOV.U32 R11, RZ, RZ, 0x7ff00000 ;  /* 0x7ff00000ff0b7424 */ /* 0x000fcc00078e00ff */
[----:B------:R-:W-:-:S10]  /*0740*/  DFMA R10, R4, R10, +INF ;  /* 0x7ff00000040a742b */ /* 0x000fd4000000000a */
[----:B------:R-:W-:Y:S02]  /*0750*/  FSEL R4, R10, RZ, P1 ;  /* 0x000000ff0a047208 */ /* 0x000fe40000800000 */
[----:B------:R-:W-:-:S07]  /*0760*/  FSEL R5, R11, -QNAN , P1 ;  /* 0xfff000000b057808 */ /* 0x000fce0000800000 */
.L_x_2363:
[----:B------:R-:W-:Y:S05]  /*0770*/  BSYNC.RECONVERGENT B1 ;  /* 0x0000000000017941 */ /* 0x000fea0003800200 */
.L_x_2361:
[----:B------:R-:W-:Y:S01]  /*0780*/  UMOV UR6, 0xffda0d24 ;  /* 0xffda0d2400067882 */ /* 0x000fe20000000000 */
[----:B------:R-:W-:Y:S02]  /*0790*/  UMOV UR7, 0x3c7777d0 ;  /* 0x3c7777d000077882 */ /* 0x000fe40000000000 */
[----:B------:R-:W-:Y:S01]  /*07a0*/  DMUL R10, R4, UR6 ;  /* 0x00000006040a7c28 */ /* 0x000fe20008000000 */
[----:B------:R-:W-:Y:S01]  /*07b0*/  UMOV UR6, 0x652b82fe ;  /* 0x652b82fe00067882 */ /* 0x000fe20000000000 */
[----:B------:R-:W-:-:S06]  /*07c0*/  UMOV UR7, 0x3ff71547 ;  /* 0x3ff7154700077882 */ /* 0x000fcc0000000000 */
[----:B------:R-:W-:-:S11]  /*07d0*/  DFMA R4, R4, UR6, R10 ;  /* 0x0000000604047c2b */ /* 0x000fd6000800000a */
.L_x_2360:
[----:B------:R-:W-:Y:S05]  /*07e0*/  BSYNC.RECONVERGENT B0 ;  /* 0x0000000000007941 */ /* 0x000fea0003800200 */
.L_x_2359:
[----:B------:R-:W-:Y:S01]  /*07f0*/  IADD3 R11, PT, PT, R9, 0x80, RZ ;  /* 0x00000080090b7810 */ /* 0x000fe20007ffe0ff */
[----:B------:R-:W-:Y:S03]  /*0800*/  BSSY.RECONVERGENT B0, `(.L_x_2364) ;  /* 0x000005c000007945 */ /* 0x000fe60003800200 */
[----:B------:R-:W-:-:S13]  /*0810*/  ISETP.GE.AND P1, PT, R11, R8, PT ;  /* 0x000000080b00720c */ /* 0x000fda0003f26270 */
[----:B------:R-:W-:Y:S05]  /*0820*/  @P1 BRA `(.L_x_2365) ;  /* 0x0000000400641947 */ /* 0x000fea0003800000 */
[----:B-----5:R-:W-:Y:S01]  /*0830*/  ISETP.GT.AND P1, PT, R13, 0xfffff, PT ;  /* 0x000fffff0d00780c */ /* 0x020fe20003f24270 */
[----:B------:R-:W-:Y:S01]  /*0840*/  IMAD.MOV.U32 R23, RZ, RZ, R13 ;  /* 0x000000ffff177224 */ /* 0x000fe200078e000d */
[----:B------:R-:W-:Y:S01]  /*0850*/  BSSY.RECONVERGENT B1, `(.L_x_2366) ;  /* 0x0000050000017945 */ /* 0x000fe20003800200 */
[----:B------:R-:W-:-:S10]  /*0860*/  IMAD.MOV.U32 R16, RZ, RZ, R12 ;  /* 0x000000ffff107224 */ /* 0x000fd400078e000c */
[----:B------:R-:W-:-:S10]  /*0870*/  @!P1 DMUL R12, R12, 1.80143985094819840000e+16 ;  /* 0x435000000c0c9828 */ /* 0x000fd40000000000 */
[----:B------:R-:W-:Y:S01]  /*0880*/  @!P1 IMAD.MOV.U32 R23, RZ, RZ, R13 ;  /* 0x000000ffff179224 */ /* 0x000fe200078e000d */
[----:B------:R-:W-:-:S04]  /*0890*/  @!P1 MOV R16, R12 ;  /* 0x0000000c00109202 */ /* 0x000fc80000000f00 */
[----:B------:R-:W-:-:S04]  /*08a0*/  IADD3 R10, PT, PT, R23, -0x1, RZ ;  /* 0xffffffff170a7810 */ /* 0x000fc80007ffe0ff */
        /* <DEDUP_REMOVED lines=22> */
[----:B------:R-:W-:Y:S01]  /*0a10*/  @P1 VIADD R13, R21, 0xfff00000 ;  /* 0xfff00000150d1836 */ /* 0x000fe20000000000 */
[----:B------:R-:W-:-:S04]  /*0a20*/  @P1 IADD3 R10, PT, PT, R10, 0x1, RZ ;  /* 0x000000010a0a1810 */ /* 0x000fc80007ffe0ff */
[----:B------:R-:W-:-:S06]  /*0a30*/  @P1 MOV R21, R13 ;  /* 0x0000000d00151202 */ /* 0x000fcc0000000f00 */
        /* <DEDUP_REMOVED lines=49> */
.L_x_2367:
[----:B------:R-:W-:Y:S05]  /*0d50*/  BSYNC.RECONVERGENT B1 ;  /* 0x0000000000017941 */ /* 0x000fea0003800200 */
.L_x_2366:
[----:B------:R-:W-:Y:S01]  /*0d60*/  UMOV UR6, 0xffda0d24 ;  /* 0xffda0d2400067882 */ /* 0x000fe20000000000 */
[----:B------:R-:W-:Y:S02]  /*0d70*/  UMOV UR7, 0x3c7777d0 ;  /* 0x3c7777d000077882 */ /* 0x000fe40000000000 */
[----:B------:R-:W-:Y:S01]  /*0d80*/  DMUL R12, R20, UR6 ;  /* 0x00000006140c7c28 */ /* 0x000fe20008000000 */
[----:B------:R-:W-:Y:S01]  /*0d90*/  UMOV UR6, 0x652b82fe ;  /* 0x652b82fe00067882 */ /* 0x000fe20000000000 */
[----:B------:R-:W-:-:S06]  /*0da0*/  UMOV UR7, 0x3ff71547 ;  /* 0x3ff7154700077882 */ /* 0x000fcc0000000000 */
[----:B------:R-:W-:-:S11]  /*0db0*/  DFMA R12, R20, UR6, R12 ;  /* 0x00000006140c7c2b */ /* 0x000fd6000800000c */
.L_x_2365:
[----:B------:R-:W-:Y:S05]  /*0dc0*/  BSYNC.RECONVERGENT B0 ;  /* 0x0000000000007941 */ /* 0x000fea0003800200 */
.L_x_2364:
[----:B------:R-:W-:Y:S01]  /*0dd0*/  VIADD R15, R9, 0x100 ;  /* 0x00000100090f7836 */ /* 0x000fe20000000000 */
[----:B------:R-:W-:Y:S04]  /*0de0*/  BSSY.RECONVERGENT B0, `(.L_x_2368) ;  /* 0x000005c000007945 */ /* 0x000fe80003800200 */
[----:B------:R-:W-:-:S13]  /*0df0*/  ISETP.GE.AND P1, PT, R15, R8, PT ;  /* 0x000000080f00720c */ /* 0x000fda0003f26270 */
[----:B------:R-:W-:Y:S05]  /*0e00*/  @P1 BRA `(.L_x_2369) ;  /* 0x0000000400641947 */ /* 0x000fea0003800000 */
[----:B-----5:R-:W-:Y:S01]  /*0e10*/  ISETP.GT.AND P1, PT, R7, 0xfffff, PT ;  /* 0x000fffff0700780c */ /* 0x020fe20003f24270 */
[----:B------:R-:W-:Y:S01]  /*0e20*/  IMAD.MOV.U32 R23, RZ, RZ, R7 ;  /* 0x000000ffff177224 */ /* 0x000fe200078e0007 */
[----:B------:R-:W-:Y:S01]  /*0e30*/  MOV R16, R6 ;  /* 0x0000000600107202 */ /* 0x000fe20000000f00 */
[----:B------:R-:W-:Y:S10]  /*0e40*/  BSSY.RECONVERGENT B1, `(.L_x_2370) ;  /* 0x000004f000017945 */ /* 0x000ff40003800200 */
        /* <DEDUP_REMOVED lines=16> */
[----:B------:R-:W-:Y:S01]  /*0f50*/  MOV R20, R16 ;  /* 0x0000001000147202 */ /* 0x000fe20000000f00 */
[----:B------:R-:W-:Y:S01]  /*0f60*/  IMAD.MOV.U32 R25, RZ, RZ, 0x3ed0ee25 ;  /* 0x3ed0ee25ff197424 */ /* 0x000fe200078e00ff */
[----:B------:R-:W-:Y:S01]  /*0f70*/  LOP3.LUT R21, R6, 0x3ff00000, RZ, 0xfc, !PT ;  /* 0x3ff0000006157812 */ /* 0x000fe200078efcff */
[----:B------:R-:W-:Y:S01]  /*0f80*/  UMOV UR6, 0x3ae80f1e ;  /* 0x3ae80f1e00067882 */ /* 0x000fe20000000000 */
[----:B------:R-:W-:Y:S01]  /*0f90*/  MOV R24, 0x8b7a8b04 ;  /* 0x8b7a8b0400187802 */ /* 0x000fe20000000f00 */
[----:B------:R-:W-:Y:S01]  /*0fa0*/  UMOV UR7, 0x3eb1380b ;  /* 0x3eb1380b00077882 */ /* 0x000fe20000000000 */
        /* <DEDUP_REMOVED lines=56> */
.L_x_2371:
[----:B------:R-:W-:Y:S05]  /*1330*/  BSYNC.RECONVERGENT B1 ;  /* 0x0000000000017941 */ /* 0x000fea0003800200 */
.L_x_2370:
[----:B------:R-:W-:Y:S01]  /*1340*/  UMOV UR6, 0xffda0d24 ;  /* 0xffda0d2400067882 */ /* 0x000fe20000000000 */
[----:B------:R-:W-:Y:S02]  /*1350*/  UMOV UR7, 0x3c7777d0 ;  /* 0x3c7777d000077882 */ /* 0x000fe40000000000 */
[----:B------:R-:W-:Y:S01]  /*1360*/  DMUL R6, R20, UR6 ;  /* 0x0000000614067c28 */ /* 0x000fe20008000000 */
[----:B------:R-:W-:Y:S01]  /*1370*/  UMOV UR6, 0x652b82fe ;  /* 0x652b82fe00067882 */ /* 0x000fe20000000000 */
[----:B------:R-:W-:-:S06]  /*1380*/  UMOV UR7, 0x3ff71547 ;  /* 0x3ff7154700077882 */ /* 0x000fcc0000000000 */
[----:B------:R-:W-:-:S11]  /*1390*/  DFMA R6, R20, UR6, R6 ;  /* 0x0000000614067c2b */ /* 0x000fd60008000006 */
.L_x_2369:
[----:B------:R-:W-:Y:S05]  /*13a0*/  BSYNC.RECONVERGENT B0 ;  /* 0x0000000000007941 */ /* 0x000fea0003800200 */
.L_x_2368:
        /* <DEDUP_REMOVED lines=86> */
.L_x_2375:
[----:B------:R-:W-:Y:S05]  /*1910*/  BSYNC.RECONVERGENT B1 ;  /* 0x0000000000017941 */ /* 0x000fea0003800200 */
.L_x_2374:
[----:B------:R-:W-:Y:S01]  /*1920*/  UMOV UR6, 0xffda0d24 ;  /* 0xffda0d2400067882 */ /* 0x000fe20000000000 */
[----:B------:R-:W-:Y:S02]  /*1930*/  UMOV UR7, 0x3c7777d0 ;  /* 0x3c7777d000077882 */ /* 0x000fe40000000000 */
[----:B------:R-:W-:Y:S01]  /*1940*/  DMUL R2, R20, UR6 ;  /* 0x0000000614027c28 */ /* 0x000fe20008000000 */
[----:B------:R-:W-:Y:S01]  /*1950*/  UMOV UR6, 0x652b82fe ;  /* 0x652b82fe00067882 */ /* 0x000fe20000000000 */
[----:B------:R-:W-:-:S06]  /*1960*/  UMOV UR7, 0x3ff71547 ;  /* 0x3ff7154700077882 */ /* 0x000fcc0000000000 */
[----:B------:R-:W-:-:S11]  /*1970*/  DFMA R2, R20, UR6, R2 ;  /* 0x0000000614027c2b */ /* 0x000fd60008000002 */
.L_x_2373:
[----:B------:R-:W-:Y:S05]  /*1980*/  BSYNC.RECONVERGENT B0 ;  /* 0x0000000000007941 */ /* 0x000fea0003800200 */
.L_x_2372:
[----:B------:R-:W0:Y:S01]  /*1990*/  @!P0 LDC.64 R14, c[0x0][0x388] ;  /* 0x0000e200ff0e8b82 */ /* 0x000e220000000a00 */
[----:B------:R-:W-:Y:S01]  /*19a0*/  @!P0 IMAD R17, R0, 0x200, R9 ;  /* 0x0000020000118824 */ /* 0x000fe200078e0209 */
[----:B------:R-:W-:Y:S01]  /*19b0*/  BSSY.RECONVERGENT B0, `(.L_x_2376) ;  /* 0x0000010000007945 */ /* 0x000fe20003800200 */
[----:B------:R-:W-:-:S05]  /*19c0*/  @!P0 IMAD.MOV.U32 R9, RZ, RZ, R11 ;  /* 0x000000ffff098224 */ /* 0x000fca00078e000b */
[----:B------:R-:W-:Y:S01]  /*19d0*/  ISETP.GE.AND P1, PT, R9, R8, PT ;  /* 0x000000080900720c */ /* 0x000fe20003f26270 */
[----:B0-----:R-:W-:-:S05]  /*19e0*/  @!P0 IMAD.WIDE.U32 R10, R17, 0x8, R14 ;  /* 0x00000008110a8825 */ /* 0x001fca00078e000e */
[----:B-----5:R0:W-:Y:S07]  /*19f0*/  @!P0 STG.E.64 desc[UR4][R10.64], R4 ;  /* 0x000000040a008986 */ /* 0x0201ee000c101b04 */
[----:B------:R-:W-:Y:S05]  /*1a00*/  @P1 BRA `(.L_x_2377) ;  /* 0x0000000000281947 */ /* 0x000fea0003800000 */
[----:B0-----:R-:W0:Y:S01]  /*1a10*/  LDC.64 R4, c[0x0][0x388] ;  /* 0x0000e200ff047b82 */ /* 0x001e220000000a00 */
[----:B------:R-:W-:Y:S01]  /*1a20*/  LEA R11, R0, R9, 0x9 ;  /* 0x00000009000b7211 */ /* 0x000fe200078e48ff */
[----:B------:R-:W-:-:S05]  /*1a30*/  VIADD R9, R9, 0x80 ;  /* 0x0000008009097836 */ /* 0x000fca0000000000 */
[----:B------:R-:W-:-:S13]  /*1a40*/  ISETP.GE.AND P0, PT, R9, R8, PT ;  /* 0x000000080900720c */ /* 0x000fda0003f06270 */
[----:B------:R-:W-:Y:S01]  /*1a50*/  @!P0 IMAD R15, R0, 0x200, R9 ;  /* 0x00000200000f8824 */ /* 0x000fe200078e0209 */
[----:B------:R-:W-:Y:S01]  /*1a60*/  @!P0 IADD3 R9, PT, PT, R9, 0x80, RZ ;  /* 0x0000008009098810 */ /* 0x000fe20007ffe0ff */
[----:B0-----:R-:W-:-:S04]  /*1a70*/  IMAD.WIDE.U32 R10, R11, 0x8, R4 ;  /* 0x000000080b0a7825 */ /* 0x001fc800078e0004 */
[----:B------:R-:W-:Y:S01]  /*1a80*/  @!P0 IMAD.WIDE.U32 R4, R15, 0x8, R4 ;  /* 0x000000080f048825 */ /* 0x000fe200078e0004 */
[----:B------:R1:W-:Y:S04]  /*1a90*/  STG.E.64 desc[UR4][R10.64], R12 ;  /* 0x0000000c0a007986 */ /* 0x0003e8000c101b04 */
[----:B------:R1:W-:Y:S02]  /*1aa0*/  @!P0 STG.E.64 desc[UR4][R4.64], R6 ;  /* 0x0000000604008986 */ /* 0x0003e4000c101b04 */
.L_x_2377:
[----:B------:R-:W-:Y:S05]  /*1ab0*/  BSYNC.RECONVERGENT B0 ;  /* 0x0000000000007941 */ /* 0x000fea0003800200 */
.L_x_2376:
[----:B------:R-:W-:-:S13]  /*1ac0*/  ISETP.GE.AND P0, PT, R9, R8, PT ;  /* 0x000000080900720c */ /* 0x000fda0003f06270 */
[----:B------:R-:W-:Y:S05]  /*1ad0*/  @P0 EXIT ;  /* 0x000000000000094d */ /* 0x000fea0003800000 */
[----:B01----:R-:W0:Y:S01]  /*1ae0*/  LDC.64 R4, c[0x0][0x388] ;  /* 0x0000e200ff047b82 */ /* 0x003e220000000a00 */
[----:B------:R-:W-:-:S04]  /*1af0*/  IMAD R9, R0, 0x200, R9 ;  /* 0x0000020000097824 */ /* 0x000fc800078e0209 */
[----:B0-----:R-:W-:-:S05]  /*1b00*/  IMAD.WIDE.U32 R4, R9, 0x8, R4 ;  /* 0x0000000809047825 */ /* 0x001fca00078e0004 */
[----:B------:R-:W-:Y:S01]  /*1b10*/  STG.E.64 desc[UR4][R4.64], R2 ;  /* 0x0000000204007986 */ /* 0x000fe2000c101b04 */
[----:B------:R-:W-:Y:S05]  /*1b20*/  EXIT ;  /* 0x000000000000794d */ /* 0x000fea0003800000 */
.L_x_2378:
        /* <DEDUP_REMOVED lines=13> */
.L_x_12901:


//--------------------- .text._ZN2at6native29vectorized_elementwise_kernelILi2EZZZNS0_16log2_kernel_cudaERNS_18TensorIteratorBaseEENKUlvE0_clEvENKUlvE_clEvEUldE_St5arrayIPcLm2EEEEviT0_T1_ --------------------------
	.section	.text._ZN2at6native29vectorized_elementwise_kernelILi2EZZZNS0_16log2_kernel_cudaERNS_18TensorIteratorBaseEENKUlvE0_clEvENKUlvE_clEvEUldE_St5arrayIPcLm2EEEEviT0_T1_,"ax",@progbits
	.align	128
        .global         _ZN2at6native29vectorized_elementwise_kernelILi2EZZZNS0_16log2_kernel_cudaERNS_18TensorIteratorBaseEENKUlvE0_clEvENKUlvE_clEvEUldE_St5arrayIPcLm2EEEEviT0_T1_
        .type           _ZN2at6native29vectorized_elementwise_kernelILi2EZZZNS0_16log2_kernel_cudaERNS_18TensorIteratorBaseEENKUlvE0_clEvENKUlvE_clEvEUldE_St5arrayIPcLm2EEEEviT0_T1_,@function
        .size           _ZN2at6native29vectorized_elementwise_kernelILi2EZZZNS0_16log2_kernel_cudaERNS_18TensorIteratorBaseEENKUlvE0_clEvENKUlvE_clEvEUldE_St5arrayIPcLm2EEEEviT0_T1_,(.L_x_12902 - _ZN2at6native29vectorized_elementwise_kernelILi2EZZZNS0_16log2_kernel_cudaERNS_18TensorIteratorBaseEENKUlvE0_clEvENKUlvE_clEvEUldE_St5arrayIPcLm2EEEEviT0_T1_)
        .other          _ZN2at6native29vectorized_elementwise_kernelILi2EZZZNS0_16log2_kernel_cudaERNS_18TensorIteratorBaseEENKUlvE0_clEvENKUlvE_clEvEUldE_St5arrayIPcLm2EEEEviT0_T1_,@"STO_CUDA_ENTRY STV_DEFAULT"
_ZN2at6native29vectorized_elementwise_kernelILi2EZZZNS0_16log2_kernel_cudaERNS_18TensorIteratorBaseEENKUlvE0_clEvENKUlvE_clEvEUldE_St5arrayIPcLm2EEEEviT0_T1_:
.text._ZN2at6native29vectorized_elementwise_kernelILi2EZZZNS0_16log2_kernel_cudaERNS_18TensorIteratorBaseEENKUlvE0_clEvENKUlvE_clEvEUldE_St5arrayIPcLm2EEEEviT0_T1_:
        /* <DEDUP_REMOVED lines=13> */
[----:B------:R-:W-:-:S03]  /*00d0*/  @!P6 IMAD.IADD R7, R2, 0x1, R3 ;  /* 0x000000010207e824 */ /* 0x000fc600078e0203 */
[----:B------:R-:W-:-:S13]  /*00e0*/  ISETP.GE.U32.AND P5, PT, R21, R0, PT ;  /* 0x000000001500720c */ /* 0x000fda0003fa6070 */
[----:B------:R-:W-:Y:S01]  /*00f0*/  @!P5 IMAD.IADD R9, R2, 0x1, R21 ;  /* 0x000000010209d824 */ /* 0x000fe200078e0215 */
[----:B------:R-:W-:Y:S01]  /*0100*/  @!P5 IADD3 R21, PT, PT, R21, 0x80, RZ ;  /* 0x000000801515d810 */ /* 0x000fe20007ffe0ff */
[----:B------:R-:W1:Y:S03]  /*0110*/  @!P5 LDC.64 R16, c[0x0][0x390] ;  /* 0x0000e400ff10db82 */ /* 0x000e660000000a00 */
[----:B------:R-:W-:Y:S01]  /*0120*/  ISETP.GE.U32.AND P4, PT, R21, R0, PT ;  /* 0x000000001500720c */ /* 0x000fe20003f86070 */
[----:B0-----:R-:W-:Y:S01]  /*0130*/  @!P6 IMAD.WIDE.U32 R14, R7, 0x8, R14 ;  /* 0x00000008070ee825 */ /* 0x001fe200078e000e */
[----:B------:R-:W-:-:S06]  /*0140*/  CS2R R6, SRZ ;  /* 0x0000000000067805 */ /* 0x000fcc000001ff00 */
[----:B------:R0:W5:Y:S05]  /*0150*/  @!P6 LDG.E.64 R6, desc[UR4][R14.64] ;  /* 0x000000040e06e981 */ /* 0x00016a000c1e1b00 */
[----:B------:R-:W-:Y:S01]  /*0160*/  @!P4 IMAD.IADD R11, R2, 0x1, R21 ;  /* 0x00000001020bc824 */ /* 0x000fe200078e0215 */
[----:B------:R-:W2:Y:S01]  /*0170*/  @!P4 LDC.64 R28, c[0x0][0x390] ;  /* 0x0000e400ff1ccb82 */ /* 0x000ea20000000a00 */
[----:B------:R-:W-:-:S05]  /*0180*/  @!P4 VIADD R21, R21, 0x80 ;  /* 0x000000801515c836 */ /* 0x000fca0000000000 */
[----:B------:R-:W-:-:S13]  /*0190*/  ISETP.GE.U32.AND P3, PT, R21, R0, PT ;  /* 0x000000001500720c */ /* 0x000fda0003f66070 */
[----:B------:R-:W-:Y:S01]  /*01a0*/  @!P3 IMAD.IADD R13, R2, 0x1, R21 ;  /* 0x00000001020db824 */ /* 0x000fe200078e0215 */
[----:B------:R-:W3:Y:S01]  /*01b0*/  @!P3 LDC.64 R24, c[0x0][0x390] ;  /* 0x0000e400ff18bb82 */ /* 0x000ee20000000a00 */
[----:B------:R-:W-:-:S05]  /*01c0*/  @!P3 VIADD R21, R21, 0x80 ;  /* 0x000000801515b836 */ /* 0x000fca0000000000 */
[----:B------:R-:W-:-:S13]  /*01d0*/  ISETP.GE.U32.AND P2, PT, R21, R0, PT ;  /* 0x000000001500720c */ /* 0x000fda0003f46070 */
[----:B------:R-:W-:Y:S01]  /*01e0*/  @!P2 IADD3 R27, PT, PT, R2, R21, RZ ;  /* 0x00000015021ba210 */ /* 0x000fe20007ffe0ff */
[----:B------:R-:W-:Y:S01]  /*01f0*/  @!P2 VIADD R21, R21, 0x80 ;  /* 0x000000801515a836 */ /* 0x000fe20000000000 */
[----:B0-----:R-:W0:Y:S04]  /*0200*/  @!P2 LDC.64 R14, c[0x0][0x390] ;  /* 0x0000e400ff0eab82 */ /* 0x001e280000000a00 */
[----:B------:R-:W-:-:S13]  /*0210*/  ISETP.GE.U32.AND P1, PT, R21, R0, PT ;  /* 0x000000001500720c */ /* 0x000fda0003f26070 */
[----:B------:R-:W-:Y:S01]  /*0220*/  @!P1 IMAD.IADD R5, R2, 0x1, R21 ;  /* 0x0000000102059824 */ /* 0x000fe200078e0215 */
[----:B------:R-:W4:Y:S01]  /*0230*/  @!P1 LDC.64 R22, c[0x0][0x390] ;  /* 0x0000e400ff169b82 */ /* 0x000f220000000a00 */
[----:B------:R-:W-:-:S05]  /*0240*/  @!P1 VIADD R21, R21, 0x80 ;  /* 0x0000008015159836 */ /* 0x000fca0000000000 */
[----:B------:R-:W-:Y:S01]  /*0250*/  ISETP.GE.U32.AND P0, PT, R21, R0, PT ;  /* 0x000000001500720c */ /* 0x000fe20003f06070 */
[----:B-1----:R-:W-:-:S12]  /*0260*/  @!P5 IMAD.WIDE.U32 R16, R9, 0x8, R16 ;  /* 0x000000080910d825 */ /* 0x002fd800078e0010 */
[----:B------:R-:W-:Y:S01]  /*0270*/  @!P0 IADD3 R4, PT, PT, R2, R21, RZ ;  /* 0x0000001502048210 */ /* 0x000fe20007ffe0ff */
[----:B------:R-:W-:-:S05]  /*0280*/  @!P0 VIADD R21, R21, 0x80 ;  /* 0x0000008015158836 */ /* 0x000fca0000000000 */
[----:B------:R-:W-:Y:S02]  /*0290*/  ISETP.GE.U32.AND P6, PT, R21, R0, PT ;  /* 0x000000001500720c */ /* 0x000fe40003fc6070 */
[----:B------:R-:W-:-:S06]  /*02a0*/  CS2R R8, SRZ ;  /* 0x0000000000087805 */ /* 0x000fcc000001ff00 */
[----:B------:R1:W5:Y:S05]  /*02b0*/  @!P5 LDG.E.64 R8, desc[UR4][R16.64] ;  /* 0x000000041008d981 */ /* 0x00036a000c1e1b00 */
[----:B------:R-:W0:Y:S08]  /*02c0*/  @!P6 LDC.64 R18, c[0x0][0x390] ;  /* 0x0000e400ff12eb82 */ /* 0x000e300000000a00 */
[----:B-1----:R-:W1:Y:S01]  /*02d0*/  @!P0 LDC.64 R16, c[0x0][0x390] ;  /* 0x0000e400ff108b82 */ /* 0x002e620000000a00 */
[----:B---3--:R-:W-:Y:S01]  /*02e0*/  @!P3 IMAD.WIDE.U32 R24, R13, 0x8, R24 ;  /* 0x000000080d18b825 */ /* 0x008fe200078e0018 */
[----:B------:R-:W-:-:S03]  /*02f0*/  CS2R R12, SRZ ;  /* 0x00000000000c7805 */ /* 0x000fc6000001ff00 */
[----:B------:R-:W-:Y:S02]  /*0300*/  @!P6 IMAD.IADD R21, R2, 0x1, R21 ;  /* 0x000000010215e824 */ /* 0x000fe400078e0215 */
[----:B----4-:R-:W-:Y:S01]  /*0310*/  @!P1 IMAD.WIDE.U32 R22, R5, 0x8, R22 ;  /* 0x0000000805169825 */ /* 0x010fe200078e0016 */
[----:B------:R3:W5:Y:S03]  /*0320*/  @!P3 LDG.E.64 R12, desc[UR4][R24.64] ;  /* 0x00000004180cb981 */ /* 0x000766000c1e1b00 */
[----:B--2---:R-:W-:Y:S01]  /*0330*/  @!P4 IMAD.WIDE.U32 R28, R11, 0x8, R28 ;  /* 0x000000080b1cc825 */ /* 0x004fe200078e001c */
[----:B------:R-:W-:-:S03]  /*0340*/  CS2R R10, SRZ ;  /* 0x00000000000a7805 */ /* 0x000fc6000001ff00 */
[----:B0-----:R-:W-:Y:S01]  /*0350*/  @!P2 IMAD.WIDE.U32 R26, R27, 0x8, R14 ;  /* 0x000000081b1aa825 */ /* 0x001fe200078e000e */
[----:B------:R-:W-:Y:S02]  /*0360*/  CS2R R14, SRZ ;  /* 0x00000000000e7805 */ /* 0x000fe4000001ff00 */
[----:B------:R0:W5:Y:S01]  /*0370*/  @!P4 LDG.E.64 R10, desc[UR4][R28.64] ;  /* 0x000000041c0ac981 */ /* 0x000162000c1e1b00 */
[----:B---3--:R-:W-:Y:S01]  /*0380*/  @!P6 IMAD.WIDE.U32 R24, R21, 0x8, R18 ;  /* 0x000000081518e825 */ /* 0x008fe200078e0012 */
[----:B------:R-:W-:Y:S02]  /*0390*/  CS2R R18, SRZ ;  /* 0x0000000000127805 */ /* 0x000fe4000001ff00 */
[----:B------:R0:W5:Y:S01]  /*03a0*/  @!P2 LDG.E.64 R14, desc[UR4][R26.64] ;  /* 0x000000041a0ea981 */ /* 0x000162000c1e1b00 */
[----:B-1----:R-:W-:Y:S01]  /*03b0*/  @!P0 IMAD.WIDE.U32 R4, R4, 0x8, R16 ;  /* 0x0000000804048825 */ /* 0x002fe200078e0010 */
[----:B------:R-:W-:Y:S02]  /*03c0*/  CS2R R16, SRZ ;  /* 0x0000000000107805 */ /* 0x000fe4000001ff00 */
[----:B------:R0:W5:Y:S04]  /*03d0*/  @!P6 LDG.E.64 R18, desc[UR4][R24.64] ;  /* 0x000000041812e981 */ /* 0x000168000c1e1b00 */
[----:B------:R0:W5:Y:S01]  /*03e0*/  @!P1 LDG.E.64 R16, desc[UR4][R22.64] ;  /* 0x0000000416109981 */ /* 0x000162000c1e1b00 */
[----:B------:R-:W-:-:S06]  /*03f0*/  CS2R R20, SRZ ;  /* 0x0000000000147805 */ /* 0x000fcc000001ff00 */
[----:B------:R0:W5:Y:S01]  /*0400*/  @!P0 LDG.E.64 R20, desc[UR4][R4.64] ;  /* 0x0000000404148981 */ /* 0x000162000c1e1b00 */
[----:B------:R-:W-:Y:S01]  /*0410*/  ISETP.GE.U32.AND P0, PT, R3, R0, PT ;  /* 0x000000000300720c */ /* 0x000fe20003f06070 */
[----:B------:R-:W-:-:S12]  /*0420*/  BSSY.RECONVERGENT B0, `(.L_x_2380) ;  /* 0x0000059000007945 */ /* 0x000fd80003800200 */
[----:B0-----:R-:W-:Y:S05]  /*0430*/  @P0 BRA `(.L_x_2381) ;  /* 0x00000004005c0947 */ /* 0x001fea0003800000 */
[----:B-----5:R-:W-:Y:S01]  /*0440*/  ISETP.GT.AND P1, PT, R7, 0xfffff, PT ;  /* 0x000fffff0700780c */ /* 0x020fe20003f24270 */
[----:B------:R-:W-:Y:S01]  /*0450*/  IMAD.MOV.U32 R5, RZ, RZ, R7 ;  /* 0x000000ffff057224 */ /* 0x000fe200078e0007 */
[----:B------:R-:W-:Y:S01]  /*0460*/  BSSY.RECONVERGENT B1, `(.L_x_2382) ;  /* 0x000004e000017945 */ /* 0x000fe20003800200 */
[----:B------:R-:W-:-:S10]  /*0470*/  IMAD.MOV.U32 R24, RZ, RZ, R6 ;  /* 0x000000ffff187224 */ /* 0x000fd400078e0006 */
[----:B------:R-:W-:-:S10]  /*0480*/  @!P1 DMUL R6, R6, 1.80143985094819840000e+16 ;  /* 0x4350000006069828 */ /* 0x000fd40000000000 */
[----:B------:R-:W-:Y:S01]  /*0490*/  @!P1 MOV R5, R7 ;  /* 0x0000000700059202 */ /* 0x000fe20000000f00 */
[----:B------:R-:W-:-:S04]  /*04a0*/  @!P1 IMAD.MOV.U32 R24, RZ, RZ, R6 ;  /* 0x000000ffff189224 */ /* 0x000fc800078e0006 */
[----:B------:R-:W-:-:S05]  /*04b0*/  VIADD R4, R5, 0xffffffff ;  /* 0xffffffff05047836 */ /* 0x000fca0000000000 */
[----:B------:R-:W-:Y:S01]  /*04c0*/  ISETP.GT.U32.AND P2, PT, R4, 0x7feffffe, PT ;  /* 0x7feffffe0400780c */ /* 0x000fe20003f44070 */
[----:B------:R-:W-:Y:S02]  /*04d0*/  IMAD.MOV.U32 R4, RZ, RZ, -0x3ff ;  /* 0xfffffc01ff047424 */ /* 0x000fe400078e00ff */
[----:B------:R-:W-:-:S10]  /*04e0*/  @!P1 IMAD.MOV.U32 R4, RZ, RZ, -0x435 ;  /* 0xfffffbcbff049424 */ /* 0x000fd400078e00ff */
[----:B------:R-:W-:Y:S05]  /*04f0*/  @P2 BRA `(.L_x_2383) ;  /* 0x0000000000f82947 */ /* 0x000fea0003800000 */
[C---:B------:R-:W-:Y:S01]  /*0500*/  LOP3.LUT R6, R5.reuse, 0xfffff, RZ, 0xc0, !PT ;  /* 0x000fffff05067812 */ /* 0x040fe200078ec0ff */
[----:B------:R-:W-:Y:S01]  /*0510*/  IMAD.MOV.U32 R22, RZ, RZ, RZ ;  /* 0x000000ffff167224 */ /* 0x000fe200078e00ff */
[----:B------:R-:W-:Y:S01]  /*0520*/  UMOV UR6, 0x3ae80f1e ;  /* 0x3ae80f1e00067882 */ /* 0x000fe20000000000 */
[----:B------:R-:W-:Y:S01]  /*0530*/  UMOV UR7, 0x3eb1380b ;  /* 0x3eb1380b00077882 */ /* 0x000fe20000000000 */
[----:B------:R-:W-:Y:S02]  /*0540*/  LOP3.LUT R25, R6, 0x3ff00000, RZ, 0xfc, !PT ;  /* 0x3ff0000006197812 */ /* 0x000fe400078efcff */
[----:B------:R-:W-:Y:S01]  /*0550*/  LEA.HI R4, R5, R4, RZ, 0xc ;  /* 0x0000000405047211 */ /* 0x000fe200078f60ff */
[----:B------:R-:W-:Y:S01]  /*0560*/  IMAD.MOV.U32 R5, RZ, RZ, 0x43300000 ;  /* 0x43300000ff057424 */ /* 0x000fe200078e00ff */
[----:B------:R-:W-:-:S13]  /*0570*/  ISETP.GE.U32.AND P1, PT, R25, 0x3ff6a09f, PT ;  /* 0x3ff6a09f1900780c */ /* 0x000fda0003f26070 */
        /* <DEDUP_REMOVED lines=12> */
[----:B------:R-:W-:-:S08]  /*0640*/  DADD R22, R24, -R26 ;  /* 0x0000000018167229 */ /* 0x000fd0000000081a */
[----:B------:R-:W-:-:S08]  /*0650*/  DADD R22, R22, R22 ;  /* 0x0000000016167229 */ /* 0x000fd00000000016 */
[-C--:B------:R-:W-:Y:S02]  /*0660*/  DFMA R22, R24, -R26.reuse, R22 ;  /* 0x8000001a1816722b */ /* 0x080fe40000000016 */
[----:B------:R-:W-:-:S06]  /*0670*/  DMUL R24, R26, R26 ;  /* 0x0000001a1a187228 */ /* 0x000fcc0000000000 */
[----:B------:R-:W-:Y:S01]  /*0680*/  DMUL R6, R6, R22 ;  /* 0x0000001606067228 */ /* 0x000fe20000000000 */
[----:B------:R-:W-:Y:S02]  /*0690*/  IMAD.MOV.U32 R22, RZ, RZ, -0x748574fc ;  /* 0x8b7a8b04ff167424 */ /* 0x000fe400078e00ff */
[----:B------:R-:W-:-:S06]  /*06a0*/  IMAD.MOV.U32 R23, RZ, RZ, 0x3ed0ee25 ;  /* 0x3ed0ee25ff177424 */ /* 0x000fcc00078e00ff */
[----:B------:R-:W-:Y:S01]  /*06b0*/  DFMA R22, R24, UR6, R22 ;  /* 0x0000000618167c2b */ /* 0x000fe20008000016 */
        /* <DEDUP_REMOVED lines=20> */
[----:B------:R-:W-:Y:S01]  /*0800*/  DADD R4, R4, -UR6 ;  /* 0x8000000604047e29 */ /* 0x000fe20008000000 */
[----:B------:R-:W-:Y:S01]  /*0810*/  UMOV UR6, 0xfefa39ef ;  /* 0xfefa39ef00067882 */ /* 0x000fe20000000000 */
[----:B------:R-:W-:Y:S02]  /*0820*/  UMOV UR7, 0x3fe62e42 ;  /* 0x3fe62e4200077882 */ /* 0x000fe40000000000 */
[----:B------:R-:W-:-:S08]  /*0830*/  DMUL R22, R24, R22 ;  /* 0x0000001618167228 */ /* 0x000fd00000000000 */
[----:B------:R-:W-:Y:S02]  /*0840*/  DFMA R6, R26, R22, R6 ;  /* 0x000000161a06722b */ /* 0x000fe40000000006 */
[----:B------:R-:W-:-:S08]  /*0850*/  DFMA R22, R4, UR6, R26 ;  /* 0x0000000604167c2b */ /* 0x000fd0000800001a */
[----:B------:R-:W-:Y:S01]  /*0860*/  DFMA R24, R4, -UR6, R22 ;  /* 0x8000000604187c2b */ /* 0x000fe20008000016 */
[----:B------:R-:W-:Y:S01]  /*0870*/  UMOV UR6, 0x3b39803f ;  /* 0x3b39803f00067882 */ /* 0x000fe20000000000 */
[----:B------:R-:W-:-:S06]  /*0880*/  UMOV UR7, 0x3c7abc9e ;  /* 0x3c7abc9e00077882 */ /* 0x000fcc0000000000 */
[----:B------:R-:W-:-:S08]  /*0890*/  DADD R24, -R26, R24 ;  /* 0x000000001a187229 */ /* 0x000fd00000000118 */
[----:B------:R-:W-:-:S08]  /*08a0*/  DADD R6, R6, -R24 ;  /* 0x0000000006067229 */ /* 0x000fd00000000818 */
[----:B------:R-:W-:-:S08]  /*08b0*/  DFMA R6, R4, UR6, R6 ;  /* 0x0000000604067c2b */ /* 0x000fd00008000006 */
[----:B------:R-:W-:Y:S01]  /*08c0*/  DADD R4, R22, R6 ;  /* 0x0000000016047229 */ /* 0x000fe20000000006 */
[----:B------:R-:W-:Y:S10]  /*08d0*/  BRA `(.L_x_2384) ;  /* 0x0000000000187947 */ /* 0x000ff40003800000 */
.L_x_2383:
[----:B------:R-:W-:Y:S01]  /*08e0*/  IMAD.MOV.U32 R4, RZ, RZ, 0x0 ;  /* 0x00000000ff047424 */ /* 0x000fe200078e00ff */
[----:B------:R-:W-:Y:S01]  /*08f0*/  LOP3.LUT P1, RZ, R7, 0x7fffffff, RZ, 0xc0, !PT ;  /* 0x7fffffff07ff7812 */ /* 0x000fe2000782c0ff */
[----:B------:R-:W-:-:S06]  /*0900*/  IMAD.MOV.U32 R5, RZ, RZ, 0x7ff00000 ;  /* 0x7ff00000ff057424 */ /* 0x000fcc00078e00ff */
[----:B------:R-:W-:-:S10]  /*0910*/  DFMA R4, R6, R4, +INF ;  /* 0x7ff000000604742b */ /* 0x000fd40000000004 */
[----:B------:R-:W-:Y:S02]  /*0920*/  FSEL R4, R4, RZ, P1 ;  /* 0x000000ff04047208 */ /* 0x000fe40000800000 */
[----:B------:R-:W-:-:S07]  /*0930*/  FSEL R5, R5, -QNAN , P1 ;  /* 0xfff0000005057808 */ /* 0x000fce0000800000 */
.L_x_2384:
[----:B------:R-:W-:Y:S05]  /*0940*/  BSYNC.RECONVERGENT B1 ;  /* 0x0000000000017941 */ /* 0x000fea0003800200 */
.L_x_2382:
[----:B------:R-:W-:Y:S01]  /*0950*/  UMOV UR6, 0xffda0d24 ;  /* 0xffda0d2400067882 */ /* 0x000fe20000000000 */
[----:B------:R-:W-:Y:S02]  /*0960*/  UMOV UR7, 0x3c7777d0 ;  /* 0x3c7777d000077882 */ /* 0x000fe40000000000 */
[----:B------:R-:W-:Y:S01]  /*0970*/  DMUL R6, R4, UR6 ;  /* 0x0000000604067c28 */ /* 0x000fe20008000000 */
[----:B------:R-:W-:Y:S01]  /*0980*/  UMOV UR6, 0x652b82fe ;  /* 0x652b82fe00067882 */ /* 0x000fe20000000000 */
[----:B------:R-:W-:-:S06]  /*0990*/  UMOV UR7, 0x3ff71547 ;  /* 0x3ff7154700077882 */ /* 0x000fcc0000000000 */
[----:B------:R-:W-:-:S11]  /*09a0*/  DFMA R4, R4, UR6, R6 ;  /* 0x0000000604047c2b */ /* 0x000fd60008000006 */
.L_x_2381:
[----:B------:R-:W-:Y:S05]  /*09b0*/  BSYNC.RECONVERGENT B0 ;  /* 0x0000000000007941 */ /* 0x000fea0003800200 */
.L_x_2380:
[----:B------:R-:W-:Y:S01]  /*09c0*/  VIADD R29, R3, 0x80 ;  /* 0x00000080031d7836 */ /* 0x000fe20000000000 */
[----:B------:R-:W-:Y:S04]  /*09d0*/  BSSY.RECONVERGENT B0, `(.L_x_2385) ;  /* 0x000005a000007945 */ /* 0x000fe80003800200 */
[----:B------:R-:W-:-:S13]  /*09e0*/  ISETP.GE.U32.AND P1, PT, R29, R0, PT ;  /* 0x000000001d00720c */ /* 0x000fda0003f26070 */
        /* <DEDUP_REMOVED lines=9> */
[----:B------:R-:W-:-:S13]  /*0a80*/  ISETP.GE.U32.AND P2, PT, R22, 0x7fefffff, PT ;  /* 0x7fefffff1600780c */ /* 0x000fda0003f46070 */
[----:B------:R-:W-:Y:S01]  /*0a90*/  @P2 IMAD.MOV.U32 R22, RZ, RZ, 0x0 ;  /* 0x00000000ff162424 */ /* 0x000fe200078e00ff */
[----:B------:R-:W-:Y:S02]  /*0aa0*/  @P2 MOV R23, 0x7ff00000 ;  /* 0x7ff0000000172802 */ /* 0x000fe40000000f00 */
[----:B------:R-:W-:-:S04]  /*0ab0*/  @P2 LOP3.LUT P3, RZ, R9, 0x7fffffff, RZ, 0xc0, !PT ;  /* 0x7fffffff09ff2812 */ /* 0x000fc8000786c0ff */
[----:B------:R-:W-:-:S10]  /*0ac0*/  @P2 DFMA R22, R8, R22, +INF ;  /* 0x7ff000000816242b */ /* 0x000fd40000000016 */
[----:B------:R-:W-:Y:S01]  /*0ad0*/  @P2 FSEL R24, R22, RZ, P3 ;  /* 0x000000ff16182208 */ /* 0x000fe20001800000 */
[----:B------:R-:W-:Y:S01]  /*0ae0*/  IMAD.MOV.U32 R22, RZ, RZ, -0x3ff ;  /* 0xfffffc01ff167424 */ /* 0x000fe200078e00ff */
[----:B------:R-:W-:Y:S01]  /*0af0*/  @P2 FSEL R25, R23, -QNAN , P3 ;  /* 0xfff0000017192808 */ /* 0x000fe20001800000 */
[----:B------:R-:W-:Y:S01]  /*0b00*/  @!P1 IMAD.MOV.U32 R22, RZ, RZ, -0x435 ;  /* 0xfffffbcbff169424 */ /* 0x000fe200078e00ff */
[----:B------:R-:W-:Y:S06]  /*0b10*/  @P2 BRA `(.L_x_2388) ;  /* 0x0000000000f82947 */ /* 0x000fec0003800000 */
[C---:B------:R-:W-:Y:S01]  /*0b20*/  LOP3.LUT R8, R7.reuse, 0xfffff, RZ, 0xc0, !PT ;  /* 0x000fffff07087812 */ /* 0x040fe200078ec0ff */
[----:B------:R-:W-:Y:S01]  /*0b30*/  IMAD.MOV.U32 R24, RZ, RZ, R6 ;  /* 0x000000ffff187224 */ /* 0x000fe200078e0006 */
[----:B------:R-:W-:Y:S01]  /*0b40*/  LEA.HI R22, R7, R22, RZ, 0xc ;  /* 0x0000001607167211 */ /* 0x000fe200078f60ff */
[----:B------:R-:W-:Y:S01]  /*0b50*/  IMAD.MOV.U32 R26, RZ, RZ, RZ ;  /* 0x000000ffff1a7224 */ /* 0x000fe200078e00ff */
[----:B------:R-:W-:Y:S01]  /*0b60*/  LOP3.LUT R25, R8, 0x3ff00000, RZ, 0xfc, !PT ;  /* 0x3ff0000008197812 */ /* 0x000fe200078efcff */
[----:B------:R-:W-:Y:S01]  /*0b70*/  UMOV UR6, 0x3ae80f1e ;  /* 0x3ae80f1e00067882 */ /* 0x000fe20000000000 */
[----:B------:R-:W-:Y:S02]  /*0b80*/  UMOV UR7, 0x3eb1380b ;  /* 0x3eb1380b00077882 */ /* 0x000fe40000000000 */
[----:B------:R-:W-:-:S13]  /*0b90*/  ISETP.GE.U32.AND P1, PT, R25, 0x3ff6a09f, PT ;  /* 0x3ff6a09f1900780c */ /* 0x000fda0003f26070 */
[----:B------:R-:W-:Y:S02]  /*0ba0*/  @P1 IADD3 R9, PT, PT, R25, -0x100000, RZ ;  /* 0xfff0000019091810 */ /* 0x000fe40007ffe0ff */
[----:B------:R-:W-:-:S03]  /*0bb0*/  @P1 IADD3 R22, PT, PT, R22, 0x1, RZ ;  /* 0x0000000116161810 */ /* 0x000fc60007ffe0ff */
        /* <DEDUP_REMOVED lines=37> */
[----:B------:R-:W-:Y:S01]  /*0e10*/  DMUL R24, R24, R6 ;  /* 0x0000000618187228 */ /* 0x000fe20000000000 */
[----:B------:R-:W-:Y:S01]  /*0e20*/  LOP3.LUT R6, R22, 0x80000000, RZ, 0x3c, !PT ;  /* 0x8000000016067812 */ /* 0x000fe200078e3cff */
[----:B------:R-:W-:-:S06]  /*0e30*/  IMAD.MOV.U32 R7, RZ, RZ, 0x43300000 ;  /* 0x43300000ff077424 */ /* 0x000fcc00078e00ff */
[----:B------:R-:W-:Y:S02]  /*0e40*/  DFMA R24, R26, R24, R8 ;  /* 0x000000181a18722b */ /* 0x000fe40000000008 */
[----:B------:R-:W-:Y:S01]  /*0e50*/  DADD R6, R6, -UR6 ;  /* 0x8000000606067e29 */ /* 0x000fe20008000000 */
[----:B------:R-:W-:Y:S01]  /*0e60*/  UMOV UR6, 0xfefa39ef ;  /* 0xfefa39ef00067882 */ /* 0x000fe20000000000 */
[----:B------:R-:W-:-:S06]  /*0e70*/  UMOV UR7, 0x3fe62e42 ;  /* 0x3fe62e4200077882 */ /* 0x000fcc0000000000 */
[----:B------:R-:W-:-:S08]  /*0e80*/  DFMA R8, R6, UR6, R26 ;  /* 0x0000000606087c2b */ /* 0x000fd0000800001a */
[----:B------:R-:W-:Y:S01]  /*0e90*/  DFMA R22, R6, -UR6, R8 ;  /* 0x8000000606167c2b */ /* 0x000fe20008000008 */
[----:B------:R-:W-:Y:S01]  /*0ea0*/  UMOV UR6, 0x3b39803f ;  /* 0x3b39803f00067882 */ /* 0x000fe20000000000 */
[----:B------:R-:W-:-:S06]  /*0eb0*/  UMOV UR7, 0x3c7abc9e ;  /* 0x3c7abc9e00077882 */ /* 0x000fcc0000000000 */
[----:B------:R-:W-:-:S08]  /*0ec0*/  DADD R22, -R26, R22 ;  /* 0x000000001a167229 */ /* 0x000fd00000000116 */
[----:B------:R-:W-:-:S08]  /*0ed0*/  DADD R22, R24, -R22 ;  /* 0x0000000018167229 */ /* 0x000fd00000000816 */
[----:B------:R-:W-:-:S08]  /*0ee0*/  DFMA R22, R6, UR6, R22 ;  /* 0x0000000606167c2b */ /* 0x000fd00008000016 */
[----:B------:R-:W-:-:S11]  /*0ef0*/  DADD R24, R8, R22 ;  /* 0x0000000008187229 */ /* 0x000fd60000000016 */
.L_x_2388:
[----:B------:R-:W-:Y:S05]  /*0f00*/  BSYNC.RECONVERGENT B1 ;  /* 0x0000000000017941 */ /* 0x000fea0003800200 */
.L_x_2387:
[----:B------:R-:W-:Y:S01]  /*0f10*/  UMOV UR6, 0xffda0d24 ;  /* 0xffda0d2400067882 */ /* 0x000fe20000000000 */
[----:B------:R-:W-:Y:S02]  /*0f20*/  UMOV UR7, 0x3c7777d0 ;  /* 0x3c7777d000077882 */ /* 0x000fe40000000000 */
[----:B------:R-:W-:Y:S01]  /*0f30*/  DMUL R6, R24, UR6 ;  /* 0x0000000618067c28 */ /* 0x000fe20008000000 */
[----:B------:R-:W-:Y:S01]  /*0f40*/  UMOV UR6, 0x652b82fe ;  /* 0x652b82fe00067882 */ /* 0x000fe20000000000 */
[----:B------:R-:W-:-:S06]  /*0f50*/  UMOV UR7, 0x3ff71547 ;  /* 0x3ff7154700077882 */ /* 0x000fcc0000000000 */
[----:B------:R-:W-:-:S11]  /*0f60*/  DFMA R6, R24, UR6, R6 ;  /* 0x0000000618067c2b */ /* 0x000fd60008000006 */
.L_x_2386:
[----:B------:R-:W-:Y:S05]  /*0f70*/  BSYNC.RECONVERGENT B0 ;  /* 0x0000000000007941 */ /* 0x000fea0003800200 */
.L_x_2385:
[----:B-----5:R-:W-:Y:S01]  /*0f80*/  VIADD R9, R3, 0x100 ;  /* 0x0000010003097836 */ /* 0x020fe20000000000 */
[----:B------:R-:W-:Y:S04]  /*0f90*/  BSSY.RECONVERGENT B0, `(.L_x_2389) ;  /* 0x000005a000007945 */ /* 0x000fe80003800200 */
[----:B------:R-:W-:-:S13]  /*0fa0*/  ISETP.GE.U32.AND P1, PT, R9, R0, PT ;  /* 0x000000000900720c */ /* 0x000fda0003f26070 */
[----:B------:R-:W-:Y:S05]  /*0fb0*/  @P1 BRA `(.L_x_2390) ;  /* 0x00000004005c1947 */ /* 0x000fea0003800000 */
[----:B------:R-:W-:Y:S01]  /*0fc0*/  ISETP.GT.AND P1, PT, R11, 0xfffff, PT ;  /* 0x000fffff0b00780c */ /* 0x000fe20003f24270 */
[----:B------:R-:W-:Y:S01]  /*0fd0*/  IMAD.MOV.U32 R9, RZ, RZ, R11 ;  /* 0x000000ffff097224 */ /* 0x000fe200078e000b */
[----:B------:R-:W-:Y:S01]  /*0fe0*/  BSSY.RECONVERGENT B1, `(.L_x_2391) ;  /* 0x000004e000017945 */ /* 0x000fe20003800200 */
[----:B------:R-:W-:-:S10]  /*0ff0*/  IMAD.MOV.U32 R8, RZ, RZ, R10 ;  /* 0x000000ffff087224 */ /* 0x000fd400078e000a */
[----:B------:R-:W-:-:S10]  /*1000*/  @!P1 DMUL R10, R10, 1.80143985094819840000e+16 ;  /* 0x435000000a0a9828 */ /* 0x000fd40000000000 */
[----:B------:R-:W-:Y:S02]  /*1010*/  @!P1 MOV R9, R11 ;  /* 0x0000000b00099202 */ /* 0x000fe40000000f00 */
[----:B------:R-:W-:-:S03]  /*1020*/  @!P1 MOV R8, R10 ;  /* 0x0000000a00089202 */ /* 0x000fc60000000f00 */
[----:B------:R-:W-:-:S05]  /*1030*/  VIADD R22, R9, 0xffffffff ;  /* 0xffffffff09167836 */ /* 0x000fca0000000000 */
[----:B------:R-:W-:-:S13]  /*1040*/  ISETP.GE.U32.AND P2, PT, R22, 0x7fefffff, PT ;  /* 0x7fefffff1600780c */ /* 0x000fda0003f46070 */
[----:B------:R-:W-:Y:S01]  /*1050*/  @P2 IMAD.MOV.U32 R22, RZ, RZ, 0x0 ;  /* 0x00000000ff162424 */ /* 0x000fe200078e00ff */
[----:B------:R-:W-:Y:S01]  /*1060*/  @P2 LOP3.LUT P3, RZ, R11, 0x7fffffff, RZ, 0xc0, !PT ;  /* 0x7fffffff0bff2812 */ /* 0x000fe2000786c0ff */
[----:B------:R-:W-:-:S06]  /*1070*/  @P2 IMAD.MOV.U32 R23, RZ, RZ, 0x7ff00000 ;  /* 0x7ff00000ff172424 */ /* 0x000fcc00078e00ff */
        /* <DEDUP_REMOVED lines=8> */
[----:B------:R-:W-:Y:S01]  /*1100*/  MOV R26, RZ ;  /* 0x000000ff001a7202 */ /* 0x000fe20000000f00 */
[----:B------:R-:W-:Y:S01]  /*1110*/  UMOV UR6, 0x3ae80f1e ;  /* 0x3ae80f1e00067882 */ /* 0x000fe20000000000 */
[----:B------:R-:W-:Y:S01]  /*1120*/  LOP3.LUT R25, R10, 0x3ff00000, RZ, 0xfc, !PT ;  /* 0x3ff000000a197812 */ /* 0x000fe200078efcff */
[----:B------:R-:W-:Y:S01]  /*1130*/  UMOV UR7, 0x3eb1380b ;  /* 0x3eb1380b00077882 */ /* 0x000fe20000000000 */
[----:B------:R-:W-:Y:S02]  /*1140*/  LEA.HI R22, R9, R22, RZ, 0xc ;  /* 0x0000001609167211 */ /* 0x000fe400078f60ff */
[----:B------:R-:W-:-:S13]  /*1150*/  ISETP.GE.U32.AND P1, PT, R25, 0x3ff6a09f, PT ;  /* 0x3ff6a09f1900780c */ /* 0x000fda0003f26070 */
        /* <DEDUP_REMOVED lines=54> */
.L_x_2392:
[----:B------:R-:W-:Y:S05]  /*14c0*/  BSYNC.RECONVERGENT B1 ;  /* 0x0000000000017941 */ /* 0x000fea0003800200 */
.L_x_2391:
[----:B------:R-:W-:Y:S01]  /*14d0*/  UMOV UR6, 0xffda0d24 ;  /* 0xffda0d2400067882 */ /* 0x000fe20000000000 */
[----:B------:R-:W-:Y:S02]  /*14e0*/  UMOV UR7, 0x3c7777d0 ;  /* 0x3c7777d000077882 */ /* 0x000fe40000000000 */
[----:B------:R-:W-:Y:S01]  /*14f0*/  DMUL R8, R24, UR6 ;  /* 0x0000000618087c28 */ /* 0x000fe20008000000 */
[----:B------:R-:W-:Y:S01]  /*1500*/  UMOV UR6, 0x652b82fe ;  /* 0x652b82fe00067882 */ /* 0x000fe20000000000 */
[----:B------:R-:W-:-:S06]  /*1510*/  UMOV UR7, 0x3ff71547 ;  /* 0x3ff7154700077882 */ /* 0x000fcc0000000000 */
[----:B------:R-:W-:-:S11]  /*1520*/  DFMA R8, R24, UR6, R8 ;  /* 0x0000000618087c2b */ /* 0x000fd60008000008 */
.L_x_2390:
[----:B------:R-:W-:Y:S05]  /*1530*/  BSYNC.RECONVERGENT B0 ;  /* 0x0000000000007941 */ /* 0x000fea0003800200 */
.L_x_2389:
[----:B------:R-:W-:Y:S01]  /*1540*/  IADD3 R11, PT, PT, R3, 0x180, RZ ;  /* 0x00000180030b7810 */ /* 0x000fe20007ffe0ff */
[----:B------:R-:W-:Y:S03]  /*1550*/  BSSY.RECONVERGENT B0, `(.L_x_2393) ;  /* 0x000005a000007945 */ /* 0x000fe60003800200 */
[----:B------:R-:W-:-:S13]  /*1560*/  ISETP.GE.U32.AND P1, PT, R11, R0, PT ;  /* 0x000000000b00720c */ /* 0x000fda0003f26070 */
[----:B------:R-:W-:Y:S05]  /*1570*/  @P1 BRA `(.L_x_2394) ;  /* 0x00000004005c1947 */ /* 0x000fea0003800000 */
[----:B------:R-:W-:Y:S01]  /*1580*/  ISETP.GT.AND P1, PT, R13, 0xfffff, PT ;  /* 0x000fffff0d00780c */ /* 0x000fe20003f24270 */
[----:B------:R-:W-:Y:S01]  /*1590*/  IMAD.MOV.U32 R11, RZ, RZ, R13 ;  /* 0x000000ffff0b7224 */ /* 0x000fe200078e000d */
[----:B------:R-:W-:Y:S01]  /*15a0*/  BSSY.RECONVERGENT B1, `(.L_x_2395) ;  /* 0x000004e000017945 */ /* 0x000fe20003800200 */
[----:B------:R-:W-:-:S10]  /*15b0*/  IMAD.MOV.U32 R10, RZ, RZ, R12 ;  /* 0x000000ffff0a7224 */ /* 0x000fd400078e000c */
[----:B------:R-:W-:-:S10]  /*15c0*/  @!P1 DMUL R12, R12, 1.80143985094819840000e+16 ;  /* 0x435000000c0c9828 */ /* 0x000fd40000000000 */
[----:B------:R-:W-:Y:S02]  /*15d0*/  @!P1 IMAD.MOV.U32 R11, RZ, RZ, R13 ;  /* 0x000000ffff0b9224 */ /* 0x000fe400078e000d */
[----:B------:R-:W-:Y:S02]  /*15e0*/  @!P1 IMAD.MOV.U32 R10, RZ, RZ, R12 ;  /* 0x000000ffff0a9224 */ /* 0x000fe400078e000c */
[----:B------:R-:W-:-:S05]  /*15f0*/  VIADD R22, R11, 0xffffffff ;  /* 0xffffffff0b167836 */ /* 0x000fca0000000000 */
[----:B------:R-:W-:-:S13]  /*1600*/  ISETP.GE.U32.AND P2, PT, R22, 0x7fefffff, PT ;  /* 0x7fefffff1600780c */ /* 0x000fda0003f46070 */
[----:B------:R-:W-:Y:S01]  /*1610*/  @P2 MOV R22, 0x0 ;  /* 0x0000000000162802 */ /* 0x000fe20000000f00 */
[----:B------:R-:W-:Y:S01]  /*1620*/  @P2 IMAD.MOV.U32 R23, RZ, RZ, 0x7ff00000 ;  /* 0x7ff00000ff172424 */ /* 0x000fe200078e00ff */
[----:B------:R-:W-:-:S05]  /*1630*/  @P2 LOP3.LUT P3, RZ, R13, 0x7fffffff, RZ, 0xc0, !PT ;  /* 0x7fffffff0dff2812 */ /* 0x000fca000786c0ff */
[----:B------:R-:W-:-:S10]  /*1640*/  @P2 DFMA R22, R12, R22, +INF ;  /* 0x7ff000000c16242b */ /* 0x000fd40000000016 */
[----:B------:R-:W-:Y:S01]  /*1650*/  @P2 FSEL R24, R22, RZ, P3 ;  /* 0x000000ff16182208 */ /* 0x000fe20001800000 */
[----:B------:R-:W-:Y:S01]  /*1660*/  IMAD.MOV.U32 R22, RZ, RZ, -0x3ff ;  /* 0xfffffc01ff167424 */ /* 0x000fe200078e00ff */
[----:B------:R-:W-:Y:S01]  /*1670*/  @P2 FSEL R25, R23, -QNAN , P3 ;  /* 0xfff0000017192808 */ /* 0x000fe20001800000 */
[----:B------:R-:W-:Y:S01]  /*1680*/  @!P1 IMAD.MOV.U32 R22, RZ, RZ, -0x435 ;  /* 0xfffffbcbff169424 */ /* 0x000fe200078e00ff */
[----:B------:R-:W-:Y:S06]  /*1690*/  @P2 BRA `(.L_x_2396) ;  /* 0x0000000000f82947 */ /* 0x000fec0003800000 */
[C---:B------:R-:W-:Y:S01]  /*16a0*/  LOP3.LUT R12, R11.reuse, 0xfffff, RZ, 0xc0, !PT ;  /* 0x000fffff0b0c7812 */ /* 0x040fe200078ec0ff */
[----:B------:R-:W-:Y:S01]  /*16b0*/  IMAD.MOV.U32 R26, RZ, RZ, RZ ;  /* 0x000000ffff1a7224 */ /* 0x000fe200078e00ff */
[----:B------:R-:W-:Y:S01]  /*16c0*/  MOV R24, R10 ;  /* 0x0000000a00187202 */ /* 0x000fe20000000f00 */
        /* <DEDUP_REMOVED lines=21> */
[----:B------:R-:W-:Y:S01]  /*1820*/  IMAD.MOV.U32 R10, RZ, RZ, -0x748574fc ;  /* 0x8b7a8b04ff0a7424 */ /* 0x000fe200078e00ff */
[----:B------:R-:W-:-:S06]  /*1830*/  MOV R11, 0x3ed0ee25 ;  /* 0x3ed0ee25000b7802 */ /* 0x000fcc0000000f00 */
        /* <DEDUP_REMOVED lines=36> */
.L_x_2396:
[----:B------:R-:W-:Y:S05]  /*1a80*/  BSYNC.RECONVERGENT B1 ;  /* 0x0000000000017941 */ /* 0x000fea0003800200 */
.L_x_2395:
[----:B------:R-:W-:Y:S01]  /*1a90*/  UMOV UR6, 0xffda0d24 ;  /* 0xffda0d2400067882 */ /* 0x000fe20000000000 */
[----:B------:R-:W-:Y:S02]  /*1aa0*/  UMOV UR7, 0x3c7777d0 ;  /* 0x3c7777d000077882 */ /* 0x000fe40000000000 */
[----:B------:R-:W-:Y:S01]  /*1ab0*/  DMUL R10, R24, UR6 ;  /* 0x00000006180a7c28 */ /* 0x000fe20008000000 */
[----:B------:R-:W-:Y:S01]  /*1ac0*/  UMOV UR6, 0x652b82fe ;  /* 0x652b82fe00067882 */ /* 0x000fe20000000000 */
[----:B------:R-:W-:-:S06]  /*1ad0*/  UMOV UR7, 0x3ff71547 ;  /* 0x3ff7154700077882 */ /* 0x000fcc0000000000 */
[----:B------:R-:W-:-:S11]  /*1ae0*/  DFMA R10, R24, UR6, R10 ;  /* 0x00000006180a7c2b */ /* 0x000fd6000800000a */
.L_x_2394:
[----:B------:R-:W-:Y:S05]  /*1af0*/  BSYNC.RECONVERGENT B0 ;  /* 0x0000000000007941 */ /* 0x000fea0003800200 */
.L_x_2393:
[----:B------:R-:W-:Y:S01]  /*1b00*/  VIADD R13, R3, 0x200 ;  /* 0x00000200030d7836 */ /* 0x000fe20000000000 */
[----:B------:R-:W-:Y:S04]  /*1b10*/  BSSY.RECONVERGENT B0, `(.L_x_2397) ;  /* 0x000005a000007945 */ /* 0x000fe80003800200 */
[----:B------:R-:W-:-:S13]  /*1b20*/  ISETP.GE.U32.AND P1, PT, R13, R0, PT ;  /* 0x000000000d00720c */ /* 0x000fda0003f26070 */
[----:B------:R-:W-:Y:S05]  /*1b30*/  @P1 BRA `(.L_x_2398) ;  /* 0x00000004005c1947 */ /* 0x000fea0003800000 */
[----:B------:R-:W-:Y:S01]  /*1b40*/  ISETP.GT.AND P1, PT, R15, 0xfffff, PT ;  /* 0x000fffff0f00780c */ /* 0x000fe20003f24270 */
        /* <DEDUP_REMOVED lines=9> */
[----:B------:R-:W-:Y:S01]  /*1be0*/  @P2 LOP3.LUT P3, RZ, R15, 0x7fffffff, RZ, 0xc0, !PT ;  /* 0x7fffffff0fff2812 */ /* 0x000fe2000786c0ff */
[----:B------:R-:W-:-:S06]  /*1bf0*/  @P2 IMAD.MOV.U32 R23, RZ, RZ, 0x7ff00000 ;  /* 0x7ff00000ff172424 */ /* 0x000fcc00078e00ff */
[----:B------:R-:W-:-:S10]  /*1c00*/  @P2 DFMA R22, R14, R22, +INF ;  /* 0x7ff000000e16242b */ /* 0x000fd40000000016 */
[----:B------:R-:W-:Y:S02]  /*1c10*/  @P2 FSEL R24, R22, RZ, P3 ;  /* 0x000000ff16182208 */ /* 0x000fe40001800000 */
[----:B------:R-:W-:Y:S01]  /*1c20*/  MOV R22, 0xfffffc01 ;  /* 0xfffffc0100167802 */ /* 0x000fe20000000f00 */
[----:B------:R-:W-:Y:S01]  /*1c30*/  @!P1 IMAD.MOV.U32 R22, RZ, RZ, -0x435 ;  /* 0xfffffbcbff169424 */ /* 0x000fe200078e00ff */
[----:B------:R-:W-:Y:S01]  /*1c40*/  @P2 FSEL R25, R23, -QNAN , P3 ;  /* 0xfff0000017192808 */ /* 0x000fe20001800000 */
        /* <DEDUP_REMOVED lines=9> */
[----:B------:R-:W-:Y:S02]  /*1ce0*/  @P1 VIADD R15, R25, 0xfff00000 ;  /* 0xfff00000190f1836 */ /* 0x000fe40000000000 */
[----:B------:R-:W-:-:S03]  /*1cf0*/  @P1 VIADD R22, R22, 0x1 ;  /* 0x0000000116161836 */ /* 0x000fc60000000000 */
        /* <DEDUP_REMOVED lines=38> */
[----:B------:R-:W-:Y:S02]  /*1f60*/  LOP3.LUT R12, R22, 0x80000000, RZ, 0x3c, !PT ;  /* 0x80000000160c7812 */ /* 0x000fe400078e3cff */
[----:B------:R-:W-:-:S05]  /*1f70*/  MOV R13, 0x43300000 ;  /* 0x43300000000d7802 */ /* 0x000fca0000000f00 */
        /* <DEDUP_REMOVED lines=12> */
.L_x_2400:
[----:B------:R-:W-:Y:S05]  /*2040*/  BSYNC.RECONVERGENT B1 ;  /* 0x0000000000017941 */ /* 0x000fea0003800200 */
.L_x_2399:
[----:B------:R-:W-:Y:S01]  /*2050*/  UMOV UR6, 0xffda0d24 ;  /* 0xffda0d2400067882 */ /* 0x000fe20000000000 */
[----:B------:R-:W-:Y:S02]  /*2060*/  UMOV UR7, 0x3c7777d0 ;  /* 0x3c7777d000077882 */ /* 0x000fe40000000000 */
[----:B------:R-:W-:Y:S01]  /*2070*/  DMUL R12, R24, UR6 ;  /* 0x00000006180c7c28 */ /* 0x000fe20008000000 */
[----:B------:R-:W-:Y:S01]  /*2080*/  UMOV UR6, 0x652b82fe ;  /* 0x652b82fe00067882 */ /* 0x000fe20000000000 */
[----:B------:R-:W-:-:S06]  /*2090*/  UMOV UR7, 0x3ff71547 ;  /* 0x3ff7154700077882 */ /* 0x000fcc0000000000 */
[----:B------:R-:W-:-:S11]  /*20a0*/  DFMA R12, R24, UR6, R12 ;  /* 0x00000006180c7c2b */ /* 0x000fd6000800000c */
.L_x_2398:
[----:B------:R-:W-:Y:S05]  /*20b0*/  BSYNC.RECONVERGENT B0 ;  /* 0x0000000000007941 */ /* 0x000fea0003800200 */
.L_x_2397:
[----:B------:R-:W-:Y:S01]  /*20c0*/  VIADD R15, R3, 0x280 ;  /* 0x00000280030f7836 */ /* 0x000fe20000000000 */
        /* <DEDUP_REMOVED lines=9> */
[----:B------:R-:W-:-:S03]  /*2160*/  @!P1 IMAD.MOV.U32 R14, RZ, RZ, R16 ;  /* 0x000000ffff0e9224 */ /* 0x000fc600078e0010 */
[----:B------:R-:W-:-:S04]  /*2170*/  IADD3 R22, PT, PT, R15, -0x1, RZ ;  /* 0xffffffff0f167810 */ /* 0x000fc80007ffe0ff */
[----:B------:R-:W-:-:S13]  /*2180*/  ISETP.GE.U32.AND P2, PT, R22, 0x7fefffff, PT ;  /* 0x7fefffff1600780c */ /* 0x000fda0003f46070 */
[----:B------:R-:W-:Y:S01]  /*2190*/  @P2 IMAD.MOV.U32 R22, RZ, RZ, 0x0 ;  /* 0x00000000ff162424 */ /* 0x000fe200078e00ff */
[----:B------:R-:W-:Y:S01]  /*21a0*/  @P2 LOP3.LUT P3, RZ, R17, 0x7fffffff, RZ, 0xc0, !PT ;  /* 0x7fffffff11ff2812 */ /* 0x000fe2000786c0ff */
[----:B------:R-:W-:-:S06]  /*21b0*/  @P2 IMAD.MOV.U32 R23, RZ, RZ, 0x7ff00000 ;  /* 0x7ff00000ff172424 */ /* 0x000fcc00078e00ff */
[----:B------:R-:W-:-:S10]  /*21c0*/  @P2 DFMA R22, R16, R22, +INF ;  /* 0x7ff000001016242b */ /* 0x000fd40000000016 */
[----:B------:R-:W-:Y:S01]  /*21d0*/  @P2 FSEL R24, R22, RZ, P3 ;  /* 0x000000ff16182208 */ /* 0x000fe20001800000 */
[----:B------:R-:W-:Y:S01]  /*21e0*/  IMAD.MOV.U32 R22, RZ, RZ, -0x3ff ;  /* 0xfffffc01ff167424 */ /* 0x000fe200078e00ff */
[----:B------:R-:W-:Y:S02]  /*21f0*/  @P2 FSEL R25, R23, -QNAN , P3 ;  /* 0xfff0000017192808 */ /* 0x000fe40001800000 */
[----:B------:R-:W-:Y:S01]  /*2200*/  @!P1 MOV R22, 0xfffffbcb ;  /* 0xfffffbcb00169802 */ /* 0x000fe20000000f00 */
        /* <DEDUP_REMOVED lines=25> */
[----:B------:R-:W-:Y:S01]  /*23a0*/  MOV R14, 0x8b7a8b04 ;  /* 0x8b7a8b04000e7802 */ /* 0x000fe20000000f00 */
        /* <DEDUP_REMOVED lines=37> */
.L_x_2404:
[----:B------:R-:W-:Y:S05]  /*2600*/  BSYNC.RECONVERGENT B1 ;  /* 0x0000000000017941 */ /* 0x000fea0003800200 */
.L_x_2403:
[----:B------:R-:W-:Y:S01]  /*2610*/  UMOV UR6, 0xffda0d24 ;  /* 0xffda0d2400067882 */ /* 0x000fe20000000000 */
[----:B------:R-:W-:Y:S02]  /*2620*/  UMOV UR7, 0x3c7777d0 ;  /* 0x3c7777d000077882 */ /* 0x000fe40000000000 */
[----:B------:R-:W-:Y:S01]  /*2630*/  DMUL R14, R24, UR6 ;  /* 0x00000006180e7c28 */ /* 0x000fe20008000000 */
[----:B------:R-:W-:Y:S01]  /*2640*/  UMOV UR6, 0x652b82fe ;  /* 0x652b82fe00067882 */ /* 0x000fe20000000000 */
[----:B------:R-:W-:-:S06]  /*2650*/  UMOV UR7, 0x3ff71547 ;  /* 0x3ff7154700077882 */ /* 0x000fcc0000000000 */
[----:B------:R-:W-:-:S11]  /*2660*/  DFMA R14, R24, UR6, R14 ;  /* 0x00000006180e7c2b */ /* 0x000fd6000800000e */
.L_x_2402:
[----:B------:R-:W-:Y:S05]  /*2670*/  BSYNC.RECONVERGENT B0 ;  /* 0x0000000000007941 */ /* 0x000fea0003800200 */
.L_x_2401:
        /* <DEDUP_REMOVED lines=84> */
.L_x_2408:
[----:B------:R-:W-:Y:S05]  /*2bc0*/  BSYNC.RECONVERGENT B1 ;  /* 0x0000000000017941 */ /* 0x000fea0003800200 */
.L_x_2407:
[----:B------:R-:W-:Y:S01]  /*2bd0*/  UMOV UR6, 0xffda0d24 ;  /* 0xffda0d2400067882 */ /* 0x000fe20000000000 */
[----:B------:R-:W-:Y:S02]  /*2be0*/  UMOV UR7, 0x3c7777d0 ;  /* 0x3c7777d000077882 */ /* 0x000fe40000000000 */
[----:B------:R-:W-:Y:S01]  /*2bf0*/  DMUL R16, R24, UR6 ;  /* 0x0000000618107c28 */ /* 0x000fe20008000000 */
[----:B------:R-:W-:Y:S01]  /*2c00*/  UMOV UR6, 0x652b82fe ;  /* 0x652b82fe00067882 */ /* 0x000fe20000000000 */
[----:B------:R-:W-:-:S06]  /*2c10*/  UMOV UR7, 0x3ff71547 ;  /* 0x3ff7154700077882 */ /* 0x000fcc0000000000 */
[----:B------:R-:W-:-:S11]  /*2c20*/  DFMA R16, R24, UR6, R16 ;  /* 0x0000000618107c2b */ /* 0x000fd60008000010 */
.L_x_2406:
[----:B------:R-:W-:Y:S05]  /*2c30*/  BSYNC.RECONVERGENT B0 ;  /* 0x0000000000007941 */ /* 0x000fea0003800200 */
.L_x_2405:
[----:B------:R-:W-:Y:S01]  /*2c40*/  VIADD R21, R3, 0x380 ;  /* 0x0000038003157836 */ /* 0x000fe20000000000 */
[----:B------:R-:W-:Y:S04]  /*2c50*/  BSSY.RECONVERGENT B0, `(.L_x_2409) ;  /* 0x000005a000007945 */ /* 0x000fe80003800200 */
[----:B------:R-:W-:-:S13]  /*2c60*/  ISETP.GE.U32.AND P1, PT, R21, R0, PT ;  /* 0x000000001500720c */ /* 0x000fda0003f26070 */
[----:B------:R-:W-:Y:S05]  /*2c70*/  @P1 BRA `(.L_x_2410) ;  /* 0x00000004005c1947 */ /* 0x000fea0003800000 */
[----:B------:R-:W-:Y:S01]  /*2c80*/  ISETP.GT.AND P1, PT, R19, 0xfffff, PT ;  /* 0x000fffff1300780c */ /* 0x000fe20003f24270 */
[----:B------:R-:W-:Y:S01]  /*2c90*/  IMAD.MOV.U32 R21, RZ, RZ, R19 ;  /* 0x000000ffff157224 */ /* 0x000fe200078e0013 */
[----:B------:R-:W-:Y:S01]  /*2ca0*/  BSSY.RECONVERGENT B1, `(.L_x_2411) ;  /* 0x000004e000017945 */ /* 0x000fe20003800200 */
[----:B------:R-:W-:Y:S02]  /*2cb0*/  IMAD.MOV.U32 R20, RZ, RZ, R18 ;  /* 0x000000ffff147224 */ /* 0x000fe400078e0012 */
[----:B------:R-:W-:-:S08]  /*2cc0*/  IMAD.MOV.U32 R26, RZ, RZ, -0x3ff ;  /* 0xfffffc01ff1a7424 */ /* 0x000fd000078e00ff */
[----:B------:R-:W-:Y:S01]  /*2cd0*/  @!P1 DMUL R18, R18, 1.80143985094819840000e+16 ;  /* 0x4350000012129828 */ /* 0x000fe20000000000 */
[----:B------:R-:W-:-:S09]  /*2ce0*/  @!P1 IMAD.MOV.U32 R26, RZ, RZ, -0x435 ;  /* 0xfffffbcbff1a9424 */ /* 0x000fd200078e00ff */
        /* <DEDUP_REMOVED lines=8> */
[----:B------:R-:W-:Y:S02]  /*2d70*/  @P2 FSEL R24, R22, RZ, P3 ;  /* 0x000000ff16182208 */ /* 0x000fe40001800000 */
[----:B------:R-:W-:Y:S01]  /*2d80*/  @P2 FSEL R25, R23, -QNAN , P3 ;  /* 0xfff0000017192808 */ /* 0x000fe20001800000 */
[----:B------:R-:W-:Y:S06]  /*2d90*/  @P2 BRA `(.L_x_2412) ;  /* 0x0000000000f82947 */ /* 0x000fec0003800000 */
[C---:B------:R-:W-:Y:S01]  /*2da0*/  LOP3.LUT R18, R21.reuse, 0xfffff, RZ, 0xc0, !PT ;  /* 0x000fffff15127812 */ /* 0x040fe200078ec0ff */
[----:B------:R-:W-:Y:S01]  /*2db0*/  IMAD.MOV.U32 R22, RZ, RZ, R20 ;  /* 0x000000ffff167224 */ /* 0x000fe200078e0014 */
[----:B------:R-:W-:Y:S01]  /*2dc0*/  LEA.HI R26, R21, R26, RZ, 0xc ;  /* 0x0000001a151a7211 */ /* 0x000fe200078f60ff */
[----:B------:R-:W-:Y:S01]  /*2dd0*/  UMOV UR6, 0x3ae80f1e ;  /* 0x3ae80f1e00067882 */ /* 0x000fe20000000000 */
[----:B------:R-:W-:Y:S01]  /*2de0*/  LOP3.LUT R23, R18, 0x3ff00000, RZ, 0xfc, !PT ;  /* 0x3ff0000012177812 */ /* 0x000fe200078efcff */
[----:B------:R-:W-:Y:S01]  /*2df0*/  UMOV UR7, 0x3eb1380b ;  /* 0x3eb1380b00077882 */ /* 0x000fe20000000000 */
[----:B------:R-:W-:Y:S02]  /*2e00*/  MOV R18, RZ ;  /* 0x000000ff00127202 */ /* 0x000fe40000000f00 */
        /* <DEDUP_REMOVED lines=55> */
.L_x_2412:
[----:B------:R-:W-:Y:S05]  /*3180*/  BSYNC.RECONVERGENT B1 ;  /* 0x0000000000017941 */ /* 0x000fea0003800200 */
.L_x_2411:
[----:B------:R-:W-:Y:S01]  /*3190*/  UMOV UR6, 0xffda0d24 ;  /* 0xffda0d2400067882 */ /* 0x000fe20000000000 */
[----:B------:R-:W-:Y:S02]  /*31a0*/  UMOV UR7, 0x3c7777d0 ;  /* 0x3c7777d000077882 */ /* 0x000fe40000000000 */
[----:B------:R-:W-:Y:S01]  /*31b0*/  DMUL R18, R24, UR6 ;  /* 0x0000000618127c28 */ /* 0x000fe20008000000 */
[----:B------:R-:W-:Y:S01]  /*31c0*/  UMOV UR6, 0x652b82fe ;  /* 0x652b82fe00067882 */ /* 0x000fe20000000000 */
[----:B------:R-:W-:-:S06]  /*31d0*/  UMOV UR7, 0x3ff71547 ;  /* 0x3ff7154700077882 */ /* 0x000fcc0000000000 */
[----:B------:R-:W-:-:S11]  /*31e0*/  DFMA R24, R24, UR6, R18 ;  /* 0x0000000618187c2b */ /* 0x000fd60008000012 */
.L_x_2410:
[----:B------:R-:W-:Y:S05]  /*31f0*/  BSYNC.RECONVERGENT B0 ;  /* 0x0000000000007941 */ /* 0x000fea0003800200 */
.L_x_2409:
[----:B------:R-:W0:Y:S01]  /*3200*/  @!P0 LDC.64 R18, c[0x0][0x388] ;  /* 0x0000e200ff128b82 */ /* 0x000e220000000a00 */
[----:B------:R-:W-:Y:S01]  /*3210*/  @!P0 IADD3 R21, PT, PT, R2, R3, RZ ;  /* 0x0000000302158210 */ /* 0x000fe20007ffe0ff */
[----:B------:R-:W-:Y:S01]  /*3220*/  @!P0 IMAD.MOV.U32 R3, RZ, RZ, R29 ;  /* 0x000000ffff038224 */ /* 0x000fe200078e001d */
[----:B------:R-:W-:Y:S04]  /*3230*/  BSSY.RECONVERGENT B0, `(.L_x_2413) ;  /* 0x000002f000007945 */ /* 0x000fe80003800200 */
[----:B------:R-:W-:Y:S01]  /*3240*/  BSSY.RELIABLE B1, `(.L_x_2414) ;  /* 0x0000027000017945 */ /* 0x000fe20003800100 */
[----:B0-----:R-:W-:-:S05]  /*3250*/  @!P0 IMAD.WIDE.U32 R18, R21, 0x8, R18 ;  /* 0x0000000815128825 */ /* 0x001fca00078e0012 */
[----:B------:R0:W-:Y:S01]  /*3260*/  @!P0 STG.E.64 desc[UR4][R18.64], R4 ;  /* 0x0000000412008986 */ /* 0x0001e2000c101b04 */
[----:B------:R-:W-:-:S13]  /*3270*/  ISETP.GE.U32.AND P0, PT, R3, R0, PT ;  /* 0x000000000300720c */ /* 0x000fda0003f06070 */
[----:B0-----:R-:W-:Y:S05]  /*3280*/  @P0 BRA `(.L_x_2415) ;  /* 0x0000000000300947 */ /* 0x001fea0003800000 */
[----:B------:R-:W0:Y:S01]  /*3290*/  LDC.64 R4, c[0x0][0x388] ;  /* 0x0000e200ff047b82 */ /* 0x000e220000000a00 */
[----:B------:R-:W-:Y:S02]  /*32a0*/  IMAD.IADD R19, R2, 0x1, R3 ;  /* 0x0000000102137824 */ /* 0x000fe400078e0203 */
[----:B------:R-:W-:-:S05]  /*32b0*/  VIADD R3, R3, 0x80 ;  /* 0x0000008003037836 */ /* 0x000fca0000000000 */
[----:B------:R-:W-:Y:S01]  /*32c0*/  ISETP.GE.U32.AND P0, PT, R3, R0, PT ;  /* 0x000000000300720c */ /* 0x000fe20003f06070 */
[----:B0-----:R-:W-:-:S05]  /*32d0*/  IMAD.WIDE.U32 R4, R19, 0x8, R4 ;  /* 0x0000000813047825 */ /* 0x001fca00078e0004 */
[----:B------:R0:W-:Y:S07]  /*32e0*/  STG.E.64 desc[UR4][R4.64], R6 ;  /* 0x0000000604007986 */ /* 0x0001ee000c101b04 */
[----:B------:R-:W-:Y:S05]  /*32f0*/  @P0 BRA `(.L_x_2416) ;  /* 0x0000000000300947 */ /* 0x000fea0003800000 */
[----:B0-----:R-:W0:Y:S01]  /*3300*/  LDC.64 R4, c[0x0][0x388] ;  /* 0x0000e200ff047b82 */ /* 0x001e220000000a00 */
[----:B------:R-:W-:Y:S01]  /*3310*/  IMAD.IADD R7, R2, 0x1, R3 ;  /* 0x0000000102077824 */ /* 0x000fe200078e0203 */
[----:B------:R-:W-:-:S03]  /*3320*/  IADD3 R3, PT, PT, R3, 0x80, RZ ;  /* 0x0000008003037810 */ /* 0x000fc60007ffe0ff */
[----:B0-----:R-:W-:-:S05]  /*3330*/  IMAD.WIDE.U32 R4, R7, 0x8, R4 ;  /* 0x0000000807047825 */ /* 0x001fca00078e0004 */
[----:B------:R0:W-:Y:S02]  /*3340*/  STG.E.64 desc[UR4][R4.64], R8 ;  /* 0x0000000804007986 */ /* 0x0001e4000c101b04 */
.L_x_2415:
[----:B------:R-:W-:-:S13]  /*3350*/  ISETP.GE.U32.AND P0, PT, R3, R0, PT ;  /* 0x000000000300720c */ /* 0x000fda0003f06070 */
[----:B------:R-:W-:Y:S05]  /*3360*/  @P0 BRA `(.L_x_2417) ;  /* 0x0000000000300947 */ /* 0x000fea0003800000 */
[----:B0-----:R-:W0:Y:S01]  /*3370*/  LDC.64 R4, c[0x0][0x388] ;  /* 0x0000e200ff047b82 */ /* 0x001e220000000a00 */
[----:B------:R-:W-:Y:S02]  /*3380*/  IMAD.IADD R7, R2, 0x1, R3 ;  /* 0x0000000102077824 */ /* 0x000fe400078e0203 */
[----:B------:R-:W-:Y:S02]  /*3390*/  VIADD R3, R3, 0x80 ;  /* 0x0000008003037836 */ /* 0x000fe40000000000 */
[----:B0-----:R-:W-:-:S05]  /*33a0*/  IMAD.WIDE.U32 R4, R7, 0x8, R4 ;  /* 0x0000000807047825 */ /* 0x001fca00078e0004 */
[----:B------:R1:W-:Y:S02]  /*33b0*/  STG.E.64 desc[UR4][R4.64], R10 ;  /* 0x0000000a04007986 */ /* 0x0003e4000c101b04 */
.L_x_2416:
[----:B------:R-:W-:-:S13]  /*33c0*/  ISETP.GE.U32.AND P0, PT, R3, R0, PT ;  /* 0x000000000300720c */ /* 0x000fda0003f06070 */
[----:B------:R-:W-:Y:S05]  /*33d0*/  @P0 BRA `(.L_x_2418) ;  /* 0x0000000000340947 */ /* 0x000fea0003800000 */
[----:B01----:R-:W0:Y:S01]  /*33e0*/  LDC.64 R4, c[0x0][0x388] ;  /* 0x0000e200ff047b82 */ /* 0x003e220000000a00 */
[----:B------:R-:W-:Y:S02]  /*33f0*/  IMAD.IADD R7, R2, 0x1, R3 ;  /* 0x0000000102077824 */ /* 0x000fe400078e0203 */
[----:B------:R-:W-:Y:S02]  /*3400*/  VIADD R3, R3, 0x80 ;  /* 0x0000008003037836 */ /* 0x000fe40000000000 */
[----:B0-----:R-:W-:-:S05]  /*3410*/  IMAD.WIDE.U32 R4, R7, 0x8, R4 ;  /* 0x0000000807047825 */ /* 0x001fca00078e0004 */
[----:B------:R1:W-:Y:S02]  /*3420*/  STG.E.64 desc[UR4][R4.64], R12 ;  /* 0x0000000c04007986 */ /* 0x0003e4000c101b04 */
.L_x_2417:
[----:B------:R-:W-:-:S13]  /*3430*/  ISETP.GE.U32.AND P0, PT, R3, R0, PT ;  /* 0x000000000300720c */ /* 0x000fda0003f06070 */
[----:B------:R-:W-:Y:S05]  /*3440*/  @P0 BREAK.RELIABLE B1 ;  /* 0x0000000000010942 */ /* 0x000fea0003800100 */
[----:B------:R-:W-:Y:S05]  /*3450*/  @P0 BRA `(.L_x_2419) ;  /* 0x0000000000300947 */ /* 0x000fea0003800000 */
[----:B01----:R-:W0:Y:S01]  /*3460*/  LDC.64 R4, c[0x0][0x388] ;  /* 0x0000e200ff047b82 */ /* 0x003e220000000a00 */
[----:B------:R-:W-:Y:S01]  /*3470*/  IADD3 R7, PT, PT, R2, R3, RZ ;  /* 0x0000000302077210 */ /* 0x000fe20007ffe0ff */
[----:B------:R-:W-:-:S04]  /*3480*/  VIADD R3, R3, 0x80 ;  /* 0x0000008003037836 */ /* 0x000fc80000000000 */
[----:B0-----:R-:W-:-:S05]  /*3490*/  IMAD.WIDE.U32 R4, R7, 0x8, R4 ;  /* 0x0000000807047825 */ /* 0x001fca00078e0004 */
[----:B------:R2:W-:Y:S02]  /*34a0*/  STG.E.64 desc[UR4][R4.64], R14 ;  /* 0x0000000e04007986 */ /* 0x0005e4000c101b04 */
.L_x_2418:
[----:B------:R-:W-:Y:S05]  /*34b0*/  BSYNC.RELIABLE B1 ;  /* 0x0000000000017941 */ /* 0x000fea0003800100 */
.L_x_2414:
[----:B------:R-:W-:-:S13]  /*34c0*/  ISETP.GE.U32.AND P0, PT, R3, R0, PT ;  /* 0x000000000300720c */ /* 0x000fda0003f06070 */
[----:B012---:R-:W0:Y:S01]  /*34d0*/  @!P0 LDC.64 R4, c[0x0][0x388] ;  /* 0x0000e200ff048b82 */ /* 0x007e220000000a00 */
[----:B------:R-:W-:Y:S02]  /*34e0*/  @!P0 IMAD.IADD R7, R2, 0x1, R3 ;  /* 0x0000000102078824 */ /* 0x000fe400078e0203 */
[----:B------:R-:W-:Y:S02]  /*34f0*/  @!P0 VIADD R3, R3, 0x80 ;  /* 0x0000008003038836 */ /* 0x000fe40000000000 */
[----:B0-----:R-:W-:-:S05]  /*3500*/  @!P0 IMAD.WIDE.U32 R4, R7, 0x8, R4 ;  /* 0x0000000807048825 */ /* 0x001fca00078e0004 */
[----:B------:R2:W-:Y:S02]  /*3510*/  @!P0 STG.E.64 desc[UR4][R4.64], R16 ;  /* 0x0000001004008986 */ /* 0x0005e4000c101b04 */
.L_x_2419:
[----:B------:R-:W-:Y:S05]  /*3520*/  BSYNC.RECONVERGENT B0 ;  /* 0x0000000000007941 */ /* 0x000fea0003800200 */
.L_x_2413:
[----:B------:R-:W-:Y:S05]  /*3530*/  WARPSYNC.ALL ;  /* 0x0000000000007948 */ /* 0x000fea0003800000 */
[----:B------:R-:W-:-:S13]  /*3540*/  ISETP.GE.U32.AND P0, PT, R3, R0, PT ;  /* 0x000000000300720c */ /* 0x000fda0003f06070 */
[----:B------:R-:W-:Y:S05]  /*3550*/  @P0 EXIT ;  /* 0x000000000000094d */ /* 0x000fea0003800000 */
[----:B012---:R-:W0:Y:S01]  /*3560*/  LDC.64 R4, c[0x0][0x388] ;  /* 0x0000e200ff047b82 */ /* 0x007e220000000a00 */
[----:B------:R-:W-:-:S04]  /*3570*/  IMAD.IADD R3, R2, 0x1, R3 ;  /* 0x0000000102037824 */ /* 0x000fc800078e0203 */
[----:B0-----:R-:W-:-:S05]  /*3580*/  IMAD.WIDE.U32 R2, R3, 0x8, R4 ;  /* 0x0000000803027825 */ /* 0x001fca00078e0004 */
[----:B------:R-:W-:Y:S01]  /*3590*/  STG.E.64 desc[UR4][R2.64], R24 ;  /* 0x0000001802007986 */ /* 0x000fe2000c101b04 */
[----:B------:R-:W-:Y:S05]  /*35a0*/  EXIT ;  /* 0x000000000000794d */ /* 0x000fea0003800000 */
.L_x_2379:
[----:B------:R-:W0:Y:S01]  /*35b0*/  S2R R0, SR_TID.X ;  /* 0x0000000000007919 */ /* 0x000e220000002100 */
[----:B------:R-:W1:Y:S02]  /*35c0*/  LDC.64 R4, c[0x0][0x390] ;  /* 0x0000e400ff047b82 */ /* 0x000e640000000a00 */
[----:B-1----:R-:W-:-:S04]  /*35d0*/  IMAD.WIDE.U32 R4, R2, 0x8, R4 ;  /* 0x0000000802047825 */ /* 0x002fc800078e0004 */
[----:B0-----:R-:W-:-:S05]  /*35e0*/  IMAD.WIDE.U32 R22, R0, 0x10, R4 ;  /* 0x0000001000167825 */ /* 0x001fca00078e0004 */
[----:B------:R-:W2:Y:S04]  /*35f0*/  LDG.E.128 R12, desc[UR4][R22.64] ;  /* 0x00000004160c7981 */ /* 0x000ea8000c1e1d00 */
[----:B------:R0:W5:Y:S04]  /*3600*/  LDG.E.128 R16, desc[UR4][R22.64+0x800] ;  /* 0x0008000416107981 */ /* 0x000168000c1e1d00 */
[----:B------:R0:W5:Y:S04]  /*3610*/  LDG.E.128 R4, desc[UR4][R22.64+0x1000] ;  /* 0x0010000416047981 */ /* 0x000168000c1e1d00 */
[----:B------:R0:W5:Y:S01]  /*3620*/  LDG.E.128 R8, desc[UR4][R22.64+0x1800] ;  /* 0x0018000416087981 */ /* 0x000162000c1e1d00 */
[----:B------:R-:W-:Y:S01]  /*3630*/  BSSY.RECONVERGENT B0, `(.L_x_2420) ;  /* 0x0000051000007945 */ /* 0x000fe20003800200 */
[----:B------:R-:W-:Y:S01]  /*3640*/  IMAD.MOV.U32 R28, RZ, RZ, -0x3ff ;  /* 0xfffffc01ff1c7424 */ /* 0x000fe200078e00ff */
[----:B--2---:R-:W-:Y:S01]  /*3650*/  ISETP.GT.AND P0, PT, R13, 0xfffff, PT ;  /* 0x000fffff0d00780c */ /* 0x004fe20003f04270 */
[----:B------:R-:W-:Y:S01]  /*3660*/  IMAD.MOV.U32 R21, RZ, RZ, R13 ;  /* 0x000000ffff157224 */ /* 0x000fe200078e000d */
[----:B------:R-:W-:-:S11]  /*3670*/  MOV R20, R12 ;  /* 0x0000000c00147202 */ /* 0x000fd60000000f00 */
[----:B------:R-:W-:Y:S01]  /*3680*/  @!P0 DMUL R20, R20, 1.80143985094819840000e+16 ;  /* 0x4350000014148828 */ /* 0x000fe20000000000 */
[----:B------:R-:W-:-:S09]  /*3690*/  @!P0 MOV R28, 0xfffffbcb ;  /* 0xfffffbcb001c8802 */ /* 0x000fd20000000f00 */
[----:B------:R-:W-:Y:S02]  /*36a0*/  @!P0 IMAD.MOV.U32 R13, RZ, RZ, R21 ;  /* 0x000000ffff0d8224 */ /* 0x000fe400078e0015 */
[----:B------:R-:W-:Y:S02]  /*36b0*/  @!P0 IMAD.MOV.U32 R12, RZ, RZ, R20 ;  /* 0x000000ffff0c8224 */ /* 0x000fe400078e0014 */
[----:B------:R-:W-:-:S05]  /*36c0*/  VIADD R3, R13, 0xffffffff ;  /* 0xffffffff0d037836 */ /* 0x000fca0000000000 */
[----:B------:R-:W-:-:S13]  /*36d0*/  ISETP.GT.U32.AND P1, PT, R3, 0x7feffffe, PT ;  /* 0x7feffffe0300780c */ /* 0x000fda0003f24070 */
[----:B0-----:R-:W-:Y:S05]  /*36e0*/  @P1 BRA `(.L_x_2421) ;  /* 0x0000000000fc1947 */ /* 0x001fea0003800000 */
[----:B------:R-:W-:Y:S01]  /*36f0*/  LOP3.LUT R3, R13, 0xfffff, RZ, 0xc0, !PT ;  /* 0x000fffff0d037812 */ /* 0x000fe200078ec0ff */
        /* <DEDUP_REMOVED lines=20> */
[----:B------:R-:W-:Y:S01]  /*3840*/  DFMA R26, R20, -R24, R26 ;  /* 0x80000018141a722b */ /* 0x000fe2000000001a */
[----:B------:R-:W-:Y:S02]  /*3850*/  IMAD.MOV.U32 R20, RZ, RZ, -0x748574fc ;  /* 0x8b7a8b04ff147424 */ /* 0x000fe400078e00ff */
[----:B------:R-:W-:-:S05]  /*3860*/  IMAD.MOV.U32 R21, RZ, RZ, 0x3ed0ee25 ;  /* 0x3ed0ee25ff157424 */ /* 0x000fca00078e00ff */
[----:B------:R-:W-:Y:S02]  /*3870*/  DMUL R22, R22, R26 ;  /* 0x0000001a16167228 */ /* 0x000fe40000000000 */
[----:B------:R-:W-:-:S08]  /*3880*/  DMUL R26, R24, R24 ;  /* 0x00000018181a7228 */ /* 0x000fd00000000000 */
        /* <DEDUP_REMOVED lines=17> */
[----:B------:R-:W-:Y:S01]  /*39a0*/  LOP3.LUT R20, R28, 0x80000000, RZ, 0x3c, !PT ;  /* 0x800000001c147812 */ /* 0x000fe200078e3cff */
[----:B------:R-:W-:Y:S01]  /*39b0*/  UMOV UR7, 0x3fb55555 ;  /* 0x3fb5555500077882 */ /* 0x000fe20000000000 */
[----:B------:R-:W-:-:S04]  /*39c0*/  MOV R21, 0x43300000 ;  /* 0x4330000000157802 */ /* 0x000fc80000000f00 */
[----:B------:R-:W-:Y:S01]  /*39d0*/  DFMA R12, R26, R12, UR6 ;  /* 0x000000061a0c7e2b */ /* 0x000fe2000800000c */
[----:B------:R-:W-:Y:S01]  /*39e0*/  UMOV UR6, 0x80000000 ;  /* 0x8000000000067882 */ /* 0x000fe20000000000 */
[----:B------:R-:W-:Y:S02]  /*39f0*/  UMOV UR7, 0x43300000 ;  /* 0x4330000000077882 */ /* 0x000fe40000000000 */
[----:B------:R-:W-:Y:S01]  /*3a00*/  DADD R20, R20, -UR6 ;  /* 0x8000000614147e29 */ /* 0x000fe20008000000 */
[----:B------:R-:W-:Y:S01]  /*3a10*/  UMOV UR6, 0xfefa39ef ;  /* 0xfefa39ef00067882 */ /* 0x000fe20000000000 */
[----:B------:R-:W-:Y:S02]  /*3a20*/  UMOV UR7, 0x3fe62e42 ;  /* 0x3fe62e4200077882 */ /* 0x000fe40000000000 */
[----:B------:R-:W-:-:S04]  /*3a30*/  DMUL R26, R26, R12 ;  /* 0x0000000c1a1a7228 */ /* 0x000fc80000000000 */
[----:B------:R-:W-:-:S04]  /*3a40*/  DFMA R12, R20, UR6, R24 ;  /* 0x00000006140c7c2b */ /* 0x000fc80008000018 */
[----:B------:R-:W-:-:S04]  /*3a50*/  DFMA R22, R24, R26, R22 ;  /* 0x0000001a1816722b */ /* 0x000fc80000000016 */
        /* <DEDUP_REMOVED lines=8> */
.L_x_2421:
[----:B------:R-:W-:Y:S01]  /*3ae0*/  IMAD.MOV.U32 R12, RZ, RZ, 0x0 ;  /* 0x00000000ff0c7424 */ /* 0x000fe200078e00ff */
[----:B------:R-:W-:Y:S01]  /*3af0*/  LOP3.LUT P0, RZ, R21, 0x7fffffff, RZ, 0xc0, !PT ;  /* 0x7fffffff15ff7812 */ /* 0x000fe2000780c0ff */
[----:B------:R-:W-:-:S06]  /*3b00*/  IMAD.MOV.U32 R13, RZ, RZ, 0x7ff00000 ;  /* 0x7ff00000ff0d7424 */ /* 0x000fcc00078e00ff */
[----:B------:R-:W-:-:S10]  /*3b10*/  DFMA R12, R20, R12, +INF ;  /* 0x7ff00000140c742b */ /* 0x000fd4000000000c */
[----:B------:R-:W-:Y:S02]  /*3b20*/  FSEL R22, R12, RZ, P0 ;  /* 0x000000ff0c167208 */ /* 0x000fe40000000000 */
[----:B------:R-:W-:-:S07]  /*3b30*/  FSEL R23, R13, -QNAN , P0 ;  /* 0xfff000000d177808 */ /* 0x000fce0000000000 */
.L_x_2422:
[----:B------:R-:W-:Y:S05]  /*3b40*/  BSYNC.RECONVERGENT B0 ;  /* 0x0000000000007941 */ /* 0x000fea0003800200 */
.L_x_2420:
[----:B------:R-:W-:Y:S01]  /*3b50*/  ISETP.GT.AND P1, PT, R15, 0xfffff, PT ;  /* 0x000fffff0f00780c */ /* 0x000fe20003f24270 */
[----:B------:R-:W-:Y:S01]  /*3b60*/  IMAD.MOV.U32 R3, RZ, RZ, R15 ;  /* 0x000000ffff037224 */ /* 0x000fe200078e000f */
[----:B------:R-:W-:Y:S01]  /*3b70*/  MOV R26, R14 ;  /* 0x0000000e001a7202 */ /* 0x000fe20000000f00 */
[----:B------:R-:W-:Y:S01]  /*3b80*/  BSSY.RECONVERGENT B0, `(.L_x_2423) ;  /* 0x000004d000007945 */ /* 0x000fe20003800200 */
[----:B-----5:R-:W-:-:S09]  /*3b90*/  ISETP.GT.AND P0, PT, R17, 0xfffff, PT ;  /* 0x000fffff1100780c */ /* 0x020fd20003f04270 */
        /* <DEDUP_REMOVED lines=14> */
[----:B------:R-:W-:Y:S01]  /*3c80*/  LOP3.LUT R13, R3, 0xfffff, RZ, 0xc0, !PT ;  /* 0x000fffff030d7812 */ /* 0x000fe200078ec0ff */
[----:B------:R-:W-:Y:S01]  /*3c90*/  IMAD.MOV.U32 R14, RZ, RZ, RZ ;  /* 0x000000ffff0e7224 */ /* 0x000fe200078e00ff */
[----:B------:R-:W-:Y:S01]  /*3ca0*/  UMOV UR6, 0x3ae80f1e ;  /* 0x3ae80f1e00067882 */ /* 0x000fe20000000000 */
[----:B------:R-:W-:Y:S01]  /*3cb0*/  UMOV UR7, 0x3eb1380b ;  /* 0x3eb1380b00077882 */ /* 0x000fe20000000000 */
[----:B------:R-:W-:Y:S02]  /*3cc0*/  LOP3.LUT R27, R13, 0x3ff00000, RZ, 0xfc, !PT ;  /* 0x3ff000000d1b7812 */ /* 0x000fe400078efcff */
[----:B------:R-:W-:Y:S02]  /*3cd0*/  LEA.HI R3, R3, R12, RZ, 0xc ;  /* 0x0000000c03037211 */ /* 0x000fe400078f60ff */
[----:B------:R-:W-:-:S13]  /*3ce0*/  ISETP.GE.U32.AND P1, PT, R27, 0x3ff6a09f, PT ;  /* 0x3ff6a09f1b00780c */ /* 0x000fda0003f26070 */
[----:B------:R-:W-:Y:S01]  /*3cf0*/  @P1 IADD3 R13, PT, PT, R27, -0x100000, RZ ;  /* 0xfff000001b0d1810 */ /* 0x000fe20007ffe0ff */
[----:B------:R-:W-:-:S04]  /*3d00*/  @P1 VIADD R3, R3, 0x1 ;  /* 0x0000000103031836 */ /* 0x000fc80000000000 */
        /* <DEDUP_REMOVED lines=34> */
[----:B------:R-:W-:Y:S01]  /*3f30*/  IMAD.MOV.U32 R25, RZ, RZ, 0x43300000 ;  /* 0x43300000ff197424 */ /* 0x000fe200078e00ff */
[----:B------:R-:W-:-:S04]  /*3f40*/  UMOV UR7, 0x3fb55555 ;  /* 0x3fb5555500077882 */ /* 0x000fc80000000000 */
        /* <DEDUP_REMOVED lines=15> */
[----:B------:R-:W-:-:S11]  /*4040*/  DADD R20, R12, R14 ;  /* 0x000000000c147229 */ /* 0x000fd6000000000e */
.L_x_2424:
[----:B------:R-:W-:Y:S05]  /*4050*/  BSYNC.RECONVERGENT B0 ;  /* 0x0000000000007941 */ /* 0x000fea0003800200 */
.L_x_2423:
[----:B------:R-:W-:Y:S01]  /*4060*/  IMAD.MOV.U32 R3, RZ, RZ, R17 ;  /* 0x000000ffff037224 */ /* 0x000fe200078e0011 */
[----:B------:R-:W-:Y:S01]  /*4070*/  MOV R26, R16 ;  /* 0x00000010001a7202 */ /* 0x000fe20000000f00 */
[----:B------:R-:W-:Y:S01]  /*4080*/  @!P0 DMUL R16, R16, 1.80143985094819840000e+16 ;  /* 0x4350000010108828 */ /* 0x000fe20000000000 */
[----:B------:R-:W-:Y:S01]  /*4090*/  BSSY.RECONVERGENT B0, `(.L_x_2425) ;  /* 0x000004c000007945 */ /* 0x000fe20003800200 */
[----:B------:R-:W-:Y:S01]  /*40a0*/  IMAD.MOV.U32 R14, RZ, RZ, -0x3ff ;  /* 0xfffffc01ff0e7424 */ /* 0x000fe200078e00ff */
[----:B------:R-:W-:Y:S01]  /*40b0*/  ISETP.GT.AND P1, PT, R19, 0xfffff, PT ;  /* 0x000fffff1300780c */ /* 0x000fe20003f24270 */
[----:B------:R-:W-:-:S06]  /*40c0*/  @!P0 IMAD.MOV.U32 R14, RZ, RZ, -0x435 ;  /* 0xfffffbcbff0e8424 */ /* 0x000fcc00078e00ff */
        /* <DEDUP_REMOVED lines=8> */
[----:B------:R-:W-:Y:S02]  /*4150*/  @P2 FSEL R12, R12, RZ, P3 ;  /* 0x000000ff0c0c2208 */ /* 0x000fe40001800000 */
[----:B------:R-:W-:Y:S01]  /*4160*/  @P2 FSEL R13, R13, -QNAN , P3 ;  /* 0xfff000000d0d2808 */ /* 0x000fe20001800000 */
[----:B------:R-:W-:Y:S06]  /*4170*/  @P2 BRA `(.L_x_2426) ;  /* 0x0000000000f42947 */ /* 0x000fec0003800000 */
[C---:B------:R-:W-:Y:S01]  /*4180*/  LOP3.LUT R12, R3.reuse, 0xfffff, RZ, 0xc0, !PT ;  /* 0x000fffff030c7812 */ /* 0x040fe200078ec0ff */
[----:B------:R-:W-:Y:S01]  /*4190*/  UMOV UR6, 0x3ae80f1e ;  /* 0x3ae80f1e00067882 */ /* 0x000fe20000000000 */
[----:B------:R-:W-:Y:S01]  /*41a0*/  UMOV UR7, 0x3eb1380b ;  /* 0x3eb1380b00077882 */ /* 0x000fe20000000000 */
[----:B------:R-:W-:Y:S02]  /*41b0*/  LEA.HI R3, R3, R14, RZ, 0xc ;  /* 0x0000000e03037211 */ /* 0x000fe400078f60ff */
[----:B------:R-:W-:Y:S01]  /*41c0*/  LOP3.LUT R27, R12, 0x3ff00000, RZ, 0xfc, !PT ;  /* 0x3ff000000c1b7812 */ /* 0x000fe200078efcff */
[----:B------:R-:W-:-:S03]  /*41d0*/  IMAD.MOV.U32 R12, RZ, RZ, RZ ;  /* 0x000000ffff0c7224 */ /* 0x000fc600078e00ff */
        /* <DEDUP_REMOVED lines=55> */
.L_x_2426:
[----:B------:R-:W-:Y:S05]  /*4550*/  BSYNC.RECONVERGENT B0 ;  /* 0x0000000000007941 */ /* 0x000fea0003800200 */
.L_x_2425:
        /* <DEDUP_REMOVED lines=79> */
.L_x_2428:
[----:B------:R-:W-:Y:S05]  /*4a50*/  BSYNC.RECONVERGENT B0 ;  /* 0x0000000000007941 */ /* 0x000fea0003800200 */
.L_x_2427:
        /* <DEDUP_REMOVED lines=79> */
.L_x_2430:
[----:B------:R-:W-:Y:S05]  /*4f50*/  BSYNC.RECONVERGENT B0 ;  /* 0x0000000000007941 */ /* 0x000fea0003800200 */
.L_x_2429:
[----:B------:R-:W-:Y:S01]  /*4f60*/  IMAD.MOV.U32 R3, RZ, RZ, R7 ;  /* 0x000000ffff037224 */ /* 0x000fe200078e0007 */
[----:B------:R-:W-:Y:S01]  /*4f70*/  MOV R26, R6 ;  /* 0x00000006001a7202 */ /* 0x000fe20000000f00 */
[----:B------:R-:W-:Y:S01]  /*4f80*/  @!P1 DMUL R6, R6, 1.80143985094819840000e+16 ;  /* 0x4350000006069828 */ /* 0x000fe20000000000 */
[----:B------:R-:W-:Y:S01]  /*4f90*/  BSSY.RECONVERGENT B0, `(.L_x_2431) ;  /* 0x000004c000007945 */ /* 0x000fe20003800200 */
[----:B------:R-:W-:-:S08]  /*4fa0*/  ISETP.GT.AND P0, PT, R9, 0xfffff, PT ;  /* 0x000fffff0900780c */ /* 0x000fd00003f04270 */
        /* <DEDUP_REMOVED lines=74> */
.L_x_2432:
[----:B------:R-:W-:Y:S05]  /*5450*/  BSYNC.RECONVERGENT B0 ;  /* 0x0000000000007941 */ /* 0x000fea0003800200 */
.L_x_2431:
        /* <DEDUP_REMOVED lines=79> */
.L_x_2434:
[----:B------:R-:W-:Y:S05]  /*5950*/  BSYNC.RECONVERGENT B0 ;  /* 0x0000000000007941 */ /* 0x000fea0003800200 */
.L_x_2433:
[----:B------:R-:W-:Y:S01]  /*5960*/  IMAD.MOV.U32 R3, RZ, RZ, R11 ;  /* 0x000000ffff037224 */ /* 0x000fe200078e000b */
[----:B------:R-:W-:Y:S01]  /*5970*/  MOV R26, R10 ;  /* 0x0000000a001a7202 */ /* 0x000fe20000000f00 */
[----:B------:R-:W-:Y:S01]  /*5980*/  @!P3 DMUL R10, R10, 1.80143985094819840000e+16 ;  /* 0x435000000a0ab828 */ /* 0x000fe20000000000 */
[----:B------:R-:W-:Y:S01]  /*5990*/  BSSY.RECONVERGENT B0, `(.L_x_2435) ;  /* 0x000004b000007945 */ /* 0x000fe20003800200 */
[----:B------:R-:W-:Y:S02]  /*59a0*/  IMAD.MOV.U32 R8, RZ, RZ, -0x3ff ;  /* 0xfffffc01ff087424 */ /* 0x000fe400078e00ff */
        /* <DEDUP_REMOVED lines=73> */
.L_x_2436:
[----:B------:R-:W-:Y:S05]  /*5e40*/  BSYNC.RECONVERGENT B0 ;  /* 0x0000000000007941 */ /* 0x000fea0003800200 */
.L_x_2435:
[----:B------:R-:W0:Y:S01]  /*5e50*/  LDC.64 R24, c[0x0][0x388] ;  /* 0x0000e200ff187b82 */ /* 0x000e220000000a00 */
[----:B------:R-:W-:Y:S01]  /*5e60*/  UMOV UR6, 0xffda0d24 ;  /* 0xffda0d2400067882 */ /* 0x000fe20000000000 */
[----:B------:R-:W-:Y:S01]  /*5e70*/  UMOV UR7, 0x3c7777d0 ;  /* 0x3c7777d000077882 */ /* 0x000fe20000000000 */
[----:B------:R-:W-:Y:S01]  /*5e80*/  UMOV UR8, 0x652b82fe ;  /* 0x652b82fe00087882 */ /* 0x000fe20000000000 */
[----:B------:R-:W-:Y:S01]  /*5e90*/  DMUL R8, R22, UR6 ;  /* 0x0000000616087c28 */ /* 0x000fe20008000000 */
[----:B------:R-:W-:Y:S01]  /*5ea0*/  UMOV UR9, 0x3ff71547 ;  /* 0x3ff7154700097882 */ /* 0x000fe20000000000 */
[----:B------:R-:W-:Y:S02]  /*5eb0*/  DMUL R10, R20, UR6 ;  /* 0x00000006140a7c28 */ /* 0x000fe40008000000 */
[----:B------:R-:W-:-:S04]  /*5ec0*/  DMUL R26, R12, UR6 ;  /* 0x000000060c1a7c28 */ /* 0x000fc80008000000 */
[----:B------:R-:W-:Y:S02]  /*5ed0*/  DFMA R8, R22, UR8, R8 ;  /* 0x0000000816087c2b */ /* 0x000fe40008000008 */
[----:B------:R-:W-:Y:S02]  /*5ee0*/  DFMA R10, R20, UR8, R10 ;  /* 0x00000008140a7c2b */ /* 0x000fe4000800000a */
[----:B------:R-:W-:Y:S02]  /*5ef0*/  DMUL R22, R14, UR6 ;  /* 0x000000060e167c28 */ /* 0x000fe40008000000 */
[----:B------:R-:W-:Y:S02]  /*5f00*/  DMUL R20, R16, UR6 ;  /* 0x0000000610147c28 */ /* 0x000fe40008000000 */
[----:B------:R-:W-:-:S04]  /*5f10*/  DFMA R12, R12, UR8, R26 ;  /* 0x000000080c0c7c2b */ /* 0x000fc8000800001a */
[----:B------:R-:W-:Y:S01]  /*5f20*/  DFMA R14, R14, UR8, R22 ;  /* 0x000000080e0e7c2b */ /* 0x000fe20008000016 */
[----:B0-----:R-:W-:Y:S01]  /*5f30*/  IMAD.WIDE.U32 R24, R2, 0x8, R24 ;  /* 0x0000000802187825 */ /* 0x001fe200078e0018 */
[----:B------:R-:W-:Y:S02]  /*5f40*/  DFMA R16, R16, UR8, R20 ;  /* 0x0000000810107c2b */ /* 0x000fe40008000014 */
[----:B------:R-:W-:Y:S02]  /*5f50*/  DMUL R22, R18, UR6 ;  /* 0x0000000612167c28 */ /* 0x000fe40008000000 */
[----:B------:R-:W-:Y:S01]  /*5f60*/  DMUL R20, R6, UR6 ;  /* 0x0000000606147c28 */ /* 0x000fe20008000000 */
[----:B------:R-:W-:Y:S01]  /*5f70*/  IMAD.WIDE.U32 R24, R0, 0x10, R24 ;  /* 0x0000001000187825 */ /* 0x000fe200078e0018 */
[----:B------:R-:W-:-:S04]  /*5f80*/  DMUL R2, R4, UR6 ;  /* 0x0000000604027c28 */ /* 0x000fc80008000000 */
[----:B------:R-:W-:Y:S01]  /*5f90*/  DFMA R18, R18, UR8, R22 ;  /* 0x0000000812127c2b */ /* 0x000fe20008000016 */
[----:B------:R-:W-:Y:S01]  /*5fa0*/  STG.E.128 desc[UR4][R24.64], R8 ;  /* 0x0000000818007986 */ /* 0x000fe2000c101d04 */
[----:B------:R-:W-:Y:S02]  /*5fb0*/  DFMA R6, R6, UR8, R20 ;  /* 0x0000000806067c2b */ /* 0x000fe40008000014 */
[----:B------:R-:W-:Y:S01]  /*5fc0*/  DFMA R4, R4, UR8, R2 ;  /* 0x0000000804047c2b */ /* 0x000fe20008000002 */
[----:B------:R-:W-:Y:S04]  /*5fd0*/  STG.E.128 desc[UR4][R24.64+0x800], R12 ;  /* 0x0008000c18007986 */ /* 0x000fe8000c101d04 */
[----:B------:R-:W-:Y:S04]  /*5fe0*/  STG.E.128 desc[UR4][R24.64+0x1000], R16 ;  /* 0x0010001018007986 */ /* 0x000fe8000c101d04 */
[----:B------:R-:W-:Y:S01]  /*5ff0*/  STG.E.128 desc[UR4][R24.64+0x1800], R4 ;  /* 0x0018000418007986 */ /* 0x000fe2000c101d04 */
[----:B------:R-:W-:Y:S05]  /*6000*/  EXIT ;  /* 0x000000000000794d */ /* 0x000fea0003800000 */
.L_x_2437:
        /* <DEDUP_REMOVED lines=15> */
.L_x_12902:


//--------------------- .text._ZN2at6native29vectorized_elementwise_kernelILi4EZZZNS0_16log2_kernel_cudaERNS_18TensorIteratorBaseEENKUlvE0_clEvENKUlvE_clEvEUldE_St5arrayIPcLm2EEEEviT0_T1_ --------------------------
	.section	.text._ZN2at6native29vectorized_elementwise_kernelILi4EZZZNS0_16log2_kernel_cudaERNS_18TensorIteratorBaseEENKUlvE0_clEvENKUlvE_clEvEUldE_St5arrayIPcLm2EEEEviT0_T1_,"ax",@progbits
	.align	128
        .global         _ZN2at6native29vectorized_elementwise_kernelILi4EZZZNS0_16log2_kernel_cudaERNS_18TensorIteratorBaseEENKUlvE0_clEvENKUlvE_clEvEUldE_St5arrayIPcLm2EEEEviT0_T1_
        .type           _ZN2at6native29vectorized_elementwise_kernelILi4EZZZNS0_16log2_kernel_cudaERNS_18TensorIteratorBaseEENKUlvE0_clEvENKUlvE_clEvEUldE_St5arrayIPcLm2EEEEviT0_T1_,@function
        .size           _ZN2at6native29vectorized_elementwise_kernelILi4EZZZNS0_16log2_kernel_cudaERNS_18TensorIteratorBaseEENKUlvE0_clEvENKUlvE_clEvEUldE_St5arrayIPcLm2EEEEviT0_T1_,(.L_x_12903 - _ZN2at6native29vectorized_elementwise_kernelILi4EZZZNS0_16log2_kernel_cudaERNS_18TensorIteratorBaseEENKUlvE0_clEvENKUlvE_clEvEUldE_St5arrayIPcLm2EEEEviT0_T1_)
        .other          _ZN2at6native29vectorized_elementwise_kernelILi4EZZZNS0_16log2_kernel_cudaERNS_18TensorIteratorBaseEENKUlvE0_clEvENKUlvE_clEvEUldE_St5arrayIPcLm2EEEEviT0_T1_,@"STO_CUDA_ENTRY STV_DEFAULT"
_ZN2at6native29vectorized_elementwise_kernelILi4EZZZNS0_16log2_kernel_cudaERNS_18TensorIteratorBaseEENKUlvE0_clEvENKUlvE_clEvEUldE_St5arrayIPcLm2EEEEviT0_T1_:
.text._ZN2at6native29vectorized_elementwise_kernelILi4EZZZNS0_16log2_kernel_cudaERNS_18TensorIteratorBaseEENKUlvE0_clEvENKUlvE_clEvEUldE_St5arrayIPcLm2EEEEviT0_T1_:
        /* <DEDUP_REMOVED lines=142> */
.L_x_2442:
[----:B------:R-:W-:Y:S01]  /*08e0*/  IMAD.MOV.U32 R4, RZ, RZ, 0x0 ;  /* 0x00000000ff047424 */ /* 0x000fe200078e00ff */
[----:B------:R-:W-:Y:S01]  /*08f0*/  LOP3.LUT P1, RZ, R7, 0x7fffffff, RZ, 0xc0, !PT ;  /* 0x7fffffff07ff7812 */ /* 0x000fe2000782c0ff */
[----:B------:R-:W-:-:S06]  /*0900*/  IMAD.MOV.U32 R5, RZ, RZ, 0x7ff00000 ;  /* 0x7ff00000ff057424 */ /* 0x000fcc00078e00ff */
[----:B------:R-:W-:-:S10]  /*0910*/  DFMA R4, R6, R4, +INF ;  /* 0x7ff000000604742b */ /* 0x000fd40000000004 */
[----:B------:R-:W-:Y:S02]  /*0920*/  FSEL R4, R4, RZ, P1 ;  /* 0x000000ff04047208 */ /* 0x000fe40000800000 */
[----:B------:R-:W-:-:S07]  /*0930*/  FSEL R5, R5, -QNAN , P1 ;  /* 0xfff0000005057808 */ /* 0x000fce0000800000 */
.L_x_2443:
[----:B------:R-:W-:Y:S05]  /*0940*/  BSYNC.RECONVERGENT B1 ;  /* 0x0000000000017941 */ /* 0x000fea0003800200 */
.L_x_2441:
[----:B------:R-:W-:Y:S01]  /*0950*/  UMOV UR6, 0xffda0d24 ;  /* 0xffda0d2400067882 */ /* 0x000fe20000000000 */
[----:B------:R-:W-:Y:S02]  /*0960*/  UMOV UR7, 0x3c7777d0 ;  /* 0x3c7777d000077882 */ /* 0x000fe40000000000 */
[----:B------:R-:W-:Y:S01]  /*0970*/  DMUL R6, R4, UR6 ;  /* 0x0000000604067c28 */ /* 0x000fe20008000000 */
[----:B------:R-:W-:Y:S01]  /*0980*/  UMOV UR6, 0x652b82fe ;  /* 0x652b82fe00067882 */ /* 0x000fe20000000000 */
[----:B------:R-:W-:-:S06]  /*0990*/  UMOV UR7, 0x3ff71547 ;  /* 0x3ff7154700077882 */ /* 0x000fcc0000000000 */
[----:B------:R-:W-:-:S11]  /*09a0*/  DFMA R4, R4, UR6, R6 ;  /* 0x0000000604047c2b */ /* 0x000fd60008000006 */
.L_x_2440:
[----:B------:R-:W-:Y:S05]  /*09b0*/  BSYNC.RECONVERGENT B0 ;  /* 0x0000000000007941 */ /* 0x000fea0003800200 */
.L_x_2439:
        /* <DEDUP_REMOVED lines=84> */
.L_x_2447:
[----:B------:R-:W-:Y:S05]  /*0f00*/  BSYNC.RECONVERGENT B1 ;  /* 0x0000000000017941 */ /* 0x000fea0003800200 */
.L_x_2446:
[----:B------:R-:W-:Y:S01]  /*0f10*/  UMOV UR6, 0xffda0d24 ;  /* 0xffda0d2400067882 */ /* 0x000fe20000000000 */
[----:B------:R-:W-:Y:S02]  /*0f20*/  UMOV UR7, 0x3c7777d0 ;  /* 0x3c7777d000077882 */ /* 0x000fe40000000000 */
[----:B------:R-:W-:Y:S01]  /*0f30*/  DMUL R6, R24, UR6 ;  /* 0x0000000618067c28 */ /* 0x000fe20008000000 */
[----:B------:R-:W-:Y:S01]  /*0f40*/  UMOV UR6, 0x652b82fe ;  /* 0x652b82fe00067882 */ /* 0x000fe20000000000 */
[----:B------:R-:W-:-:S06]  /*0f50*/  UMOV UR7, 0x3ff71547 ;  /* 0x3ff7154700077882 */ /* 0x000fcc0000000000 */
[----:B------:R-:W-:-:S11]  /*0f60*/  DFMA R6, R24, UR6, R6 ;  /* 0x0000000618067c2b */ /* 0x000fd60008000006 */
.L_x_2445:
[----:B------:R-:W-:Y:S05]  /*0f70*/  BSYNC.RECONVERGENT B0 ;  /* 0x0000000000007941 */ /* 0x000fea0003800200 */
.L_x_2444:
        /* <DEDUP_REMOVED lines=84> */
.L_x_2451:
[----:B------:R-:W-:Y:S05]  /*14c0*/  BSYNC.RECONVERGENT B1 ;  /* 0x0000000000017941 */ /* 0x000fea0003800200 */
.L_x_2450:
[----:B------:R-:W-:Y:S01]  /*14d0*/  UMOV UR6, 0xffda0d24 ;  /* 0xffda0d2400067882 */ /* 0x000fe20000000000 */
[----:B------:R-:W-:Y:S02]  /*14e0*/  UMOV UR7, 0x3c7777d0 ;  /* 0x3c7777d000077882 */ /* 0x000fe40000000000 */
[----:B------:R-:W-:Y:S01]  /*14f0*/  DMUL R8, R24, UR6 ;  /* 0x0000000618087c28 */ /* 0x000fe20008000000 */
[----:B------:R-:W-:Y:S01]  /*1500*/  UMOV UR6, 0x652b82fe ;  /* 0x652b82fe00067882 */ /* 0x000fe20000000000 */
[----:B------:R-:W-:-:S06]  /*1510*/  UMOV UR7, 0x3ff71547 ;  /* 0x3ff7154700077882 */ /* 0x000fcc0000000000 */
[----:B------:R-:W-:-:S11]  /*1520*/  DFMA R8, R24, UR6, R8 ;  /* 0x0000000618087c2b */ /* 0x000fd60008000008 */
.L_x_2449:
[----:B------:R-:W-:Y:S05]  /*1530*/  BSYNC.RECONVERGENT B0 ;  /* 0x0000000000007941 */ /* 0x000fea0003800200 */
.L_x_2448:
        /* <DEDUP_REMOVED lines=84> */
.L_x_2455:
[----:B------:R-:W-:Y:S05]  /*1a80*/  BSYNC.RECONVERGENT B1 ;  /* 0x0000000000017941 */ /* 0x000fea0003800200 */
.L_x_2454:
[----:B------:R-:W-:Y:S01]  /*1a90*/  UMOV UR6, 0xffda0d24 ;  /* 0xffda0d2400067882 */ /* 0x000fe20000000000 */
[----:B------:R-:W-:Y:S02]  /*1aa0*/  UMOV UR7, 0x3c7777d0 ;  /* 0x3c7777d000077882 */ /* 0x000fe40000000000 */
[----:B------:R-:W-:Y:S01]  /*1ab0*/  DMUL R10, R24, UR6 ;  /* 0x00000006180a7c28 */ /* 0x000fe20008000000 */
[----:B------:R-:W-:Y:S01]  /*1ac0*/  UMOV UR6, 0x652b82fe ;  /* 0x652b82fe00067882 */ /* 0x000fe20000000000 */
[----:B------:R-:W-:-:S06]  /*1ad0*/  UMOV UR7, 0x3ff71547 ;  /* 0x3ff7154700077882 */ /* 0x000fcc0000000000 */
[----:B------:R-:W-:-:S11]  /*1ae0*/  DFMA R10, R24, UR6, R10 ;  /* 0x00000006180a7c2b */ /* 0x000fd6000800000a */
.L_x_2453:
[----:B------:R-:W-:Y:S05]  /*1af0*/  BSYNC.RECONVERGENT B0 ;  /* 0x0000000000007941 */ /* 0x000fea0003800200 */
.L_x_2452:
        /* <DEDUP_REMOVED lines=84> */
.L_x_2459:
[----:B------:R-:W-:Y:S05]  /*2040*/  BSYNC.RECONVERGENT B1 ;  /* 0x0000000000017941 */ /* 0x000fea0003800200 */
.L_x_2458:
[----:B------:R-:W-:Y:S01]  /*2050*/  UMOV UR6, 0xffda0d24 ;  /* 0xffda0d2400067882 */ /* 0x000fe20000000000 */
[----:B------:R-:W-:Y:S02]  /*2060*/  UMOV UR7, 0x3c7777d0 ;  /* 0x3c7777d000077882 */ /* 0x000fe40000000000 */
[----:B------:R-:W-:Y:S01]  /*2070*/  DMUL R12, R24, UR6 ;  /* 0x00000006180c7c28 */ /* 0x000fe20008000000 */
[----:B------:R-:W-:Y:S01]  /*2080*/  UMOV UR6, 0x652b82fe ;  /* 0x652b82fe00067882 */ /* 0x000fe20000000000 */
[----:B------:R-:W-:-:S06]  /*2090*/  UMOV UR7, 0x3ff71547 ;  /* 0x3ff7154700077882 */ /* 0x000fcc0000000000 */
[----:B------:R-:W-:-:S11]  /*20a0*/  DFMA R12, R24, UR6, R12 ;  /* 0x00000006180c7c2b */ /* 0x000fd6000800000c */
.L_x_2457:
[----:B------:R-:W-:Y:S05]  /*20b0*/  BSYNC.RECONVERGENT B0 ;  /* 0x0000000000007941 */ /* 0x000fea0003800200 */
.L_x_2456:
        /* <DEDUP_REMOVED lines=84> */
.L_x_2463:
[----:B------:R-:W-:Y:S05]  /*2600*/  BSYNC.RECONVERGENT B1 ;  /* 0x0000000000017941 */ /* 0x000fea0003800200 */
.L_x_2462:
[----:B------:R-:W-:Y:S01]  /*2610*/  UMOV UR6, 0xffda0d24 ;  /* 0xffda0d2400067882 */ /* 0x000fe20000000000 */
[----:B------:R-:W-:Y:S02]  /*2620*/  UMOV UR7, 0x3c7777d0 ;  /* 0x3c7777d000077882 */ /* 0x000fe40000000000 */
[----:B------:R-:W-:Y:S01]  /*2630*/  DMUL R14, R24, UR6 ;  /* 0x00000006180e7c28 */ /* 0x000fe20008000000 */
[----:B------:R-:W-:Y:S01]  /*2640*/  UMOV UR6, 0x652b82fe ;  /* 0x652b82fe00067882 */ /* 0x000fe20000000000 */
[----:B------:R-:W-:-:S06]  /*2650*/  UMOV UR7, 0x3ff71547 ;  /* 0x3ff7154700077882 */ /* 0x000fcc0000000000 */
[----:B------:R-:W-:-:S11]  /*2660*/  DFMA R14, R24, UR6, R14 ;  /* 0x00000006180e7c2b */ /* 0x000fd6000800000e */
.L_x_2461:
[----:B------:R-:W-:Y:S05]  /*2670*/  BSYNC.RECONVERGENT B0 ;  /* 0x0000000000007941 */ /* 0x000fea0003800200 */
.L_x_2460:
        /* <DEDUP_REMOVED lines=84> */
.L_x_2467:
[----:B------:R-:W-:Y:S05]  /*2bc0*/  BSYNC.RECONVERGENT B1 ;  /* 0x0000000000017941 */ /* 0x000fea0003800200 */
.L_x_2466:
[----:B------:R-:W-:Y:S01]  /*2bd0*/  UMOV UR6, 0xffda0d24 ;  /* 0xffda0d2400067882 */ /* 0x000fe20000000000 */
[----:B------:R-:W-:Y:S02]  /*2be0*/  UMOV UR7, 0x3c7777d0 ;  /* 0x3c7777d000077882 */ /* 0x000fe40000000000 */
[----:B------:R-:W-:Y:S01]  /*2bf0*/  DMUL R16, R24, UR6 ;  /* 0x0000000618107c28 */ /* 0x000fe20008000000 */
[----:B------:R-:W-:Y:S01]  /*2c00*/  UMOV UR6, 0x652b82fe ;  /* 0x652b82fe00067882 */ /* 0x000fe20000000000 */
[----:B------:R-:W-:-:S06]  /*2c10*/  UMOV UR7, 0x3ff71547 ;  /* 0x3ff7154700077882 */ /* 0x000fcc0000000000 */
[----:B------:R-:W-:-:S11]  /*2c20*/  DFMA R16, R24, UR6, R16 ;  /* 0x0000000618107c2b */ /* 0x000fd60008000010 */
.L_x_2465:
[----:B------:R-:W-:Y:S05]  /*2c30*/  BSYNC.RECONVERGENT B0 ;  /* 0x0000000000007941 */ /* 0x000fea0003800200 */
.L_x_2464:
        /* <DEDUP_REMOVED lines=84> */
.L_x_2471:
[----:B------:R-:W-:Y:S05]  /*3180*/  BSYNC.RECONVERGENT B1 ;  /* 0x0000000000017941 */ /* 0x000fea0003800200 */
.L_x_2470:
[----:B------:R-:W-:Y:S01]  /*3190*/  UMOV UR6, 0xffda0d24 ;  /* 0xffda0d2400067882 */ /* 0x000fe20000000000 */
[----:B------:R-:W-:Y:S02]  /*31a0*/  UMOV UR7, 0x3c7777d0 ;  /* 0x3c7777d000077882 */ /* 0x000fe40000000000 */
[----:B------:R-:W-:Y:S01]  /*31b0*/  DMUL R18, R24, UR6 ;  /* 0x0000000618127c28 */ /* 0x000fe20008000000 */
[----:B------:R-:W-:Y:S01]  /*31c0*/  UMOV UR6, 0x652b82fe ;  /* 0x652b82fe00067882 */ /* 0x000fe20000000000 */
[----:B------:R-:W-:-:S06]  /*31d0*/  UMOV UR7, 0x3ff71547 ;  /* 0x3ff7154700077882 */ /* 0x000fcc0000000000 */
[----:B------:R-:W-:-:S11]  /*31e0*/  DFMA R24, R24, UR6, R18 ;  /* 0x0000000618187c2b */ /* 0x000fd60008000012 */
.L_x_2469:
[----:B------:R-:W-:Y:S05]  /*31f0*/  BSYNC.RECONVERGENT B0 ;  /* 0x0000000000007941 */ /* 0x000fea0003800200 */
.L_x_2468:
        /* <DEDUP_REMOVED lines=21> */
.L_x_2474:
[----:B------:R-:W-:-:S13]  /*3350*/  ISETP.GE.U32.AND P0, PT, R3, R0, PT ;  /* 0x000000000300720c */ /* 0x000fda0003f06070 */
[----:B------:R-:W-:Y:S05]  /*3360*/  @P0 BRA `(.L_x_2476) ;  /* 0x0000000000300947 */ /* 0x000fea0003800000 */
[----:B0-----:R-:W0:Y:S01]  /*3370*/  LDC.64 R4, c[0x0][0x388] ;  /* 0x0000e200ff047b82 */ /* 0x001e220000000a00 */
[----:B------:R-:W-:Y:S02]  /*3380*/  IMAD.IADD R7, R2, 0x1, R3 ;  /* 0x0000000102077824 */ /* 0x000fe400078e0203 */
[----:B------:R-:W-:Y:S02]  /*3390*/  VIADD R3, R3, 0x80 ;  /* 0x0000008003037836 */ /* 0x000fe40000000000 */
[----:B0-----:R-:W-:-:S05]  /*33a0*/  IMAD.WIDE.U32 R4, R7, 0x8, R4 ;  /* 0x0000000807047825 */ /* 0x001fca00078e0004 */
[----:B------:R1:W-:Y:S02]  /*33b0*/  STG.E.64 desc[UR4][R4.64], R10 ;  /* 0x0000000a04007986 */ /* 0x0003e4000c101b04 */
.L_x_2475:
[----:B------:R-:W-:-:S13]  /*33c0*/  ISETP.GE.U32.AND P0, PT, R3, R0, PT ;  /* 0x000000000300720c */ /* 0x000fda0003f06070 */
[----:B------:R-:W-:Y:S05]  /*33d0*/  @P0 BRA `(.L_x_2477) ;  /* 0x0000000000340947 */ /* 0x000fea0003800000 */
[----:B01----:R-:W0:Y:S01]  /*33e0*/  LDC.64 R4, c[0x0][0x388] ;  /* 0x0000e200ff047b82 */ /* 0x003e220000000a00 */
[----:B------:R-:W-:Y:S02]  /*33f0*/  IMAD.IADD R7, R2, 0x1, R3 ;  /* 0x0000000102077824 */ /* 0x000fe400078e0203 */
[----:B------:R-:W-:Y:S02]  /*3400*/  VIADD R3, R3, 0x80 ;  /* 0x0000008003037836 */ /* 0x000fe40000000000 */
[----:B0-----:R-:W-:-:S05]  /*3410*/  IMAD.WIDE.U32 R4, R7, 0x8, R4 ;  /* 0x0000000807047825 */ /* 0x001fca00078e0004 */
[----:B------:R1:W-:Y:S02]  /*3420*/  STG.E.64 desc[UR4][R4.64], R12 ;  /* 0x0000000c04007986 */ /* 0x0003e4000c101b04 */
.L_x_2476:
        /* <DEDUP_REMOVED lines=8> */
.L_x_2477:
[----:B------:R-:W-:Y:S05]  /*34b0*/  BSYNC.RELIABLE B1 ;  /* 0x0000000000017941 */ /* 0x000fea0003800100 */
.L_x_2473:
[----:B------:R-:W-:-:S13]  /*34c0*/  ISETP.GE.U32.AND P0, PT, R3, R0, PT ;  /* 0x000000000300720c */ /* 0x000fda0003f06070 */
[----:B012---:R-:W0:Y:S01]  /*34d0*/  @!P0 LDC.64 R4, c[0x0][0x388] ;  /* 0x0000e200ff048b82 */ /* 0x007e220000000a00 */
[----:B------:R-:W-:Y:S02]  /*34e0*/  @!P0 IMAD.IADD R7, R2, 0x1, R3 ;  /* 0x0000000102078824 */ /* 0x000fe400078e0203 */
[----:B------:R-:W-:Y:S02]  /*34f0*/  @!P0 VIADD R3, R3, 0x80 ;  /* 0x0000008003038836 */ /* 0x000fe40000000000 */
[----:B0-----:R-:W-:-:S05]  /*3500*/  @!P0 IMAD.WIDE.U32 R4, R7, 0x8, R4 ;  /* 0x0000000807048825 */ /* 0x001fca00078e0004 */
[----:B------:R2:W-:Y:S02]  /*3510*/  @!P0 STG.E.64 desc[UR4][R4.64], R16 ;  /* 0x0000001004008986 */ /* 0x0005e4000c101b04 */
.L_x_2478:
[----:B------:R-:W-:Y:S05]  /*3520*/  BSYNC.RECONVERGENT B0 ;  /* 0x0000000000007941 */ /* 0x000fea0003800200 */
.L_x_2472:
        /* <DEDUP_REMOVED lines=8> */
.L_x_2438:
[----:B------:R-:W0:Y:S01]  /*35b0*/  S2R R0, SR_TID.X ;  /* 0x0000000000007919 */ /* 0x000e220000002100 */
[----:B------:R-:W1:Y:S02]  /*35c0*/  LDC.64 R4, c[0x0][0x390] ;  /* 0x0000e400ff047b82 */ /* 0x000e640000000a00 */
[----:B-1----:R-:W-:-:S04]  /*35d0*/  IMAD.WIDE.U32 R4, R2, 0x8, R4 ;  /* 0x0000000802047825 */ /* 0x002fc800078e0004 */
[----:B0-----:R-:W-:-:S05]  /*35e0*/  IMAD.WIDE.U32 R22, R0, 0x20, R4 ;  /* 0x0000002000167825 */ /* 0x001fca00078e0004 */
[----:B------:R-:W2:Y:S04]  /*35f0*/  LDG.E.ENL2.256 R16, R12, desc[UR4][R22.64] ;  /* 0xfe000004160c797e */ /* 0x000ea80008121910 */
[----:B------:R0:W5:Y:S01]  /*3600*/  LDG.E.ENL2.256 R8, R4, desc[UR4][R22.64+0x1000] ;  /* 0xfe0080041604797e */ /* 0x0001620008121908 */
        /* <DEDUP_REMOVED lines=75> */
.L_x_2480:
[----:B------:R-:W-:Y:S01]  /*3ac0*/  IMAD.MOV.U32 R12, RZ, RZ, 0x0 ;  /* 0x00000000ff0c7424 */ /* 0x000fe200078e00ff */
[----:B------:R-:W-:Y:S01]  /*3ad0*/  LOP3.LUT P0, RZ, R21, 0x7fffffff, RZ, 0xc0, !PT ;  /* 0x7fffffff15ff7812 */ /* 0x000fe2000780c0ff */
[----:B------:R-:W-:-:S06]  /*3ae0*/  IMAD.MOV.U32 R13, RZ, RZ, 0x7ff00000 ;  /* 0x7ff00000ff0d7424 */ /* 0x000fcc00078e00ff */
[----:B------:R-:W-:-:S10]  /*3af0*/  DFMA R12, R20, R12, +INF ;  /* 0x7ff00000140c742b */ /* 0x000fd4000000000c */
[----:B------:R-:W-:Y:S02]  /*3b00*/  FSEL R22, R12, RZ, P0 ;  /* 0x000000ff0c167208 */ /* 0x000fe40000000000 */
[----:B------:R-:W-:-:S07]  /*3b10*/  FSEL R23, R13, -QNAN , P0 ;  /* 0xfff000000d177808 */ /* 0x000fce0000000000 */
.L_x_2481:
[----:B------:R-:W-:Y:S05]  /*3b20*/  BSYNC.RECONVERGENT B0 ;  /* 0x0000000000007941 */ /* 0x000fea0003800200 */
.L_x_2479:
[----:B------:R-:W-:Y:S01]  /*3b30*/  ISETP.GT.AND P1, PT, R15, 0xfffff, PT ;  /* 0x000fffff0f00780c */ /* 0x000fe20003f24270 */
[----:B------:R-:W-:Y:S01]  /*3b40*/  IMAD.MOV.U32 R3, RZ, RZ, R15 ;  /* 0x000000ffff037224 */ /* 0x000fe200078e000f */
[----:B------:R-:W-:Y:S01]  /*3b50*/  MOV R26, R14 ;  /* 0x0000000e001a7202 */ /* 0x000fe20000000f00 */
[----:B------:R-:W-:Y:S01]  /*3b60*/  BSSY.RECONVERGENT B0, `(.L_x_2482) ;  /* 0x000004d000007945 */ /* 0x000fe20003800200 */
[----:B------:R-:W-:-:S09]  /*3b70*/  ISETP.GT.AND P0, PT, R17, 0xfffff, PT ;  /* 0x000fffff1100780c */ /* 0x000fd20003f04270 */
        /* <DEDUP_REMOVED lines=75> */
.L_x_2483:
[----:B------:R-:W-:Y:S05]  /*4030*/  BSYNC.RECONVERGENT B0 ;  /* 0x0000000000007941 */ /* 0x000fea0003800200 */
.L_x_2482:
        /* <DEDUP_REMOVED lines=79> */
.L_x_2485:
[----:B------:R-:W-:Y:S05]  /*4530*/  BSYNC.RECONVERGENT B0 ;  /* 0x0000000000007941 */ /* 0x000fea0003800200 */
.L_x_2484:
[----:B------:R-:W-:Y:S01]  /*4540*/  IMAD.MOV.U32 R3, RZ, RZ, R19 ;  /* 0x000000ffff037224 */ /* 0x000fe200078e0013 */
[----:B------:R-:W-:Y:S01]  /*4550*/  MOV R26, R18 ;  /* 0x00000012001a7202 */ /* 0x000fe20000000f00 */
[----:B------:R-:W-:Y:S01]  /*4560*/  @!P1 DMUL R18, R18, 1.80143985094819840000e+16 ;  /* 0x4350000012129828 */ /* 0x000fe20000000000 */
[----:B------:R-:W-:Y:S01]  /*4570*/  BSSY.RECONVERGENT B0, `(.L_x_2486) ;  /* 0x000004c000007945 */ /* 0x000fe20003800200 */
[----:B------:R-:W-:Y:S01]  /*4580*/  IMAD.MOV.U32 R16, RZ, RZ, -0x3ff ;  /* 0xfffffc01ff107424 */ /* 0x000fe200078e00ff */
[----:B-----5:R-:W-:Y:S01]  /*4590*/  ISETP.GT.AND P0, PT, R5, 0xfffff, PT ;  /* 0x000fffff0500780c */ /* 0x020fe20003f04270 */
        /* <DEDUP_REMOVED lines=73> */
.L_x_2487:
[----:B------:R-:W-:Y:S05]  /*4a30*/  BSYNC.RECONVERGENT B0 ;  /* 0x0000000000007941 */ /* 0x000fea0003800200 */
.L_x_2486:
        /* <DEDUP_REMOVED lines=79> */
.L_x_2489:
[----:B------:R-:W-:Y:S05]  /*4f30*/  BSYNC.RECONVERGENT B0 ;  /* 0x0000000000007941 */ /* 0x000fea0003800200 */
.L_x_2488:
        /* <DEDUP_REMOVED lines=79> */
.L_x_2491:
[----:B------:R-:W-:Y:S05]  /*5430*/  BSYNC.RECONVERGENT B0 ;  /* 0x0000000000007941 */ /* 0x000fea0003800200 */
.L_x_2490:
        /* <DEDUP_REMOVED lines=79> */
.L_x_2493:
[----:B------:R-:W-:Y:S05]  /*5930*/  BSYNC.RECONVERGENT B0 ;  /* 0x0000000000007941 */ /* 0x000fea0003800200 */
.L_x_2492:
        /* <DEDUP_REMOVED lines=78> */
.L_x_2495:
[----:B------:R-:W-:Y:S05]  /*5e20*/  BSYNC.RECONVERGENT B0 ;  /* 0x0000000000007941 */ /* 0x000fea0003800200 */
.L_x_2494:
[----:B------:R-:W-:Y:S01]  /*5e30*/  UMOV UR6, 0xffda0d24 ;  /* 0xffda0d2400067882 */ /* 0x000fe20000000000 */
[----:B------:R-:W-:Y:S01]  /*5e40*/  UMOV UR7, 0x3c7777d0 ;  /* 0x3c7777d000077882 */ /* 0x000fe20000000000 */
[----:B------:R-:W0:Y:S01]  /*5e50*/  LDC.64 R24, c[0x0][0x388] ;  /* 0x0000e200ff187b82 */ /* 0x000e220000000a00 */
[----:B------:R-:W-:Y:S01]  /*5e60*/  DMUL R8, R22, UR6 ;  /* 0x0000000616087c28 */ /* 0x000fe20008000000 */
[----:B------:R-:W-:Y:S01]  /*5e70*/  UMOV UR8, 0x652b82fe ;  /* 0x652b82fe00087882 */ /* 0x000fe20000000000 */
[----:B------:R-:W-:Y:S01]  /*5e80*/  DMUL R10, R20, UR6 ;  /* 0x00000006140a7c28 */ /* 0x000fe20008000000 */
[----:B------:R-:W-:Y:S01]  /*5e90*/  UMOV UR9, 0x3ff71547 ;  /* 0x3ff7154700097882 */ /* 0x000fe20000000000 */
[----:B------:R-:W-:-:S04]  /*5ea0*/  DMUL R26, R12, UR6 ;  /* 0x000000060c1a7c28 */ /* 0x000fc80008000000 */
[----:B------:R-:W-:Y:S02]  /*5eb0*/  DFMA R8, R22, UR8, R8 ;  /* 0x0000000816087c2b */ /* 0x000fe40008000008 */
[----:B------:R-:W-:Y:S02]  /*5ec0*/  DFMA R10, R20, UR8, R10 ;  /* 0x00000008140a7c2b */ /* 0x000fe4000800000a */
[----:B------:R-:W-:Y:S02]  /*5ed0*/  DMUL R22, R14, UR6 ;  /* 0x000000060e167c28 */ /* 0x000fe40008000000 */
[----:B------:R-:W-:Y:S02]  /*5ee0*/  DMUL R20, R6, UR6 ;  /* 0x0000000606147c28 */ /* 0x000fe40008000000 */
[----:B------:R-:W-:Y:S02]  /*5ef0*/  DFMA R12, R12, UR8, R26 ;  /* 0x000000080c0c7c2b */ /* 0x000fe4000800001a */
[----:B------:R-:W-:-:S02]  /*5f00*/  DMUL R26, R16, UR6 ;  /* 0x00000006101a7c28 */ /* 0x000fc40008000000 */
[----:B------:R-:W-:Y:S02]  /*5f10*/  DFMA R14, R14, UR8, R22 ;  /* 0x000000080e0e7c2b */ /* 0x000fe40008000016 */
[----:B------:R-:W-:Y:S01]  /*5f20*/  DFMA R6, R6, UR8, R20 ;  /* 0x0000000806067c2b */ /* 0x000fe20008000014 */
[----:B0-----:R-:W-:Y:S01]  /*5f30*/  IMAD.WIDE.U32 R24, R2, 0x8, R24 ;  /* 0x0000000802187825 */ /* 0x001fe200078e0018 */
[----:B------:R-:W-:Y:S02]  /*5f40*/  DMUL R22, R18, UR6 ;  /* 0x0000000612167c28 */ /* 0x000fe40008000000 */
[----:B------:R-:W-:Y:S02]  /*5f50*/  DMUL R20, R4, UR6 ;  /* 0x0000000604147c28 */ /* 0x000fe40008000000 */
[----:B------:R-:W-:Y:S01]  /*5f60*/  DFMA R16, R16, UR8, R26 ;  /* 0x0000000810107c2b */ /* 0x000fe2000800001a */
[----:B------:R-:W-:-:S03]  /*5f70*/  IMAD.WIDE.U32 R24, R0, 0x20, R24 ;  /* 0x0000002000187825 */ /* 0x000fc600078e0018 */
[----:B------:R-:W-:Y:S02]  /*5f80*/  DFMA R18, R18, UR8, R22 ;  /* 0x0000000812127c2b */ /* 0x000fe40008000016 */
[----:B------:R-:W-:Y:S01]  /*5f90*/  DFMA R4, R4, UR8, R20 ;  /* 0x0000000804047c2b */ /* 0x000fe20008000014 */
[----:B------:R-:W-:Y:S06]  /*5fa0*/  STG.E.ENL2.256 desc[UR4][R24.64], R8, R12 ;  /* 0xf8000008180c797f */ /* 0x000fec000f121804 */
[----:B------:R-:W-:Y:S01]  /*5fb0*/  STG.E.ENL2.256 desc[UR4][R24.64+0x1000], R16, R4 ;  /* 0xf80080101804797f */ /* 0x000fe2000f121804 */
[----:B------:R-:W-:Y:S05]  /*5fc0*/  EXIT ;  /* 0x000000000000794d */ /* 0x000fea0003800000 */
.L_x_2496:
        /* <DEDUP_REMOVED lines=11> */
.L_x_12903:


//--------------------- .text._ZN2at6native29vectorized_elementwise_kernelILi8EZZZNS0_16log2_kernel_cudaERNS_18TensorIteratorBaseEENKUlvE0_clEvENKUlvE_clEvEUldE_St5arrayIPcLm2EEEEviT0_T1_ --------------------------
	.section	.text._ZN2at6native29vectorized_elementwise_kernelILi8EZZZNS0_16log2_kernel_cudaERNS_18TensorIteratorBaseEENKUlvE0_clEvENKUlvE_clEvEUldE_St5arrayIPcLm2EEEEviT0_T1_,"ax",@progbits
	.align	128
        .global         _ZN2at6native29vectorized_elementwise_kernelILi8EZZZNS0_16log2_kernel_cudaERNS_18TensorIteratorBaseEENKUlvE0_clEvENKUlvE_clEvEUldE_St5arrayIPcLm2EEEEviT0_T1_
        .type           _ZN2at6native29vectorized_elementwise_kernelILi8EZZZNS0_16log2_kernel_cudaERNS_18TensorIteratorBaseEENKUlvE0_clEvENKUlvE_clEvEUldE_St5arrayIPcLm2EEEEviT0_T1_,@function
        .size           _ZN2at6native29vectorized_elementwise_kernelILi8EZZZNS0_16log2_kernel_cudaERNS_18TensorIteratorBaseEENKUlvE0_clEvENKUlvE_clEvEUldE_St5arrayIPcLm2EEEEviT0_T1_,(.L_x_12904 - _ZN2at6native29vectorized_elementwise_kernelILi8EZZZNS0_16log2_kernel_cudaERNS_18TensorIteratorBaseEENKUlvE0_clEvENKUlvE_clEvEUldE_St5arrayIPcLm2EEEEviT0_T1_)
        .other          _ZN2at6native29vectorized_elementwise_kernelILi8EZZZNS0_16log2_kernel_cudaERNS_18TensorIteratorBaseEENKUlvE0_clEvENKUlvE_clEvEUldE_St5arrayIPcLm2EEEEviT0_T1_,@"STO_CUDA_ENTRY STV_DEFAULT"
_ZN2at6native29vectorized_elementwise_kernelILi8EZZZNS0_16log2_kernel_cudaERNS_18TensorIteratorBaseEENKUlvE0_clEvENKUlvE_clEvEUldE_St5arrayIPcLm2EEEEviT0_T1_:
.text._ZN2at6native29vectorized_elementwise_kernelILi8EZZZNS0_16log2_kernel_cudaERNS_18TensorIteratorBaseEENKUlvE0_clEvENKUlvE_clEvEUldE_St5arrayIPcLm2EEEEviT0_T1_:
        /* <DEDUP_REMOVED lines=142> */
.L_x_2501:
[----:B------:R-:W-:Y:S01]  /*08e0*/  IMAD.MOV.U32 R4, RZ, RZ, 0x0 ;  /* 0x00000000ff047424 */ /* 0x000fe200078e00ff */
[----:B------:R-:W-:Y:S01]  /*08f0*/  LOP3.LUT P1, RZ, R7, 0x7fffffff, RZ, 0xc0, !PT ;  /* 0x7fffffff07ff7812 */ /* 0x000fe2000782c0ff */
[----:B------:R-:W-:-:S06]  /*0900*/  IMAD.MOV.U32 R5, RZ, RZ, 0x7ff00000 ;  /* 0x7ff00000ff057424 */ /* 0x000fcc00078e00ff */
[----:B------:R-:W-:-:S10]  /*0910*/  DFMA R4, R6, R4, +INF ;  /* 0x7ff000000604742b */ /* 0x000fd40000000004 */
[----:B------:R-:W-:Y:S02]  /*0920*/  FSEL R4, R4, RZ, P1 ;  /* 0x000000ff04047208 */ /* 0x000fe40000800000 */
[----:B------:R-:W-:-:S07]  /*0930*/  FSEL R5, R5, -QNAN , P1 ;  /* 0xfff0000005057808 */ /* 0x000fce0000800000 */
.L_x_2502:
[----:B------:R-:W-:Y:S05]  /*0940*/  BSYNC.RECONVERGENT B1 ;  /* 0x0000000000017941 */ /* 0x000fea0003800200 */
.L_x_2500:
[----:B------:R-:W-:Y:S01]  /*0950*/  UMOV UR6, 0xffda0d24 ;  /* 0xffda0d2400067882 */ /* 0x000fe20000000000 */
[----:B------:R-:W-:Y:S02]  /*0960*/  UMOV UR7, 0x3c7777d0 ;  /* 0x3c7777d000077882 */ /* 0x000fe40000000000 */
[----:B------:R-:W-:Y:S01]  /*0970*/  DMUL R6, R4, UR6 ;  /* 0x0000000604067c28 */ /* 0x000fe20008000000 */
[----:B------:R-:W-:Y:S01]  /*0980*/  UMOV UR6, 0x652b82fe ;  /* 0x652b82fe00067882 */ /* 0x000fe20000000000 */
[----:B------:R-:W-:-:S06]  /*0990*/  UMOV UR7, 0x3ff71547 ;  /* 0x3ff7154700077882 */ /* 0x000fcc0000000000 */
[----:B------:R-:W-:-:S11]  /*09a0*/  DFMA R4, R4, UR6, R6 ;  /* 0x0000000604047c2b */ /* 0x000fd60008000006 */
.L_x_2499:
[----:B------:R-:W-:Y:S05]  /*09b0*/  BSYNC.RECONVERGENT B0 ;  /* 0x0000000000007941 */ /* 0x000fea0003800200 */
.L_x_2498:
        /* <DEDUP_REMOVED lines=84> */
.L_x_2506:
[----:B------:R-:W-:Y:S05]  /*0f00*/  BSYNC.RECONVERGENT B1 ;  /* 0x0000000000017941 */ /* 0x000fea0003800200 */
.L_x_2505:
[----:B------:R-:W-:Y:S01]  /*0f10*/  UMOV UR6, 0xffda0d24 ;  /* 0xffda0d2400067882 */ /* 0x000fe20000000000 */
[----:B------:R-:W-:Y:S02]  /*0f20*/  UMOV UR7, 0x3c7777d0 ;  /* 0x3c7777d000077882 */ /* 0x000fe40000000000 */
[----:B------:R-:W-:Y:S01]  /*0f30*/  DMUL R6, R24, UR6 ;  /* 0x0000000618067c28 */ /* 0x000fe20008000000 */
[----:B------:R-:W-:Y:S01]  /*0f40*/  UMOV UR6, 0x652b82fe ;  /* 0x652b82fe00067882 */ /* 0x000fe20000000000 */
[----:B------:R-:W-:-:S06]  /*0f50*/  UMOV UR7, 0x3ff71547 ;  /* 0x3ff7154700077882 */ /* 0x000fcc0000000000 */
[----:B------:R-:W-:-:S11]  /*0f60*/  DFMA R6, R24, UR6, R6 ;  /* 0x0000000618067c2b */ /* 0x000fd60008000006 */
.L_x_2504:
[----:B------:R-:W-:Y:S05]  /*0f70*/  BSYNC.RECONVERGENT B0 ;  /* 0x0000000000007941 */ /* 0x000fea0003800200 */
.L_x_2503:
        /* <DEDUP_REMOVED lines=84> */
.L_x_2510:
[----:B------:R-:W-:Y:S05]  /*14c0*/  BSYNC.RECONVERGENT B1 ;  /* 0x0000000000017941 */ /* 0x000fea0003800200 */
.L_x_2509:
[----:B------:R-:W-:Y:S01]  /*14d0*/  UMOV UR6, 0xffda0d24 ;  /* 0xffda0d2400067882 */ /* 0x000fe20000000000 */
[----:B------:R-:W-:Y:S02]  /*14e0*/  UMOV UR7, 0x3c7777d0 ;  /* 0x3c7777d000077882 */ /* 0x000fe40000000000 */
[----:B------:R-:W-:Y:S01]  /*14f0*/  DMUL R8, R24, UR6 ;  /* 0x0000000618087c28 */ /* 0x000fe20008000000 */
[----:B------:R-:W-:Y:S01]  /*1500*/  UMOV UR6, 0x652b82fe ;  /* 0x652b82fe00067882 */ /* 0x000fe20000000000 */
[----:B------:R-:W-:-:S06]  /*1510*/  UMOV UR7, 0x3ff71547 ;  /* 0x3ff7154700077882 */ /* 0x000fcc0000000000 */
[----:B------:R-:W-:-:S11]  /*1520*/  DFMA R8, R24, UR6, R8 ;  /* 0x0000000618087c2b */ /* 0x000fd60008000008 */
.L_x_2508:
[----:B------:R-:W-:Y:S05]  /*1530*/  BSYNC.RECONVERGENT B0 ;  /* 0x0000000000007941 */ /* 0x000fea0003800200 */
.L_x_2507:
        /* <DEDUP_REMOVED lines=84> */
.L_x_2514:
[----:B------:R-:W-:Y:S05]  /*1a80*/  BSYNC.RECONVERGENT B1 ;  /* 0x0000000000017941 */ /* 0x000fea0003800200 */
.L_x_2513:
[----:B------:R-:W-:Y:S01]  /*1a90*/  UMOV UR6, 0xffda0d24 ;  /* 0xffda0d2400067882 */ /* 0x000fe20000000000 */
[----:B------:R-:W-:Y:S02]  /*1aa0*/  UMOV UR7, 0x3c7777d0 ;  /* 0x3c7777d000077882 */ /* 0x000fe40000000000 */
[----:B------:R-:W-:Y:S01]  /*1ab0*/  DMUL R10, R24, UR6 ;  /* 0x00000006180a7c28 */ /* 0x000fe20008000000 */
[----:B------:R-:W-:Y:S01]  /*1ac0*/  UMOV UR6, 0x652b82fe ;  /* 0x652b82fe00067882 */ /* 0x000fe20000000000 */
[----:B------:R-:W-:-:S06]  /*1ad0*/  UMOV UR7, 0x3ff71547 ;  /* 0x3ff7154700077882 */ /* 0x000fcc0000000000 */
[----:B------:R-:W-:-:S11]  /*1ae0*/  DFMA R10, R24, UR6, R10 ;  /* 0x00000006180a7c2b */ /* 0x000fd6000800000a */
.L_x_2512:
[----:B------:R-:W-:Y:S05]  /*1af0*/  BSYNC.RECONVERGENT B0 ;  /* 0x0000000000007941 */ /* 0x000fea0003800200 */
.L_x_2511:
        /* <DEDUP_REMOVED lines=84> */
.L_x_2518:
[----:B------:R-:W-:Y:S05]  /*2040*/  BSYNC.RECONVERGENT B1 ;  /* 0x0000000000017941 */ /* 0x000fea0003800200 */
.L_x_2517:
[----:B------:R-:W-:Y:S01]  /*2050*/  UMOV UR6, 0xffda0d24 ;  /* 0xffda0d2400067882 */ /* 0x000fe20000000000 */
[----:B------:R-:W-:Y:S02]  /*2060*/  UMOV UR7, 0x3c7777d0 ;  /* 0x3c7777d000077882 */ /* 0x000fe40000000000 */
[----:B------:R-:W-:Y:S01]  /*2070*/  DMUL R12, R24, UR6 ;  /* 0x00000006180c7c28 */ /* 0x000fe20008000000 */
[----:B------:R-:W-:Y:S01]  /*2080*/  UMOV UR6, 0x652b82fe ;  /* 0x652b82fe00067882 */ /* 0x000fe20000000000 */
[----:B------:R-:W-:-:S06]  /*2090*/  UMOV UR7, 0x3ff71547 ;  /* 0x3ff7154700077882 */ /* 0x000fcc0000000000 */
[----:B------:R-:W-:-:S11]  /*20a0*/  DFMA R12, R24, UR6, R12 ;  /* 0x00000006180c7c2b */ /* 0x000fd6000800000c */
.L_x_2516:
[----:B------:R-:W-:Y:S05]  /*20b0*/  BSYNC.RECONVERGENT B0 ;  /* 0x0000000000007941 */ /* 0x000fea0003800200 */
.L_x_2515:
        /* <DEDUP_REMOVED lines=84> */
.L_x_2522:
[----:B------:R-:W-:Y:S05]  /*2600*/  BSYNC.RECONVERGENT B1 ;  /* 0x0000000000017941 */ /* 0x000fea0003800200 */
.L_x_2521:
[----:B------:R-:W-:Y:S01]  /*2610*/  UMOV UR6, 0xffda0d24 ;  /* 0xffda0d2400067882 */ /* 0x000fe20000000000 */
[----:B------:R-:W-:Y:S02]  /*2620*/  UMOV UR7, 0x3c7777d0 ;  /* 0x3c7777d000077882 */ /* 0x000fe40000000000 */
[----:B------:R-:W-:Y:S01]  /*2630*/  DMUL R14, R24, UR6 ;  /* 0x00000006180e7c28 */ /* 0x000fe20008000000 */
[----:B------:R-:W-:Y:S01]  /*2640*/  UMOV UR6, 0x652b82fe ;  /* 0x652b82fe00067882 */ /* 0x000fe20000000000 */
[----:B------:R-:W-:-:S06]  /*2650*/  UMOV UR7, 0x3ff71547 ;  /* 0x3ff7154700077882 */ /* 0x000fcc0000000000 */
[----:B------:R-:W-:-:S11]  /*2660*/  DFMA R14, R24, UR6, R14 ;  /* 0x00000006180e7c2b */ /* 0x000fd6000800000e */
.L_x_2520:
[----:B------:R-:W-:Y:S05]  /*2670*/  BSYNC.RECONVERGENT B0 ;  /* 0x0000000000007941 */ /* 0x000fea0003800200 */
.L_x_2519:
        /* <DEDUP_REMOVED lines=84> */
.L_x_2526:
[----:B------:R-:W-:Y:S05]  /*2bc0*/  BSYNC.RECONVERGENT B1 ;  /* 0x0000000000017941 */ /* 0x000fea0003800200 */
.L_x_2525:
[----:B------:R-:W-:Y:S01]  /*2bd0*/  UMOV UR6, 0xffda0d24 ;  /* 0xffda0d2400067882 */ /* 0x000fe20000000000 */
[----:B------:R-:W-:Y:S02]  /*2be0*/  UMOV UR7, 0x3c7777d0 ;  /* 0x3c7777d000077882 */ /* 0x000fe40000000000 */
[----:B------:R-:W-:Y:S01]  /*2bf0*/  DMUL R16, R24, UR6 ;  /* 0x0000000618107c28 */ /* 0x000fe20008000000 */
[----:B------:R-:W-:Y:S01]  /*2c00*/  UMOV UR6, 0x652b82fe ;  /* 0x652b82fe00067882 */ /* 0x000fe20000000000 */
[----:B------:R-:W-:-:S06]  /*2c10*/  UMOV UR7, 0x3ff71547 ;  /* 0x3ff7154700077882 */ /* 0x000fcc0000000000 */
[----:B------:R-:W-:-:S11]  /*2c20*/  DFMA R16, R24, UR6, R16 ;  /* 0x0000000618107c2b */ /* 0x000fd60008000010 */
.L_x_2524:
[----:B------:R-:W-:Y:S05]  /*2c30*/  BSYNC.RECONVERGENT B0 ;  /* 0x0000000000007941 */ /* 0x000fea0003800200 */
.L_x_2523:
        /* <DEDUP_REMOVED lines=84> */
.L_x_2530:
[----:B------:R-:W-:Y:S05]  /*3180*/  BSYNC.RECONVERGENT B1 ;  /* 0x0000000000017941 */ /* 0x000fea0003800200 */
.L_x_2529:
[----:B------:R-:W-:Y:S01]  /*3190*/  UMOV UR6, 0xffda0d24 ;  /* 0xffda0d2400067882 */ /* 0x000fe20000000000 */
[----:B------:R-:W-:Y:S02]  /*31a0*/  UMOV UR7, 0x3c7777d0 ;  /* 0x3c7777d000077882 */ /* 0x000fe40000000000 */
[----:B------:R-:W-:Y:S01]  /*31b0*/  DMUL R18, R24, UR6 ;  /* 0x0000000618127c28 */ /* 0x000fe20008000000 */
[----:B------:R-:W-:Y:S01]  /*31c0*/  UMOV UR6, 0x652b82fe ;  /* 0x652b82fe00067882 */ /* 0x000fe20000000000 */
[----:B------:R-:W-:-:S06]  /*31d0*/  UMOV UR7, 0x3ff71547 ;  /* 0x3ff7154700077882 */ /* 0x000fcc0000000000 */
[----:B------:R-:W-:-:S11]  /*31e0*/  DFMA R24, R24, UR6, R18 ;  /* 0x0000000618187c2b */ /* 0x000fd60008000012 */
.L_x_2528:
[----:B------:R-:W-:Y:S05]  /*31f0*/  BSYNC.RECONVERGENT B0 ;  /* 0x0000000000007941 */ /* 0x000fea0003800200 */
.L_x_2527:
        /* <DEDUP_REMOVED lines=21> */
.L_x_2533:
[----:B------:R-:W-:-:S13]  /*3350*/  ISETP.GE.U32.AND P0, PT, R3, R0, PT ;  /* 0x000000000300720c */ /* 0x000fda0003f06070 */
[----:B------:R-:W-:Y:S05]  /*3360*/  @P0 BRA `(.L_x_2535) ;  /* 0x0000000000300947 */ /* 0x000fea0003800000 */
[----:B0-----:R-:W0:Y:S01]  /*3370*/  LDC.64 R4, c[0x0][0x388] ;  /* 0x0000e200ff047b82 */ /* 0x001e220000000a00 */
[----:B------:R-:W-:Y:S02]  /*3380*/  IMAD.IADD R7, R2, 0x1, R3 ;  /* 0x0000000102077824 */ /* 0x000fe400078e0203 */
[----:B------:R-:W-:Y:S02]  /*3390*/  VIADD R3, R3, 0x80 ;  /* 0x0000008003037836 */ /* 0x000fe40000000000 */
[----:B0-----:R-:W-:-:S05]  /*33a0*/  IMAD.WIDE.U32 R4, R7, 0x8, R4 ;  /* 0x0000000807047825 */ /* 0x001fca00078e0004 */
[----:B------:R1:W-:Y:S02]  /*33b0*/  STG.E.64 desc[UR4][R4.64], R10 ;  /* 0x0000000a04007986 */ /* 0x0003e4000c101b04 */
.L_x_2534:
[----:B------:R-:W-:-:S13]  /*33c0*/  ISETP.GE.U32.AND P0, PT, R3, R0, PT ;  /* 0x000000000300720c */ /* 0x000fda0003f06070 */
[----:B------:R-:W-:Y:S05]  /*33d0*/  @P0 BRA `(.L_x_2536) ;  /* 0x0000000000340947 */ /* 0x000fea0003800000 */
[----:B01----:R-:W0:Y:S01]  /*33e0*/  LDC.64 R4, c[0x0][0x388] ;  /* 0x0000e200ff047b82 */ /* 0x003e220000000a00 */
[----:B------:R-:W-:Y:S02]  /*33f0*/  IMAD.IADD R7, R2, 0x1, R3 ;  /* 0x0000000102077824 */ /* 0x000fe400078e0203 */
[----:B------:R-:W-:Y:S02]  /*3400*/  VIADD R3, R3, 0x80 ;  /* 0x0000008003037836 */ /* 0x000fe40000000000 */
[----:B0-----:R-:W-:-:S05]  /*3410*/  IMAD.WIDE.U32 R4, R7, 0x8, R4 ;  /* 0x0000000807047825 */ /* 0x001fca00078e0004 */
[----:B------:R1:W-:Y:S02]  /*3420*/  STG.E.64 desc[UR4][R4.64], R12 ;  /* 0x0000000c04007986 */ /* 0x0003e4000c101b04 */
.L_x_2535:
        /* <DEDUP_REMOVED lines=8> */
.L_x_2536:
[----:B------:R-:W-:Y:S05]  /*34b0*/  BSYNC.RELIABLE B1 ;  /* 0x0000000000017941 */ /* 0x000fea0003800100 */
.L_x_2532:
[----:B------:R-:W-:-:S13]  /*34c0*/  ISETP.GE.U32.AND P0, PT, R3, R0, PT ;  /* 0x000000000300720c */ /* 0x000fda0003f06070 */
[----:B012---:R-:W0:Y:S01]  /*34d0*/  @!P0 LDC.64 R4, c[0x0][0x388] ;  /* 0x0000e200ff048b82 */ /* 0x007e220000000a00 */
[----:B------:R-:W-:Y:S02]  /*34e0*/  @!P0 IMAD.IADD R7, R2, 0x1, R3 ;  /* 0x0000000102078824 */ /* 0x000fe400078e0203 */
[----:B------:R-:W-:Y:S02]  /*34f0*/  @!P0 VIADD R3, R3, 0x80 ;  /* 0x0000008003038836 */ /* 0x000fe40000000000 */
[----:B0-----:R-:W-:-:S05]  /*3500*/  @!P0 IMAD.WIDE.U32 R4, R7, 0x8, R4 ;  /* 0x0000000807048825 */ /* 0x001fca00078e0004 */
[----:B------:R2:W-:Y:S02]  /*3510*/  @!P0 STG.E.64 desc[UR4][R4.64], R16 ;  /* 0x0000001004008986 */ /* 0x0005e4000c101b04 */
.L_x_2537:
[----:B------:R-:W-:Y:S05]  /*3520*/  BSYNC.RECONVERGENT B0 ;  /* 0x0000000000007941 */ /* 0x000fea0003800200 */
.L_x_2531:
        /* <DEDUP_REMOVED lines=8> */
.L_x_2497:
        /* <DEDUP_REMOVED lines=81> */
.L_x_2539:
[----:B------:R-:W-:Y:S01]  /*3ac0*/  IMAD.MOV.U32 R12, RZ, RZ, 0x0 ;  /* 0x00000000ff0c7424 */ /* 0x000fe200078e00ff */
[----:B------:R-:W-:Y:S01]  /*3ad0*/  LOP3.LUT P0, RZ, R21, 0x7fffffff, RZ, 0xc0, !PT ;  /* 0x7fffffff15ff7812 */ /* 0x000fe2000780c0ff */
[----:B------:R-:W-:-:S06]  /*3ae0*/  IMAD.MOV.U32 R13, RZ, RZ, 0x7ff00000 ;  /* 0x7ff00000ff0d7424 */ /* 0x000fcc00078e00ff */
[----:B------:R-:W-:-:S10]  /*3af0*/  DFMA R12, R20, R12, +INF ;  /* 0x7ff00000140c742b */ /* 0x000fd4000000000c */
[----:B------:R-:W-:Y:S02]  /*3b00*/  FSEL R22, R12, RZ, P0 ;  /* 0x000000ff0c167208 */ /* 0x000fe40000000000 */
[----:B------:R-:W-:-:S07]  /*3b10*/  FSEL R23, R13, -QNAN , P0 ;  /* 0xfff000000d177808 */ /* 0x000fce0000000000 */
.L_x_2540:
[----:B------:R-:W-:Y:S05]  /*3b20*/  BSYNC.RECONVERGENT B0 ;  /* 0x0000000000007941 */ /* 0x000fea0003800200 */
.L_x_2538:
        /* <DEDUP_REMOVED lines=80> */
.L_x_2542:
[----:B------:R-:W-:Y:S05]  /*4030*/  BSYNC.RECONVERGENT B0 ;  /* 0x0000000000007941 */ /* 0x000fea0003800200 */
.L_x_2541:
        /* <DEDUP_REMOVED lines=79> */
.L_x_2544:
[----:B------:R-:W-:Y:S05]  /*4530*/  BSYNC.RECONVERGENT B0 ;  /* 0x0000000000007941 */ /* 0x000fea0003800200 */
.L_x_2543:
        /* <DEDUP_REMOVED lines=79> */
.L_x_2546:
[----:B------:R-:W-:Y:S05]  /*4a30*/  BSYNC.RECONVERGENT B0 ;  /* 0x0000000000007941 */ /* 0x000fea0003800200 */
.L_x_2545:
        /* <DEDUP_REMOVED lines=79> */
.L_x_2548:
[----:B------:R-:W-:Y:S05]  /*4f30*/  BSYNC.RECONVERGENT B0 ;  /* 0x0000000000007941 */ /* 0x000fea0003800200 */
.L_x_2547:
        /* <DEDUP_REMOVED lines=79> */
.L_x_2550:
[----:B------:R-:W-:Y:S05]  /*5430*/  BSYNC.RECONVERGENT B0 ;  /* 0x0000000000007941 */ /* 0x000fea0003800200 */
.L_x_2549:
        /* <DEDUP_REMOVED lines=79> */
.L_x_2552:
[----:B------:R-:W-:Y:S05]  /*5930*/  BSYNC.RECONVERGENT B0 ;  /* 0x0000000000007941 */ /* 0x000fea0003800200 */
.L_x_2551:
        /* <DEDUP_REMOVED lines=78> */
.L_x_2554:
[----:B------:R-:W-:Y:S05]  /*5e20*/  BSYNC.RECONVERGENT B0 ;  /* 0x0000000000007941 */ /* 0x000fea0003800200 */
.L_x_2553:
        /* <DEDUP_REMOVED lines=26> */
.L_x_2555:
        /* <DEDUP_REMOVED lines=11> */
.L_x_12904:


//--------------------- .text._ZN2at6native18elementwise_kernelILi128ELi4EZNS0_15gpu_kernel_implIZZZNS0_17log1p_kernel_cudaERNS_18TensorIteratorBaseEENKUlvE_clEvENKUlvE4_clEvEUlN3c108BFloat16EE_EEvS4_RKT_EUliE_EEviT1_ --------------------------
	.section	.text._ZN2at6native18elementwise_kernelILi128ELi4EZNS0_15gpu_kernel_implIZZZNS0_17log1p_kernel_cudaERNS_18TensorIteratorBaseEENKUlvE_clEvENKUlvE4_clEvEUlN3c108BFloat16EE_EEvS4_RKT_EUliE_EEviT1_,"ax",@progbits
	.align	128
        .global         _ZN2at6native18elementwise_kernelILi128ELi4EZNS0_15gpu_kernel_implIZZZNS0_17log1p_kernel_cudaERNS_18TensorIteratorBaseEENKUlvE_clEvENKUlvE4_clEvEUlN3c108BFloat16EE_EEvS4_RKT_EUliE_EEviT1_
        .type           _ZN2at6native18elementwise_kernelILi128ELi4EZNS0_15gpu_kernel_implIZZZNS0_17log1p_kernel_cudaERNS_18TensorIteratorBaseEENKUlvE_clEvENKUlvE4_clEvEUlN3c108BFloat16EE_EEvS4_RKT_EUliE_EEviT1_,@function
        .size           _ZN2at6native18elementwise_kernelILi128ELi4EZNS0_15gpu_kernel_implIZZZNS0_17log1p_kernel_cudaERNS_18TensorIteratorBaseEENKUlvE_clEvENKUlvE4_clEvEUlN3c108BFloat16EE_EEvS4_RKT_EUliE_EEviT1_,(.L_x_12905 - _ZN2at6native18elementwise_kernelILi128ELi4EZNS0_15gpu_kernel_implIZZZNS0_17log1p_kernel_cudaERNS_18TensorIteratorBaseEENKUlvE_clEvENKUlvE4_clEvEUlN3c108BFloat16EE_EEvS4_RKT_EUliE_EEviT1_)
        .other          _ZN2at6native18elementwise_kernelILi128ELi4EZNS0_15gpu_kernel_implIZZZNS0_17log1p_kernel_cudaERNS_18TensorIteratorBaseEENKUlvE_clEvENKUlvE4_clEvEUlN3c108BFloat16EE_EEvS4_RKT_EUliE_EEviT1_,@"STO_CUDA_ENTRY STV_DEFAULT"
_ZN2at6native18elementwise_kernelILi128ELi4EZNS0_15gpu_kernel_implIZZZNS0_17log1p_kernel_cudaERNS_18TensorIteratorBaseEENKUlvE_clEvENKUlvE4_clEvEUlN3c108BFloat16EE_EEvS4_RKT_EUliE_EEviT1_:
.text._ZN2at6native18elementwise_kernelILi128ELi4EZNS0_15gpu_kernel_implIZZZNS0_17log1p_kernel_cudaERNS_18TensorIteratorBaseEENKUlvE_clEvENKUlvE4_clEvEUlN3c108BFloat16EE_EEvS4_RKT_EUliE_EEviT1_:
        /* <DEDUP_REMOVED lines=319> */
.L_x_2558:
        /* <DEDUP_REMOVED lines=18> */
.L_x_2562:
[----:B------:R-:W2:Y:S02]  /*1510*/  LDG.E.U8 R2, desc[UR36][R2.64] ;  /* 0x0000002402027981 */ /* 0x000ea4000c1e1100 */
[----:B--2---:R-:W-:-:S04]  /*1520*/  I2FP.F32.U32 R0, R2 ;  /* 0x0000000200007245 */ /* 0x004fc80000201000 */
[----:B------:R-:W-:Y:S01]  /*1530*/  F2FP.BF16.F32.PACK_AB R0, RZ, R0 ;  /* 0x00000000ff00723e */ /* 0x000fe200000010ff */
[----:B------:R-:W-:Y:S06]  /*1540*/  BRA `(.L_x_2564) ;  /* 0x0000000c00847947 */ /* 0x000fec0003800000 */
.L_x_2561:
        /* <DEDUP_REMOVED lines=10> */
.L_x_2566:
[----:B------:R-:W2:Y:S02]  /*15f0*/  LDG.E R2, desc[UR36][R2.64] ;  /* 0x0000002402027981 */ /* 0x000ea4000c1e1900 */
[----:B--2---:R-:W-:-:S04]  /*1600*/  I2FP.F32.S32 R0, R2 ;  /* 0x0000000200007245 */ /* 0x004fc80000201400 */
[----:B------:R-:W-:Y:S01]  /*1610*/  F2FP.BF16.F32.PACK_AB R0, RZ, R0 ;  /* 0x00000000ff00723e */ /* 0x000fe200000010ff */
[----:B------:R-:W-:Y:S06]  /*1620*/  BRA `(.L_x_2564) ;  /* 0x0000000c004c7947 */ /* 0x000fec0003800000 */
.L_x_2565:
[----:B------:R-:W2:Y:S02]  /*1630*/  LDG.E.U16 R2, desc[UR36][R2.64] ;  /* 0x0000002402027981 */ /* 0x000ea4000c1e1500 */
[----:B--2---:R-:W0:Y:S02]  /*1640*/  I2F.S16 R0, R2 ;  /* 0x0000000200007306 */ /* 0x004e240000101400 */
[----:B0-----:R-:W-:Y:S01]  /*1650*/  F2FP.BF16.F32.PACK_AB R0, RZ, R0 ;  /* 0x00000000ff00723e */ /* 0x001fe200000010ff */
[----:B------:R-:W-:Y:S06]  /*1660*/  BRA `(.L_x_2564) ;  /* 0x0000000c003c7947 */ /* 0x000fec0003800000 */
.L_x_2560:
        /* <DEDUP_REMOVED lines=9> */
.L_x_2568:
[----:B------:R-:W2:Y:S02]  /*1700*/  LDG.E.U16 R0, desc[UR36][R2.64] ;  /* 0x0000002402007981 */ /* 0x000ea4000c1e1500 */
[----:B--2---:R-:W-:-:S05]  /*1710*/  HADD2.F32 R0, -RZ, R0.H0_H0 ;  /* 0x20000000ff007230 */ /* 0x004fca0000004100 */
[----:B------:R-:W-:Y:S01]  /*1720*/  F2FP.BF16.F32.PACK_AB R0, RZ, R0 ;  /* 0x00000000ff00723e */ /* 0x000fe200000010ff */
[----:B------:R-:W-:Y:S06]  /*1730*/  BRA `(.L_x_2564) ;  /* 0x0000000c00087947 */ /* 0x000fec0003800000 */
.L_x_2567:
        /* <DEDUP_REMOVED lines=9> */
.L_x_2570:
[----:B------:R-:W2:Y:S02]  /*17d0*/  LDG.E.U16 R2, desc[UR36][R2.64] ;  /* 0x0000002402027981 */ /* 0x000ea4000c1e1500 */
[----:B--2---:R-:W-:-:S05]  /*17e0*/  HADD2.F32 R0, -RZ, R2.H0_H0 ;  /* 0x20000002ff007230 */ /* 0x004fca0000004100 */
[----:B------:R-:W-:Y:S01]  /*17f0*/  F2FP.BF16.F32.PACK_AB R0, RZ, R0 ;  /* 0x00000000ff00723e */ /* 0x000fe200000010ff */
[----:B------:R-:W-:Y:S06]  /*1800*/  BRA `(.L_x_2564) ;  /* 0x0000000800d47947 */ /* 0x000fec0003800000 */
.L_x_2569:
        /* <DEDUP_REMOVED lines=8> */
.L_x_2559:
        /* <DEDUP_REMOVED lines=13> */
.L_x_2573:
        /* <DEDUP_REMOVED lines=8> */
.L_x_2572:
        /* <DEDUP_REMOVED lines=27> */
.L_x_2575:
        /* <DEDUP_REMOVED lines=13> */
.L_x_2574:
[----:B------:R0:W5:Y:S01]  /*1c60*/  LDG.E.U16 R0, desc[UR36][R2.64] ;  /* 0x0000002402007981 */ /* 0x000162000c1e1500 */
[----:B------:R-:W-:Y:S05]  /*1c70*/  BRA `(.L_x_2564) ;  /* 0x0000000400b87947 */ /* 0x000fea0003800000 */
.L_x_2571:
        /* <DEDUP_REMOVED lines=12> */
.L_x_2578:
        /* <DEDUP_REMOVED lines=21> */
.L_x_2582:
[----:B------:R-:W-:Y:S05]  /*1e90*/  BSYNC.RECONVERGENT B1 ;  /* 0x0000000000017941 */ /* 0x000fea0003800200 */
.L_x_2581:
[----:B------:R-:W-:Y:S01]  /*1ea0*/  IMAD.SHL.U32 R0, R0, 0x100000, RZ ;  /* 0x0010000000007824 */ /* 0x000fe200078e00ff */
[----:B------:R-:W-:-:S04]  /*1eb0*/  LEA R2, R2, 0x3b800000, 0x17 ;  /* 0x3b80000002027811 */ /* 0x000fc800078eb8ff */
[----:B------:R-:W-:-:S07]  /*1ec0*/  LOP3.LUT R0, R2, R0, R7, 0xfe, !PT ;  /* 0x0000000002007212 */ /* 0x000fce00078efe07 */
.L_x_2580:
[----:B------:R-:W-:Y:S05]  /*1ed0*/  BSYNC.RECONVERGENT B0 ;  /* 0x0000000000007941 */ /* 0x000fea0003800200 */
.L_x_2579:
[----:B------:R-:W-:Y:S01]  /*1ee0*/  F2FP.BF16.F32.PACK_AB R0, RZ, R0 ;  /* 0x00000000ff00723e */ /* 0x000fe200000010ff */
[----:B------:R-:W-:Y:S06]  /*1ef0*/  BRA `(.L_x_2564) ;  /* 0x0000000400187947 */ /* 0x000fec0003800000 */
.L_x_2577:
        /* <DEDUP_REMOVED lines=21> */
.L_x_2586:
[----:B------:R-:W-:Y:S05]  /*2050*/  BSYNC.RECONVERGENT B1 ;  /* 0x0000000000017941 */ /* 0x000fea0003800200 */
.L_x_2585:
[----:B------:R-:W-:Y:S02]  /*2060*/  SHF.L.U32 R0, R0, 0x15, RZ ;  /* 0x0000001500007819 */ /* 0x000fe400000006ff */
[----:B------:R-:W-:-:S04]  /*2070*/  LEA R2, R2, 0x37800000, 0x17 ;  /* 0x3780000002027811 */ /* 0x000fc800078eb8ff */
[----:B------:R-:W-:-:S07]  /*2080*/  LOP3.LUT R0, R2, R0, R7, 0xfe, !PT ;  /* 0x0000000002007212 */ /* 0x000fce00078efe07 */
.L_x_2584:
[----:B------:R-:W-:Y:S05]  /*2090*/  BSYNC.RECONVERGENT B0 ;  /* 0x0000000000007941 */ /* 0x000fea0003800200 */
.L_x_2583:
[----:B------:R-:W-:Y:S01]  /*20a0*/  F2FP.BF16.F32.PACK_AB R0, RZ, R0 ;  /* 0x00000000ff00723e */ /* 0x000fe200000010ff */
[----:B------:R-:W-:Y:S06]  /*20b0*/  BRA `(.L_x_2564) ;  /* 0x0000000000a87947 */ /* 0x000fec0003800000 */
.L_x_2576:
[----:B------:R-:W-:-:S09]  /*20c0*/  UISETP.NE.AND UP0, UPT, UR4, 0x1c, UPT ;  /* 0x0000001c0400788c */ /* 0x000fd2000bf05270 */
[----:B------:R-:W-:Y:S05]  /*20d0*/  BRA.U !UP0, `(.L_x_2587) ;  /* 0x0000000108947547 */ /* 0x000fea000b800000 */
[----:B------:R-:W-:-:S09]  /*20e0*/  UISETP.NE.AND UP0, UPT, UR4, 0x1d, UPT ;  /* 0x0000001d0400788c */ /* 0x000fd2000bf05270 */
[----:B------:R-:W-:Y:S05]  /*20f0*/  BRA.U !UP0, `(.L_x_2588) ;  /* 0x00000001087c7547 */ /* 0x000fea000b800000 */
[----:B------:R-:W-:-:S09]  /*2100*/  UISETP.NE.AND UP0, UPT, UR4, 0x2c, UPT ;  /* 0x0000002c0400788c */ /* 0x000fd2000bf05270 */
[----:B------:R-:W-:Y:S05]  /*2110*/  BRA.U !UP0, `(.L_x_2589) ;  /* 0x0000000108487547 */ /* 0x000fea000b800000 */
.L_x_2563:
        /* <DEDUP_REMOVED lines=16> */
.L_x_2590:
[----:B------:R-:W-:Y:S01]  /*2220*/  PRMT R0, RZ, 0x7610, R0 ;  /* 0x00007610ff007816 */ /* 0x000fe20000000000 */
[----:B------:R-:W-:Y:S06]  /*2230*/  BRA `(.L_x_2564) ;  /* 0x0000000000487947 */ /* 0x000fec0003800000 */
.L_x_2589:
        /* <DEDUP_REMOVED lines=8> */
.L_x_2592:
[----:B------:R-:W-:Y:S05]  /*22c0*/  BSYNC.RECONVERGENT B0 ;  /* 0x0000000000007941 */ /* 0x000fea0003800200 */
.L_x_2591:
[----:B------:R-:W-:Y:S01]  /*22d0*/  F2FP.BF16.F32.PACK_AB R0, RZ, R0 ;  /* 0x00000000ff00723e */ /* 0x000fe200000010ff */
[----:B------:R-:W-:Y:S06]  /*22e0*/  BRA `(.L_x_2564) ;  /* 0x00000000001c7947 */ /* 0x000fec0003800000 */
.L_x_2588:
[----:B------:R-:W2:Y:S02]  /*22f0*/  LDG.E.64 R2, desc[UR36][R2.64] ;  /* 0x0000002402027981 */ /* 0x000ea4000c1e1b00 */
[----:B--2---:R-:W0:Y:S02]  /*2300*/  I2F.U64 R0, R2 ;  /* 0x0000000200007312 */ /* 0x004e240000301000 */
[----:B0-----:R-:W-:Y:S01]  /*2310*/  F2FP.BF16.F32.PACK_AB R0, RZ, R0 ;  /* 0x00000000ff00723e */ /* 0x001fe200000010ff */
[----:B------:R-:W-:Y:S06]  /*2320*/  BRA `(.L_x_2564) ;  /* 0x00000000000c7947 */ /* 0x000fec0003800000 */
.L_x_2587:
[----:B------:R-:W2:Y:S02]  /*2330*/  LDG.E R2, desc[UR36][R2.64] ;  /* 0x0000002402027981 */ /* 0x000ea4000c1e1900 */
[----:B--2---:R-:W-:-:S04]  /*2340*/  I2FP.F32.U32 R0, R2 ;  /* 0x0000000200007245 */ /* 0x004fc80000201000 */
[----:B------:R-:W-:-:S07]  /*2350*/  F2FP.BF16.F32.PACK_AB R0, RZ, R0 ;  /* 0x00000000ff00723e */ /* 0x000fce00000010ff */
.L_x_2564:
[----:B-----5:R-:W-:Y:S01]  /*2360*/  IMAD.U32 R7, R0, 0x10000, RZ ;  /* 0x0001000000077824 */ /* 0x020fe200078e00ff */
[----:B------:R-:W-:Y:S01]  /*2370*/  MOV R4, 0x3e800000 ;  /* 0x3e80000000047802 */ /* 0x000fe20000000f00 */
[----:B------:R-:W-:Y:S01]  /*2380*/  IMAD.MOV.U32 R5, RZ, RZ, 0x3d39bf78 ;  /* 0x3d39bf78ff057424 */ /* 0x000fe200078e00ff */
[----:B------:R-:W1:Y:S01]  /*2390*/  LDCU.64 UR6, c[0x0][0x580] ;  /* 0x0000b000ff0677ac */ /* 0x000e620008000a00 */
[C---:B------:R-:W-:Y:S01]  /*23a0*/  FADD.FTZ.RZ R0, R7.reuse, 1 ;  /* 0x3f80000007007421 */ /* 0x040fe2000001c000 */
[C---:B------:R-:W-:Y:S01]  /*23b0*/  ISETP.GE.U32.AND P0, PT, R7.reuse, 0x7f800000, PT ;  /* 0x7f8000000700780c */ /* 0x040fe20003f06070 */
[----:B------:R-:W-:Y:S02]  /*23c0*/  UPRMT UR4, UR42, 0x9910, URZ ;  /* 0x000099102a047896 */ /* 0x000fe400080000ff */
[----:B------:R-:W-:Y:S01]  /*23d0*/  VIADD R0, R0, 0xc0c00000 ;  /* 0xc0c0000000007836 */ /* 0x000fe20000000000 */
[----:B------:R-:W-:Y:S01]  /*23e0*/  ISETP.GT.AND P1, PT, R7, -0x40800000, P0 ;  /* 0xbf8000000700780c */ /* 0x000fe20000724270 */
[----:B------:R-:W-:-:S03]  /*23f0*/  UISETP.GT.AND UP0, UPT, UR4, 0x9, UPT ;  /* 0x000000090400788c */ /* 0x000fc6000bf04270 */
[----:B------:R-:W-:-:S04]  /*2400*/  LOP3.LUT R0, R0, 0xff800000, RZ, 0xc0, !PT ;  /* 0xff80000000007812 */ /* 0x000fc800078ec0ff */
[----:B0-----:R-:W-:Y:S01]  /*2410*/  IADD3 R3, PT, PT, -R0, 0x40800000, RZ ;  /* 0x4080000000037810 */ /* 0x001fe20007ffe1ff */
[----:B------:R-:W-:Y:S01]  /*2420*/  IMAD.IADD R2, R7, 0x1, -R0 ;  /* 0x0000000107027824 */ /* 0x000fe200078e0a00 */
[----:B------:R-:W-:-:S03]  /*2430*/  I2FP.F32.S32 R0, R0 ;  /* 0x0000000000007245 */ /* 0x000fc60000201400 */
[----:B------:R-:W-:Y:S02]  /*2440*/  FFMA.FTZ R3, R3, R4, -1 ;  /* 0xbf80000003037423 */ /* 0x000fe40000010004 */
[----:B------:R-:W-:Y:S02]  /*2450*/  FMUL.FTZ R0, R0, 1.1920928955078125e-07 ;  /* 0x3400000000007820 */ /* 0x000fe40000410000 */
[----:B------:R-:W-:-:S04]  /*2460*/  FADD.FTZ R2, R2, R3 ;  /* 0x0000000302027221 */ /* 0x000fc80000010000 */
[----:B------:R-:W-:-:S04]  /*2470*/  FFMA.FTZ R3, R2, -R5, 0.10546888411045074463 ;  /* 0x3dd8001202037423 */ /* 0x000fc80000010805 */
[----:B------:R-:W-:-:S04]  /*2480*/  FFMA.FTZ R3, R2, R3, -0.13229703903198242188 ;  /* 0xbe0778e002037423 */ /* 0x000fc80000010003 */
[----:B------:R-:W-:-:S04]  /*2490*/  FFMA.FTZ R3, R2, R3, 0.14491446316242218018 ;  /* 0x3e14647502037423 */ /* 0x000fc80000010003 */
[----:B------:R-:W-:-:S04]  /*24a0*/  FFMA.FTZ R3, R2, R3, -0.16641564667224884033 ;  /* 0xbe2a68dd02037423 */ /* 0x000fc80000010003 */
[----:B------:R-:W-:-:S04]  /*24b0*/  FFMA.FTZ R3, R2, R3, 0.19988867640495300293 ;  /* 0x3e4caf9e02037423 */ /* 0x000fc80000010003 */
[----:B------:R-:W-:-:S04]  /*24c0*/  FFMA.FTZ R3, R2, R3, -0.25000196695327758789 ;  /* 0xbe80004202037423 */ /* 0x000fc80000010003 */
[----:B------:R-:W-:-:S04]  /*24d0*/  FFMA.FTZ R3, R2, R3, 0.33333510160446166992 ;  /* 0x3eaaaae602037423 */ /* 0x000fc80000010003 */
[----:B------:R-:W-:-:S04]  /*24e0*/  FFMA.FTZ R3, R2, R3, -0.5 ;  /* 0xbf00000002037423 */ /* 0x000fc80000010003 */
[----:B------:R-:W-:-:S04]  /*24f0*/  FMUL.FTZ R3, R2, R3 ;  /* 0x0000000302037220 */ /* 0x000fc80000410000 */
[----:B------:R-:W-:Y:S01]  /*2500*/  FFMA.FTZ R3, R2, R3, R2 ;  /* 0x0000000302037223 */ /* 0x000fe20000010002 */
[----:B------:R-:W-:-:S03]  /*2510*/  @P0 MOV R2, 0x7f800000 ;  /* 0x7f80000000020802 */ /* 0x000fc60000000f00 */
[----:B------:R-:W-:Y:S02]  /*2520*/  FFMA.FTZ R0, R0, 0.69314718246459960938, R3 ;  /* 0x3f31721800007823 */ /* 0x000fe40000010003 */
[C---:B------:R-:W-:Y:S01]  /*2530*/  @P1 FFMA.FTZ R0, R7.reuse, R2, +INF ;  /* 0x7f80000007001423 */ /* 0x040fe20000010002 */
[----:B------:R-:W-:-:S04]  /*2540*/  @P0 FSETP.NEU.FTZ.AND P1, PT, R7, RZ, PT ;  /* 0x000000ff0700020b */ /* 0x000fc80003f3d000 */
[----:B------:R-:W-:Y:S02]  /*2550*/  @P0 FSEL R0, R0, -RZ, P1 ;  /* 0x800000ff00000208 */ /* 0x000fe40000800000 */
[----:B-1----:R-:W-:Y:S02]  /*2560*/  IADD3 R2, P0, PT, R16, UR6, RZ ;  /* 0x0000000610027c10 */ /* 0x002fe4000ff1e0ff */
[----:B------:R0:W1:Y:S03]  /*2570*/  F2F.BF16.F32 R5, R0 ;  /* 0x0000000000057304 */ /* 0x0000660000202000 */
        /* <DEDUP_REMOVED lines=14> */
.L_x_2596:
[----:B-1----:R-:W-:-:S06]  /*2660*/  SHF.L.U32 R5, R5, 0x10, RZ ;  /* 0x0000001005057819 */ /* 0x002fcc00000006ff */
[----:B------:R-:W1:Y:S02]  /*2670*/  F2I.S64.TRUNC R4, R5 ;  /* 0x0000000500047311 */ /* 0x000e64000020d900 */
[----:B-1----:R4:W-:Y:S01]  /*2680*/  STG.E.U8 desc[UR36][R2.64], R4 ;  /* 0x0000000402007986 */ /* 0x0029e2000c101124 */
[----:B------:R-:W-:Y:S05]  /*2690*/  BRA `(.L_x_2598) ;  /* 0x0000000c00707947 */ /* 0x000fea0003800000 */
.L_x_2595:
        /* <DEDUP_REMOVED lines=10> */
.L_x_2600:
[----:B-1----:R-:W-:-:S06]  /*2740*/  IMAD.U32 R5, R5, 0x10000, RZ ;  /* 0x0001000005057824 */ /* 0x002fcc00078e00ff */
[----:B------:R-:W1:Y:S02]  /*2750*/  F2I.FTZ.TRUNC.NTZ R5, R5 ;  /* 0x0000000500057305 */ /* 0x000e64000021f100 */
[----:B-1----:R2:W-:Y:S01]  /*2760*/  STG.E desc[UR36][R2.64], R5 ;  /* 0x0000000502007986 */ /* 0x0025e2000c101924 */
[----:B------:R-:W-:Y:S05]  /*2770*/  BRA `(.L_x_2598) ;  /* 0x0000000c00387947 */ /* 0x000fea0003800000 */
.L_x_2599:
[----:B-1----:R-:W-:-:S06]  /*2780*/  SHF.L.U32 R5, R5, 0x10, RZ ;  /* 0x0000001005057819 */ /* 0x002fcc00000006ff */
[----:B------:R-:W1:Y:S02]  /*2790*/  F2I.FTZ.TRUNC.NTZ R5, R5 ;  /* 0x0000000500057305 */ /* 0x000e64000021f100 */
[----:B-1----:R3:W-:Y:S01]  /*27a0*/  STG.E.U16 desc[UR36][R2.64], R5 ;  /* 0x0000000502007986 */ /* 0x0027e2000c101524 */
[----:B------:R-:W-:Y:S05]  /*27b0*/  BRA `(.L_x_2598) ;  /* 0x0000000c00287947 */ /* 0x000fea0003800000 */
.L_x_2594:
        /* <DEDUP_REMOVED lines=9> */
.L_x_2602:
[----:B01----:R-:W-:-:S05]  /*2850*/  IMAD.U32 R0, R5, 0x10000, RZ ;  /* 0x0001000005007824 */ /* 0x003fca00078e00ff */
[----:B------:R-:W-:-:S05]  /*2860*/  F2FP.F16.F32.PACK_AB R0, RZ, R0 ;  /* 0x00000000ff00723e */ /* 0x000fca00000000ff */
[----:B------:R0:W-:Y:S01]  /*2870*/  STG.E.U16 desc[UR36][R2.64], R0 ;  /* 0x0000000002007986 */ /* 0x0001e2000c101524 */
[----:B------:R-:W-:Y:S05]  /*2880*/  BRA `(.L_x_2598) ;  /* 0x0000000800f47947 */ /* 0x000fea0003800000 */
.L_x_2601:
        /* <DEDUP_REMOVED lines=10> */
.L_x_2604:
[----:B-1----:R-:W-:-:S05]  /*2930*/  IMAD.U32 R5, R5, 0x10000, RZ ;  /* 0x0001000005057824 */ /* 0x002fca00078e00ff */
[----:B------:R-:W-:-:S04]  /*2940*/  F2FP.F16.F32.PACK_AB R5, RZ, R5 ;  /* 0x00000005ff05723e */ /* 0x000fc800000000ff */
[----:B------:R-:W-:-:S05]  /*2950*/  PRMT R5, R5, 0x5410, RZ ;  /* 0x0000541005057816 */ /* 0x000fca00000000ff */
[----:B------:R1:W-:Y:S01]  /*2960*/  STG.E desc[UR36][R2.64], R5 ;  /* 0x0000000502007986 */ /* 0x0003e2000c101924 */
[----:B------:R-:W-:Y:S05]  /*2970*/  BRA `(.L_x_2598) ;  /* 0x0000000800b87947 */ /* 0x000fea0003800000 */
.L_x_2603:
[----:B-1----:R-:W-:-:S05]  /*2980*/  SHF.L.U32 R4, R5, 0x10, RZ ;  /* 0x0000001005047819 */ /* 0x002fca00000006ff */
[----:B------:R-:W-:-:S06]  /*2990*/  FMUL.FTZ R4, R4, 1 ;  /* 0x3f80000004047820 */ /* 0x000fcc0000410000 */
[----:B------:R-:W1:Y:S02]  /*29a0*/  F2F.F64.F32 R4, R4 ;  /* 0x0000000400047310 */ /* 0x000e640000201800 */
[----:B-1----:R1:W-:Y:S01]  /*29b0*/  STG.E.64 desc[UR36][R2.64], R4 ;  /* 0x0000000402007986 */ /* 0x0023e2000c101b24 */
[----:B------:R-:W-:Y:S05]  /*29c0*/  BRA `(.L_x_2598) ;  /* 0x0000000800a47947 */ /* 0x000fea0003800000 */
.L_x_2593:
        /* <DEDUP_REMOVED lines=13> */
.L_x_2607:
[----:B-1----:R-:W-:Y:S01]  /*2aa0*/  IMAD.U32 R5, R5, 0x10000, RZ ;  /* 0x0001000005057824 */ /* 0x002fe200078e00ff */
[----:B------:R-:W-:-:S03]  /*2ab0*/  CS2R R6, SRZ ;  /* 0x0000000000067805 */ /* 0x000fc6000001ff00 */
[----:B------:R-:W-:-:S06]  /*2ac0*/  FMUL.FTZ R5, R5, 1 ;  /* 0x3f80000005057820 */ /* 0x000fcc0000410000 */
[----:B------:R-:W1:Y:S02]  /*2ad0*/  F2F.F64.F32 R4, R5 ;  /* 0x0000000500047310 */ /* 0x000e640000201800 */
[----:B-1----:R1:W-:Y:S01]  /*2ae0*/  STG.E.128 desc[UR36][R2.64], R4 ;  /* 0x0000000402007986 */ /* 0x0023e2000c101d24 */
[----:B------:R-:W-:Y:S05]  /*2af0*/  BRA `(.L_x_2598) ;  /* 0x0000000800587947 */ /* 0x000fea0003800000 */
.L_x_2606:
        /* <DEDUP_REMOVED lines=19> */
.L_x_2611:
[----:B------:R-:W-:Y:S05]  /*2c30*/  BSYNC.RECONVERGENT B0 ;  /* 0x0000000000007941 */ /* 0x000fea0003800200 */
.L_x_2610:
[----:B------:R-:W-:-:S05]  /*2c40*/  LOP3.LUT R5, R0, 0x80, R5, 0xf8, !PT ;  /* 0x0000008000057812 */ /* 0x000fca00078ef805 */
[----:B------:R0:W-:Y:S01]  /*2c50*/  STG.E.U8 desc[UR36][R2.64], R5 ;  /* 0x0000000502007986 */ /* 0x0001e2000c101124 */
[----:B------:R-:W-:Y:S05]  /*2c60*/  BRA `(.L_x_2598) ;  /* 0x0000000400fc7947 */ /* 0x000fea0003800000 */
.L_x_2609:
[----:B-1----:R-:W-:Y:S01]  /*2c70*/  IMAD.U32 R7, R5, 0x10000, RZ ;  /* 0x0001000005077824 */ /* 0x002fe200078e00ff */
[----:B------:R-:W-:Y:S04]  /*2c80*/  BSSY.RECONVERGENT B0, `(.L_x_2612) ;  /* 0x000000e000007945 */ /* 0x000fe80003800200 */
[----:B------:R-:W-:Y:S02]  /*2c90*/  LOP3.LUT R6, R7, 0x7fffffff, RZ, 0xc0, !PT ;  /* 0x7fffffff07067812 */ /* 0x000fe400078ec0ff */
[----:B------:R-:W-:Y:S02]  /*2ca0*/  SHF.R.U32.HI R5, RZ, 0x18, R7 ;  /* 0x00000018ff057819 */ /* 0x000fe40000011607 */
[----:B------:R-:W-:-:S13]  /*2cb0*/  ISETP.GE.U32.AND P1, PT, R6, 0x47800000, PT ;  /* 0x478000000600780c */ /* 0x000fda0003f26070 */
[----:B------:R-:W-:Y:S02]  /*2cc0*/  @P1 ISETP.GT.U32.AND P0, PT, R6, 0x7f800000, PT ;  /* 0x7f8000000600180c */ /* 0x000fe40003f04070 */
[----:B0-----:R-:W-:-:S04]  /*2cd0*/  @P1 MOV R0, 0x7f ;  /* 0x0000007f00001802 */ /* 0x001fc80000000f00 */
[----:B------:R-:W-:Y:S01]  /*2ce0*/  @P1 SEL R0, R0, 0x7c, P0 ;  /* 0x0000007c00001807 */ /* 0x000fe20000000000 */
[----:B------:R-:W-:Y:S06]  /*2cf0*/  @P1 BRA `(.L_x_2613) ;  /* 0x0000000000181947 */ /* 0x000fec0003800000 */
[----:B------:R-:W-:-:S13]  /*2d00*/  ISETP.GT.U32.AND P0, PT, R6, 0x387fffff, PT ;  /* 0x387fffff0600780c */ /* 0x000fda0003f04070 */
[----:B------:R-:W-:-:S04]  /*2d10*/  @P0 SHF.R.U32.HI R0, RZ, 0x15, R7 ;  /* 0x00000015ff000819 */ /* 0x000fc80000011607 */
[----:B------:R-:W-:Y:S01]  /*2d20*/  @P0 LOP3.LUT R4, R0, 0x1, RZ, 0xc0, !PT ;  /* 0x0000000100040812 */ /* 0x000fe200078ec0ff */
[----:B------:R-:W-:-:S03]  /*2d30*/  @!P0 FADD.FTZ R0, R6, 128 ;  /* 0x4300000006008421 */ /* 0x000fc60000010000 */
[----:B------:R-:W-:-:S04]  /*2d40*/  @P0 IADD3 R4, PT, PT, R7, 0x80fffff, R4 ;  /* 0x080fffff07040810 */ /* 0x000fc80007ffe004 */
[----:B------:R-:W-:-:S07]  /*2d50*/  @P0 SHF.R.U32.HI R0, RZ, 0x15, R4 ;  /* 0x00000015ff000819 */ /* 0x000fce0000011604 */
.L_x_2613:
[----:B------:R-:W-:Y:S05]  /*2d60*/  BSYNC.RECONVERGENT B0 ;  /* 0x0000000000007941 */ /* 0x000fea0003800200 */
.L_x_2612:
[----:B------:R-:W-:-:S05]  /*2d70*/  LOP3.LUT R5, R0, 0x80, R5, 0xf8, !PT ;  /* 0x0000008000057812 */ /* 0x000fca00078ef805 */
[----:B------:R0:W-:Y:S01]  /*2d80*/  STG.E.U8 desc[UR36][R2.64], R5 ;  /* 0x0000000502007986 */ /* 0x0001e2000c101124 */
[----:B------:R-:W-:Y:S05]  /*2d90*/  BRA `(.L_x_2598) ;  /* 0x0000000400b07947 */ /* 0x000fea0003800000 */
.L_x_2608:
[----:B-1----:R1:W-:Y:S01]  /*2da0*/  STG.E.U16 desc[UR36][R2.64], R5 ;  /* 0x0000000502007986 */ /* 0x0023e2000c101524 */
[----:B------:R-:W-:Y:S05]  /*2db0*/  BRA `(.L_x_2598) ;  /* 0x0000000400a87947 */ /* 0x000fea0003800000 */
.L_x_2605:
        /* <DEDUP_REMOVED lines=12> */
.L_x_2616:
[----:B-1----:R-:W-:Y:S01]  /*2e80*/  IMAD.U32 R5, R5, 0x10000, RZ ;  /* 0x0001000005057824 */ /* 0x002fe200078e00ff */
[----:B------:R-:W-:Y:S01]  /*2e90*/  BSSY.RECONVERGENT B0, `(.L_x_2617) ;  /* 0x0000014000007945 */ /* 0x000fe20003800200 */
[----:B0-----:R-:W-:-:S03]  /*2ea0*/  HFMA2 R0, -RZ, RZ, 0, 7.62939453125e-06 ;  /* 0x00000080ff007431 */ /* 0x001fc600000001ff */
        /* <DEDUP_REMOVED lines=10> */
.L_x_2619:
[----:B------:R-:W-:-:S04]  /*2f50*/  SHF.R.U32.HI R0, RZ, 0x14, R5 ;  /* 0x00000014ff007819 */ /* 0x000fc80000011605 */
[----:B------:R-:W-:-:S04]  /*2f60*/  LOP3.LUT R0, R0, 0x1, RZ, 0xc0, !PT ;  /* 0x0000000100007812 */ /* 0x000fc800078ec0ff */
[----:B------:R-:W-:-:S04]  /*2f70*/  IADD3 R0, PT, PT, R5, 0x487ffff, R0 ;  /* 0x0487ffff05007810 */ /* 0x000fc80007ffe000 */
[----:B------:R-:W-:-:S04]  /*2f80*/  SHF.R.U32.HI R0, RZ, 0x14, R0 ;  /* 0x00000014ff007819 */ /* 0x000fc80000011600 */
[----:B------:R-:W-:-:S07]  /*2f90*/  LOP3.LUT R4, R0, 0xff, RZ, 0xc0, !PT ;  /* 0x000000ff00047812 */ /* 0x000fce00078ec0ff */
.L_x_2620:
[----:B------:R-:W-:-:S04]  /*2fa0*/  SHF.R.U32.HI R5, RZ, 0x18, R5 ;  /* 0x00000018ff057819 */ /* 0x000fc80000011605 */
[----:B------:R-:W-:-:S04]  /*2fb0*/  LOP3.LUT R4, R4, 0x80, R5, 0xf8, !PT ;  /* 0x0000008004047812 */ /* 0x000fc800078ef805 */
[----:B------:R-:W-:-:S07]  /*2fc0*/  PRMT R0, R4, 0x7610, R0 ;  /* 0x0000761004007816 */ /* 0x000fce0000000000 */
.L_x_2618:
[----:B------:R-:W-:Y:S05]  /*2fd0*/  BSYNC.RECONVERGENT B0 ;  /* 0x0000000000007941 */ /* 0x000fea0003800200 */
.L_x_2617:
[----:B------:R0:W-:Y:S01]  /*2fe0*/  STG.E.U8 desc[UR36][R2.64], R0 ;  /* 0x0000000002007986 */ /* 0x0001e2000c101124 */
[----:B------:R-:W-:Y:S05]  /*2ff0*/  BRA `(.L_x_2598) ;  /* 0x0000000400187947 */ /* 0x000fea0003800000 */
.L_x_2615:
        /* <DEDUP_REMOVED lines=13> */
.L_x_2623:
[----:B------:R-:W-:-:S04]  /*30d0*/  SHF.R.U32.HI R0, RZ, 0x15, R5 ;  /* 0x00000015ff007819 */ /* 0x000fc80000011605 */
[----:B------:R-:W-:-:S04]  /*30e0*/  LOP3.LUT R0, R0, 0x1, RZ, 0xc0, !PT ;  /* 0x0000000100007812 */ /* 0x000fc800078ec0ff */
[----:B------:R-:W-:-:S04]  /*30f0*/  IADD3 R0, PT, PT, R5, 0x88fffff, R0 ;  /* 0x088fffff05007810 */ /* 0x000fc80007ffe000 */
[----:B------:R-:W-:-:S04]  /*3100*/  SHF.R.U32.HI R0, RZ, 0x15, R0 ;  /* 0x00000015ff007819 */ /* 0x000fc80000011600 */
[----:B------:R-:W-:-:S07]  /*3110*/  LOP3.LUT R4, R0, 0xff, RZ, 0xc0, !PT ;  /* 0x000000ff00047812 */ /* 0x000fce00078ec0ff */
.L_x_2624:
[----:B------:R-:W-:-:S04]  /*3120*/  SHF.R.U32.HI R5, RZ, 0x18, R5 ;  /* 0x00000018ff057819 */ /* 0x000fc80000011605 */
[----:B------:R-:W-:-:S04]  /*3130*/  LOP3.LUT R4, R4, 0x80, R5, 0xf8, !PT ;  /* 0x0000008004047812 */ /* 0x000fc800078ef805 */
[----:B------:R-:W-:-:S07]  /*3140*/  PRMT R0, R4, 0x7610, R0 ;  /* 0x0000761004007816 */ /* 0x000fce0000000000 */
.L_x_2622:
[----:B------:R-:W-:Y:S05]  /*3150*/  BSYNC.RECONVERGENT B0 ;  /* 0x0000000000007941 */ /* 0x000fea0003800200 */
.L_x_2621:
[----:B------:R0:W-:Y:S01]  /*3160*/  STG.E.U8 desc[UR36][R2.64], R0 ;  /* 0x0000000002007986 */ /* 0x0001e2000c101124 */
[----:B------:R-:W-:Y:S05]  /*3170*/  BRA `(.L_x_2598) ;  /* 0x0000000000b87947 */ /* 0x000fea0003800000 */
.L_x_2614:
[----:B------:R-:W-:-:S09]  /*3180*/  UISETP.NE.AND UP0, UPT, UR4, 0x1c, UPT ;  /* 0x0000001c0400788c */ /* 0x000fd2000bf05270 */
[----:B------:R-:W-:Y:S05]  /*3190*/  BRA.U !UP0, `(.L_x_2625) ;  /* 0x0000000108a47547 */ /* 0x000fea000b800000 */
[----:B------:R-:W-:-:S09]  /*31a0*/  UISETP.NE.AND UP0, UPT, UR4, 0x1d, UPT ;  /* 0x0000001d0400788c */ /* 0x000fd2000bf05270 */
[----:B------:R-:W-:Y:S05]  /*31b0*/  BRA.U !UP0, `(.L_x_2626) ;  /* 0x00000001088c7547 */ /* 0x000fea000b800000 */
[----:B------:R-:W-:-:S09]  /*31c0*/  UISETP.NE.AND UP0, UPT, UR4, 0x2c, UPT ;  /* 0x0000002c0400788c */ /* 0x000fd2000bf05270 */
[----:B------:R-:W-:Y:S05]  /*31d0*/  BRA.U !UP0, `(.L_x_2627) ;  /* 0x0000000108447547 */ /* 0x000fea000b800000 */
.L_x_2597:
[----:B0-----:R-:W-:Y:S01]  /*31e0*/  MOV R0, 0x0 ;  /* 0x0000000000007802 */ /* 0x001fe20000000f00 */
[----:B------:R-:W0:Y:S01]  /*31f0*/  LDCU.64 UR6, c[0x4][0x148] ;  /* 0x01002900ff0677ac */ /* 0x000e220008000a00 */
[----:B------:R-:W-:Y:S02]  /*3200*/  HFMA2 R8, -RZ, RZ, 0, 6.020069122314453125e-06 ;  /* 0x00000065ff087431 */ /* 0x000fe400000001ff */
[----:B------:R-:W-:Y:S01]  /*3210*/  IMAD.MOV.U32 R12, RZ, RZ, 0x1 ;  /* 0x00000001ff0c7424 */ /* 0x000fe200078e00ff */
[----:B------:R2:W3:Y:S01]  /*3220*/  LDC.64 R2, c[0x4][R0] ;  /* 0x0100000000027b82 */ /* 0x0004e20000000a00 */
[----:B------:R-:W4:Y:S01]  /*3230*/  LDCU.64 UR8, c[0x4][0x150] ;  /* 0x01002a00ff0877ac */ /* 0x000f220008000a00 */
[----:B------:R-:W-:Y:S01]  /*3240*/  IMAD.MOV.U32 R13, RZ, RZ, RZ ;  /* 0x000000ffff0d7224 */ /* 0x000fe200078e00ff */
[----:B------:R-:W5:Y:S01]  /*3250*/  LDCU.64 UR4, c[0x4][0x40] ;  /* 0x01000800ff0477ac */ /* 0x000f620008000a00 */
[----:B0-----:R-:W-:Y:S01]  /*3260*/  MOV R4, UR6 ;  /* 0x0000000600047c02 */ /* 0x001fe20008000f00 */
[----:B-1----:R-:W-:-:S02]  /*3270*/  IMAD.U32 R5, RZ, RZ, UR7 ;  /* 0x00000007ff057e24 */ /* 0x002fc4000f8e00ff */
[----:B----4-:R-:W-:Y:S01]  /*3280*/  IMAD.U32 R6, RZ, RZ, UR8 ;  /* 0x00000008ff067e24 */ /* 0x010fe2000f8e00ff */
[----:B------:R-:W-:Y:S01]  /*3290*/  MOV R7, UR9 ;  /* 0x0000000900077c02 */ /* 0x000fe20008000f00 */
[----:B-----5:R-:W-:Y:S02]  /*32a0*/  IMAD.U32 R10, RZ, RZ, UR4 ;  /* 0x00000004ff0a7e24 */ /* 0x020fe4000f8e00ff */
[----:B--2---:R-:W-:-:S07]  /*32b0*/  IMAD.U32 R11, RZ, RZ, UR5 ;  /* 0x00000005ff0b7e24 */ /* 0x004fce000f8e00ff */
[----:B------:R-:W-:-:S07]  /*32c0*/  LEPC R20, `(.L_x_2628) ;  /* 0x000000001014794e */ /* 0x000fce0000000000 */
[----:B---3--:R-:W-:Y:S05]  /*32d0*/  CALL.ABS.NOINC R2 ;  /* 0x0000000002007343 */ /* 0x008fea0003c00000 */
.L_x_2628:
[----:B------:R-:W-:Y:S05]  /*32e0*/  BRA `(.L_x_2598) ;  /* 0x00000000005c7947 */ /* 0x000fea0003800000 */
.L_x_2627:
[----:B-1----:R-:W-:-:S04]  /*32f0*/  SHF.L.U32 R5, R5, 0x10, RZ ;  /* 0x0000001005057819 */ /* 0x002fc800000006ff */
[----:B------:R-:W-:-:S04]  /*3300*/  SHF.R.U32.HI R6, RZ, 0x17, R5 ;  /* 0x00000017ff067819 */ /* 0x000fc80000011605 */
[----:B------:R-:W-:-:S04]  /*3310*/  LOP3.LUT R4, R6, 0xff, RZ, 0xc0, !PT ;  /* 0x000000ff06047812 */ /* 0x000fc800078ec0ff */
[----:B------:R-:W-:-:S13]  /*3320*/  ISETP.NE.AND P1, PT, R4, 0xff, PT ;  /* 0x000000ff0400780c */ /* 0x000fda0003f25270 */
[--C-:B0-----:R-:W-:Y:S02]  /*3330*/  @P1 SHF.R.U32.HI R0, RZ, 0x16, R5.reuse ;  /* 0x00000016ff001819 */ /* 0x101fe40000011605 */
        /* <DEDUP_REMOVED lines=11> */
.L_x_2626:
[----:B-1----:R-:W-:-:S06]  /*33f0*/  IMAD.U32 R5, R5, 0x10000, RZ ;  /* 0x0001000005057824 */ /* 0x002fcc00078e00ff */
[----:B------:R-:W1:Y:S02]  /*3400*/  F2I.U64.TRUNC R4, R5 ;  /* 0x0000000500047311 */ /* 0x000e64000020d800 */
[----:B-1----:R1:W-:Y:S01]  /*3410*/  STG.E.64 desc[UR36][R2.64], R4 ;  /* 0x0000000402007986 */ /* 0x0023e2000c101b24 */
[----:B------:R-:W-:Y:S05]  /*3420*/  BRA `(.L_x_2598) ;  /* 0x00000000000c7947 */ /* 0x000fea0003800000 */
.L_x_2625:
[----:B-1----:R-:W-:-:S06]  /*3430*/  SHF.L.U32 R5, R5, 0x10, RZ ;  /* 0x0000001005057819 */ /* 0x002fcc00000006ff */
[----:B------:R-:W1:Y:S02]  /*3440*/  F2I.FTZ.U32.TRUNC.NTZ R5, R5 ;  /* 0x0000000500057305 */ /* 0x000e64000021f000 */
[----:B-1----:R1:W-:Y:S02]  /*3450*/  STG.E desc[UR36][R2.64], R5 ;  /* 0x0000000502007986 */ /* 0x0023e4000c101924 */
.L_x_2598:
[----:B------:R-:W-:-:S07]  /*3460*/  VIADD R17, R17, 0x80 ;  /* 0x0000008011117836 */ /* 0x000fce0000000000 */
.L_x_2557:
[----:B------:R-:W-:Y:S05]  /*3470*/  BSYNC.RECONVERGENT B6 ;  /* 0x0000000000067941 */ /* 0x000fea0003800200 */
.L_x_2556:
[----:B------:R-:W5:Y:S01]  /*3480*/  LDCU UR4, c[0x0][0x380] ;  /* 0x00007000ff0477ac */ /* 0x000f620008000800 */
[----:B------:R-:W-:Y:S01]  /*3490*/  BSSY.RECONVERGENT B6, `(.L_x_2629) ;  /* 0x0000339000067945 */ /* 0x000fe20003800200 */
[----:B-----5:R-:W-:-:S13]  /*34a0*/  ISETP.GE.AND P0, PT, R17, UR4, PT ;  /* 0x0000000411007c0c */ /* 0x020fda000bf06270 */
[----:B------:R-:W-:Y:S05]  /*34b0*/  @P0 BRA `(.L_x_2630) ;  /* 0x0000003000d80947 */ /* 0x000fea0003800000 */
        /* <DEDUP_REMOVED lines=303> */
.L_x_2631:
        /* <DEDUP_REMOVED lines=18> */
.L_x_2635:
[----:B------:R-:W2:Y:S02]  /*48d0*/  LDG.E.U8 R2, desc[UR36][R2.64] ;  /* 0x0000002402027981 */ /* 0x000ea4000c1e1100 */
[----:B--2---:R-:W-:-:S04]  /*48e0*/  I2FP.F32.U32 R0, R2 ;  /* 0x0000000200007245 */ /* 0x004fc80000201000 */
[----:B------:R-:W-:Y:S01]  /*48f0*/  F2FP.BF16.F32.PACK_AB R0, RZ, R0 ;  /* 0x00000000ff00723e */ /* 0x000fe200000010ff */
[----:B------:R-:W-:Y:S06]  /*4900*/  BRA `(.L_x_2637) ;  /* 0x0000000c00847947 */ /* 0x000fec0003800000 */
.L_x_2634:
        /* <DEDUP_REMOVED lines=10> */
.L_x_2639:
[----:B------:R-:W2:Y:S02]  /*49b0*/  LDG.E R2, desc[UR36][R2.64] ;  /* 0x0000002402027981 */ /* 0x000ea4000c1e1900 */
[----:B--2---:R-:W-:-:S04]  /*49c0*/  I2FP.F32.S32 R0, R2 ;  /* 0x0000000200007245 */ /* 0x004fc80000201400 */
[----:B------:R-:W-:Y:S01]  /*49d0*/  F2FP.BF16.F32.PACK_AB R0, RZ, R0 ;  /* 0x00000000ff00723e */ /* 0x000fe200000010ff */
[----:B------:R-:W-:Y:S06]  /*49e0*/  BRA `(.L_x_2637) ;  /* 0x0000000c004c7947 */ /* 0x000fec0003800000 */
.L_x_2638:
[----:B------:R-:W2:Y:S02]  /*49f0*/  LDG.E.U16 R2, desc[UR36][R2.64] ;  /* 0x0000002402027981 */ /* 0x000ea4000c1e1500 */
[----:B--2---:R-:W0:Y:S02]  /*4a00*/  I2F.S16 R0, R2 ;  /* 0x0000000200007306 */ /* 0x004e240000101400 */
[----:B0-----:R-:W-:Y:S01]  /*4a10*/  F2FP.BF16.F32.PACK_AB R0, RZ, R0 ;  /* 0x00000000ff00723e */ /* 0x001fe200000010ff */
[----:B------:R-:W-:Y:S06]  /*4a20*/  BRA `(.L_x_2637) ;  /* 0x0000000c003c7947 */ /* 0x000fec0003800000 */
.L_x_2633:
        /* <DEDUP_REMOVED lines=9> */
.L_x_2641:
[----:B------:R-:W2:Y:S02]  /*4ac0*/  LDG.E.U16 R0, desc[UR36][R2.64] ;  /* 0x0000002402007981 */ /* 0x000ea4000c1e1500 */
[----:B--2---:R-:W-:-:S05]  /*4ad0*/  HADD2.F32 R0, -RZ, R0.H0_H0 ;  /* 0x20000000ff007230 */ /* 0x004fca0000004100 */
[----:B------:R-:W-:Y:S01]  /*4ae0*/  F2FP.BF16.F32.PACK_AB R0, RZ, R0 ;  /* 0x00000000ff00723e */ /* 0x000fe200000010ff */
[----:B------:R-:W-:Y:S06]  /*4af0*/  BRA `(.L_x_2637) ;  /* 0x0000000c00087947 */ /* 0x000fec0003800000 */
.L_x_2640:
        /* <DEDUP_REMOVED lines=9> */
.L_x_2643:
[----:B------:R-:W2:Y:S02]  /*4b90*/  LDG.E.U16 R2, desc[UR36][R2.64] ;  /* 0x0000002402027981 */ /* 0x000ea4000c1e1500 */
[----:B--2---:R-:W-:-:S05]  /*4ba0*/  HADD2.F32 R0, -RZ, R2.H0_H0 ;  /* 0x20000002ff007230 */ /* 0x004fca0000004100 */
[----:B------:R-:W-:Y:S01]  /*4bb0*/  F2FP.BF16.F32.PACK_AB R0, RZ, R0 ;  /* 0x00000000ff00723e */ /* 0x000fe200000010ff */
[----:B------:R-:W-:Y:S06]  /*4bc0*/  BRA `(.L_x_2637) ;  /* 0x0000000800d47947 */ /* 0x000fec0003800000 */
.L_x_2642:
        /* <DEDUP_REMOVED lines=8> */
.L_x_2632:
        /* <DEDUP_REMOVED lines=13> */
.L_x_2646:
        /* <DEDUP_REMOVED lines=8> */
.L_x_2645:
        /* <DEDUP_REMOVED lines=27> */
.L_x_2648:
        /* <DEDUP_REMOVED lines=13> */
.L_x_2647:
[----:B------:R0:W5:Y:S01]  /*5020*/  LDG.E.U16 R0, desc[UR36][R2.64] ;  /* 0x0000002402007981 */ /* 0x000162000c1e1500 */
[----:B------:R-:W-:Y:S05]  /*5030*/  BRA `(.L_x_2637) ;  /* 0x0000000400b87947 */ /* 0x000fea0003800000 */
.L_x_2644:
        /* <DEDUP_REMOVED lines=12> */
.L_x_2651:
        /* <DEDUP_REMOVED lines=21> */
.L_x_2655:
[----:B------:R-:W-:Y:S05]  /*5250*/  BSYNC.RECONVERGENT B1 ;  /* 0x0000000000017941 */ /* 0x000fea0003800200 */
.L_x_2654:
[----:B------:R-:W-:Y:S01]  /*5260*/  IMAD.SHL.U32 R0, R0, 0x100000, RZ ;  /* 0x0010000000007824 */ /* 0x000fe200078e00ff */
[----:B------:R-:W-:-:S04]  /*5270*/  LEA R2, R2, 0x3b800000, 0x17 ;  /* 0x3b80000002027811 */ /* 0x000fc800078eb8ff */
[----:B------:R-:W-:-:S07]  /*5280*/  LOP3.LUT R0, R2, R0, R7, 0xfe, !PT ;  /* 0x0000000002007212 */ /* 0x000fce00078efe07 */
.L_x_2653:
[----:B------:R-:W-:Y:S05]  /*5290*/  BSYNC.RECONVERGENT B0 ;  /* 0x0000000000007941 */ /* 0x000fea0003800200 */
.L_x_2652:
[----:B------:R-:W-:Y:S01]  /*52a0*/  F2FP.BF16.F32.PACK_AB R0, RZ, R0 ;  /* 0x00000000ff00723e */ /* 0x000fe200000010ff */
[----:B------:R-:W-:Y:S06]  /*52b0*/  BRA `(.L_x_2637) ;  /* 0x0000000400187947 */ /* 0x000fec0003800000 */
.L_x_2650:
        /* <DEDUP_REMOVED lines=21> */
.L_x_2659:
[----:B------:R-:W-:Y:S05]  /*5410*/  BSYNC.RECONVERGENT B1 ;  /* 0x0000000000017941 */ /* 0x000fea0003800200 */
.L_x_2658:
[----:B------:R-:W-:Y:S01]  /*5420*/  IMAD.SHL.U32 R0, R0, 0x200000, RZ ;  /* 0x0020000000007824 */ /* 0x000fe200078e00ff */
[----:B------:R-:W-:-:S04]  /*5430*/  LEA R2, R2, 0x37800000, 0x17 ;  /* 0x3780000002027811 */ /* 0x000fc800078eb8ff */
[----:B------:R-:W-:-:S07]  /*5440*/  LOP3.LUT R0, R2, R0, R7, 0xfe, !PT ;  /* 0x0000000002007212 */ /* 0x000fce00078efe07 */
.L_x_2657:
[----:B------:R-:W-:Y:S05]  /*5450*/  BSYNC.RECONVERGENT B0 ;  /* 0x0000000000007941 */ /* 0x000fea0003800200 */
.L_x_2656:
[----:B------:R-:W-:Y:S01]  /*5460*/  F2FP.BF16.F32.PACK_AB R0, RZ, R0 ;  /* 0x00000000ff00723e */ /* 0x000fe200000010ff */
[----:B------:R-:W-:Y:S06]  /*5470*/  BRA `(.L_x_2637) ;  /* 0x0000000000a87947 */ /* 0x000fec0003800000 */
.L_x_2649:
        /* <DEDUP_REMOVED lines=14> */
.L_x_2663:
[----:B------:R-:W-:Y:S05]  /*5560*/  BSYNC.RECONVERGENT B0 ;  /* 0x0000000000007941 */ /* 0x000fea0003800200 */
.L_x_2662:
[----:B------:R-:W-:Y:S01]  /*5570*/  F2FP.BF16.F32.PACK_AB R0, RZ, R0 ;  /* 0x00000000ff00723e */ /* 0x000fe200000010ff */
[----:B------:R-:W-:Y:S06]  /*5580*/  BRA `(.L_x_2637) ;  /* 0x0000000000647947 */ /* 0x000fec0003800000 */
.L_x_2636:
        /* <DEDUP_REMOVED lines=16> */
.L_x_2664:
[----:B------:R-:W-:Y:S01]  /*5690*/  PRMT R0, RZ, 0x7610, R0 ;  /* 0x00007610ff007816 */ /* 0x000fe20000000000 */
[----:B------:R-:W-:Y:S06]  /*56a0*/  BRA `(.L_x_2637) ;  /* 0x00000000001c7947 */ /* 0x000fec0003800000 */
.L_x_2661:
[----:B------:R-:W2:Y:S02]  /*56b0*/  LDG.E.64 R2, desc[UR36][R2.64] ;  /* 0x0000002402027981 */ /* 0x000ea4000c1e1b00 */
[----:B--2---:R-:W0:Y:S02]  /*56c0*/  I2F.U64 R0, R2 ;  /* 0x0000000200007312 */ /* 0x004e240000301000 */
[----:B0-----:R-:W-:Y:S01]  /*56d0*/  F2FP.BF16.F32.PACK_AB R0, RZ, R0 ;  /* 0x00000000ff00723e */ /* 0x001fe200000010ff */
[----:B------:R-:W-:Y:S06]  /*56e0*/  BRA `(.L_x_2637) ;  /* 0x00000000000c7947 */ /* 0x000fec0003800000 */
.L_x_2660:
[----:B------:R-:W2:Y:S02]  /*56f0*/  LDG.E R2, desc[UR36][R2.64] ;  /* 0x0000002402027981 */ /* 0x000ea4000c1e1900 */
[----:B--2---:R-:W-:-:S04]  /*5700*/  I2FP.F32.U32 R0, R2 ;  /* 0x0000000200007245 */ /* 0x004fc80000201000 */
[----:B------:R-:W-:-:S07]  /*5710*/  F2FP.BF16.F32.PACK_AB R0, RZ, R0 ;  /* 0x00000000ff00723e */ /* 0x000fce00000010ff */
.L_x_2637:
[----:B-----5:R-:W-:Y:S01]  /*5720*/  IMAD.U32 R5, R0, 0x10000, RZ ;  /* 0x0001000000057824 */ /* 0x020fe200078e00ff */
[----:B------:R-:W-:Y:S01]  /*5730*/  MOV R7, 0x3d39bf78 ;  /* 0x3d39bf7800077802 */ /* 0x000fe20000000f00 */
[----:B------:R-:W-:Y:S01]  /*5740*/  IMAD.MOV.U32 R4, RZ, RZ, 0x3e800000 ;  /* 0x3e800000ff047424 */ /* 0x000fe200078e00ff */
[----:B------:R-:W1:Y:S01]  /*5750*/  LDCU.64 UR6, c[0x0][0x580] ;  /* 0x0000b000ff0677ac */ /* 0x000e620008000a00 */
[C---:B------:R-:W-:Y:S01]  /*5760*/  FADD.FTZ.RZ R0, R5.reuse, 1 ;  /* 0x3f80000005007421 */ /* 0x040fe2000001c000 */
[----:B------:R-:W-:Y:S01]  /*5770*/  ISETP.GE.U32.AND P0, PT, R5, 0x7f800000, PT ;  /* 0x7f8000000500780c */ /* 0x000fe20003f06070 */
[----:B------:R-:W-:-:S03]  /*5780*/  UPRMT UR4, UR42, 0x9910, URZ ;  /* 0x000099102a047896 */ /* 0x000fc600080000ff */
[----:B------:R-:W-:Y:S02]  /*5790*/  IADD3 R0, PT, PT, R0, -0x3f400000, RZ ;  /* 0xc0c0000000007810 */ /* 0x000fe40007ffe0ff */
[----:B------:R-:W-:Y:S01]  /*57a0*/  ISETP.GT.AND P1, PT, R5, -0x40800000, P0 ;  /* 0xbf8000000500780c */ /* 0x000fe20000724270 */
[----:B------:R-:W-:Y:S01]  /*57b0*/  UISETP.GT.AND UP0, UPT, UR4, 0x9, UPT ;  /* 0x000000090400788c */ /* 0x000fe2000bf04270 */
        /* <DEDUP_REMOVED lines=17> */
[----:B------:R-:W-:-:S03]  /*58d0*/  @P0 IMAD.MOV.U32 R2, RZ, RZ, 0x7f800000 ;  /* 0x7f800000ff020424 */ /* 0x000fc600078e00ff */
[----:B------:R-:W-:Y:S01]  /*58e0*/  FFMA.FTZ R0, R0, 0.69314718246459960938, R3 ;  /* 0x3f31721800007823 */ /* 0x000fe20000010003 */
        /* <DEDUP_REMOVED lines=17> */
[----:B0-----:R0:W-:Y:S01]  /*5a00*/  STG.E.U8 desc[UR36][R2.64], R5 ;  /* 0x0000000502007986 */ /* 0x0011e2000c101124 */
[----:B------:R-:W-:Y:S05]  /*5a10*/  BRA `(.L_x_2670) ;  /* 0x0000000c007c7947 */ /* 0x000fea0003800000 */
.L_x_2668:
[----:B-1----:R-:W-:-:S06]  /*5a20*/  IMAD.U32 R5, R5, 0x10000, RZ ;  /* 0x0001000005057824 */ /* 0x002fcc00078e00ff */
[----:B------:R-:W1:Y:S02]  /*5a30*/  F2I.S64.TRUNC R4, R5 ;  /* 0x0000000500047311 */ /* 0x000e64000020d900 */
[----:B-1----:R1:W-:Y:S01]  /*5a40*/  STG.E.U8 desc[UR36][R2.64], R4 ;  /* 0x0000000402007986 */ /* 0x0023e2000c101124 */
[----:B------:R-:W-:Y:S05]  /*5a50*/  BRA `(.L_x_2670) ;  /* 0x0000000c006c7947 */ /* 0x000fea0003800000 */
.L_x_2667:
        /* <DEDUP_REMOVED lines=10> */
.L_x_2672:
[----:B-1----:R-:W-:-:S06]  /*5b00*/  SHF.L.U32 R5, R5, 0x10, RZ ;  /* 0x0000001005057819 */ /* 0x002fcc00000006ff */
[----:B------:R-:W1:Y:S02]  /*5b10*/  F2I.FTZ.TRUNC.NTZ R5, R5 ;  /* 0x0000000500057305 */ /* 0x000e64000021f100 */
[----:B-1----:R1:W-:Y:S01]  /*5b20*/  STG.E desc[UR36][R2.64], R5 ;  /* 0x0000000502007986 */ /* 0x0023e2000c101924 */
[----:B------:R-:W-:Y:S05]  /*5b30*/  BRA `(.L_x_2670) ;  /* 0x0000000c00347947 */ /* 0x000fea0003800000 */
.L_x_2671:
[----:B-1----:R-:W-:-:S06]  /*5b40*/  IMAD.U32 R5, R5, 0x10000, RZ ;  /* 0x0001000005057824 */ /* 0x002fcc00078e00ff */
[----:B------:R-:W1:Y:S02]  /*5b50*/  F2I.FTZ.TRUNC.NTZ R5, R5 ;  /* 0x0000000500057305 */ /* 0x000e64000021f100 */
[----:B-1----:R1:W-:Y:S01]  /*5b60*/  STG.E.U16 desc[UR36][R2.64], R5 ;  /* 0x0000000502007986 */ /* 0x0023e2000c101524 */
[----:B------:R-:W-:Y:S05]  /*5b70*/  BRA `(.L_x_2670) ;  /* 0x0000000c00247947 */ /* 0x000fea0003800000 */
.L_x_2666:
        /* <DEDUP_REMOVED lines=9> */
.L_x_2674:
[----:B01----:R-:W-:-:S04]  /*5c10*/  SHF.L.U32 R0, R5, 0x10, RZ ;  /* 0x0000001005007819 */ /* 0x003fc800000006ff */
[----:B------:R-:W-:-:S05]  /*5c20*/  F2FP.F16.F32.PACK_AB R0, RZ, R0 ;  /* 0x00000000ff00723e */ /* 0x000fca00000000ff */
[----:B------:R0:W-:Y:S01]  /*5c30*/  STG.E.U16 desc[UR36][R2.64], R0 ;  /* 0x0000000002007986 */ /* 0x0001e2000c101524 */
[----:B------:R-:W-:Y:S05]  /*5c40*/  BRA `(.L_x_2670) ;  /* 0x0000000800f07947 */ /* 0x000fea0003800000 */
.L_x_2673:
        /* <DEDUP_REMOVED lines=10> */
.L_x_2676:
[----:B-1----:R-:W-:-:S04]  /*5cf0*/  SHF.L.U32 R5, R5, 0x10, RZ ;  /* 0x0000001005057819 */ /* 0x002fc800000006ff */
[----:B------:R-:W-:-:S04]  /*5d00*/  F2FP.F16.F32.PACK_AB R5, RZ, R5 ;  /* 0x00000005ff05723e */ /* 0x000fc800000000ff */
[----:B------:R-:W-:-:S05]  /*5d10*/  PRMT R5, R5, 0x5410, RZ ;  /* 0x0000541005057816 */ /* 0x000fca00000000ff */
[----:B------:R1:W-:Y:S01]  /*5d20*/  STG.E desc[UR36][R2.64], R5 ;  /* 0x0000000502007986 */ /* 0x0003e2000c101924 */
[----:B------:R-:W-:Y:S05]  /*5d30*/  BRA `(.L_x_2670) ;  /* 0x0000000800b47947 */ /* 0x000fea0003800000 */
.L_x_2675:
[----:B-1----:R-:W-:-:S04]  /*5d40*/  IMAD.U32 R4, R5, 0x10000, RZ ;  /* 0x0001000005047824 */ /* 0x002fc800078e00ff */
[----:B------:R-:W-:-:S06]  /*5d50*/  FMUL.FTZ R4, R4, 1 ;  /* 0x3f80000004047820 */ /* 0x000fcc0000410000 */
[----:B------:R-:W1:Y:S02]  /*5d60*/  F2F.F64.F32 R4, R4 ;  /* 0x0000000400047310 */ /* 0x000e640000201800 */
[----:B-1----:R1:W-:Y:S01]  /*5d70*/  STG.E.64 desc[UR36][R2.64], R4 ;  /* 0x0000000402007986 */ /* 0x0023e2000c101b24 */
[----:B------:R-:W-:Y:S05]  /*5d80*/  BRA `(.L_x_2670) ;  /* 0x0000000800a07947 */ /* 0x000fea0003800000 */
.L_x_2665:
        /* <DEDUP_REMOVED lines=14> */
.L_x_2680:
[----:B-1----:R-:W-:Y:S01]  /*5e70*/  SHF.L.U32 R5, R5, 0x10, RZ ;  /* 0x0000001005057819 */ /* 0x002fe200000006ff */
[----:B------:R-:W-:Y:S01]  /*5e80*/  BSSY.RECONVERGENT B0, `(.L_x_2681) ;  /* 0x0000013000007945 */ /* 0x000fe20003800200 */
[----:B0-----:R-:W-:Y:S02]  /*5e90*/  IMAD.MOV.U32 R0, RZ, RZ, 0x80 ;  /* 0x00000080ff007424 */ /* 0x001fe400078e00ff */
        /* <DEDUP_REMOVED lines=15> */
.L_x_2683:
[----:B------:R-:W-:-:S04]  /*5f90*/  SHF.R.U32.HI R5, RZ, 0x18, R5 ;  /* 0x00000018ff057819 */ /* 0x000fc80000011605 */
[----:B------:R-:W-:-:S07]  /*5fa0*/  LOP3.LUT R0, R0, 0x80, R5, 0xf8, !PT ;  /* 0x0000008000007812 */ /* 0x000fce00078ef805 */
.L_x_2682:
[----:B------:R-:W-:Y:S05]  /*5fb0*/  BSYNC.RECONVERGENT B0 ;  /* 0x0000000000007941 */ /* 0x000fea0003800200 */
.L_x_2681:
[----:B------:R0:W-:Y:S01]  /*5fc0*/  STG.E.U8 desc[UR36][R2.64], R0 ;  /* 0x0000000002007986 */ /* 0x0001e2000c101124 */
[----:B------:R-:W-:Y:S05]  /*5fd0*/  BRA `(.L_x_2670) ;  /* 0x00000008000c7947 */ /* 0x000fea0003800000 */
.L_x_2679:
        /* <DEDUP_REMOVED lines=18> */
.L_x_2686:
[----:B------:R-:W-:-:S04]  /*6100*/  SHF.R.U32.HI R5, RZ, 0x18, R5 ;  /* 0x00000018ff057819 */ /* 0x000fc80000011605 */
[----:B------:R-:W-:-:S07]  /*6110*/  LOP3.LUT R0, R0, 0x80, R5, 0xf8, !PT ;  /* 0x0000008000007812 */ /* 0x000fce00078ef805 */
.L_x_2685:
[----:B------:R-:W-:Y:S05]  /*6120*/  BSYNC.RECONVERGENT B0 ;  /* 0x0000000000007941 */ /* 0x000fea0003800200 */
.L_x_2684:
[----:B------:R0:W-:Y:S01]  /*6130*/  STG.E.U8 desc[UR36][R2.64], R0 ;  /* 0x0000000002007986 */ /* 0x0001e2000c101124 */
[----:B------:R-:W-:Y:S05]  /*6140*/  BRA `(.L_x_2670) ;  /* 0x0000000400b07947 */ /* 0x000fea0003800000 */
.L_x_2678:
[----:B------:R-:W-:-:S09]  /*6150*/  UISETP.NE.AND UP0, UPT, UR4, 0x1c, UPT ;  /* 0x0000001c0400788c */ /* 0x000fd2000bf05270 */
[----:B------:R-:W-:Y:S05]  /*6160*/  BRA.U !UP0, `(.L_x_2687) ;  /* 0x0000000108607547 */ /* 0x000fea000b800000 */
[----:B------:R-:W-:-:S09]  /*6170*/  UISETP.NE.AND UP0, UPT, UR4, 0x1d, UPT ;  /* 0x0000001d0400788c */ /* 0x000fd2000bf05270 */
[----:B------:R-:W-:Y:S05]  /*6180*/  BRA.U !UP0, `(.L_x_2688) ;  /* 0x0000000108487547 */ /* 0x000fea000b800000 */
[----:B------:R-:W-:-:S09]  /*6190*/  UISETP.NE.AND UP0, UPT, UR4, 0x2c, UPT ;  /* 0x0000002c0400788c */ /* 0x000fd2000bf05270 */
[----:B------:R-:W-:Y:S05]  /*61a0*/  BRA.U UP0, `(.L_x_2669) ;  /* 0x0000000100bc7547 */ /* 0x000fea000b800000 */
        /* <DEDUP_REMOVED lines=16> */
.L_x_2688:
[----:B-1----:R-:W-:-:S06]  /*62b0*/  IMAD.U32 R5, R5, 0x10000, RZ ;  /* 0x0001000005057824 */ /* 0x002fcc00078e00ff */
[----:B------:R-:W1:Y:S02]  /*62c0*/  F2I.U64.TRUNC R4, R5 ;  /* 0x0000000500047311 */ /* 0x000e64000020d800 */
[----:B-1----:R1:W-:Y:S01]  /*62d0*/  STG.E.64 desc[UR36][R2.64], R4 ;  /* 0x0000000402007986 */ /* 0x0023e2000c101b24 */
[----:B------:R-:W-:Y:S05]  /*62e0*/  BRA `(.L_x_2670) ;  /* 0x0000000400487947 */ /* 0x000fea0003800000 */
.L_x_2687:
[----:B-1----:R-:W-:-:S06]  /*62f0*/  SHF.L.U32 R5, R5, 0x10, RZ ;  /* 0x0000001005057819 */ /* 0x002fcc00000006ff */
[----:B------:R-:W1:Y:S02]  /*6300*/  F2I.FTZ.U32.TRUNC.NTZ R5, R5 ;  /* 0x0000000500057305 */ /* 0x000e64000021f000 */
[----:B-1----:R1:W-:Y:S01]  /*6310*/  STG.E desc[UR36][R2.64], R5 ;  /* 0x0000000502007986 */ /* 0x0023e2000c101924 */
[----:B------:R-:W-:Y:S05]  /*6320*/  BRA `(.L_x_2670) ;  /* 0x0000000400387947 */ /* 0x000fea0003800000 */
.L_x_2677:
        /* <DEDUP_REMOVED lines=11> */
.L_x_2690:
[----:B-1----:R-:W-:Y:S01]  /*63e0*/  IMAD.U32 R5, R5, 0x10000, RZ ;  /* 0x0001000005057824 */ /* 0x002fe200078e00ff */
[----:B------:R-:W-:-:S03]  /*63f0*/  CS2R R6, SRZ ;  /* 0x0000000000067805 */ /* 0x000fc6000001ff00 */
[----:B------:R-:W-:-:S06]  /*6400*/  FMUL.FTZ R5, R5, 1 ;  /* 0x3f80000005057820 */ /* 0x000fcc0000410000 */
[----:B------:R-:W1:Y:S02]  /*6410*/  F2F.F64.F32 R4, R5 ;  /* 0x0000000500047310 */ /* 0x000e640000201800 */
[----:B-1----:R1:W-:Y:S01]  /*6420*/  STG.E.128 desc[UR36][R2.64], R4 ;  /* 0x0000000402007986 */ /* 0x0023e2000c101d24 */
[----:B------:R-:W-:Y:S05]  /*6430*/  BRA `(.L_x_2670) ;  /* 0x0000000000f47947 */ /* 0x000fea0003800000 */
.L_x_2689:
[----:B------:R-:W-:-:S09]  /*6440*/  UISETP.NE.AND UP0, UPT, UR4, 0xf, UPT ;  /* 0x0000000f0400788c */ /* 0x000fd2000bf05270 */
[----:B------:R-:W-:Y:S05]  /*6450*/  BRA.U !UP0, `(.L_x_2691) ;  /* 0x0000000108e87547 */ /* 0x000fea000b800000 */
[----:B------:R-:W-:-:S09]  /*6460*/  UISETP.NE.AND UP0, UPT, UR4, 0x17, UPT ;  /* 0x000000170400788c */ /* 0x000fd2000bf05270 */
[----:B------:R-:W-:Y:S05]  /*6470*/  BRA.U !UP0, `(.L_x_2692) ;  /* 0x0000000108907547 */ /* 0x000fea000b800000 */
[----:B------:R-:W-:-:S09]  /*6480*/  UISETP.NE.AND UP0, UPT, UR4, 0x18, UPT ;  /* 0x000000180400788c */ /* 0x000fd2000bf05270 */
[----:B------:R-:W-:Y:S05]  /*6490*/  BRA.U !UP0, `(.L_x_2693) ;  /* 0x0000000108447547 */ /* 0x000fea000b800000 */
.L_x_2669:
        /* <DEDUP_REMOVED lines=16> */
.L_x_2694:
[----:B------:R-:W-:Y:S05]  /*65a0*/  BRA `(.L_x_2670) ;  /* 0x0000000000987947 */ /* 0x000fea0003800000 */
.L_x_2693:
[----:B-1----:R-:W-:Y:S01]  /*65b0*/  SHF.L.U32 R7, R5, 0x10, RZ ;  /* 0x0000001005077819 */ /* 0x002fe200000006ff */
[----:B------:R-:W-:Y:S01]  /*65c0*/  BSSY.RECONVERGENT B0, `(.L_x_2695) ;  /* 0x000000c000007945 */ /* 0x000fe20003800200 */
[----:B0-----:R-:W-:Y:S02]  /*65d0*/  IMAD.MOV.U32 R0, RZ, RZ, 0x7f ;  /* 0x0000007fff007424 */ /* 0x001fe400078e00ff */
        /* <DEDUP_REMOVED lines=10> */
.L_x_2696:
[----:B------:R-:W-:Y:S05]  /*6680*/  BSYNC.RECONVERGENT B0 ;  /* 0x0000000000007941 */ /* 0x000fea0003800200 */
.L_x_2695:
[----:B------:R-:W-:-:S05]  /*6690*/  LOP3.LUT R5, R0, 0x80, R5, 0xf8, !PT ;  /* 0x0000008000057812 */ /* 0x000fca00078ef805 */
[----:B------:R3:W-:Y:S01]  /*66a0*/  STG.E.U8 desc[UR36][R2.64], R5 ;  /* 0x0000000502007986 */ /* 0x0007e2000c101124 */
[----:B------:R-:W-:Y:S05]  /*66b0*/  BRA `(.L_x_2670) ;  /* 0x0000000000547947 */ /* 0x000fea0003800000 */
.L_x_2692:
        /* <DEDUP_REMOVED lines=12> */
.L_x_2698:
[----:B------:R-:W-:Y:S02]  /*6780*/  ISETP.GT.U32.AND P0, PT, R4, 0x7f800000, PT ;  /* 0x7f8000000400780c */ /* 0x000fe40003f04070 */
[----:B0-----:R-:W-:-:S04]  /*6790*/  MOV R0, 0x7f ;  /* 0x0000007f00007802 */ /* 0x001fc80000000f00 */
[----:B------:R-:W-:-:S07]  /*67a0*/  SEL R0, R0, 0x7c, P0 ;  /* 0x0000007c00007807 */ /* 0x000fce0000000000 */
.L_x_2699:
[----:B------:R-:W-:Y:S05]  /*67b0*/  BSYNC.RECONVERGENT B0 ;  /* 0x0000000000007941 */ /* 0x000fea0003800200 */
.L_x_2697:
[----:B------:R-:W-:-:S04]  /*67c0*/  SHF.R.U32.HI R5, RZ, 0x18, R5 ;  /* 0x00000018ff057819 */ /* 0x000fc80000011605 */
[----:B------:R-:W-:-:S05]  /*67d0*/  LOP3.LUT R5, R0, 0x80, R5, 0xf8, !PT ;  /* 0x0000008000057812 */ /* 0x000fca00078ef805 */
[----:B------:R2:W-:Y:S01]  /*67e0*/  STG.E.U8 desc[UR36][R2.64], R5 ;  /* 0x0000000502007986 */ /* 0x0005e2000c101124 */
[----:B------:R-:W-:Y:S05]  /*67f0*/  BRA `(.L_x_2670) ;  /* 0x0000000000047947 */ /* 0x000fea0003800000 */
.L_x_2691:
[----:B-1----:R1:W-:Y:S02]  /*6800*/  STG.E.U16 desc[UR36][R2.64], R5 ;  /* 0x0000000502007986 */ /* 0x0023e4000c101524 */
.L_x_2670:
[----:B------:R-:W-:-:S07]  /*6810*/  VIADD R17, R17, 0x80 ;  /* 0x0000008011117836 */ /* 0x000fce0000000000 */
.L_x_2630:
[----:B------:R-:W-:Y:S05]  /*6820*/  BSYNC.RECONVERGENT B6 ;  /* 0x0000000000067941 */ /* 0x000fea0003800200 */
.L_x_2629:
        /* <DEDUP_REMOVED lines=307> */
.L_x_2702:
        /* <DEDUP_REMOVED lines=18> */
.L_x_2706:
[----:B------:R-:W2:Y:S02]  /*7c80*/  LDG.E.U8 R2, desc[UR36][R2.64] ;  /* 0x0000002402027981 */ /* 0x000ea4000c1e1100 */
[----:B--2---:R-:W-:-:S04]  /*7c90*/  I2FP.F32.U32 R0, R2 ;  /* 0x0000000200007245 */ /* 0x004fc80000201000 */
[----:B------:R-:W-:Y:S01]  /*7ca0*/  F2FP.BF16.F32.PACK_AB R0, RZ, R0 ;  /* 0x00000000ff00723e */ /* 0x000fe200000010ff */
[----:B------:R-:W-:Y:S06]  /*7cb0*/  BRA `(.L_x_2708) ;  /* 0x0000000c00847947 */ /* 0x000fec0003800000 */
.L_x_2705:
        /* <DEDUP_REMOVED lines=10> */
.L_x_2710:
[----:B------:R-:W2:Y:S02]  /*7d60*/  LDG.E R2, desc[UR36][R2.64] ;  /* 0x0000002402027981 */ /* 0x000ea4000c1e1900 */
[----:B--2---:R-:W-:-:S04]  /*7d70*/  I2FP.F32.S32 R0, R2 ;  /* 0x0000000200007245 */ /* 0x004fc80000201400 */
[----:B------:R-:W-:Y:S01]  /*7d80*/  F2FP.BF16.F32.PACK_AB R0, RZ, R0 ;  /* 0x00000000ff00723e */ /* 0x000fe200000010ff */
[----:B------:R-:W-:Y:S06]  /*7d90*/  BRA `(.L_x_2708) ;  /* 0x0000000c004c7947 */ /* 0x000fec0003800000 */
.L_x_2709:
[----:B------:R-:W2:Y:S02]  /*7da0*/  LDG.E.U16 R2, desc[UR36][R2.64] ;  /* 0x0000002402027981 */ /* 0x000ea4000c1e1500 */
[----:B--2---:R-:W0:Y:S02]  /*7db0*/  I2F.S16 R0, R2 ;  /* 0x0000000200007306 */ /* 0x004e240000101400 */
[----:B0-----:R-:W-:Y:S01]  /*7dc0*/  F2FP.BF16.F32.PACK_AB R0, RZ, R0 ;  /* 0x00000000ff00723e */ /* 0x001fe200000010ff */
[----:B------:R-:W-:Y:S06]  /*7dd0*/  BRA `(.L_x_2708) ;  /* 0x0000000c003c7947 */ /* 0x000fec0003800000 */
.L_x_2704:
        /* <DEDUP_REMOVED lines=9> */
.L_x_2712:
[----:B------:R-:W2:Y:S02]  /*7e70*/  LDG.E.U16 R0, desc[UR36][R2.64] ;  /* 0x0000002402007981 */ /* 0x000ea4000c1e1500 */
[----:B--2---:R-:W-:-:S05]  /*7e80*/  HADD2.F32 R0, -RZ, R0.H0_H0 ;  /* 0x20000000ff007230 */ /* 0x004fca0000004100 */
[----:B------:R-:W-:Y:S01]  /*7e90*/  F2FP.BF16.F32.PACK_AB R0, RZ, R0 ;  /* 0x00000000ff00723e */ /* 0x000fe200000010ff */
[----:B------:R-:W-:Y:S06]  /*7ea0*/  BRA `(.L_x_2708) ;  /* 0x0000000c00087947 */ /* 0x000fec0003800000 */
.L_x_2711:
        /* <DEDUP_REMOVED lines=9> */
.L_x_2714:
[----:B------:R-:W2:Y:S02]  /*7f40*/  LDG.E.U16 R2, desc[UR36][R2.64] ;  /* 0x0000002402027981 */ /* 0x000ea4000c1e1500 */
[----:B--2---:R-:W-:-:S05]  /*7f50*/  HADD2.F32 R0, -RZ, R2.H0_H0 ;  /* 0x20000002ff007230 */ /* 0x004fca0000004100 */
[----:B------:R-:W-:Y:S01]  /*7f60*/  F2FP.BF16.F32.PACK_AB R0, RZ, R0 ;  /* 0x00000000ff00723e */ /* 0x000fe200000010ff */
[----:B------:R-:W-:Y:S06]  /*7f70*/  BRA `(.L_x_2708) ;  /* 0x0000000800d47947 */ /* 0x000fec0003800000 */
.L_x_2713:
        /* <DEDUP_REMOVED lines=8> */
.L_x_2703:
        /* <DEDUP_REMOVED lines=13> */
.L_x_2717:
        /* <DEDUP_REMOVED lines=8> */
.L_x_2716:
        /* <DEDUP_REMOVED lines=27> */
.L_x_2719:
        /* <DEDUP_REMOVED lines=13> */
.L_x_2718:
[----:B------:R0:W5:Y:S01]  /*83d0*/  LDG.E.U16 R0, desc[UR36][R2.64] ;  /* 0x0000002402007981 */ /* 0x000162000c1e1500 */
[----:B------:R-:W-:Y:S05]  /*83e0*/  BRA `(.L_x_2708) ;  /* 0x0000000400b87947 */ /* 0x000fea0003800000 */
.L_x_2715:
        /* <DEDUP_REMOVED lines=12> */
.L_x_2722:
        /* <DEDUP_REMOVED lines=21> */
.L_x_2726:
[----:B------:R-:W-:Y:S05]  /*8600*/  BSYNC.RECONVERGENT B1 ;  /* 0x0000000000017941 */ /* 0x000fea0003800200 */
.L_x_2725:
[----:B------:R-:W-:Y:S01]  /*8610*/  IMAD.SHL.U32 R0, R0, 0x100000, RZ ;  /* 0x0010000000007824 */ /* 0x000fe200078e00ff */
[----:B------:R-:W-:-:S04]  /*8620*/  LEA R2, R2, 0x3b800000, 0x17 ;  /* 0x3b80000002027811 */ /* 0x000fc800078eb8ff */
[----:B------:R-:W-:-:S07]  /*8630*/  LOP3.LUT R0, R2, R0, R7, 0xfe, !PT ;  /* 0x0000000002007212 */ /* 0x000fce00078efe07 */
.L_x_2724:
[----:B------:R-:W-:Y:S05]  /*8640*/  BSYNC.RECONVERGENT B0 ;  /* 0x0000000000007941 */ /* 0x000fea0003800200 */
.L_x_2723:
[----:B------:R-:W-:Y:S01]  /*8650*/  F2FP.BF16.F32.PACK_AB R0, RZ, R0 ;  /* 0x00000000ff00723e */ /* 0x000fe200000010ff */
[----:B------:R-:W-:Y:S06]  /*8660*/  BRA `(.L_x_2708) ;  /* 0x0000000400187947 */ /* 0x000fec0003800000 */
.L_x_2721:
        /* <DEDUP_REMOVED lines=21> */
.L_x_2730:
[----:B------:R-:W-:Y:S05]  /*87c0*/  BSYNC.RECONVERGENT B1 ;  /* 0x0000000000017941 */ /* 0x000fea0003800200 */
.L_x_2729:
[----:B------:R-:W-:Y:S01]  /*87d0*/  IMAD.SHL.U32 R0, R0, 0x200000, RZ ;  /* 0x0020000000007824 */ /* 0x000fe200078e00ff */
[----:B------:R-:W-:-:S04]  /*87e0*/  LEA R2, R2, 0x37800000, 0x17 ;  /* 0x3780000002027811 */ /* 0x000fc800078eb8ff */
[----:B------:R-:W-:-:S07]  /*87f0*/  LOP3.LUT R0, R2, R0, R7, 0xfe, !PT ;  /* 0x0000000002007212 */ /* 0x000fce00078efe07 */
.L_x_2728:
[----:B------:R-:W-:Y:S05]  /*8800*/  BSYNC.RECONVERGENT B0 ;  /* 0x0000000000007941 */ /* 0x000fea0003800200 */
.L_x_2727:
[----:B------:R-:W-:Y:S01]  /*8810*/  F2FP.BF16.F32.PACK_AB R0, RZ, R0 ;  /* 0x00000000ff00723e */ /* 0x000fe200000010ff */
[----:B------:R-:W-:Y:S06]  /*8820*/  BRA `(.L_x_2708) ;  /* 0x0000000000a87947 */ /* 0x000fec0003800000 */
.L_x_2720:
        /* <DEDUP_REMOVED lines=14> */
.L_x_2734:
[----:B------:R-:W-:Y:S05]  /*8910*/  BSYNC.RECONVERGENT B0 ;  /* 0x0000000000007941 */ /* 0x000fea0003800200 */
.L_x_2733:
[----:B------:R-:W-:Y:S01]  /*8920*/  F2FP.BF16.F32.PACK_AB R0, RZ, R0 ;  /* 0x00000000ff00723e */ /* 0x000fe200000010ff */
[----:B------:R-:W-:Y:S06]  /*8930*/  BRA `(.L_x_2708) ;  /* 0x0000000000647947 */ /* 0x000fec0003800000 */
.L_x_2707:
        /* <DEDUP_REMOVED lines=16> */
.L_x_2735:
[----:B------:R-:W-:Y:S01]  /*8a40*/  PRMT R0, RZ, 0x7610, R0 ;  /* 0x00007610ff007816 */ /* 0x000fe20000000000 */
[----:B------:R-:W-:Y:S06]  /*8a50*/  BRA `(.L_x_2708) ;  /* 0x00000000001c7947 */ /* 0x000fec0003800000 */
.L_x_2732:
[----:B------:R-:W2:Y:S02]  /*8a60*/  LDG.E.64 R2, desc[UR36][R2.64] ;  /* 0x0000002402027981 */ /* 0x000ea4000c1e1b00 */
[----:B--2---:R-:W0:Y:S02]  /*8a70*/  I2F.U64 R0, R2 ;  /* 0x0000000200007312 */ /* 0x004e240000301000 */
[----:B0-----:R-:W-:Y:S01]  /*8a80*/  F2FP.BF16.F32.PACK_AB R0, RZ, R0 ;  /* 0x00000000ff00723e */ /* 0x001fe200000010ff */
[----:B------:R-:W-:Y:S06]  /*8a90*/  BRA `(.L_x_2708) ;  /* 0x00000000000c7947 */ /* 0x000fec0003800000 */
.L_x_2731:
[----:B------:R-:W2:Y:S02]  /*8aa0*/  LDG.E R2, desc[UR36][R2.64] ;  /* 0x0000002402027981 */ /* 0x000ea4000c1e1900 */
[----:B--2---:R-:W-:-:S04]  /*8ab0*/  I2FP.F32.U32 R0, R2 ;  /* 0x0000000200007245 */ /* 0x004fc80000201000 */
[----:B------:R-:W-:-:S07]  /*8ac0*/  F2FP.BF16.F32.PACK_AB R0, RZ, R0 ;  /* 0x00000000ff00723e */ /* 0x000fce00000010ff */
.L_x_2708:
        /* <DEDUP_REMOVED lines=48> */
.L_x_2739:
[----:B-1----:R-:W-:-:S06]  /*8dd0*/  IMAD.U32 R5, R5, 0x10000, RZ ;  /* 0x0001000005057824 */ /* 0x002fcc00078e00ff */
[----:B------:R-:W1:Y:S02]  /*8de0*/  F2I.S64.TRUNC R4, R5 ;  /* 0x0000000500047311 */ /* 0x000e64000020d900 */
[----:B-1----:R1:W-:Y:S01]  /*8df0*/  STG.E.U8 desc[UR36][R2.64], R4 ;  /* 0x0000000402007986 */ /* 0x0023e2000c101124 */
[----:B------:R-:W-:Y:S05]  /*8e00*/  BRA `(.L_x_2741) ;  /* 0x0000000c006c7947 */ /* 0x000fea0003800000 */
.L_x_2738:
        /* <DEDUP_REMOVED lines=10> */
.L_x_2743:
[----:B-1----:R-:W-:-:S06]  /*8eb0*/  SHF.L.U32 R5, R5, 0x10, RZ ;  /* 0x0000001005057819 */ /* 0x002fcc00000006ff */
[----:B------:R-:W1:Y:S02]  /*8ec0*/  F2I.FTZ.TRUNC.NTZ R5, R5 ;  /* 0x0000000500057305 */ /* 0x000e64000021f100 */
[----:B-1----:R3:W-:Y:S01]  /*8ed0*/  STG.E desc[UR36][R2.64], R5 ;  /* 0x0000000502007986 */ /* 0x0027e2000c101924 */
[----:B------:R-:W-:Y:S05]  /*8ee0*/  BRA `(.L_x_2741) ;  /* 0x0000000c00347947 */ /* 0x000fea0003800000 */
.L_x_2742:
[----:B-1----:R-:W-:-:S06]  /*8ef0*/  IMAD.U32 R5, R5, 0x10000, RZ ;  /* 0x0001000005057824 */ /* 0x002fcc00078e00ff */
[----:B------:R-:W1:Y:S02]  /*8f00*/  F2I.FTZ.TRUNC.NTZ R5, R5 ;  /* 0x0000000500057305 */ /* 0x000e64000021f100 */
[----:B-1----:R1:W-:Y:S01]  /*8f10*/  STG.E.U16 desc[UR36][R2.64], R5 ;  /* 0x0000000502007986 */ /* 0x0023e2000c101524 */
[----:B------:R-:W-:Y:S05]  /*8f20*/  BRA `(.L_x_2741) ;  /* 0x0000000c00247947 */ /* 0x000fea0003800000 */
.L_x_2737:
        /* <DEDUP_REMOVED lines=9> */
.L_x_2745:
[----:B01----:R-:W-:-:S04]  /*8fc0*/  SHF.L.U32 R0, R5, 0x10, RZ ;  /* 0x0000001005007819 */ /* 0x003fc800000006ff */
[----:B------:R-:W-:-:S05]  /*8fd0*/  F2FP.F16.F32.PACK_AB R0, RZ, R0 ;  /* 0x00000000ff00723e */ /* 0x000fca00000000ff */
[----:B------:R0:W-:Y:S01]  /*8fe0*/  STG.E.U16 desc[UR36][R2.64], R0 ;  /* 0x0000000002007986 */ /* 0x0001e2000c101524 */
[----:B------:R-:W-:Y:S05]  /*8ff0*/  BRA `(.L_x_2741) ;  /* 0x0000000800f07947 */ /* 0x000fea0003800000 */
.L_x_2744:
        /* <DEDUP_REMOVED lines=10> */
.L_x_2747:
[----:B-1----:R-:W-:-:S04]  /*90a0*/  SHF.L.U32 R5, R5, 0x10, RZ ;  /* 0x0000001005057819 */ /* 0x002fc800000006ff */
[----:B------:R-:W-:-:S04]  /*90b0*/  F2FP.F16.F32.PACK_AB R5, RZ, R5 ;  /* 0x00000005ff05723e */ /* 0x000fc800000000ff */
[----:B------:R-:W-:-:S05]  /*90c0*/  PRMT R5, R5, 0x5410, RZ ;  /* 0x0000541005057816 */ /* 0x000fca00000000ff */
[----:B------:R1:W-:Y:S01]  /*90d0*/  STG.E desc[UR36][R2.64], R5 ;  /* 0x0000000502007986 */ /* 0x0003e2000c101924 */
[----:B------:R-:W-:Y:S05]  /*90e0*/  BRA `(.L_x_2741) ;  /* 0x0000000800b47947 */ /* 0x000fea0003800000 */
.L_x_2746:
[----:B-1----:R-:W-:-:S04]  /*90f0*/  IMAD.U32 R4, R5, 0x10000, RZ ;  /* 0x0001000005047824 */ /* 0x002fc800078e00ff */
[----:B------:R-:W-:-:S06]  /*9100*/  FMUL.FTZ R4, R4, 1 ;  /* 0x3f80000004047820 */ /* 0x000fcc0000410000 */
[----:B------:R-:W1:Y:S02]  /*9110*/  F2F.F64.F32 R4, R4 ;  /* 0x0000000400047310 */ /* 0x000e640000201800 */
[----:B-1----:R1:W-:Y:S01]  /*9120*/  STG.E.64 desc[UR36][R2.64], R4 ;  /* 0x0000000402007986 */ /* 0x0023e2000c101b24 */
[----:B------:R-:W-:Y:S05]  /*9130*/  BRA `(.L_x_2741) ;  /* 0x0000000800a07947 */ /* 0x000fea0003800000 */
.L_x_2736:
        /* <DEDUP_REMOVED lines=14> */
.L_x_2751:
        /* <DEDUP_REMOVED lines=18> */
.L_x_2754:
[----:B------:R-:W-:-:S04]  /*9340*/  SHF.R.U32.HI R5, RZ, 0x18, R5 ;  /* 0x00000018ff057819 */ /* 0x000fc80000011605 */
[----:B------:R-:W-:-:S07]  /*9350*/  LOP3.LUT R0, R0, 0x80, R5, 0xf8, !PT ;  /* 0x0000008000007812 */ /* 0x000fce00078ef805 */
.L_x_2753:
[----:B------:R-:W-:Y:S05]  /*9360*/  BSYNC.RECONVERGENT B0 ;  /* 0x0000000000007941 */ /* 0x000fea0003800200 */
.L_x_2752:
[----:B------:R0:W-:Y:S01]  /*9370*/  STG.E.U8 desc[UR36][R2.64], R0 ;  /* 0x0000000002007986 */ /* 0x0001e2000c101124 */
[----:B------:R-:W-:Y:S05]  /*9380*/  BRA `(.L_x_2741) ;  /* 0x00000008000c7947 */ /* 0x000fea0003800000 */
.L_x_2750:
        /* <DEDUP_REMOVED lines=18> */
.L_x_2757:
[----:B------:R-:W-:-:S04]  /*94b0*/  SHF.R.U32.HI R5, RZ, 0x18, R5 ;  /* 0x00000018ff057819 */ /* 0x000fc80000011605 */
[----:B------:R-:W-:-:S07]  /*94c0*/  LOP3.LUT R0, R0, 0x80, R5, 0xf8, !PT ;  /* 0x0000008000007812 */ /* 0x000fce00078ef805 */
.L_x_2756:
[----:B------:R-:W-:Y:S05]  /*94d0*/  BSYNC.RECONVERGENT B0 ;  /* 0x0000000000007941 */ /* 0x000fea0003800200 */
.L_x_2755:
[----:B------:R0:W-:Y:S01]  /*94e0*/  STG.E.U8 desc[UR36][R2.64], R0 ;  /* 0x0000000002007986 */ /* 0x0001e2000c101124 */
[----:B------:R-:W-:Y:S05]  /*94f0*/  BRA `(.L_x_2741) ;  /* 0x0000000400b07947 */ /* 0x000fea0003800000 */
.L_x_2749:
        /* <DEDUP_REMOVED lines=22> */
.L_x_2759:
[----:B-1----:R-:W-:-:S06]  /*9660*/  IMAD.U32 R5, R5, 0x10000, RZ ;  /* 0x0001000005057824 */ /* 0x002fcc00078e00ff */
[----:B------:R-:W1:Y:S02]  /*9670*/  F2I.U64.TRUNC R4, R5 ;  /* 0x0000000500047311 */ /* 0x000e64000020d800 */
[----:B-1----:R1:W-:Y:S01]  /*9680*/  STG.E.64 desc[UR36][R2.64], R4 ;  /* 0x0000000402007986 */ /* 0x0023e2000c101b24 */
[----:B------:R-:W-:Y:S05]  /*9690*/  BRA `(.L_x_2741) ;  /* 0x0000000400487947 */ /* 0x000fea0003800000 */
.L_x_2758:
[----:B-1----:R-:W-:-:S06]  /*96a0*/  SHF.L.U32 R5, R5, 0x10, RZ ;  /* 0x0000001005057819 */ /* 0x002fcc00000006ff */
[----:B------:R-:W1:Y:S02]  /*96b0*/  F2I.FTZ.U32.TRUNC.NTZ R5, R5 ;  /* 0x0000000500057305 */ /* 0x000e64000021f000 */
[----:B-1----:R1:W-:Y:S01]  /*96c0*/  STG.E desc[UR36][R2.64], R5 ;  /* 0x0000000502007986 */ /* 0x0023e2000c101924 */
[----:B------:R-:W-:Y:S05]  /*96d0*/  BRA `(.L_x_2741) ;  /* 0x0000000400387947 */ /* 0x000fea0003800000 */
.L_x_2748:
        /* <DEDUP_REMOVED lines=11> */
.L_x_2761:
[----:B-1----:R-:W-:Y:S01]  /*9790*/  IMAD.U32 R5, R5, 0x10000, RZ ;  /* 0x0001000005057824 */ /* 0x002fe200078e00ff */
[----:B------:R-:W-:-:S03]  /*97a0*/  CS2R R6, SRZ ;  /* 0x0000000000067805 */ /* 0x000fc6000001ff00 */
[----:B------:R-:W-:-:S06]  /*97b0*/  FMUL.FTZ R5, R5, 1 ;  /* 0x3f80000005057820 */ /* 0x000fcc0000410000 */
[----:B------:R-:W1:Y:S02]  /*97c0*/  F2F.F64.F32 R4, R5 ;  /* 0x0000000500047310 */ /* 0x000e640000201800 */
[----:B-1----:R1:W-:Y:S01]  /*97d0*/  STG.E.128 desc[UR36][R2.64], R4 ;  /* 0x0000000402007986 */ /* 0x0023e2000c101d24 */
[----:B------:R-:W-:Y:S05]  /*97e0*/  BRA `(.L_x_2741) ;  /* 0x0000000000f47947 */ /* 0x000fea0003800000 */
.L_x_2760:
[----:B------:R-:W-:-:S09]  /*97f0*/  UISETP.NE.AND UP0, UPT, UR4, 0xf, UPT ;  /* 0x0000000f0400788c */ /* 0x000fd2000bf05270 */
[----:B------:R-:W-:Y:S05]  /*9800*/  BRA.U !UP0, `(.L_x_2762) ;  /* 0x0000000108e87547 */ /* 0x000fea000b800000 */
[----:B------:R-:W-:-:S09]  /*9810*/  UISETP.NE.AND UP0, UPT, UR4, 0x17, UPT ;  /* 0x000000170400788c */ /* 0x000fd2000bf05270 */
[----:B------:R-:W-:Y:S05]  /*9820*/  BRA.U !UP0, `(.L_x_2763) ;  /* 0x0000000108907547 */ /* 0x000fea000b800000 */
[----:B------:R-:W-:-:S09]  /*9830*/  UISETP.NE.AND UP0, UPT, UR4, 0x18, UPT ;  /* 0x000000180400788c */ /* 0x000fd2000bf05270 */
[----:B------:R-:W-:Y:S05]  /*9840*/  BRA.U !UP0, `(.L_x_2764) ;  /* 0x0000000108447547 */ /* 0x000fea000b800000 */
.L_x_2740:
        /* <DEDUP_REMOVED lines=16> */
.L_x_2765:
[----:B------:R-:W-:Y:S05]  /*9950*/  BRA `(.L_x_2741) ;  /* 0x0000000000987947 */ /* 0x000fea0003800000 */
.L_x_2764:
        /* <DEDUP_REMOVED lines=13> */
.L_x_2767:
[----:B------:R-:W-:Y:S05]  /*9a30*/  BSYNC.RECONVERGENT B0 ;  /* 0x0000000000007941 */ /* 0x000fea0003800200 */
.L_x_2766:
[----:B------:R-:W-:-:S05]  /*9a40*/  LOP3.LUT R5, R0, 0x80, R5, 0xf8, !PT ;  /* 0x0000008000057812 */ /* 0x000fca00078ef805 */
[----:B------:R0:W-:Y:S01]  /*9a50*/  STG.E.U8 desc[UR36][R2.64], R5 ;  /* 0x0000000502007986 */ /* 0x0001e2000c101124 */
[----:B------:R-:W-:Y:S05]  /*9a60*/  BRA `(.L_x_2741) ;  /* 0x0000000000547947 */ /* 0x000fea0003800000 */
.L_x_2763:
        /* <DEDUP_REMOVED lines=12> */
.L_x_2769:
[----:B------:R-:W-:Y:S02]  /*9b30*/  ISETP.GT.U32.AND P0, PT, R4, 0x7f800000, PT ;  /* 0x7f8000000400780c */ /* 0x000fe40003f04070 */
[----:B0-----:R-:W-:-:S04]  /*9b40*/  MOV R0, 0x7f ;  /* 0x0000007f00007802 */ /* 0x001fc80000000f00 */
[----:B------:R-:W-:-:S07]  /*9b50*/  SEL R0, R0, 0x7c, P0 ;  /* 0x0000007c00007807 */ /* 0x000fce0000000000 */
.L_x_2770:
[----:B------:R-:W-:Y:S05]  /*9b60*/  BSYNC.RECONVERGENT B0 ;  /* 0x0000000000007941 */ /* 0x000fea0003800200 */
.L_x_2768:
[----:B------:R-:W-:-:S04]  /*9b70*/  SHF.R.U32.HI R5, RZ, 0x18, R5 ;  /* 0x00000018ff057819 */ /* 0x000fc80000011605 */
[----:B------:R-:W-:-:S05]  /*9b80*/  LOP3.LUT R5, R0, 0x80, R5, 0xf8, !PT ;  /* 0x0000008000057812 */ /* 0x000fca00078ef805 */
[----:B------:R0:W-:Y:S01]  /*9b90*/  STG.E.U8 desc[UR36][R2.64], R5 ;  /* 0x0000000502007986 */ /* 0x0001e2000c101124 */
[----:B------:R-:W-:Y:S05]  /*9ba0*/  BRA `(.L_x_2741) ;  /* 0x0000000000047947 */ /* 0x000fea0003800000 */
.L_x_2762:
[----:B-1----:R1:W-:Y:S02]  /*9bb0*/  STG.E.U16 desc[UR36][R2.64], R5 ;  /* 0x0000000502007986 */ /* 0x0023e4000c101524 */
.L_x_2741:
[----:B------:R-:W-:-:S07]  /*9bc0*/  VIADD R17, R17, 0x80 ;  /* 0x0000008011117836 */ /* 0x000fce0000000000 */
.L_x_2701:
[----:B------:R-:W-:Y:S05]  /*9bd0*/  BSYNC.RECONVERGENT B6 ;  /* 0x0000000000067941 */ /* 0x000fea0003800200 */
.L_x_2700:
        /* <DEDUP_REMOVED lines=306> */
.L_x_2771:
[----:B------:R-:W1:Y:S01]  /*af00*/  LDCU.128 UR8, c[0x0][0x580] ;  /* 0x0000b000ff0877ac */ /* 0x000e620008000c00 */
[----:B------:R-:W-:-:S04]  /*af10*/  UPRMT UR4, UR41, 0x9910, URZ ;  /* 0x0000991029047896 */ /* 0x000fc800080000ff */
[----:B------:R-:W-:Y:S01]  /*af20*/  UISETP.GT.AND UP0, UPT, UR4, 0x9, UPT ;  /* 0x000000090400788c */ /* 0x000fe2000bf04270 */
[----:B-1234-:R-:W-:Y:S02]  /*af30*/  IADD3 R2, P1, PT, R0, UR10, RZ ;  /* 0x0000000a00027c10 */ /* 0x01efe4000ff3e0ff */
        /* <DEDUP_REMOVED lines=16> */
.L_x_2775:
[----:B------:R-:W2:Y:S02]  /*b040*/  LDG.E.U8 R2, desc[UR36][R2.64] ;  /* 0x0000002402027981 */ /* 0x000ea4000c1e1100 */
[----:B--2---:R-:W-:-:S04]  /*b050*/  I2FP.F32.U32 R0, R2 ;  /* 0x0000000200007245 */ /* 0x004fc80000201000 */
[----:B------:R-:W-:Y:S01]  /*b060*/  F2FP.BF16.F32.PACK_AB R0, RZ, R0 ;  /* 0x00000000ff00723e */ /* 0x000fe200000010ff */
[----:B------:R-:W-:Y:S06]  /*b070*/  BRA `(.L_x_2777) ;  /* 0x0000000c00847947 */ /* 0x000fec0003800000 */
.L_x_2774:
        /* <DEDUP_REMOVED lines=10> */
.L_x_2779:
[----:B------:R-:W2:Y:S02]  /*b120*/  LDG.E R2, desc[UR36][R2.64] ;  /* 0x0000002402027981 */ /* 0x000ea4000c1e1900 */
[----:B--2---:R-:W-:-:S04]  /*b130*/  I2FP.F32.S32 R0, R2 ;  /* 0x0000000200007245 */ /* 0x004fc80000201400 */
[----:B------:R-:W-:Y:S01]  /*b140*/  F2FP.BF16.F32.PACK_AB R0, RZ, R0 ;  /* 0x00000000ff00723e */ /* 0x000fe200000010ff */
[----:B------:R-:W-:Y:S06]  /*b150*/  BRA `(.L_x_2777) ;  /* 0x0000000c004c7947 */ /* 0x000fec0003800000 */
.L_x_2778:
[----:B------:R-:W2:Y:S02]  /*b160*/  LDG.E.U16 R2, desc[UR36][R2.64] ;  /* 0x0000002402027981 */ /* 0x000ea4000c1e1500 */
[----:B--2---:R-:W0:Y:S02]  /*b170*/  I2F.S16 R0, R2 ;  /* 0x0000000200007306 */ /* 0x004e240000101400 */
[----:B0-----:R-:W-:Y:S01]  /*b180*/  F2FP.BF16.F32.PACK_AB R0, RZ, R0 ;  /* 0x00000000ff00723e */ /* 0x001fe200000010ff */
[----:B------:R-:W-:Y:S06]  /*b190*/  BRA `(.L_x_2777) ;  /* 0x0000000c003c7947 */ /* 0x000fec0003800000 */
.L_x_2773:
        /* <DEDUP_REMOVED lines=9> */
.L_x_2781:
[----:B------:R-:W2:Y:S02]  /*b230*/  LDG.E.U16 R0, desc[UR36][R2.64] ;  /* 0x0000002402007981 */ /* 0x000ea4000c1e1500 */
[----:B--2---:R-:W-:-:S05]  /*b240*/  HADD2.F32 R0, -RZ, R0.H0_H0 ;  /* 0x20000000ff007230 */ /* 0x004fca0000004100 */
[----:B------:R-:W-:Y:S01]  /*b250*/  F2FP.BF16.F32.PACK_AB R0, RZ, R0 ;  /* 0x00000000ff00723e */ /* 0x000fe200000010ff */
[----:B------:R-:W-:Y:S06]  /*b260*/  BRA `(.L_x_2777) ;  /* 0x0000000c00087947 */ /* 0x000fec0003800000 */
.L_x_2780:
        /* <DEDUP_REMOVED lines=9> */
.L_x_2783:
[----:B------:R-:W2:Y:S02]  /*b300*/  LDG.E.U16 R2, desc[UR36][R2.64] ;  /* 0x0000002402027981 */ /* 0x000ea4000c1e1500 */
[----:B--2---:R-:W-:-:S05]  /*b310*/  HADD2.F32 R0, -RZ, R2.H0_H0 ;  /* 0x20000002ff007230 */ /* 0x004fca0000004100 */
[----:B------:R-:W-:Y:S01]  /*b320*/  F2FP.BF16.F32.PACK_AB R0, RZ, R0 ;  /* 0x00000000ff00723e */ /* 0x000fe200000010ff */
[----:B------:R-:W-:Y:S06]  /*b330*/  BRA `(.L_x_2777) ;  /* 0x0000000800d47947 */ /* 0x000fec0003800000 */
.L_x_2782:
        /* <DEDUP_REMOVED lines=8> */
.L_x_2772:
        /* <DEDUP_REMOVED lines=13> */
.L_x_2786:
        /* <DEDUP_REMOVED lines=8> */
.L_x_2785:
        /* <DEDUP_REMOVED lines=27> */
.L_x_2788:
        /* <DEDUP_REMOVED lines=13> */
.L_x_2787:
[----:B------:R0:W5:Y:S01]  /*b790*/  LDG.E.U16 R0, desc[UR36][R2.64] ;  /* 0x0000002402007981 */ /* 0x000162000c1e1500 */
[----:B------:R-:W-:Y:S05]  /*b7a0*/  BRA `(.L_x_2777) ;  /* 0x0000000400b87947 */ /* 0x000fea0003800000 */
.L_x_2784:
        /* <DEDUP_REMOVED lines=12> */
.L_x_2791:
        /* <DEDUP_REMOVED lines=21> */
.L_x_2795:
[----:B------:R-:W-:Y:S05]  /*b9c0*/  BSYNC.RECONVERGENT B1 ;  /* 0x0000000000017941 */ /* 0x000fea0003800200 */
.L_x_2794:
[----:B------:R-:W-:Y:S02]  /*b9d0*/  SHF.L.U32 R0, R0, 0x14, RZ ;  /* 0x0000001400007819 */ /* 0x000fe400000006ff */
[----:B------:R-:W-:-:S04]  /*b9e0*/  LEA R2, R2, 0x3b800000, 0x17 ;  /* 0x3b80000002027811 */ /* 0x000fc800078eb8ff */
[----:B------:R-:W-:-:S07]  /*b9f0*/  LOP3.LUT R0, R2, R0, R7, 0xfe, !PT ;  /* 0x0000000002007212 */ /* 0x000fce00078efe07 */
.L_x_2793:
[----:B------:R-:W-:Y:S05]  /*ba00*/  BSYNC.RECONVERGENT B0 ;  /* 0x0000000000007941 */ /* 0x000fea0003800200 */
.L_x_2792:
[----:B------:R-:W-:Y:S01]  /*ba10*/  F2FP.BF16.F32.PACK_AB R0, RZ, R0 ;  /* 0x00000000ff00723e */ /* 0x000fe200000010ff */
[----:B------:R-:W-:Y:S06]  /*ba20*/  BRA `(.L_x_2777) ;  /* 0x0000000400187947 */ /* 0x000fec0003800000 */
.L_x_2790:
        /* <DEDUP_REMOVED lines=21> */
.L_x_2799:
[----:B------:R-:W-:Y:S05]  /*bb80*/  BSYNC.RECONVERGENT B1 ;  /* 0x0000000000017941 */ /* 0x000fea0003800200 */
.L_x_2798:
[----:B------:R-:W-:Y:S01]  /*bb90*/  IMAD.SHL.U32 R0, R0, 0x200000, RZ ;  /* 0x0020000000007824 */ /* 0x000fe200078e00ff */
[----:B------:R-:W-:-:S04]  /*bba0*/  LEA R2, R2, 0x37800000, 0x17 ;  /* 0x3780000002027811 */ /* 0x000fc800078eb8ff */
[----:B------:R-:W-:-:S07]  /*bbb0*/  LOP3.LUT R0, R2, R0, R7, 0xfe, !PT ;  /* 0x0000000002007212 */ /* 0x000fce00078efe07 */
.L_x_2797:
[----:B------:R-:W-:Y:S05]  /*bbc0*/  BSYNC.RECONVERGENT B0 ;  /* 0x0000000000007941 */ /* 0x000fea0003800200 */
.L_x_2796:
[----:B------:R-:W-:Y:S01]  /*bbd0*/  F2FP.BF16.F32.PACK_AB R0, RZ, R0 ;  /* 0x00000000ff00723e */ /* 0x000fe200000010ff */
[----:B------:R-:W-:Y:S06]  /*bbe0*/  BRA `(.L_x_2777) ;  /* 0x0000000000a87947 */ /* 0x000fec0003800000 */
.L_x_2789:
        /* <DEDUP_REMOVED lines=14> */
.L_x_2803:
[----:B------:R-:W-:Y:S05]  /*bcd0*/  BSYNC.RECONVERGENT B0 ;  /* 0x0000000000007941 */ /* 0x000fea0003800200 */
.L_x_2802:
[----:B------:R-:W-:Y:S01]  /*bce0*/  F2FP.BF16.F32.PACK_AB R0, RZ, R0 ;  /* 0x00000000ff00723e */ /* 0x000fe200000010ff */
[----:B------:R-:W-:Y:S06]  /*bcf0*/  BRA `(.L_x_2777) ;  /* 0x0000000000647947 */ /* 0x000fec0003800000 */
.L_x_2776:
        /* <DEDUP_REMOVED lines=16> */
.L_x_2804:
[----:B------:R-:W-:Y:S01]  /*be00*/  PRMT R0, RZ, 0x7610, R0 ;  /* 0x00007610ff007816 */ /* 0x000fe20000000000 */
[----:B------:R-:W-:Y:S06]  /*be10*/  BRA `(.L_x_2777) ;  /* 0x00000000001c7947 */ /* 0x000fec0003800000 */
.L_x_2801:
[----:B------:R-:W2:Y:S02]  /*be20*/  LDG.E.64 R2, desc[UR36][R2.64] ;  /* 0x0000002402027981 */ /* 0x000ea4000c1e1b00 */
[----:B--2---:R-:W0:Y:S02]  /*be30*/  I2F.U64 R0, R2 ;  /* 0x0000000200007312 */ /* 0x004e240000301000 */
[----:B0-----:R-:W-:Y:S01]  /*be40*/  F2FP.BF16.F32.PACK_AB R0, RZ, R0 ;  /* 0x00000000ff00723e */ /* 0x001fe200000010ff */
[----:B------:R-:W-:Y:S06]  /*be50*/  BRA `(.L_x_2777) ;  /* 0x00000000000c7947 */ /* 0x000fec0003800000 */
.L_x_2800:
[----:B------:R-:W2:Y:S02]  /*be60*/  LDG.E R2, desc[UR36][R2.64] ;  /* 0x0000002402027981 */ /* 0x000ea4000c1e1900 */
[----:B--2---:R-:W-:-:S04]  /*be70*/  I2FP.F32.U32 R0, R2 ;  /* 0x0000000200007245 */ /* 0x004fc80000201000 */
[----:B------:R-:W-:-:S07]  /*be80*/  F2FP.BF16.F32.PACK_AB R0, RZ, R0 ;  /* 0x00000000ff00723e */ /* 0x000fce00000010ff */
.L_x_2777:
[----:B-----5:R-:W-:Y:S01]  /*be90*/  IMAD.U32 R5, R0, 0x10000, RZ ;  /* 0x0001000000057824 */ /* 0x020fe200078e00ff */
[----:B------:R-:W-:Y:S01]  /*bea0*/  UPRMT UR4, UR42, 0x9910, URZ ;  /* 0x000099102a047896 */ /* 0x000fe200080000ff */
[----:B------:R-:W-:Y:S02]  /*beb0*/  IMAD.MOV.U32 R4, RZ, RZ, 0x3e800000 ;  /* 0x3e800000ff047424 */ /* 0x000fe400078e00ff */
[C---:B------:R-:W-:Y:S01]  /*bec0*/  FADD.FTZ.RZ R0, R5.reuse, 1 ;  /* 0x3f80000005007421 */ /* 0x040fe2000001c000 */
[----:B------:R-:W-:Y:S01]  /*bed0*/  IMAD.MOV.U32 R7, RZ, RZ, 0x3d39bf78 ;  /* 0x3d39bf78ff077424 */ /* 0x000fe200078e00ff */
[C---:B------:R-:W-:Y:S01]  /*bee0*/  ISETP.GE.U32.AND P0, PT, R5.reuse, 0x7f800000, PT ;  /* 0x7f8000000500780c */ /* 0x040fe20003f06070 */
[----:B------:R-:W-:Y:S02]  /*bef0*/  UISETP.GT.AND UP0, UPT, UR4, 0x9, UPT ;  /* 0x000000090400788c */ /* 0x000fe4000bf04270 */
[----:B------:R-:W-:Y:S02]  /*bf00*/  IADD3 R0, PT, PT, R0, -0x3f400000, RZ ;  /* 0xc0c0000000007810 */ /* 0x000fe40007ffe0ff */
[----:B------:R-:W-:-:S02]  /*bf10*/  ISETP.GT.AND P1, PT, R5, -0x40800000, P0 ;  /* 0xbf8000000500780c */ /* 0x000fc40000724270 */
[----:B------:R-:W-:-:S04]  /*bf20*/  LOP3.LUT R0, R0, 0xff800000, RZ, 0xc0, !PT ;  /* 0xff80000000007812 */ /* 0x000fc800078ec0ff */
[----:B0-----:R-:W-:Y:S02]  /*bf30*/  IADD3 R3, PT, PT, -R0, 0x40800000, RZ ;  /* 0x4080000000037810 */ /* 0x001fe40007ffe1ff */
[-C--:B------:R-:W-:Y:S02]  /*bf40*/  IADD3 R2, PT, PT, R5, -R0.reuse, RZ ;  /* 0x8000000005027210 */ /* 0x080fe40007ffe0ff */
[----:B------:R-:W-:Y:S01]  /*bf50*/  I2FP.F32.S32 R0, R0 ;  /* 0x0000000000007245 */ /* 0x000fe20000201400 */
[----:B------:R-:W-:-:S04]  /*bf60*/  FFMA.FTZ R3, R3, R4, -1 ;  /* 0xbf80000003037423 */ /* 0x000fc80000010004 */
[----:B------:R-:W-:Y:S01]  /*bf70*/  FADD.FTZ R2, R2, R3 ;  /* 0x0000000302027221 */ /* 0x000fe20000010000 */
[----:B------:R-:W-:-:S03]  /*bf80*/  FMUL.FTZ R0, R0, 1.1920928955078125e-07 ;  /* 0x3400000000007820 */ /* 0x000fc60000410000 */
        /* <DEDUP_REMOVED lines=14> */
[----:B------:R-:W-:-:S04]  /*c070*/  @P0 FSEL R0, R0, -RZ, P1 ;  /* 0x800000ff00000208 */ /* 0x000fc80000800000 */
[----:B------:R0:W1:Y:S01]  /*c080*/  F2F.BF16.F32 R3, R0 ;  /* 0x0000000000037304 */ /* 0x0000620000202000 */
        /* <DEDUP_REMOVED lines=11> */
[----:B0-----:R-:W-:Y:S01]  /*c140*/  STG.E.U8 desc[UR36][R16.64], R3 ;  /* 0x0000000310007986 */ /* 0x001fe2000c101124 */
[----:B------:R-:W-:Y:S05]  /*c150*/  EXIT ;  /* 0x000000000000794d */ /* 0x000fea0003800000 */
.L_x_2808:
[----:B-1----:R-:W-:-:S06]  /*c160*/  SHF.L.U32 R3, R3, 0x10, RZ ;  /* 0x0000001003037819 */ /* 0x002fcc00000006ff */
[----:B------:R-:W1:Y:S02]  /*c170*/  F2I.S64.TRUNC R2, R3 ;  /* 0x0000000300027311 */ /* 0x000e64000020d900 */
[----:B-1----:R-:W-:Y:S01]  /*c180*/  STG.E.U8 desc[UR36][R16.64], R2 ;  /* 0x0000000210007986 */ /* 0x002fe2000c101124 */
[----:B------:R-:W-:Y:S05]  /*c190*/  EXIT ;  /* 0x000000000000794d */ /* 0x000fea0003800000 */
.L_x_2807:
        /* <DEDUP_REMOVED lines=10> */
.L_x_2811:
[----:B-1----:R-:W-:-:S06]  /*c240*/  SHF.L.U32 R3, R3, 0x10, RZ ;  /* 0x0000001003037819 */ /* 0x002fcc00000006ff */
[----:B------:R-:W1:Y:S02]  /*c250*/  F2I.FTZ.TRUNC.NTZ R3, R3 ;  /* 0x0000000300037305 */ /* 0x000e64000021f100 */
[----:B-1----:R-:W-:Y:S01]  /*c260*/  STG.E desc[UR36][R16.64], R3 ;  /* 0x0000000310007986 */ /* 0x002fe2000c101924 */
[----:B------:R-:W-:Y:S05]  /*c270*/  EXIT ;  /* 0x000000000000794d */ /* 0x000fea0003800000 */
.L_x_2810:
[----:B-1----:R-:W-:-:S06]  /*c280*/  IMAD.U32 R3, R3, 0x10000, RZ ;  /* 0x0001000003037824 */ /* 0x002fcc00078e00ff */
[----:B------:R-:W1:Y:S02]  /*c290*/  F2I.FTZ.TRUNC.NTZ R3, R3 ;  /* 0x0000000300037305 */ /* 0x000e64000021f100 */
[----:B-1----:R-:W-:Y:S01]  /*c2a0*/  STG.E.U16 desc[UR36][R16.64], R3 ;  /* 0x0000000310007986 */ /* 0x002fe2000c101524 */
[----:B------:R-:W-:Y:S05]  /*c2b0*/  EXIT ;  /* 0x000000000000794d */ /* 0x000fea0003800000 */
.L_x_2806:
[----:B------:R-:W-:-:S09]  /*c2c0*/  UISETP.GT.AND UP0, UPT, UR4, 0x6, UPT ;  /* 0x000000060400788c */ /* 0x000fd2000bf04270 */
[----:B------:R-:W-:Y:S05]  /*c2d0*/  BRA.U UP0, `(.L_x_2812) ;  /* 0x00000001002c7547 */ /* 0x000fea000b800000 */
[----:B------:R-:W-:-:S09]  /*c2e0*/  UISETP.NE.AND UP0, UPT, UR4, 0x5, UPT ;  /* 0x000000050400788c */ /* 0x000fd2000bf05270 */
[----:B------:R-:W-:Y:S05]  /*c2f0*/  BRA.U !UP0, `(.L_x_2813) ;  /* 0x0000000108147547 */ /* 0x000fea000b800000 */
[----:B------:R-:W-:-:S09]  /*c300*/  UISETP.NE.AND UP0, UPT, UR4, 0x6, UPT ;  /* 0x000000060400788c */ /* 0x000fd2000bf05270 */
[----:B------:R-:W-:Y:S05]  /*c310*/  BRA.U UP0, `(.L_x_2809) ;  /* 0x0000000900307547 */ /* 0x000fea000b800000 */
[----:B-1----:R-:W-:-:S05]  /*c320*/  SHF.L.U32 R3, R3, 0x10, RZ ;  /* 0x0000001003037819 */ /* 0x002fca00000006ff */
[----:B------:R-:W-:Y:S01]  /*c330*/  STG.E desc[UR36][R16.64], R3 ;  /* 0x0000000310007986 */ /* 0x000fe2000c101924 */
[----:B------:R-:W-:Y:S05]  /*c340*/  EXIT ;  /* 0x000000000000794d */ /* 0x000fea0003800000 */
.L_x_2813:
[----:B01----:R-:W-:-:S05]  /*c350*/  IMAD.U32 R0, R3, 0x10000, RZ ;  /* 0x0001000003007824 */ /* 0x003fca00078e00ff */
[----:B------:R-:W-:-:S05]  /*c360*/  F2FP.F16.F32.PACK_AB R0, RZ, R0 ;  /* 0x00000000ff00723e */ /* 0x000fca00000000ff */
[----:B------:R-:W-:Y:S01]  /*c370*/  STG.E.U16 desc[UR36][R16.64], R0 ;  /* 0x0000000010007986 */ /* 0x000fe2000c101524 */
[----:B------:R-:W-:Y:S05]  /*c380*/  EXIT ;  /* 0x000000000000794d */ /* 0x000fea0003800000 */
.L_x_2812:
        /* <DEDUP_REMOVED lines=8> */
[----:B------:R-:W-:Y:S01]  /*c410*/  STG.E.64 desc[UR36][R16.64], R2 ;  /* 0x0000000210007986 */ /* 0x000fe2000c101b24 */
[----:B------:R-:W-:Y:S05]  /*c420*/  EXIT ;  /* 0x000000000000794d */ /* 0x000fea0003800000 */
.L_x_2815:
[----:B-1----:R-:W-:-:S04]  /*c430*/  SHF.L.U32 R3, R3, 0x10, RZ ;  /* 0x0000001003037819 */ /* 0x002fc800000006ff */
[----:B------:R-:W-:-:S04]  /*c440*/  F2FP.F16.F32.PACK_AB R3, RZ, R3 ;  /* 0x00000003ff03723e */ /* 0x000fc800000000ff */
[----:B------:R-:W-:-:S05]  /*c450*/  PRMT R3, R3, 0x5410, RZ ;  /* 0x0000541003037816 */ /* 0x000fca00000000ff */
[----:B------:R-:W-:Y:S01]  /*c460*/  STG.E desc[UR36][R16.64], R3 ;  /* 0x0000000310007986 */ /* 0x000fe2000c101924 */
[----:B------:R-:W-:Y:S05]  /*c470*/  EXIT ;  /* 0x000000000000794d */ /* 0x000fea0003800000 */
.L_x_2814:
[----:B-1----:R-:W-:-:S04]  /*c480*/  IMAD.U32 R2, R3, 0x10000, RZ ;  /* 0x0001000003027824 */ /* 0x002fc800078e00ff */
[----:B------:R-:W-:-:S06]  /*c490*/  FMUL.FTZ R2, R2, 1 ;  /* 0x3f80000002027820 */ /* 0x000fcc0000410000 */
[----:B------:R-:W1:Y:S02]  /*c4a0*/  F2F.F64.F32 R2, R2 ;  /* 0x0000000200027310 */ /* 0x000e640000201800 */
[----:B-1----:R-:W-:Y:S01]  /*c4b0*/  STG.E.64 desc[UR36][R16.64], R2 ;  /* 0x0000000210007986 */ /* 0x002fe2000c101b24 */
[----:B------:R-:W-:Y:S05]  /*c4c0*/  EXIT ;  /* 0x000000000000794d */ /* 0x000fea0003800000 */
.L_x_2805:
        /* <DEDUP_REMOVED lines=12> */
[----:B-1----:R-:W-:Y:S01]  /*c590*/  STG.E.U16 desc[UR36][R16.64], R3 ;  /* 0x0000000310007986 */ /* 0x002fe2000c101524 */
[----:B------:R-:W-:Y:S05]  /*c5a0*/  EXIT ;  /* 0x000000000000794d */ /* 0x000fea0003800000 */
.L_x_2819:
[----:B-1----:R-:W-:Y:S01]  /*c5b0*/  IMAD.U32 R3, R3, 0x10000, RZ ;  /* 0x0001000003037824 */ /* 0x002fe200078e00ff */
[----:B------:R-:W-:Y:S01]  /*c5c0*/  BSSY.RECONVERGENT B0, `(.L_x_2820) ;  /* 0x0000013000007945 */ /* 0x000fe20003800200 */
[----:B------:R-:W-:-:S03]  /*c5d0*/  HFMA2 R8, -RZ, RZ, 0, 7.62939453125e-06 ;  /* 0x00000080ff087431 */ /* 0x000fc600000001ff */
        /* <DEDUP_REMOVED lines=14> */
.L_x_2822:
[----:B------:R-:W-:-:S04]  /*c6c0*/  SHF.R.U32.HI R3, RZ, 0x18, R3 ;  /* 0x00000018ff037819 */ /* 0x000fc80000011603 */
[----:B------:R-:W-:-:S04]  /*c6d0*/  LOP3.LUT R0, R0, 0x80, R3, 0xf8, !PT ;  /* 0x0000008000007812 */ /* 0x000fc800078ef803 */
[----:B------:R-:W-:-:S07]  /*c6e0*/  PRMT R8, R0, 0x7610, R8 ;  /* 0x0000761000087816 */ /* 0x000fce0000000008 */
.L_x_2821:
[----:B------:R-:W-:Y:S05]  /*c6f0*/  BSYNC.RECONVERGENT B0 ;  /* 0x0000000000007941 */ /* 0x000fea0003800200 */
.L_x_2820:
[----:B------:R-:W-:Y:S01]  /*c700*/  STG.E.U8 desc[UR36][R16.64], R8 ;  /* 0x0000000810007986 */ /* 0x000fe2000c101124 */
[----:B------:R-:W-:Y:S05]  /*c710*/  EXIT ;  /* 0x000000000000794d */ /* 0x000fea0003800000 */
.L_x_2818:
        /* <DEDUP_REMOVED lines=17> */
.L_x_2825:
[----:B------:R-:W-:-:S04]  /*c830*/  SHF.R.U32.HI R3, RZ, 0x18, R3 ;  /* 0x00000018ff037819 */ /* 0x000fc80000011603 */
[----:B------:R-:W-:-:S04]  /*c840*/  LOP3.LUT R0, R0, 0x80, R3, 0xf8, !PT ;  /* 0x0000008000007812 */ /* 0x000fc800078ef803 */
[----:B------:R-:W-:-:S07]  /*c850*/  PRMT R8, R0, 0x7610, R8 ;  /* 0x0000761000087816 */ /* 0x000fce0000000008 */
.L_x_2824:
[----:B------:R-:W-:Y:S05]  /*c860*/  BSYNC.RECONVERGENT B0 ;  /* 0x0000000000007941 */ /* 0x000fea0003800200 */
.L_x_2823:
[----:B------:R-:W-:Y:S01]  /*c870*/  STG.E.U8 desc[UR36][R16.64], R8 ;  /* 0x0000000810007986 */ /* 0x000fe2000c101124 */
[----:B------:R-:W-:Y:S05]  /*c880*/  EXIT ;  /* 0x000000000000794d */ /* 0x000fea0003800000 */
.L_x_2817:
        /* <DEDUP_REMOVED lines=22> */
.L_x_2827:
[----:B-1----:R-:W-:-:S06]  /*c9f0*/  SHF.L.U32 R3, R3, 0x10, RZ ;  /* 0x0000001003037819 */ /* 0x002fcc00000006ff */
[----:B------:R-:W1:Y:S02]  /*ca00*/  F2I.U64.TRUNC R2, R3 ;  /* 0x0000000300027311 */ /* 0x000e64000020d800 */
[----:B-1----:R-:W-:Y:S01]  /*ca10*/  STG.E.64 desc[UR36][R16.64], R2 ;  /* 0x0000000210007986 */ /* 0x002fe2000c101b24 */
[----:B------:R-:W-:Y:S05]  /*ca20*/  EXIT ;  /* 0x000000000000794d */ /* 0x000fea0003800000 */
.L_x_2826:
[----:B-1----:R-:W-:-:S06]  /*ca30*/  IMAD.U32 R3, R3, 0x10000, RZ ;  /* 0x0001000003037824 */ /* 0x002fcc00078e00ff */
[----:B------:R-:W1:Y:S02]  /*ca40*/  F2I.FTZ.U32.TRUNC.NTZ R3, R3 ;  /* 0x0000000300037305 */ /* 0x000e64000021f000 */
[----:B-1----:R-:W-:Y:S01]  /*ca50*/  STG.E desc[UR36][R16.64], R3 ;  /* 0x0000000310007986 */ /* 0x002fe2000c101924 */
[----:B------:R-:W-:Y:S05]  /*ca60*/  EXIT ;  /* 0x000000000000794d */ /* 0x000fea0003800000 */
.L_x_2816:
        /* <DEDUP_REMOVED lines=9> */
[----:B------:R-:W-:Y:S01]  /*cb00*/  STG.E.U8 desc[UR36][R16.64], R3 ;  /* 0x0000000310007986 */ /* 0x000fe2000c101124 */
[----:B------:R-:W-:Y:S05]  /*cb10*/  EXIT ;  /* 0x000000000000794d */ /* 0x000fea0003800000 */
.L_x_2829:
[----:B-1----:R-:W-:Y:S01]  /*cb20*/  IMAD.U32 R3, R3, 0x10000, RZ ;  /* 0x0001000003037824 */ /* 0x002fe200078e00ff */
[----:B------:R-:W-:-:S03]  /*cb30*/  CS2R R6, SRZ ;  /* 0x0000000000067805 */ /* 0x000fc6000001ff00 */
[----:B------:R-:W-:-:S04]  /*cb40*/  FMUL.FTZ R3, R3, 1 ;  /* 0x3f80000003037820 */ /* 0x000fc80000410000 */
[----:B------:R-:W1:Y:S02]  /*cb50*/  F2F.F64.F32 R4, R3 ;  /* 0x0000000300047310 */ /* 0x000e640000201800 */
[----:B-1----:R-:W-:Y:S01]  /*cb60*/  STG.E.128 desc[UR36][R16.64], R4 ;  /* 0x0000000410007986 */ /* 0x002fe2000c101d24 */
[----:B------:R-:W-:Y:S05]  /*cb70*/  EXIT ;  /* 0x000000000000794d */ /* 0x000fea0003800000 */
.L_x_2828:
[----:B------:R-:W-:-:S09]  /*cb80*/  UISETP.NE.AND UP0, UPT, UR4, 0xf, UPT ;  /* 0x0000000f0400788c */ /* 0x000fd2000bf05270 */
[----:B------:R-:W-:Y:S05]  /*cb90*/  BRA.U !UP0, `(.L_x_2830) ;  /* 0x0000000108e87547 */ /* 0x000fea000b800000 */
[----:B------:R-:W-:-:S09]  /*cba0*/  UISETP.NE.AND UP0, UPT, UR4, 0x17, UPT ;  /* 0x000000170400788c */ /* 0x000fd2000bf05270 */
[----:B------:R-:W-:Y:S05]  /*cbb0*/  BRA.U !UP0, `(.L_x_2831) ;  /* 0x0000000108907547 */ /* 0x000fea000b800000 */
[----:B------:R-:W-:-:S09]  /*cbc0*/  UISETP.NE.AND UP0, UPT, UR4, 0x18, UPT ;  /* 0x000000180400788c */ /* 0x000fd2000bf05270 */
[----:B------:R-:W-:Y:S05]  /*cbd0*/  BRA.U !UP0, `(.L_x_2832) ;  /* 0x0000000108447547 */ /* 0x000fea000b800000 */
.L_x_2809:
[----:B0-----:R-:W-:Y:S01]  /*cbe0*/  MOV R0, 0x0 ;  /* 0x0000000000007802 */ /* 0x001fe20000000f00 */
        /* <DEDUP_REMOVED lines=15> */
.L_x_2833:
[----:B------:R-:W-:Y:S05]  /*cce0*/  EXIT ;  /* 0x000000000000794d */ /* 0x000fea0003800000 */
.L_x_2832:
[----:B-1----:R-:W-:Y:S01]  /*ccf0*/  IMAD.U32 R5, R3, 0x10000, RZ ;  /* 0x0001000003057824 */ /* 0x002fe200078e00ff */
[----:B------:R-:W-:Y:S01]  /*cd00*/  BSSY.RECONVERGENT B0, `(.L_x_2834) ;  /* 0x000000c000007945 */ /* 0x000fe20003800200 */
[----:B0-----:R-:W-:-:S03]  /*cd10*/  HFMA2 R0, -RZ, RZ, 0, 7.569789886474609375e-06 ;  /* 0x0000007fff007431 */ /* 0x001fc600000001ff */
        /* <DEDUP_REMOVED lines=10> */
.L_x_2835:
[----:B------:R-:W-:Y:S05]  /*cdc0*/  BSYNC.RECONVERGENT B0 ;  /* 0x0000000000007941 */ /* 0x000fea0003800200 */
.L_x_2834:
[----:B------:R-:W-:-:S05]  /*cdd0*/  LOP3.LUT R3, R0, 0x80, R3, 0xf8, !PT ;  /* 0x0000008000037812 */ /* 0x000fca00078ef803 */
[----:B------:R-:W-:Y:S01]  /*cde0*/  STG.E.U8 desc[UR36][R16.64], R3 ;  /* 0x0000000310007986 */ /* 0x000fe2000c101124 */
[----:B------:R-:W-:Y:S05]  /*cdf0*/  EXIT ;  /* 0x000000000000794d */ /* 0x000fea0003800000 */
.L_x_2831:
        /* <DEDUP_REMOVED lines=12> */
.L_x_2837:
[----:B------:R-:W-:Y:S02]  /*cec0*/  ISETP.GT.U32.AND P0, PT, R2, 0x7f800000, PT ;  /* 0x7f8000000200780c */ /* 0x000fe40003f04070 */
[----:B0-----:R-:W-:-:S04]  /*ced0*/  MOV R0, 0x7f ;  /* 0x0000007f00007802 */ /* 0x001fc80000000f00 */
[----:B------:R-:W-:-:S07]  /*cee0*/  SEL R0, R0, 0x7c, P0 ;  /* 0x0000007c00007807 */ /* 0x000fce0000000000 */
.L_x_2838:
[----:B------:R-:W-:Y:S05]  /*cef0*/  BSYNC.RECONVERGENT B0 ;  /* 0x0000000000007941 */ /* 0x000fea0003800200 */
.L_x_2836:
[----:B------:R-:W-:-:S04]  /*cf00*/  SHF.R.U32.HI R3, RZ, 0x18, R3 ;  /* 0x00000018ff037819 */ /* 0x000fc80000011603 */
[----:B------:R-:W-:-:S05]  /*cf10*/  LOP3.LUT R3, R0, 0x80, R3, 0xf8, !PT ;  /* 0x0000008000037812 */ /* 0x000fca00078ef803 */
[----:B------:R-:W-:Y:S01]  /*cf20*/  STG.E.U8 desc[UR36][R16.64], R3 ;  /* 0x0000000310007986 */ /* 0x000fe2000c101124 */
[----:B------:R-:W-:Y:S05]  /*cf30*/  EXIT ;  /* 0x000000000000794d */ /* 0x000fea0003800000 */
.L_x_2830:
[----:B-1----:R-:W-:Y:S01]  /*cf40*/  STG.E.U16 desc[UR36][R16.64], R3 ;  /* 0x0000000310007986 */ /* 0x002fe2000c101524 */
[----:B------:R-:W-:Y:S05]  /*cf50*/  EXIT ;  /* 0x000000000000794d */ /* 0x000fea0003800000 */
.L_x_2839:
        /* <DEDUP_REMOVED lines=10> */
.L_x_12905:


//--------------------- .text._ZN2at6native27unrolled_elementwise_kernelIZZZNS0_17log1p_kernel_cudaERNS_18TensorIteratorBaseEENKUlvE_clEvENKUlvE4_clEvEUlN3c108BFloat16EE_St5arrayIPcLm2EELi4E23TrivialOffsetCalculatorILi1EjESD_NS0_6memory12LoadWithCastILi1EEENSE_13StoreWithCastILi1EEEEEviT_T0_T2_T3_T4_T5_ --------------------------
	.section	.text._ZN2at6native27unrolled_elementwise_kernelIZZZNS0_17log1p_kernel_cudaERNS_18TensorIteratorBaseEENKUlvE_clEvENKUlvE4_clEvEUlN3c108BFloat16EE_St5arrayIPcLm2EELi4E23TrivialOffsetCalculatorILi1EjESD_NS0_6memory12LoadWithCastILi1EEENSE_13StoreWithCastILi1EEEEEviT_T0_T2_T3_T4_T5_,"ax",@progbits
	.align	128
        .global         _ZN2at6native27unrolled_elementwise_kernelIZZZNS0_17log1p_kernel_cudaERNS_18TensorIteratorBaseEENKUlvE_clEvENKUlvE4_clEvEUlN3c108BFloat16EE_St5arrayIPcLm2EELi4E23TrivialOffsetCalculatorILi1EjESD_NS0_6memory12LoadWithCastILi1EEENSE_13StoreWithCastILi1EEEEEviT_T0_T2_T3_T4_T5_
        .type           _ZN2at6native27unrolled_elementwise_kernelIZZZNS0_17log1p_kernel_cudaERNS_18TensorIteratorBaseEENKUlvE_clEvENKUlvE4_clEvEUlN3c108BFloat16EE_St5arrayIPcLm2EELi4E23TrivialOffsetCalculatorILi1EjESD_NS0_6memory12LoadWithCastILi1EEENSE_13StoreWithCastILi1EEEEEviT_T0_T2_T3_T4_T5_,@function
        .size           _ZN2at6native27unrolled_elementwise_kernelIZZZNS0_17log1p_kernel_cudaERNS_18TensorIteratorBaseEENKUlvE_clEvENKUlvE4_clEvEUlN3c108BFloat16EE_St5arrayIPcLm2EELi4E23TrivialOffsetCalculatorILi1EjESD_NS0_6memory12LoadWithCastILi1EEENSE_13StoreWithCastILi1EEEEEviT_T0_T2_T3_T4_T5_,(.L_x_12906 - _ZN2at6native27unrolled_elementwise_kernelIZZZNS0_17log1p_kernel_cudaERNS_18TensorIteratorBaseEENKUlvE_clEvENKUlvE4_clEvEUlN3c108BFloat16EE_St5arrayIPcLm2EELi4E23TrivialOffsetCalculatorILi1EjESD_NS0_6memory12LoadWithCastILi1EEENSE_13StoreWithCastILi1EEEEEviT_T0_T2_T3_T4_T5_)
        .other          _ZN2at6native27unrolled_elementwise_kernelIZZZNS0_17log1p_kernel_cudaERNS_18TensorIteratorBaseEENKUlvE_clEvENKUlvE4_clEvEUlN3c108BFloat16EE_St5arrayIPcLm2EELi4E23TrivialOffsetCalculatorILi1EjESD_NS0_6memory12LoadWithCastILi1EEENSE_13StoreWithCastILi1EEEEEviT_T0_T2_T3_T4_T5_,@"STO_CUDA_ENTRY STV_DEFAULT"
_ZN2at6native27unrolled_elementwise_kernelIZZZNS0_17log1p_kernel_cudaERNS_18TensorIteratorBaseEENKUlvE_clEvENKUlvE4_clEvEUlN3c108BFloat16EE_St5arrayIPcLm2EELi4E23TrivialOffsetCalculatorILi1EjESD_NS0_6memory12LoadWithCastILi1EEENSE_13StoreWithCastILi1EEEEEviT_T0_T2_T3_T4_T5_:
.text._ZN2at6native27unrolled_elementwise_kernelIZZZNS0_17log1p_kernel_cudaERNS_18TensorIteratorBaseEENKUlvE_clEvENKUlvE4_clEvEUlN3c108BFloat16EE_St5arrayIPcLm2EELi4E23TrivialOffsetCalculatorILi1EjESD_NS0_6memory12LoadWithCastILi1EEENSE_13StoreWithCastILi1EEEEEviT_T0_T2_T3_T4_T5_:
        /* <DEDUP_REMOVED lines=34> */
.L_x_2845:
[----:B------:R-:W2:Y:S02]  /*0220*/  LDG.E.U8 R4, desc[UR36][R4.64] ;  /* 0x0000002404047981 */ /* 0x000ea4000c1e1100 */
[----:B--2---:R-:W-:-:S04]  /*0230*/  I2FP.F32.U32 R0, R4 ;  /* 0x0000000400007245 */ /* 0x004fc80000201000 */
[----:B------:R-:W-:-:S04]  /*0240*/  F2FP.BF16.F32.PACK_AB R0, RZ, R0 ;  /* 0x00000000ff00723e */ /* 0x000fc800000010ff */
[----:B------:R-:W-:Y:S01]  /*0250*/  PRMT R19, R0, 0x7610, R19 ;  /* 0x0000761000137816 */ /* 0x000fe20000000013 */
[----:B------:R-:W-:Y:S06]  /*0260*/  BRA `(.L_x_2847) ;  /* 0x0000000c00c47947 */ /* 0x000fec0003800000 */
.L_x_2844:
        /* <DEDUP_REMOVED lines=11> */
.L_x_2849:
[----:B------:R-:W2:Y:S02]  /*0320*/  LDG.E R4, desc[UR36][R4.64] ;  /* 0x0000002404047981 */ /* 0x000ea4000c1e1900 */
[----:B--2---:R-:W-:-:S04]  /*0330*/  I2FP.F32.S32 R0, R4 ;  /* 0x0000000400007245 */ /* 0x004fc80000201400 */
[----:B------:R-:W-:-:S04]  /*0340*/  F2FP.BF16.F32.PACK_AB R0, RZ, R0 ;  /* 0x00000000ff00723e */ /* 0x000fc800000010ff */
[----:B------:R-:W-:Y:S01]  /*0350*/  PRMT R19, R0, 0x7610, R19 ;  /* 0x0000761000137816 */ /* 0x000fe20000000013 */
[----:B------:R-:W-:Y:S06]  /*0360*/  BRA `(.L_x_2847) ;  /* 0x0000000c00847947 */ /* 0x000fec0003800000 */
.L_x_2848:
[----:B------:R-:W2:Y:S02]  /*0370*/  LDG.E.U16 R4, desc[UR36][R4.64] ;  /* 0x0000002404047981 */ /* 0x000ea4000c1e1500 */
[----:B--2---:R-:W0:Y:S02]  /*0380*/  I2F.S16 R0, R4 ;  /* 0x0000000400007306 */ /* 0x004e240000101400 */
[----:B0-----:R-:W-:-:S04]  /*0390*/  F2FP.BF16.F32.PACK_AB R0, RZ, R0 ;  /* 0x00000000ff00723e */ /* 0x001fc800000010ff */
[----:B------:R-:W-:Y:S01]  /*03a0*/  PRMT R19, R0, 0x7610, R19 ;  /* 0x0000761000137816 */ /* 0x000fe20000000013 */
[----:B------:R-:W-:Y:S06]  /*03b0*/  BRA `(.L_x_2847) ;  /* 0x0000000c00707947 */ /* 0x000fec0003800000 */
.L_x_2843:
        /* <DEDUP_REMOVED lines=9> */
.L_x_2851:
[----:B------:R-:W2:Y:S02]  /*0450*/  LDG.E.U16 R0, desc[UR36][R4.64] ;  /* 0x0000002404007981 */ /* 0x000ea4000c1e1500 */
[----:B--2---:R-:W-:-:S05]  /*0460*/  HADD2.F32 R0, -RZ, R0.H0_H0 ;  /* 0x20000000ff007230 */ /* 0x004fca0000004100 */
[----:B------:R-:W-:-:S04]  /*0470*/  F2FP.BF16.F32.PACK_AB R0, RZ, R0 ;  /* 0x00000000ff00723e */ /* 0x000fc800000010ff */
[----:B------:R-:W-:Y:S01]  /*0480*/  PRMT R19, R0, 0x7610, R19 ;  /* 0x0000761000137816 */ /* 0x000fe20000000013 */
[----:B------:R-:W-:Y:S06]  /*0490*/  BRA `(.L_x_2847) ;  /* 0x0000000c00387947 */ /* 0x000fec0003800000 */
.L_x_2850:
        /* <DEDUP_REMOVED lines=9> */
.L_x_2853:
[----:B------:R-:W2:Y:S02]  /*0530*/  LDG.E.U16 R4, desc[UR36][R4.64] ;  /* 0x0000002404047981 */ /* 0x000ea4000c1e1500 */
[----:B--2---:R-:W-:-:S05]  /*0540*/  HADD2.F32 R0, -RZ, R4.H0_H0 ;  /* 0x20000004ff007230 */ /* 0x004fca0000004100 */
[----:B------:R-:W-:-:S04]  /*0550*/  F2FP.BF16.F32.PACK_AB R0, RZ, R0 ;  /* 0x00000000ff00723e */ /* 0x000fc800000010ff */
[----:B------:R-:W-:Y:S01]  /*0560*/  PRMT R19, R0, 0x7610, R19 ;  /* 0x0000761000137816 */ /* 0x000fe20000000013 */
[----:B------:R-:W-:Y:S06]  /*0570*/  BRA `(.L_x_2847) ;  /* 0x0000000c00007947 */ /* 0x000fec0003800000 */
.L_x_2852:
        /* <DEDUP_REMOVED lines=9> */
.L_x_2842:
        /* <DEDUP_REMOVED lines=14> */
.L_x_2856:
        /* <DEDUP_REMOVED lines=9> */
.L_x_2855:
        /* <DEDUP_REMOVED lines=27> */
.L_x_2858:
        /* <DEDUP_REMOVED lines=15> */
.L_x_2857:
[----:B------:R0:W5:Y:S01]  /*0a20*/  LDG.E.U16 R19, desc[UR36][R4.64] ;  /* 0x0000002404137981 */ /* 0x000162000c1e1500 */
[----:B------:R-:W-:Y:S05]  /*0a30*/  BRA `(.L_x_2847) ;  /* 0x0000000400d07947 */ /* 0x000fea0003800000 */
.L_x_2854:
        /* <DEDUP_REMOVED lines=13> */
.L_x_2861:
        /* <DEDUP_REMOVED lines=21> */
.L_x_2865:
[----:B------:R-:W-:Y:S05]  /*0c60*/  BSYNC.RECONVERGENT B1 ;  /* 0x0000000000017941 */ /* 0x000fea0003800200 */
.L_x_2864:
[----:B------:R-:W-:Y:S01]  /*0c70*/  IMAD.SHL.U32 R0, R0, 0x100000, RZ ;  /* 0x0010000000007824 */ /* 0x000fe200078e00ff */
[----:B------:R-:W-:-:S04]  /*0c80*/  LEA R3, R3, 0x3b800000, 0x17 ;  /* 0x3b80000003037811 */ /* 0x000fc800078eb8ff */
[----:B------:R-:W-:-:S07]  /*0c90*/  LOP3.LUT R0, R3, R0, R7, 0xfe, !PT ;  /* 0x0000000003007212 */ /* 0x000fce00078efe07 */
.L_x_2863:
[----:B------:R-:W-:Y:S05]  /*0ca0*/  BSYNC.RECONVERGENT B0 ;  /* 0x0000000000007941 */ /* 0x000fea0003800200 */
.L_x_2862:
[----:B------:R-:W-:-:S04]  /*0cb0*/  F2FP.BF16.F32.PACK_AB R0, RZ, R0 ;  /* 0x00000000ff00723e */ /* 0x000fc800000010ff */
[----:B------:R-:W-:Y:S01]  /*0cc0*/  PRMT R19, R0, 0x7610, R19 ;  /* 0x0000761000137816 */ /* 0x000fe20000000013 */
[----:B------:R-:W-:Y:S06]  /*0cd0*/  BRA `(.L_x_2847) ;  /* 0x0000000400287947 */ /* 0x000fec0003800000 */
.L_x_2860:
        /* <DEDUP_REMOVED lines=21> */
.L_x_2869:
[----:B------:R-:W-:Y:S05]  /*0e30*/  BSYNC.RECONVERGENT B1 ;  /* 0x0000000000017941 */ /* 0x000fea0003800200 */
.L_x_2868:
[----:B------:R-:W-:Y:S01]  /*0e40*/  IMAD.SHL.U32 R0, R0, 0x200000, RZ ;  /* 0x0020000000007824 */ /* 0x000fe200078e00ff */
[----:B------:R-:W-:-:S04]  /*0e50*/  LEA R3, R3, 0x37800000, 0x17 ;  /* 0x3780000003037811 */ /* 0x000fc800078eb8ff */
[----:B------:R-:W-:-:S07]  /*0e60*/  LOP3.LUT R0, R3, R0, R7, 0xfe, !PT ;  /* 0x0000000003007212 */ /* 0x000fce00078efe07 */
.L_x_2867:
[----:B------:R-:W-:Y:S05]  /*0e70*/  BSYNC.RECONVERGENT B0 ;  /* 0x0000000000007941 */ /* 0x000fea0003800200 */
.L_x_2866:
[----:B------:R-:W-:-:S04]  /*0e80*/  F2FP.BF16.F32.PACK_AB R0, RZ, R0 ;  /* 0x00000000ff00723e */ /* 0x000fc800000010ff */
[----:B------:R-:W-:Y:S01]  /*0e90*/  PRMT R19, R0, 0x7610, R19 ;  /* 0x0000761000137816 */ /* 0x000fe20000000013 */
[----:B------:R-:W-:Y:S06]  /*0ea0*/  BRA `(.L_x_2847) ;  /* 0x0000000000b47947 */ /* 0x000fec0003800000 */
.L_x_2859:
[----:B------:R-:W-:-:S09]  /*0eb0*/  UISETP.NE.AND UP0, UPT, UR4, 0x1c, UPT ;  /* 0x0000001c0400788c */ /* 0x000fd2000bf05270 */
[----:B------:R-:W-:Y:S05]  /*0ec0*/  BRA.U !UP0, `(.L_x_2870) ;  /* 0x00000001089c7547 */ /* 0x000fea000b800000 */
[----:B------:R-:W-:-:S09]  /*0ed0*/  UISETP.NE.AND UP0, UPT, UR4, 0x1d, UPT ;  /* 0x0000001d0400788c */ /* 0x000fd2000bf05270 */
[----:B------:R-:W-:Y:S05]  /*0ee0*/  BRA.U !UP0, `(.L_x_2871) ;  /* 0x0000000108807547 */ /* 0x000fea000b800000 */
[----:B------:R-:W-:-:S09]  /*0ef0*/  UISETP.NE.AND UP0, UPT, UR4, 0x2c, UPT ;  /* 0x0000002c0400788c */ /* 0x000fd2000bf05270 */
[----:B------:R-:W-:Y:S05]  /*0f00*/  BRA.U !UP0, `(.L_x_2872) ;  /* 0x0000000108487547 */ /* 0x000fea000b800000 */
.L_x_2846:
        /* <DEDUP_REMOVED lines=16> */
.L_x_2873:
[----:B------:R-:W-:Y:S01]  /*1010*/  PRMT R19, RZ, 0x7610, R19 ;  /* 0x00007610ff137816 */ /* 0x000fe20000000013 */
[----:B------:R-:W-:Y:S06]  /*1020*/  BRA `(.L_x_2847) ;  /* 0x0000000000547947 */ /* 0x000fec0003800000 */
.L_x_2872:
        /* <DEDUP_REMOVED lines=8> */
.L_x_2875:
[----:B------:R-:W-:Y:S05]  /*10b0*/  BSYNC.RECONVERGENT B0 ;  /* 0x0000000000007941 */ /* 0x000fea0003800200 */
.L_x_2874:
[----:B------:R-:W-:-:S04]  /*10c0*/  F2FP.BF16.F32.PACK_AB R0, RZ, R0 ;  /* 0x00000000ff00723e */ /* 0x000fc800000010ff */
[----:B------:R-:W-:Y:S01]  /*10d0*/  PRMT R19, R0, 0x7610, R19 ;  /* 0x0000761000137816 */ /* 0x000fe20000000013 */
[----:B------:R-:W-:Y:S06]  /*10e0*/  BRA `(.L_x_2847) ;  /* 0x0000000000247947 */ /* 0x000fec0003800000 */
.L_x_2871:
[----:B------:R-:W2:Y:S02]  /*10f0*/  LDG.E.64 R4, desc[UR36][R4.64] ;  /* 0x0000002404047981 */ /* 0x000ea4000c1e1b00 */
[----:B--2---:R-:W0:Y:S02]  /*1100*/  I2F.U64 R0, R4 ;  /* 0x0000000400007312 */ /* 0x004e240000301000 */
[----:B0-----:R-:W-:-:S04]  /*1110*/  F2FP.BF16.F32.PACK_AB R0, RZ, R0 ;  /* 0x00000000ff00723e */ /* 0x001fc800000010ff */
[----:B------:R-:W-:Y:S01]  /*1120*/  PRMT R19, R0, 0x7610, R19 ;  /* 0x0000761000137816 */ /* 0x000fe20000000013 */
[----:B------:R-:W-:Y:S06]  /*1130*/  BRA `(.L_x_2847) ;  /* 0x0000000000107947 */ /* 0x000fec0003800000 */
.L_x_2870:
[----:B------:R-:W2:Y:S02]  /*1140*/  LDG.E R4, desc[UR36][R4.64] ;  /* 0x0000002404047981 */ /* 0x000ea4000c1e1900 */
[----:B--2---:R-:W-:-:S04]  /*1150*/  I2FP.F32.U32 R0, R4 ;  /* 0x0000000400007245 */ /* 0x004fc80000201000 */
[----:B------:R-:W-:-:S04]  /*1160*/  F2FP.BF16.F32.PACK_AB R0, RZ, R0 ;  /* 0x00000000ff00723e */ /* 0x000fc800000010ff */
[----:B------:R-:W-:-:S07]  /*1170*/  PRMT R19, R0, 0x7610, R19 ;  /* 0x0000761000137816 */ /* 0x000fce0000000013 */
.L_x_2847:
[----:B------:R-:W-:-:S07]  /*1180*/  VIADD R17, R25, 0x80 ;  /* 0x0000008019117836 */ /* 0x000fce0000000000 */
.L_x_2841:
[----:B------:R-:W-:Y:S05]  /*1190*/  BSYNC.RECONVERGENT B6 ;  /* 0x0000000000067941 */ /* 0x000fea0003800200 */
.L_x_2840:
        /* <DEDUP_REMOVED lines=26> */
.L_x_2881:
[----:B------:R-:W2:Y:S02]  /*1340*/  LDG.E.U8 R4, desc[UR36][R4.64] ;  /* 0x0000002404047981 */ /* 0x000ea4000c1e1100 */
[----:B--2---:R-:W-:-:S04]  /*1350*/  I2FP.F32.U32 R0, R4 ;  /* 0x0000000400007245 */ /* 0x004fc80000201000 */
[----:B------:R-:W-:-:S04]  /*1360*/  F2FP.BF16.F32.PACK_AB R0, RZ, R0 ;  /* 0x00000000ff00723e */ /* 0x000fc800000010ff */
[----:B------:R-:W-:Y:S01]  /*1370*/  PRMT R18, R0, 0x7610, R18 ;  /* 0x0000761000127816 */ /* 0x000fe20000000012 */
[----:B------:R-:W-:Y:S06]  /*1380*/  BRA `(.L_x_2883) ;  /* 0x0000000c00c47947 */ /* 0x000fec0003800000 */
.L_x_2880:
        /* <DEDUP_REMOVED lines=11> */
.L_x_2885:
[----:B------:R-:W2:Y:S02]  /*1440*/  LDG.E R4, desc[UR36][R4.64] ;  /* 0x0000002404047981 */ /* 0x000ea4000c1e1900 */
[----:B--2---:R-:W-:-:S04]  /*1450*/  I2FP.F32.S32 R0, R4 ;  /* 0x0000000400007245 */ /* 0x004fc80000201400 */
[----:B------:R-:W-:-:S04]  /*1460*/  F2FP.BF16.F32.PACK_AB R0, RZ, R0 ;  /* 0x00000000ff00723e */ /* 0x000fc800000010ff */
[----:B------:R-:W-:Y:S01]  /*1470*/  PRMT R18, R0, 0x7610, R18 ;  /* 0x0000761000127816 */ /* 0x000fe20000000012 */
[----:B------:R-:W-:Y:S06]  /*1480*/  BRA `(.L_x_2883) ;  /* 0x0000000c00847947 */ /* 0x000fec0003800000 */
.L_x_2884:
[----:B------:R-:W2:Y:S02]  /*1490*/  LDG.E.U16 R4, desc[UR36][R4.64] ;  /* 0x0000002404047981 */ /* 0x000ea4000c1e1500 */
[----:B--2---:R-:W0:Y:S02]  /*14a0*/  I2F.S16 R0, R4 ;  /* 0x0000000400007306 */ /* 0x004e240000101400 */
[----:B0-----:R-:W-:-:S04]  /*14b0*/  F2FP.BF16.F32.PACK_AB R0, RZ, R0 ;  /* 0x00000000ff00723e */ /* 0x001fc800000010ff */
[----:B------:R-:W-:Y:S01]  /*14c0*/  PRMT R18, R0, 0x7610, R18 ;  /* 0x0000761000127816 */ /* 0x000fe20000000012 */
[----:B------:R-:W-:Y:S06]  /*14d0*/  BRA `(.L_x_2883) ;  /* 0x0000000c00707947 */ /* 0x000fec0003800000 */
.L_x_2879:
        /* <DEDUP_REMOVED lines=9> */
.L_x_2887:
[----:B------:R-:W2:Y:S02]  /*1570*/  LDG.E.U16 R0, desc[UR36][R4.64] ;  /* 0x0000002404007981 */ /* 0x000ea4000c1e1500 */
[----:B--2---:R-:W-:-:S05]  /*1580*/  HADD2.F32 R0, -RZ, R0.H0_H0 ;  /* 0x20000000ff007230 */ /* 0x004fca0000004100 */
[----:B------:R-:W-:-:S04]  /*1590*/  F2FP.BF16.F32.PACK_AB R0, RZ, R0 ;  /* 0x00000000ff00723e */ /* 0x000fc800000010ff */
[----:B------:R-:W-:Y:S01]  /*15a0*/  PRMT R18, R0, 0x7610, R18 ;  /* 0x0000761000127816 */ /* 0x000fe20000000012 */
[----:B------:R-:W-:Y:S06]  /*15b0*/  BRA `(.L_x_2883) ;  /* 0x0000000c00387947 */ /* 0x000fec0003800000 */
.L_x_2886:
        /* <DEDUP_REMOVED lines=9> */
.L_x_2889:
[----:B------:R-:W2:Y:S02]  /*1650*/  LDG.E.U16 R4, desc[UR36][R4.64] ;  /* 0x0000002404047981 */ /* 0x000ea4000c1e1500 */
[----:B--2---:R-:W-:-:S05]  /*1660*/  HADD2.F32 R0, -RZ, R4.H0_H0 ;  /* 0x20000004ff007230 */ /* 0x004fca0000004100 */
[----:B------:R-:W-:-:S04]  /*1670*/  F2FP.BF16.F32.PACK_AB R0, RZ, R0 ;  /* 0x00000000ff00723e */ /* 0x000fc800000010ff */
[----:B------:R-:W-:Y:S01]  /*1680*/  PRMT R18, R0, 0x7610, R18 ;  /* 0x0000761000127816 */ /* 0x000fe20000000012 */
[----:B------:R-:W-:Y:S06]  /*1690*/  BRA `(.L_x_2883) ;  /* 0x0000000c00007947 */ /* 0x000fec0003800000 */
.L_x_2888:
        /* <DEDUP_REMOVED lines=9> */
.L_x_2878:
        /* <DEDUP_REMOVED lines=14> */
.L_x_2892:
        /* <DEDUP_REMOVED lines=9> */
.L_x_2891:
        /* <DEDUP_REMOVED lines=27> */
.L_x_2894:
        /* <DEDUP_REMOVED lines=15> */
.L_x_2893:
[----:B------:R0:W5:Y:S01]  /*1b40*/  LDG.E.U16 R18, desc[UR36][R4.64] ;  /* 0x0000002404127981 */ /* 0x000162000c1e1500 */
[----:B------:R-:W-:Y:S05]  /*1b50*/  BRA `(.L_x_2883) ;  /* 0x0000000400d07947 */ /* 0x000fea0003800000 */
.L_x_2890:
        /* <DEDUP_REMOVED lines=13> */
.L_x_2897:
        /* <DEDUP_REMOVED lines=21> */
.L_x_2901:
[----:B------:R-:W-:Y:S05]  /*1d80*/  BSYNC.RECONVERGENT B1 ;  /* 0x0000000000017941 */ /* 0x000fea0003800200 */
.L_x_2900:
[----:B------:R-:W-:Y:S01]  /*1d90*/  IMAD.SHL.U32 R0, R0, 0x100000, RZ ;  /* 0x0010000000007824 */ /* 0x000fe200078e00ff */
[----:B------:R-:W-:-:S04]  /*1da0*/  LEA R3, R3, 0x3b800000, 0x17 ;  /* 0x3b80000003037811 */ /* 0x000fc800078eb8ff */
[----:B------:R-:W-:-:S07]  /*1db0*/  LOP3.LUT R0, R3, R0, R7, 0xfe, !PT ;  /* 0x0000000003007212 */ /* 0x000fce00078efe07 */
.L_x_2899:
[----:B------:R-:W-:Y:S05]  /*1dc0*/  BSYNC.RECONVERGENT B0 ;  /* 0x0000000000007941 */ /* 0x000fea0003800200 */
.L_x_2898:
[----:B------:R-:W-:-:S04]  /*1dd0*/  F2FP.BF16.F32.PACK_AB R0, RZ, R0 ;  /* 0x00000000ff00723e */ /* 0x000fc800000010ff */
[----:B------:R-:W-:Y:S01]  /*1de0*/  PRMT R18, R0, 0x7610, R18 ;  /* 0x0000761000127816 */ /* 0x000fe20000000012 */
[----:B------:R-:W-:Y:S06]  /*1df0*/  BRA `(.L_x_2883) ;  /* 0x0000000400287947 */ /* 0x000fec0003800000 */
.L_x_2896:
        /* <DEDUP_REMOVED lines=21> */
.L_x_2905:
[----:B------:R-:W-:Y:S05]  /*1f50*/  BSYNC.RECONVERGENT B1 ;  /* 0x0000000000017941 */ /* 0x000fea0003800200 */
.L_x_2904:
[----:B------:R-:W-:Y:S01]  /*1f60*/  IMAD.SHL.U32 R0, R0, 0x200000, RZ ;  /* 0x0020000000007824 */ /* 0x000fe200078e00ff */
[----:B------:R-:W-:-:S04]  /*1f70*/  LEA R3, R3, 0x37800000, 0x17 ;  /* 0x3780000003037811 */ /* 0x000fc800078eb8ff */
[----:B------:R-:W-:-:S07]  /*1f80*/  LOP3.LUT R0, R3, R0, R7, 0xfe, !PT ;  /* 0x0000000003007212 */ /* 0x000fce00078efe07 */
.L_x_2903:
[----:B------:R-:W-:Y:S05]  /*1f90*/  BSYNC.RECONVERGENT B0 ;  /* 0x0000000000007941 */ /* 0x000fea0003800200 */
.L_x_2902:
[----:B------:R-:W-:-:S04]  /*1fa0*/  F2FP.BF16.F32.PACK_AB R0, RZ, R0 ;  /* 0x00000000ff00723e */ /* 0x000fc800000010ff */
[----:B------:R-:W-:Y:S01]  /*1fb0*/  PRMT R18, R0, 0x7610, R18 ;  /* 0x0000761000127816 */ /* 0x000fe20000000012 */
[----:B------:R-:W-:Y:S06]  /*1fc0*/  BRA `(.L_x_2883) ;  /* 0x0000000000b47947 */ /* 0x000fec0003800000 */
.L_x_2895:
        /* <DEDUP_REMOVED lines=14> */
.L_x_2909:
[----:B------:R-:W-:Y:S05]  /*20b0*/  BSYNC.RECONVERGENT B0 ;  /* 0x0000000000007941 */ /* 0x000fea0003800200 */
.L_x_2908:
[----:B------:R-:W-:-:S04]  /*20c0*/  F2FP.BF16.F32.PACK_AB R0, RZ, R0 ;  /* 0x00000000ff00723e */ /* 0x000fc800000010ff */
[----:B------:R-:W-:Y:S01]  /*20d0*/  PRMT R18, R0, 0x7610, R18 ;  /* 0x0000761000127816 */ /* 0x000fe20000000012 */
[----:B------:R-:W-:Y:S06]  /*20e0*/  BRA `(.L_x_2883) ;  /* 0x00000000006c7947 */ /* 0x000fec0003800000 */
.L_x_2882:
        /* <DEDUP_REMOVED lines=16> */
.L_x_2910:
[----:B------:R-:W-:Y:S01]  /*21f0*/  PRMT R18, RZ, 0x7610, R18 ;  /* 0x00007610ff127816 */ /* 0x000fe20000000012 */
[----:B------:R-:W-:Y:S06]  /*2200*/  BRA `(.L_x_2883) ;  /* 0x0000000000247947 */ /* 0x000fec0003800000 */
.L_x_2907:
[----:B------:R-:W2:Y:S02]  /*2210*/  LDG.E.64 R4, desc[UR36][R4.64] ;  /* 0x0000002404047981 */ /* 0x000ea4000c1e1b00 */
[----:B--2---:R-:W0:Y:S02]  /*2220*/  I2F.U64 R0, R4 ;  /* 0x0000000400007312 */ /* 0x004e240000301000 */
[----:B0-----:R-:W-:-:S04]  /*2230*/  F2FP.BF16.F32.PACK_AB R0, RZ, R0 ;  /* 0x00000000ff00723e */ /* 0x001fc800000010ff */
[----:B------:R-:W-:Y:S01]  /*2240*/  PRMT R18, R0, 0x7610, R18 ;  /* 0x0000761000127816 */ /* 0x000fe20000000012 */
[----:B------:R-:W-:Y:S06]  /*2250*/  BRA `(.L_x_2883) ;  /* 0x0000000000107947 */ /* 0x000fec0003800000 */
.L_x_2906:
[----:B------:R-:W2:Y:S02]  /*2260*/  LDG.E R4, desc[UR36][R4.64] ;  /* 0x0000002404047981 */ /* 0x000ea4000c1e1900 */
[----:B--2---:R-:W-:-:S04]  /*2270*/  I2FP.F32.U32 R0, R4 ;  /* 0x0000000400007245 */ /* 0x004fc80000201000 */
[----:B------:R-:W-:-:S04]  /*2280*/  F2FP.BF16.F32.PACK_AB R0, RZ, R0 ;  /* 0x00000000ff00723e */ /* 0x000fc800000010ff */
[----:B------:R-:W-:-:S07]  /*2290*/  PRMT R18, R0, 0x7610, R18 ;  /* 0x0000761000127816 */ /* 0x000fce0000000012 */
.L_x_2883:
[----:B------:R-:W-:-:S07]  /*22a0*/  VIADD R17, R17, 0x80 ;  /* 0x0000008011117836 */ /* 0x000fce0000000000 */
.L_x_2877:
[----:B------:R-:W-:Y:S05]  /*22b0*/  BSYNC.RECONVERGENT B6 ;  /* 0x0000000000067941 */ /* 0x000fea0003800200 */
.L_x_2876:
        /* <DEDUP_REMOVED lines=26> */
.L_x_2916:
[----:B------:R-:W2:Y:S02]  /*2460*/  LDG.E.U8 R4, desc[UR36][R4.64] ;  /* 0x0000002404047981 */ /* 0x000ea4000c1e1100 */
[----:B--2---:R-:W-:-:S04]  /*2470*/  I2FP.F32.U32 R0, R4 ;  /* 0x0000000400007245 */ /* 0x004fc80000201000 */
[----:B------:R-:W-:-:S04]  /*2480*/  F2FP.BF16.F32.PACK_AB R0, RZ, R0 ;  /* 0x00000000ff00723e */ /* 0x000fc800000010ff */
[----:B------:R-:W-:Y:S01]  /*2490*/  PRMT R24, R0, 0x7610, R24 ;  /* 0x0000761000187816 */ /* 0x000fe20000000018 */
[----:B------:R-:W-:Y:S06]  /*24a0*/  BRA `(.L_x_2918) ;  /* 0x0000000c00c47947 */ /* 0x000fec0003800000 */
.L_x_2915:
        /* <DEDUP_REMOVED lines=11> */
.L_x_2920:
[----:B------:R-:W2:Y:S02]  /*2560*/  LDG.E R4, desc[UR36][R4.64] ;  /* 0x0000002404047981 */ /* 0x000ea4000c1e1900 */
[----:B--2---:R-:W-:-:S04]  /*2570*/  I2FP.F32.S32 R0, R4 ;  /* 0x0000000400007245 */ /* 0x004fc80000201400 */
[----:B------:R-:W-:-:S04]  /*2580*/  F2FP.BF16.F32.PACK_AB R0, RZ, R0 ;  /* 0x00000000ff00723e */ /* 0x000fc800000010ff */
[----:B------:R-:W-:Y:S01]  /*2590*/  PRMT R24, R0, 0x7610, R24 ;  /* 0x0000761000187816 */ /* 0x000fe20000000018 */
[----:B------:R-:W-:Y:S06]  /*25a0*/  BRA `(.L_x_2918) ;  /* 0x0000000c00847947 */ /* 0x000fec0003800000 */
.L_x_2919:
[----:B------:R-:W2:Y:S02]  /*25b0*/  LDG.E.U16 R4, desc[UR36][R4.64] ;  /* 0x0000002404047981 */ /* 0x000ea4000c1e1500 */
[----:B--2---:R-:W0:Y:S02]  /*25c0*/  I2F.S16 R0, R4 ;  /* 0x0000000400007306 */ /* 0x004e240000101400 */
[----:B0-----:R-:W-:-:S04]  /*25d0*/  F2FP.BF16.F32.PACK_AB R0, RZ, R0 ;  /* 0x00000000ff00723e */ /* 0x001fc800000010ff */
[----:B------:R-:W-:Y:S01]  /*25e0*/  PRMT R24, R0, 0x7610, R24 ;  /* 0x0000761000187816 */ /* 0x000fe20000000018 */
[----:B------:R-:W-:Y:S06]  /*25f0*/  BRA `(.L_x_2918) ;  /* 0x0000000c00707947 */ /* 0x000fec0003800000 */
.L_x_2914:
        /* <DEDUP_REMOVED lines=9> */
.L_x_2922:
[----:B------:R-:W2:Y:S02]  /*2690*/  LDG.E.U16 R0, desc[UR36][R4.64] ;  /* 0x0000002404007981 */ /* 0x000ea4000c1e1500 */
[----:B--2---:R-:W-:-:S05]  /*26a0*/  HADD2.F32 R0, -RZ, R0.H0_H0 ;  /* 0x20000000ff007230 */ /* 0x004fca0000004100 */
[----:B------:R-:W-:-:S04]  /*26b0*/  F2FP.BF16.F32.PACK_AB R0, RZ, R0 ;  /* 0x00000000ff00723e */ /* 0x000fc800000010ff */
[----:B------:R-:W-:Y:S01]  /*26c0*/  PRMT R24, R0, 0x7610, R24 ;  /* 0x0000761000187816 */ /* 0x000fe20000000018 */
[----:B------:R-:W-:Y:S06]  /*26d0*/  BRA `(.L_x_2918) ;  /* 0x0000000c00387947 */ /* 0x000fec0003800000 */
.L_x_2921:
        /* <DEDUP_REMOVED lines=9> */
.L_x_2924:
[----:B------:R-:W2:Y:S02]  /*2770*/  LDG.E.U16 R4, desc[UR36][R4.64] ;  /* 0x0000002404047981 */ /* 0x000ea4000c1e1500 */
[----:B--2---:R-:W-:-:S05]  /*2780*/  HADD2.F32 R0, -RZ, R4.H0_H0 ;  /* 0x20000004ff007230 */ /* 0x004fca0000004100 */
[----:B------:R-:W-:-:S04]  /*2790*/  F2FP.BF16.F32.PACK_AB R0, RZ, R0 ;  /* 0x00000000ff00723e */ /* 0x000fc800000010ff */
[----:B------:R-:W-:Y:S01]  /*27a0*/  PRMT R24, R0, 0x7610, R24 ;  /* 0x0000761000187816 */ /* 0x000fe20000000018 */
[----:B------:R-:W-:Y:S06]  /*27b0*/  BRA `(.L_x_2918) ;  /* 0x0000000c00007947 */ /* 0x000fec0003800000 */
.L_x_2923:
        /* <DEDUP_REMOVED lines=9> */
.L_x_2913:
        /* <DEDUP_REMOVED lines=14> */
.L_x_2927:
        /* <DEDUP_REMOVED lines=9> */
.L_x_2926:
        /* <DEDUP_REMOVED lines=27> */
.L_x_2929:
        /* <DEDUP_REMOVED lines=15> */
.L_x_2928:
[----:B------:R0:W5:Y:S01]  /*2c60*/  LDG.E.U16 R24, desc[UR36][R4.64] ;  /* 0x0000002404187981 */ /* 0x000162000c1e1500 */
[----:B------:R-:W-:Y:S05]  /*2c70*/  BRA `(.L_x_2918) ;  /* 0x0000000400d07947 */ /* 0x000fea0003800000 */
.L_x_2925:
        /* <DEDUP_REMOVED lines=13> */
.L_x_2932:
        /* <DEDUP_REMOVED lines=21> */
.L_x_2936:
[----:B------:R-:W-:Y:S05]  /*2ea0*/  BSYNC.RECONVERGENT B1 ;  /* 0x0000000000017941 */ /* 0x000fea0003800200 */
.L_x_2935:
[----:B------:R-:W-:Y:S01]  /*2eb0*/  IMAD.SHL.U32 R0, R0, 0x100000, RZ ;  /* 0x0010000000007824 */ /* 0x000fe200078e00ff */
[----:B------:R-:W-:-:S04]  /*2ec0*/  LEA R3, R3, 0x3b800000, 0x17 ;  /* 0x3b80000003037811 */ /* 0x000fc800078eb8ff */
[----:B------:R-:W-:-:S07]  /*2ed0*/  LOP3.LUT R0, R3, R0, R7, 0xfe, !PT ;  /* 0x0000000003007212 */ /* 0x000fce00078efe07 */
.L_x_2934:
[----:B------:R-:W-:Y:S05]  /*2ee0*/  BSYNC.RECONVERGENT B0 ;  /* 0x0000000000007941 */ /* 0x000fea0003800200 */
.L_x_2933:
[----:B------:R-:W-:-:S04]  /*2ef0*/  F2FP.BF16.F32.PACK_AB R0, RZ, R0 ;  /* 0x00000000ff00723e */ /* 0x000fc800000010ff */
[----:B------:R-:W-:Y:S01]  /*2f00*/  PRMT R24, R0, 0x7610, R24 ;  /* 0x0000761000187816 */ /* 0x000fe20000000018 */
[----:B------:R-:W-:Y:S06]  /*2f10*/  BRA `(.L_x_2918) ;  /* 0x0000000400287947 */ /* 0x000fec0003800000 */
.L_x_2931:
        /* <DEDUP_REMOVED lines=21> */
.L_x_2940:
[----:B------:R-:W-:Y:S05]  /*3070*/  BSYNC.RECONVERGENT B1 ;  /* 0x0000000000017941 */ /* 0x000fea0003800200 */
.L_x_2939:
[----:B------:R-:W-:Y:S01]  /*3080*/  IMAD.SHL.U32 R0, R0, 0x200000, RZ ;  /* 0x0020000000007824 */ /* 0x000fe200078e00ff */
[----:B------:R-:W-:-:S04]  /*3090*/  LEA R3, R3, 0x37800000, 0x17 ;  /* 0x3780000003037811 */ /* 0x000fc800078eb8ff */
[----:B------:R-:W-:-:S07]  /*30a0*/  LOP3.LUT R0, R3, R0, R7, 0xfe, !PT ;  /* 0x0000000003007212 */ /* 0x000fce00078efe07 */
.L_x_2938:
[----:B------:R-:W-:Y:S05]  /*30b0*/  BSYNC.RECONVERGENT B0 ;  /* 0x0000000000007941 */ /* 0x000fea0003800200 */
.L_x_2937:
[----:B------:R-:W-:-:S04]  /*30c0*/  F2FP.BF16.F32.PACK_AB R0, RZ, R0 ;  /* 0x00000000ff00723e */ /* 0x000fc800000010ff */
[----:B------:R-:W-:Y:S01]  /*30d0*/  PRMT R24, R0, 0x7610, R24 ;  /* 0x0000761000187816 */ /* 0x000fe20000000018 */
[----:B------:R-:W-:Y:S06]  /*30e0*/  BRA `(.L_x_2918) ;  /* 0x0000000000b47947 */ /* 0x000fec0003800000 */
.L_x_2930:
        /* <DEDUP_REMOVED lines=14> */
.L_x_2944:
[----:B------:R-:W-:Y:S05]  /*31d0*/  BSYNC.RECONVERGENT B0 ;  /* 0x0000000000007941 */ /* 0x000fea0003800200 */
.L_x_2943:
[----:B------:R-:W-:-:S04]  /*31e0*/  F2FP.BF16.F32.PACK_AB R0, RZ, R0 ;  /* 0x00000000ff00723e */ /* 0x000fc800000010ff */
[----:B------:R-:W-:Y:S01]  /*31f0*/  PRMT R24, R0, 0x7610, R24 ;  /* 0x0000761000187816 */ /* 0x000fe20000000018 */
[----:B------:R-:W-:Y:S06]  /*3200*/  BRA `(.L_x_2918) ;  /* 0x00000000006c7947 */ /* 0x000fec0003800000 */
.L_x_2917:
        /* <DEDUP_REMOVED lines=16> */
.L_x_2945:
[----:B------:R-:W-:Y:S01]  /*3310*/  PRMT R24, RZ, 0x7610, R24 ;  /* 0x00007610ff187816 */ /* 0x000fe20000000018 */
[----:B------:R-:W-:Y:S06]  /*3320*/  BRA `(.L_x_2918) ;  /* 0x0000000000247947 */ /* 0x000fec0003800000 */
.L_x_2942:
[----:B------:R-:W2:Y:S02]  /*3330*/  LDG.E.64 R4, desc[UR36][R4.64] ;  /* 0x0000002404047981 */ /* 0x000ea4000c1e1b00 */
[----:B--2---:R-:W0:Y:S02]  /*3340*/  I2F.U64 R0, R4 ;  /* 0x0000000400007312 */ /* 0x004e240000301000 */
[----:B0-----:R-:W-:-:S04]  /*3350*/  F2FP.BF16.F32.PACK_AB R0, RZ, R0 ;  /* 0x00000000ff00723e */ /* 0x001fc800000010ff */
[----:B------:R-:W-:Y:S01]  /*3360*/  PRMT R24, R0, 0x7610, R24 ;  /* 0x0000761000187816 */ /* 0x000fe20000000018 */
[----:B------:R-:W-:Y:S06]  /*3370*/  BRA `(.L_x_2918) ;  /* 0x0000000000107947 */ /* 0x000fec0003800000 */
.L_x_2941:
[----:B------:R-:W2:Y:S02]  /*3380*/  LDG.E R4, desc[UR36][R4.64] ;  /* 0x0000002404047981 */ /* 0x000ea4000c1e1900 */
[----:B--2---:R-:W-:-:S04]  /*3390*/  I2FP.F32.U32 R0, R4 ;  /* 0x0000000400007245 */ /* 0x004fc80000201000 */
[----:B------:R-:W-:-:S04]  /*33a0*/  F2FP.BF16.F32.PACK_AB R0, RZ, R0 ;  /* 0x00000000ff00723e */ /* 0x000fc800000010ff */
[----:B------:R-:W-:-:S07]  /*33b0*/  PRMT R24, R0, 0x7610, R24 ;  /* 0x0000761000187816 */ /* 0x000fce0000000018 */
.L_x_2918:
[----:B------:R-:W-:-:S07]  /*33c0*/  VIADD R17, R17, 0x80 ;  /* 0x0000008011117836 */ /* 0x000fce0000000000 */
.L_x_2912:
[----:B------:R-:W-:Y:S05]  /*33d0*/  BSYNC.RECONVERGENT B6 ;  /* 0x0000000000067941 */ /* 0x000fea0003800200 */
.L_x_2911:
        /* <DEDUP_REMOVED lines=25> */
.L_x_2951:
[----:B------:R-:W2:Y:S02]  /*3570*/  LDG.E.U8 R4, desc[UR36][R4.64] ;  /* 0x0000002404047981 */ /* 0x000ea4000c1e1100 */
[----:B--2---:R-:W-:-:S04]  /*3580*/  I2FP.F32.U32 R0, R4 ;  /* 0x0000000400007245 */ /* 0x004fc80000201000 */
[----:B------:R-:W-:Y:S01]  /*3590*/  F2FP.BF16.F32.PACK_AB R0, RZ, R0 ;  /* 0x00000000ff00723e */ /* 0x000fe200000010ff */
[----:B------:R-:W-:Y:S06]  /*35a0*/  BRA `(.L_x_2947) ;  /* 0x0000000c00887947 */ /* 0x000fec0003800000 */
.L_x_2950:
        /* <DEDUP_REMOVED lines=10> */
.L_x_2954:
[----:B------:R-:W2:Y:S02]  /*3650*/  LDG.E R4, desc[UR36][R4.64] ;  /* 0x0000002404047981 */ /* 0x000ea4000c1e1900 */
[----:B--2---:R-:W-:-:S04]  /*3660*/  I2FP.F32.S32 R0, R4 ;  /* 0x0000000400007245 */ /* 0x004fc80000201400 */
[----:B------:R-:W-:Y:S01]  /*3670*/  F2FP.BF16.F32.PACK_AB R0, RZ, R0 ;  /* 0x00000000ff00723e */ /* 0x000fe200000010ff */
[----:B------:R-:W-:Y:S06]  /*3680*/  BRA `(.L_x_2947) ;  /* 0x0000000c00507947 */ /* 0x000fec0003800000 */
.L_x_2953:
[----:B------:R-:W2:Y:S02]  /*3690*/  LDG.E.U16 R4, desc[UR36][R4.64] ;  /* 0x0000002404047981 */ /* 0x000ea4000c1e1500 */
[----:B--2---:R-:W0:Y:S02]  /*36a0*/  I2F.S16 R0, R4 ;  /* 0x0000000400007306 */ /* 0x004e240000101400 */
[----:B0-----:R-:W-:Y:S01]  /*36b0*/  F2FP.BF16.F32.PACK_AB R0, RZ, R0 ;  /* 0x00000000ff00723e */ /* 0x001fe200000010ff */
[----:B------:R-:W-:Y:S06]  /*36c0*/  BRA `(.L_x_2947) ;  /* 0x0000000c00407947 */ /* 0x000fec0003800000 */
.L_x_2949:
        /* <DEDUP_REMOVED lines=9> */
.L_x_2956:
[----:B------:R-:W2:Y:S02]  /*3760*/  LDG.E.U16 R0, desc[UR36][R4.64] ;  /* 0x0000002404007981 */ /* 0x000ea4000c1e1500 */
[----:B--2---:R-:W-:-:S05]  /*3770*/  HADD2.F32 R0, -RZ, R0.H0_H0 ;  /* 0x20000000ff007230 */ /* 0x004fca0000004100 */
[----:B------:R-:W-:Y:S01]  /*3780*/  F2FP.BF16.F32.PACK_AB R0, RZ, R0 ;  /* 0x00000000ff00723e */ /* 0x000fe200000010ff */
[----:B------:R-:W-:Y:S06]  /*3790*/  BRA `(.L_x_2947) ;  /* 0x0000000c000c7947 */ /* 0x000fec0003800000 */
.L_x_2955:
        /* <DEDUP_REMOVED lines=9> */
.L_x_2958:
[----:B------:R-:W2:Y:S02]  /*3830*/  LDG.E.U16 R4, desc[UR36][R4.64] ;  /* 0x0000002404047981 */ /* 0x000ea4000c1e1500 */
[----:B--2---:R-:W-:-:S05]  /*3840*/  HADD2.F32 R0, -RZ, R4.H0_H0 ;  /* 0x20000004ff007230 */ /* 0x004fca0000004100 */
[----:B------:R-:W-:Y:S01]  /*3850*/  F2FP.BF16.F32.PACK_AB R0, RZ, R0 ;  /* 0x00000000ff00723e */ /* 0x000fe200000010ff */
[----:B------:R-:W-:Y:S06]  /*3860*/  BRA `(.L_x_2947) ;  /* 0x0000000800d87947 */ /* 0x000fec0003800000 */
.L_x_2957:
        /* <DEDUP_REMOVED lines=8> */
.L_x_2948:
        /* <DEDUP_REMOVED lines=13> */
.L_x_2961:
        /* <DEDUP_REMOVED lines=8> */
.L_x_2960:
        /* <DEDUP_REMOVED lines=27> */
.L_x_2963:
        /* <DEDUP_REMOVED lines=14> */
.L_x_2962:
[----:B------:R1:W5:Y:S01]  /*3cd0*/  LDG.E.U16 R0, desc[UR36][R4.64] ;  /* 0x0000002404007981 */ /* 0x000362000c1e1500 */
[----:B------:R-:W-:Y:S05]  /*3ce0*/  BRA `(.L_x_2947) ;  /* 0x0000000400b87947 */ /* 0x000fea0003800000 */
.L_x_2959:
        /* <DEDUP_REMOVED lines=12> */
.L_x_2966:
        /* <DEDUP_REMOVED lines=21> */
.L_x_2970:
[----:B------:R-:W-:Y:S05]  /*3f00*/  BSYNC.RECONVERGENT B1 ;  /* 0x0000000000017941 */ /* 0x000fea0003800200 */
.L_x_2969:
[----:B------:R-:W-:Y:S01]  /*3f10*/  IMAD.SHL.U32 R0, R0, 0x100000, RZ ;  /* 0x0010000000007824 */ /* 0x000fe200078e00ff */
[----:B------:R-:W-:-:S04]  /*3f20*/  LEA R3, R3, 0x3b800000, 0x17 ;  /* 0x3b80000003037811 */ /* 0x000fc800078eb8ff */
[----:B------:R-:W-:-:S07]  /*3f30*/  LOP3.LUT R0, R3, R0, R7, 0xfe, !PT ;  /* 0x0000000003007212 */ /* 0x000fce00078efe07 */
.L_x_2968:
[----:B------:R-:W-:Y:S05]  /*3f40*/  BSYNC.RECONVERGENT B0 ;  /* 0x0000000000007941 */ /* 0x000fea0003800200 */
.L_x_2967:
[----:B------:R-:W-:Y:S01]  /*3f50*/  F2FP.BF16.F32.PACK_AB R0, RZ, R0 ;  /* 0x00000000ff00723e */ /* 0x000fe200000010ff */
[----:B------:R-:W-:Y:S06]  /*3f60*/  BRA `(.L_x_2947) ;  /* 0x0000000400187947 */ /* 0x000fec0003800000 */
.L_x_2965:
        /* <DEDUP_REMOVED lines=21> */
.L_x_2974:
[----:B------:R-:W-:Y:S05]  /*40c0*/  BSYNC.RECONVERGENT B1 ;  /* 0x0000000000017941 */ /* 0x000fea0003800200 */
.L_x_2973:
[----:B------:R-:W-:Y:S01]  /*40d0*/  IMAD.SHL.U32 R0, R0, 0x200000, RZ ;  /* 0x0020000000007824 */ /* 0x000fe200078e00ff */
[----:B------:R-:W-:-:S04]  /*40e0*/  LEA R3, R3, 0x37800000, 0x17 ;  /* 0x3780000003037811 */ /* 0x000fc800078eb8ff */
[----:B------:R-:W-:-:S07]  /*40f0*/  LOP3.LUT R0, R3, R0, R7, 0xfe, !PT ;  /* 0x0000000003007212 */ /* 0x000fce00078efe07 */
.L_x_2972:
[----:B------:R-:W-:Y:S05]  /*4100*/  BSYNC.RECONVERGENT B0 ;  /* 0x0000000000007941 */ /* 0x000fea0003800200 */
.L_x_2971:
[----:B------:R-:W-:Y:S01]  /*4110*/  F2FP.BF16.F32.PACK_AB R0, RZ, R0 ;  /* 0x00000000ff00723e */ /* 0x000fe200000010ff */
[----:B------:R-:W-:Y:S06]  /*4120*/  BRA `(.L_x_2947) ;  /* 0x0000000000a87947 */ /* 0x000fec0003800000 */
.L_x_2964:
        /* <DEDUP_REMOVED lines=14> */
.L_x_2978:
[----:B------:R-:W-:Y:S05]  /*4210*/  BSYNC.RECONVERGENT B0 ;  /* 0x0000000000007941 */ /* 0x000fea0003800200 */
.L_x_2977:
[----:B------:R-:W-:Y:S01]  /*4220*/  F2FP.BF16.F32.PACK_AB R0, RZ, R0 ;  /* 0x00000000ff00723e */ /* 0x000fe200000010ff */
[----:B------:R-:W-:Y:S06]  /*4230*/  BRA `(.L_x_2947) ;  /* 0x0000000000647947 */ /* 0x000fec0003800000 */
.L_x_2952:
        /* <DEDUP_REMOVED lines=16> */
.L_x_2979:
[----:B------:R-:W-:Y:S01]  /*4340*/  PRMT R0, RZ, 0x7610, R0 ;  /* 0x00007610ff007816 */ /* 0x000fe20000000000 */
[----:B------:R-:W-:Y:S06]  /*4350*/  BRA `(.L_x_2947) ;  /* 0x00000000001c7947 */ /* 0x000fec0003800000 */
.L_x_2976:
[----:B------:R-:W2:Y:S02]  /*4360*/  LDG.E.64 R4, desc[UR36][R4.64] ;  /* 0x0000002404047981 */ /* 0x000ea4000c1e1b00 */
[----:B--2---:R-:W0:Y:S02]  /*4370*/  I2F.U64 R0, R4 ;  /* 0x0000000400007312 */ /* 0x004e240000301000 */
[----:B0-----:R-:W-:Y:S01]  /*4380*/  F2FP.BF16.F32.PACK_AB R0, RZ, R0 ;  /* 0x00000000ff00723e */ /* 0x001fe200000010ff */
[----:B------:R-:W-:Y:S06]  /*4390*/  BRA `(.L_x_2947) ;  /* 0x00000000000c7947 */ /* 0x000fec0003800000 */
.L_x_2975:
[----:B------:R-:W2:Y:S02]  /*43a0*/  LDG.E R4, desc[UR36][R4.64] ;  /* 0x0000002404047981 */ /* 0x000ea4000c1e1900 */
[----:B--2---:R-:W-:-:S04]  /*43b0*/  I2FP.F32.U32 R0, R4 ;  /* 0x0000000400007245 */ /* 0x004fc80000201000 */
[----:B------:R-:W-:-:S07]  /*43c0*/  F2FP.BF16.F32.PACK_AB R0, RZ, R0 ;  /* 0x00000000ff00723e */ /* 0x000fce00000010ff */
.L_x_2947:
[----:B------:R-:W-:Y:S05]  /*43d0*/  BSYNC.RECONVERGENT B6 ;  /* 0x0000000000067941 */ /* 0x000fea0003800200 */
.L_x_2946:
[----:B------:R-:W2:Y:S01]  /*43e0*/  LDC.U8 R17, c[0x0][0x3a4] ;  /* 0x0000e900ff117b82 */ /* 0x000ea20000000000 */
[CC--:B------:R-:W-:Y:S01]  /*43f0*/  ISETP.GE.AND P2, PT, R25.reuse, R16.reuse, PT ;  /* 0x000000101900720c */ /* 0x0c0fe20003f46270 */
[C---:B------:R-:W-:Y:S01]  /*4400*/  VIADD R3, R25.reuse, 0x100 ;  /* 0x0000010019037836 */ /* 0x040fe20000000000 */
[----:B------:R-:W-:Y:S01]  /*4410*/  BSSY.RECONVERGENT B0, `(.L_x_2980) ;  /* 0x0000025000007945 */ /* 0x000fe20003800200 */
[C---:B01----:R-:W-:Y:S02]  /*4420*/  VIADD R5, R25.reuse, 0x180 ;  /* 0x0000018019057836 */ /* 0x043fe40000000000 */
[----:B------:R-:W-:Y:S01]  /*4430*/  VIADD R23, R25, 0x80 ;  /* 0x0000008019177836 */ /* 0x000fe20000000000 */
[-C--:B------:R-:W-:Y:S02]  /*4440*/  ISETP.GE.AND P0, PT, R3, R16.reuse, PT ;  /* 0x000000100300720c */ /* 0x080fe40003f06270 */
[-C--:B------:R-:W-:Y:S02]  /*4450*/  ISETP.GE.AND P1, PT, R5, R16.reuse, PT ;  /* 0x000000100500720c */ /* 0x080fe40003f26270 */
[----:B------:R-:W-:-:S03]  /*4460*/  ISETP.GE.AND P3, PT, R23, R16, PT ;  /* 0x000000101700720c */ /* 0x000fc60003f66270 */
[----:B------:R-:W-:Y:S10]  /*4470*/  @P2 BRA `(.L_x_2981) ;  /* 0x0000000000782947 */ /* 0x000ff40003800000 */
[----:B-----5:R-:W-:Y:S02]  /*4480*/  IMAD.U32 R19, R19, 0x10000, RZ ;  /* 0x0001000013137824 */ /* 0x020fe400078e00ff */
[----:B------:R-:W-:Y:S02]  /*4490*/  IMAD.MOV.U32 R6, RZ, RZ, 0x3e800000 ;  /* 0x3e800000ff067424 */ /* 0x000fe400078e00ff */
[C---:B------:R-:W-:Y:S01]  /*44a0*/  FADD.FTZ.RZ R3, R19.reuse, 1 ;  /* 0x3f80000013037421 */ /* 0x040fe2000001c000 */
[----:B------:R-:W-:Y:S01]  /*44b0*/  IMAD.MOV.U32 R8, RZ, RZ, 0x3d39bf78 ;  /* 0x3d39bf78ff087424 */ /* 0x000fe200078e00ff */
[----:B------:R-:W-:Y:S02]  /*44c0*/  ISETP.GE.U32.AND P4, PT, R19, 0x7f800000, PT ;  /* 0x7f8000001300780c */ /* 0x000fe40003f86070 */
[----:B------:R-:W-:Y:S02]  /*44d0*/  VIADD R3, R3, 0xc0c00000 ;  /* 0xc0c0000003037836 */ /* 0x000fe40000000000 */
[----:B------:R-:W-:-:S03]  /*44e0*/  ISETP.GT.AND P5, PT, R19, -0x40800000, P4 ;  /* 0xbf8000001300780c */ /* 0x000fc600027a4270 */
[----:B------:R-:W-:-:S04]  /*44f0*/  LOP3.LUT R4, R3, 0xff800000, RZ, 0xc0, !PT ;  /* 0xff80000003047812 */ /* 0x000fc800078ec0ff */
[----:B------:R-:W-:Y:S01]  /*4500*/  IADD3 R5, PT, PT, -R4, 0x40800000, RZ ;  /* 0x4080000004057810 */ /* 0x000fe20007ffe1ff */
        /* <DEDUP_REMOVED lines=19> */
[----:B------:R-:W-:-:S06]  /*4640*/  @P4 FSEL R3, R3, -RZ, P5 ;  /* 0x800000ff03034208 */ /* 0x000fcc0002800000 */
[----:B------:R-:W0:Y:S03]  /*4650*/  F2F.BF16.F32 R3, R3 ;  /* 0x0000000300037304 */ /* 0x000e260000202000 */
.L_x_2981:
[----:B------:R-:W-:Y:S05]  /*4660*/  BSYNC.RECONVERGENT B0 ;  /* 0x0000000000007941 */ /* 0x000fea0003800200 */
.L_x_2980:
[----:B------:R-:W-:Y:S04]  /*4670*/  BSSY.RECONVERGENT B0, `(.L_x_2982) ;  /* 0x0000020000007945 */ /* 0x000fe80003800200 */
[----:B------:R-:W-:Y:S05]  /*4680*/  @P3 BRA `(.L_x_2983) ;  /* 0x0000000000783947 */ /* 0x000fea0003800000 */
        /* <DEDUP_REMOVED lines=28> */
[----:B------:R-:W-:-:S04]  /*4850*/  @P3 FSEL R4, R4, -RZ, P4 ;  /* 0x800000ff04043208 */ /* 0x000fc80002000000 */
[----:B------:R1:W3:Y:S05]  /*4860*/  F2F.BF16.F32 R22, R4 ;  /* 0x0000000400167304 */ /* 0x0002ea0000202000 */
.L_x_2983:
[----:B------:R-:W-:Y:S05]  /*4870*/  BSYNC.RECONVERGENT B0 ;  /* 0x0000000000007941 */ /* 0x000fea0003800200 */
.L_x_2982:
[----:B------:R-:W-:Y:S04]  /*4880*/  BSSY.RECONVERGENT B0, `(.L_x_2984) ;  /* 0x0000020000007945 */ /* 0x000fe80003800200 */
[----:B------:R-:W-:Y:S05]  /*4890*/  @P0 BRA `(.L_x_2985) ;  /* 0x0000000000780947 */ /* 0x000fea0003800000 */
[----:B-----5:R-:W-:Y:S02]  /*48a0*/  IMAD.U32 R24, R24, 0x10000, RZ ;  /* 0x0001000018187824 */ /* 0x020fe400078e00ff */
[----:B------:R-:W-:Y:S02]  /*48b0*/  IMAD.MOV.U32 R7, RZ, RZ, 0x3e800000 ;  /* 0x3e800000ff077424 */ /* 0x000fe400078e00ff */
[C---:B-1----:R-:W-:Y:S01]  /*48c0*/  FADD.FTZ.RZ R4, R24.reuse, 1 ;  /* 0x3f80000018047421 */ /* 0x042fe2000001c000 */
        /* <DEDUP_REMOVED lines=26> */
[----:B------:R4:W1:Y:S05]  /*4a70*/  F2F.BF16.F32 R18, R4 ;  /* 0x0000000400127304 */ /* 0x00086a0000202000 */
.L_x_2985:
[----:B------:R-:W-:Y:S05]  /*4a80*/  BSYNC.RECONVERGENT B0 ;  /* 0x0000000000007941 */ /* 0x000fea0003800200 */
.L_x_2984:
[----:B------:R-:W-:Y:S04]  /*4a90*/  BSSY.RECONVERGENT B0, `(.L_x_2986) ;  /* 0x0000020000007945 */ /* 0x000fe80003800200 */
[----:B------:R-:W-:Y:S05]  /*4aa0*/  @P1 BRA `(.L_x_2987) ;  /* 0x0000000000781947 */ /* 0x000fea0003800000 */
[----:B-----5:R-:W-:Y:S02]  /*4ab0*/  IMAD.U32 R0, R0, 0x10000, RZ ;  /* 0x0001000000007824 */ /* 0x020fe400078e00ff */
[----:B------:R-:W-:Y:S02]  /*4ac0*/  IMAD.MOV.U32 R7, RZ, RZ, 0x3e800000 ;  /* 0x3e800000ff077424 */ /* 0x000fe400078e00ff */
[C---:B-1--4-:R-:W-:Y:S01]  /*4ad0*/  FADD.FTZ.RZ R4, R0.reuse, 1 ;  /* 0x3f80000000047421 */ /* 0x052fe2000001c000 */
        /* <DEDUP_REMOVED lines=26> */
[----:B------:R1:W4:Y:S05]  /*4c80*/  F2F.BF16.F32 R19, R4 ;  /* 0x0000000400137304 */ /* 0x00032a0000202000 */
.L_x_2987:
[----:B------:R-:W-:Y:S05]  /*4c90*/  BSYNC.RECONVERGENT B0 ;  /* 0x0000000000007941 */ /* 0x000fea0003800200 */
.L_x_2986:
[----:B------:R-:W-:Y:S04]  /*4ca0*/  BSSY.RECONVERGENT B6, `(.L_x_2988) ;  /* 0x000010e000067945 */ /* 0x000fe80003800200 */
[----:B------:R-:W-:Y:S05]  /*4cb0*/  @P2 BRA `(.L_x_2989) ;  /* 0x0000001000302947 */ /* 0x000fea0003800000 */
[----:B------:R-:W0:Y:S01]  /*4cc0*/  LDCU UR4, c[0x0][0x3a8] ;  /* 0x00007500ff0477ac */ /* 0x000e220008000800 */
[----:B------:R-:W3:Y:S01]  /*4cd0*/  LDC.64 R8, c[0x0][0x388] ;  /* 0x0000e200ff087b82 */ /* 0x000ee20000000a00 */
[----:B-----5:R-:W-:Y:S01]  /*4ce0*/  IMAD R0, R2, 0x200, R25 ;  /* 0x0000020002007824 */ /* 0x020fe200078e0219 */
[----:B-12-4-:R-:W-:-:S03]  /*4cf0*/  PRMT R4, R17, 0x9910, RZ ;  /* 0x0000991011047816 */ /* 0x016fc600000000ff */
[----:B0-----:R-:W-:Y:S02]  /*4d00*/  IMAD R5, R0, UR4, RZ ;  /* 0x0000000400057c24 */ /* 0x001fe4000f8e02ff */
[----:B------:R-:W-:-:S05]  /*4d10*/  IMAD.MOV.U32 R0, RZ, RZ, R4 ;  /* 0x000000ffff007224 */ /* 0x000fca00078e0004 */
[----:B------:R-:W-:Y:S02]  /*4d20*/  ISETP.GT.AND P0, PT, R0, 0x9, PT ;  /* 0x000000090000780c */ /* 0x000fe40003f04270 */
[----:B---3--:R-:W-:-:S05]  /*4d30*/  IADD3 R8, P1, PT, R5, R8, RZ ;  /* 0x0000000805087210 */ /* 0x008fca0007f3e0ff */
        /* <DEDUP_REMOVED lines=15> */
.L_x_2993:
[----:B------:R-:W-:Y:S02]  /*4e30*/  IMAD.U32 R5, R3, 0x10000, RZ ;  /* 0x0001000003057824 */ /* 0x000fe400078e00ff */
[----:B------:R-:W-:-:S04]  /*4e40*/  IMAD.MOV.U32 R25, RZ, RZ, R23 ;  /* 0x000000ffff197224 */ /* 0x000fc800078e0017 */
[----:B------:R-:W0:Y:S02]  /*4e50*/  F2I.S64.TRUNC R4, R5 ;  /* 0x0000000500047311 */ /* 0x000e24000020d900 */
[----:B0-----:R0:W-:Y:S01]  /*4e60*/  STG.E.U8 desc[UR36][R8.64], R4 ;  /* 0x0000000408007986 */ /* 0x0011e2000c101124 */
[----:B------:R-:W-:Y:S05]  /*4e70*/  BRA `(.L_x_2989) ;  /* 0x0000000c00c07947 */ /* 0x000fea0003800000 */
.L_x_2992:
        /* <DEDUP_REMOVED lines=11> */
.L_x_2996:
[----:B------:R-:W-:Y:S02]  /*4f30*/  IMAD.U32 R3, R3, 0x10000, RZ ;  /* 0x0001000003037824 */ /* 0x000fe400078e00ff */
[----:B------:R-:W-:-:S04]  /*4f40*/  IMAD.MOV.U32 R25, RZ, RZ, R23 ;  /* 0x000000ffff197224 */ /* 0x000fc800078e0017 */
[----:B------:R-:W0:Y:S02]  /*4f50*/  F2I.FTZ.TRUNC.NTZ R3, R3 ;  /* 0x0000000300037305 */ /* 0x000e24000021f100 */
[----:B0-----:R0:W-:Y:S01]  /*4f60*/  STG.E desc[UR36][R8.64], R3 ;  /* 0x0000000308007986 */ /* 0x0011e2000c101924 */
[----:B------:R-:W-:Y:S05]  /*4f70*/  BRA `(.L_x_2989) ;  /* 0x0000000c00807947 */ /* 0x000fea0003800000 */
.L_x_2995:
[----:B------:R-:W-:Y:S02]  /*4f80*/  IMAD.U32 R3, R3, 0x10000, RZ ;  /* 0x0001000003037824 */ /* 0x000fe400078e00ff */
[----:B------:R-:W-:-:S04]  /*4f90*/  IMAD.MOV.U32 R25, RZ, RZ, R23 ;  /* 0x000000ffff197224 */ /* 0x000fc800078e0017 */
[----:B------:R-:W0:Y:S02]  /*4fa0*/  F2I.FTZ.TRUNC.NTZ R3, R3 ;  /* 0x0000000300037305 */ /* 0x000e24000021f100 */
[----:B0-----:R0:W-:Y:S01]  /*4fb0*/  STG.E.U16 desc[UR36][R8.64], R3 ;  /* 0x0000000308007986 */ /* 0x0011e2000c101524 */
[----:B------:R-:W-:Y:S05]  /*4fc0*/  BRA `(.L_x_2989) ;  /* 0x0000000c006c7947 */ /* 0x000fea0003800000 */
.L_x_2991:
        /* <DEDUP_REMOVED lines=10> */
.L_x_2998:
[----:B------:R-:W-:Y:S02]  /*5070*/  IMAD.U32 R0, R3, 0x10000, RZ ;  /* 0x0001000003007824 */ /* 0x000fe400078e00ff */
[----:B------:R-:W-:-:S03]  /*5080*/  IMAD.MOV.U32 R25, RZ, RZ, R23 ;  /* 0x000000ffff197224 */ /* 0x000fc600078e0017 */
[----:B------:R-:W-:-:S05]  /*5090*/  F2FP.F16.F32.PACK_AB R0, RZ, R0 ;  /* 0x00000000ff00723e */ /* 0x000fca00000000ff */
[----:B------:R0:W-:Y:S01]  /*50a0*/  STG.E.U16 desc[UR36][R8.64], R0 ;  /* 0x0000000008007986 */ /* 0x0001e2000c101524 */
[----:B------:R-:W-:Y:S05]  /*50b0*/  BRA `(.L_x_2989) ;  /* 0x0000000c00307947 */ /* 0x000fea0003800000 */
.L_x_2997:
        /* <DEDUP_REMOVED lines=11> */
.L_x_3000:
[----:B------:R-:W-:Y:S02]  /*5170*/  IMAD.U32 R3, R3, 0x10000, RZ ;  /* 0x0001000003037824 */ /* 0x000fe400078e00ff */
[----:B------:R-:W-:-:S03]  /*5180*/  IMAD.MOV.U32 R25, RZ, RZ, R23 ;  /* 0x000000ffff197224 */ /* 0x000fc600078e0017 */
[----:B------:R-:W-:-:S04]  /*5190*/  F2FP.F16.F32.PACK_AB R3, RZ, R3 ;  /* 0x00000003ff03723e */ /* 0x000fc800000000ff */
[----:B------:R-:W-:-:S05]  /*51a0*/  PRMT R3, R3, 0x5410, RZ ;  /* 0x0000541003037816 */ /* 0x000fca00000000ff */
[----:B------:R0:W-:Y:S01]  /*51b0*/  STG.E desc[UR36][R8.64], R3 ;  /* 0x0000000308007986 */ /* 0x0001e2000c101924 */
[----:B------:R-:W-:Y:S05]  /*51c0*/  BRA `(.L_x_2989) ;  /* 0x0000000800ec7947 */ /* 0x000fea0003800000 */
.L_x_2999:
[----:B------:R-:W-:Y:S02]  /*51d0*/  IMAD.U32 R4, R3, 0x10000, RZ ;  /* 0x0001000003047824 */ /* 0x000fe400078e00ff */
[----:B------:R-:W-:Y:S02]  /*51e0*/  IMAD.MOV.U32 R25, RZ, RZ, R23 ;  /* 0x000000ffff197224 */ /* 0x000fe400078e0017 */
[----:B------:R-:W-:-:S06]  /*51f0*/  FMUL.FTZ R4, R4, 1 ;  /* 0x3f80000004047820 */ /* 0x000fcc0000410000 */
[----:B------:R-:W0:Y:S02]  /*5200*/  F2F.F64.F32 R4, R4 ;  /* 0x0000000400047310 */ /* 0x000e240000201800 */
[----:B0-----:R0:W-:Y:S01]  /*5210*/  STG.E.64 desc[UR36][R8.64], R4 ;  /* 0x0000000408007986 */ /* 0x0011e2000c101b24 */
[----:B------:R-:W-:Y:S05]  /*5220*/  BRA `(.L_x_2989) ;  /* 0x0000000800d47947 */ /* 0x000fea0003800000 */
.L_x_2990:
        /* <DEDUP_REMOVED lines=14> */
.L_x_3003:
[----:B------:R-:W-:Y:S01]  /*5310*/  IMAD.U32 R3, R3, 0x10000, RZ ;  /* 0x0001000003037824 */ /* 0x000fe200078e00ff */
[----:B------:R-:W-:Y:S01]  /*5320*/  CS2R R6, SRZ ;  /* 0x0000000000067805 */ /* 0x000fe2000001ff00 */
[----:B------:R-:W-:Y:S02]  /*5330*/  IMAD.MOV.U32 R25, RZ, RZ, R23 ;  /* 0x000000ffff197224 */ /* 0x000fe400078e0017 */
[----:B------:R-:W-:-:S04]  /*5340*/  FMUL.FTZ R3, R3, 1 ;  /* 0x3f80000003037820 */ /* 0x000fc80000410000 */
[----:B------:R-:W0:Y:S02]  /*5350*/  F2F.F64.F32 R4, R3 ;  /* 0x0000000300047310 */ /* 0x000e240000201800 */
[----:B0-----:R0:W-:Y:S01]  /*5360*/  STG.E.128 desc[UR36][R8.64], R4 ;  /* 0x0000000408007986 */ /* 0x0011e2000c101d24 */
[----:B------:R-:W-:Y:S05]  /*5370*/  BRA `(.L_x_2989) ;  /* 0x0000000800807947 */ /* 0x000fea0003800000 */
.L_x_3002:
        /* <DEDUP_REMOVED lines=19> */
.L_x_3007:
[----:B------:R-:W-:Y:S05]  /*54b0*/  BSYNC.RECONVERGENT B0 ;  /* 0x0000000000007941 */ /* 0x000fea0003800200 */
.L_x_3006:
[----:B------:R-:W-:Y:S01]  /*54c0*/  LOP3.LUT R5, R0, 0x80, R5, 0xf8, !PT ;  /* 0x0000008000057812 */ /* 0x000fe200078ef805 */
[----:B------:R-:W-:-:S04]  /*54d0*/  IMAD.MOV.U32 R25, RZ, RZ, R23 ;  /* 0x000000ffff197224 */ /* 0x000fc800078e0017 */
[----:B------:R0:W-:Y:S01]  /*54e0*/  STG.E.U8 desc[UR36][R8.64], R5 ;  /* 0x0000000508007986 */ /* 0x0001e2000c101124 */
[----:B------:R-:W-:Y:S05]  /*54f0*/  BRA `(.L_x_2989) ;  /* 0x0000000800207947 */ /* 0x000fea0003800000 */
.L_x_3005:
        /* <DEDUP_REMOVED lines=15> */
.L_x_3009:
[----:B------:R-:W-:Y:S05]  /*55f0*/  BSYNC.RECONVERGENT B0 ;  /* 0x0000000000007941 */ /* 0x000fea0003800200 */
.L_x_3008:
[----:B------:R-:W-:Y:S01]  /*5600*/  LOP3.LUT R5, R0, 0x80, R5, 0xf8, !PT ;  /* 0x0000008000057812 */ /* 0x000fe200078ef805 */
[----:B------:R-:W-:-:S04]  /*5610*/  IMAD.MOV.U32 R25, RZ, RZ, R23 ;  /* 0x000000ffff197224 */ /* 0x000fc800078e0017 */
[----:B------:R0:W-:Y:S01]  /*5620*/  STG.E.U8 desc[UR36][R8.64], R5 ;  /* 0x0000000508007986 */ /* 0x0001e2000c101124 */
[----:B------:R-:W-:Y:S05]  /*5630*/  BRA `(.L_x_2989) ;  /* 0x0000000400d07947 */ /* 0x000fea0003800000 */
.L_x_3004:
[----:B------:R0:W-:Y:S01]  /*5640*/  STG.E.U16 desc[UR36][R8.64], R3 ;  /* 0x0000000308007986 */ /* 0x0001e2000c101524 */
[----:B------:R-:W-:Y:S01]  /*5650*/  IMAD.MOV.U32 R25, RZ, RZ, R23 ;  /* 0x000000ffff197224 */ /* 0x000fe200078e0017 */
[----:B------:R-:W-:Y:S06]  /*5660*/  BRA `(.L_x_2989) ;  /* 0x0000000400c47947 */ /* 0x000fec0003800000 */
.L_x_3001:
        /* <DEDUP_REMOVED lines=13> */
.L_x_3012:
        /* <DEDUP_REMOVED lines=13> */
.L_x_3015:
[----:B------:R-:W-:-:S04]  /*5810*/  SHF.R.U32.HI R0, RZ, 0x14, R3 ;  /* 0x00000014ff007819 */ /* 0x000fc80000011603 */
[----:B------:R-:W-:-:S04]  /*5820*/  LOP3.LUT R0, R0, 0x1, RZ, 0xc0, !PT ;  /* 0x0000000100007812 */ /* 0x000fc800078ec0ff */
[----:B------:R-:W-:-:S04]  /*5830*/  IADD3 R0, PT, PT, R3, 0x487ffff, R0 ;  /* 0x0487ffff03007810 */ /* 0x000fc80007ffe000 */
[----:B------:R-:W-:-:S04]  /*5840*/  SHF.R.U32.HI R0, RZ, 0x14, R0 ;  /* 0x00000014ff007819 */ /* 0x000fc80000011600 */
[----:B------:R-:W-:-:S07]  /*5850*/  LOP3.LUT R0, R0, 0xff, RZ, 0xc0, !PT ;  /* 0x000000ff00007812 */ /* 0x000fce00078ec0ff */
.L_x_3016:
[----:B------:R-:W-:-:S04]  /*5860*/  SHF.R.U32.HI R3, RZ, 0x18, R3 ;  /* 0x00000018ff037819 */ /* 0x000fc80000011603 */
[----:B------:R-:W-:-:S04]  /*5870*/  LOP3.LUT R0, R0, 0x80, R3, 0xf8, !PT ;  /* 0x0000008000007812 */ /* 0x000fc800078ef803 */
[----:B------:R-:W-:-:S07]  /*5880*/  PRMT R4, R0, 0x7610, R4 ;  /* 0x0000761000047816 */ /* 0x000fce0000000004 */
.L_x_3014:
[----:B------:R-:W-:Y:S05]  /*5890*/  BSYNC.RECONVERGENT B0 ;  /* 0x0000000000007941 */ /* 0x000fea0003800200 */
.L_x_3013:
[----:B------:R0:W-:Y:S01]  /*58a0*/  STG.E.U8 desc[UR36][R8.64], R4 ;  /* 0x0000000408007986 */ /* 0x0001e2000c101124 */
[----:B------:R-:W-:Y:S01]  /*58b0*/  IMAD.MOV.U32 R25, RZ, RZ, R23 ;  /* 0x000000ffff197224 */ /* 0x000fe200078e0017 */
[----:B------:R-:W-:Y:S06]  /*58c0*/  BRA `(.L_x_2989) ;  /* 0x00000004002c7947 */ /* 0x000fec0003800000 */
.L_x_3011:
        /* <DEDUP_REMOVED lines=13> */
.L_x_3019:
[----:B------:R-:W-:-:S04]  /*59a0*/  SHF.R.U32.HI R0, RZ, 0x15, R3 ;  /* 0x00000015ff007819 */ /* 0x000fc80000011603 */
[----:B------:R-:W-:-:S04]  /*59b0*/  LOP3.LUT R0, R0, 0x1, RZ, 0xc0, !PT ;  /* 0x0000000100007812 */ /* 0x000fc800078ec0ff */
[----:B------:R-:W-:-:S04]  /*59c0*/  IADD3 R0, PT, PT, R3, 0x88fffff, R0 ;  /* 0x088fffff03007810 */ /* 0x000fc80007ffe000 */
[----:B------:R-:W-:-:S04]  /*59d0*/  SHF.R.U32.HI R0, RZ, 0x15, R0 ;  /* 0x00000015ff007819 */ /* 0x000fc80000011600 */
[----:B------:R-:W-:-:S07]  /*59e0*/  LOP3.LUT R0, R0, 0xff, RZ, 0xc0, !PT ;  /* 0x000000ff00007812 */ /* 0x000fce00078ec0ff */
.L_x_3020:
[----:B------:R-:W-:-:S04]  /*59f0*/  SHF.R.U32.HI R3, RZ, 0x18, R3 ;  /* 0x00000018ff037819 */ /* 0x000fc80000011603 */
[----:B------:R-:W-:-:S04]  /*5a00*/  LOP3.LUT R0, R0, 0x80, R3, 0xf8, !PT ;  /* 0x0000008000007812 */ /* 0x000fc800078ef803 */
[----:B------:R-:W-:-:S07]  /*5a10*/  PRMT R4, R0, 0x7610, R4 ;  /* 0x0000761000047816 */ /* 0x000fce0000000004 */
.L_x_3018:
[----:B------:R-:W-:Y:S05]  /*5a20*/  BSYNC.RECONVERGENT B0 ;  /* 0x0000000000007941 */ /* 0x000fea0003800200 */
.L_x_3017:
[----:B------:R0:W-:Y:S01]  /*5a30*/  STG.E.U8 desc[UR36][R8.64], R4 ;  /* 0x0000000408007986 */ /* 0x0001e2000c101124 */
[----:B------:R-:W-:Y:S01]  /*5a40*/  IMAD.MOV.U32 R25, RZ, RZ, R23 ;  /* 0x000000ffff197224 */ /* 0x000fe200078e0017 */
[----:B------:R-:W-:Y:S06]  /*5a50*/  BRA `(.L_x_2989) ;  /* 0x0000000000c87947 */ /* 0x000fec0003800000 */
.L_x_3010:
[----:B------:R-:W-:-:S13]  /*5a60*/  ISETP.NE.AND P0, PT, R0, 0x1c, PT ;  /* 0x0000001c0000780c */ /* 0x000fda0003f05270 */
[----:B------:R-:W-:Y:S05]  /*5a70*/  @!P0 BRA `(.L_x_3021) ;  /* 0x0000000000b08947 */ /* 0x000fea0003800000 */
[----:B------:R-:W-:-:S13]  /*5a80*/  ISETP.NE.AND P0, PT, R0, 0x1d, PT ;  /* 0x0000001d0000780c */ /* 0x000fda0003f05270 */
[----:B------:R-:W-:Y:S05]  /*5a90*/  @!P0 BRA `(.L_x_3022) ;  /* 0x0000000000948947 */ /* 0x000fea0003800000 */
[----:B------:R-:W-:-:S13]  /*5aa0*/  ISETP.NE.AND P0, PT, R0, 0x2c, PT ;  /* 0x0000002c0000780c */ /* 0x000fda0003f05270 */
[----:B------:R-:W-:Y:S05]  /*5ab0*/  @!P0 BRA `(.L_x_3023) ;  /* 0x0000000000488947 */ /* 0x000fea0003800000 */
.L_x_2994:
        /* <DEDUP_REMOVED lines=16> */
.L_x_3024:
[----:B------:R-:W-:Y:S01]  /*5bc0*/  IMAD.MOV.U32 R25, RZ, RZ, R23 ;  /* 0x000000ffff197224 */ /* 0x000fe200078e0017 */
[----:B------:R-:W-:Y:S06]  /*5bd0*/  BRA `(.L_x_2989) ;  /* 0x0000000000687947 */ /* 0x000fec0003800000 */
.L_x_3023:
        /* <DEDUP_REMOVED lines=17> */
.L_x_3022:
[----:B------:R-:W-:Y:S02]  /*5cf0*/  IMAD.U32 R4, R3, 0x10000, RZ ;  /* 0x0001000003047824 */ /* 0x000fe400078e00ff */
[----:B------:R-:W-:-:S04]  /*5d00*/  IMAD.MOV.U32 R25, RZ, RZ, R23 ;  /* 0x000000ffff197224 */ /* 0x000fc800078e0017 */
[----:B------:R-:W0:Y:S02]  /*5d10*/  F2I.U64.TRUNC R4, R4 ;  /* 0x0000000400047311 */ /* 0x000e24000020d800 */
[----:B0-----:R0:W-:Y:S01]  /*5d20*/  STG.E.64 desc[UR36][R8.64], R4 ;  /* 0x0000000408007986 */ /* 0x0011e2000c101b24 */
[----:B------:R-:W-:Y:S05]  /*5d30*/  BRA `(.L_x_2989) ;  /* 0x0000000000107947 */ /* 0x000fea0003800000 */
.L_x_3021:
[----:B------:R-:W-:Y:S02]  /*5d40*/  IMAD.U32 R3, R3, 0x10000, RZ ;  /* 0x0001000003037824 */ /* 0x000fe400078e00ff */
[----:B------:R-:W-:-:S04]  /*5d50*/  IMAD.MOV.U32 R25, RZ, RZ, R23 ;  /* 0x000000ffff197224 */ /* 0x000fc800078e0017 */
[----:B------:R-:W0:Y:S02]  /*5d60*/  F2I.FTZ.U32.TRUNC.NTZ R3, R3 ;  /* 0x0000000300037305 */ /* 0x000e24000021f000 */
[----:B0-----:R0:W-:Y:S02]  /*5d70*/  STG.E desc[UR36][R8.64], R3 ;  /* 0x0000000308007986 */ /* 0x0011e4000c101924 */
.L_x_2989:
[----:B------:R-:W-:Y:S05]  /*5d80*/  BSYNC.RECONVERGENT B6 ;  /* 0x0000000000067941 */ /* 0x000fea0003800200 */
.L_x_2988:
[----:B------:R-:W-:Y:S01]  /*5d90*/  ISETP.GE.AND P0, PT, R25, R16, PT ;  /* 0x000000101900720c */ /* 0x000fe20003f06270 */
[----:B------:R-:W-:-:S12]  /*5da0*/  BSSY.RECONVERGENT B6, `(.L_x_3025) ;  /* 0x00001f0000067945 */ /* 0x000fd80003800200 */
[----:B------:R-:W-:Y:S05]  /*5db0*/  @P0 BRA `(.L_x_3026) ;  /* 0x0000001c00b80947 */ /* 0x000fea0003800000 */
[----:B------:R-:W3:Y:S01]  /*5dc0*/  LDCU UR4, c[0x0][0x3a8] ;  /* 0x00007500ff0477ac */ /* 0x000ee20008000800 */
[----:B0-----:R-:W0:Y:S01]  /*5dd0*/  LDC.64 R8, c[0x0][0x388] ;  /* 0x0000e200ff087b82 */ /* 0x001e220000000a00 */
[----:B-----5:R-:W-:Y:S01]  /*5de0*/  IMAD R0, R2, 0x200, R25 ;  /* 0x0000020002007824 */ /* 0x020fe200078e0219 */
[----:B-12-4-:R-:W-:-:S03]  /*5df0*/  PRMT R4, R17, 0x9910, RZ ;  /* 0x0000991011047816 */ /* 0x016fc600000000ff */
[----:B---3--:R-:W-:Y:S02]  /*5e00*/  IMAD R3, R0, UR4, RZ ;  /* 0x0000000400037c24 */ /* 0x008fe4000f8e02ff */
        /* <DEDUP_REMOVED lines=13> */
[----:B------:R-:W-:-:S04]  /*5ee0*/  IMAD.U32 R22, R22, 0x10000, RZ ;  /* 0x0001000016167824 */ /* 0x000fc800078e00ff */
[----:B------:R-:W0:Y:S02]  /*5ef0*/  F2I.FTZ.TRUNC.NTZ R3, R22 ;  /* 0x0000001600037305 */ /* 0x000e24000021f100 */
[----:B0-----:R4:W-:Y:S01]  /*5f00*/  STG.E.U8 desc[UR36][R8.64], R3 ;  /* 0x0000000308007986 */ /* 0x0019e2000c101124 */
[----:B------:R-:W-:Y:S05]  /*5f10*/  BRA `(.L_x_3032) ;  /* 0x0000000c007c7947 */ /* 0x000fea0003800000 */
.L_x_3030:
[----:B------:R-:W-:-:S06]  /*5f20*/  IMAD.U32 R5, R22, 0x10000, RZ ;  /* 0x0001000016057824 */ /* 0x000fcc00078e00ff */
[----:B------:R-:W0:Y:S02]  /*5f30*/  F2I.S64.TRUNC R4, R5 ;  /* 0x0000000500047311 */ /* 0x000e24000020d900 */
[----:B0-----:R3:W-:Y:S01]  /*5f40*/  STG.E.U8 desc[UR36][R8.64], R4 ;  /* 0x0000000408007986 */ /* 0x0017e2000c101124 */
[----:B------:R-:W-:Y:S05]  /*5f50*/  BRA `(.L_x_3032) ;  /* 0x0000000c006c7947 */ /* 0x000fea0003800000 */
.L_x_3029:
        /* <DEDUP_REMOVED lines=10> */
.L_x_3034:
[----:B------:R-:W-:-:S04]  /*6000*/  IMAD.U32 R22, R22, 0x10000, RZ ;  /* 0x0001000016167824 */ /* 0x000fc800078e00ff */
[----:B------:R-:W0:Y:S02]  /*6010*/  F2I.FTZ.TRUNC.NTZ R3, R22 ;  /* 0x0000001600037305 */ /* 0x000e24000021f100 */
[----:B0-----:R2:W-:Y:S01]  /*6020*/  STG.E desc[UR36][R8.64], R3 ;  /* 0x0000000308007986 */ /* 0x0015e2000c101924 */
[----:B------:R-:W-:Y:S05]  /*6030*/  BRA `(.L_x_3032) ;  /* 0x0000000c00347947 */ /* 0x000fea0003800000 */
.L_x_3033:
[----:B------:R-:W-:-:S04]  /*6040*/  IMAD.U32 R22, R22, 0x10000, RZ ;  /* 0x0001000016167824 */ /* 0x000fc800078e00ff */
[----:B------:R-:W0:Y:S02]  /*6050*/  F2I.FTZ.TRUNC.NTZ R3, R22 ;  /* 0x0000001600037305 */ /* 0x000e24000021f100 */
[----:B0-----:R0:W-:Y:S01]  /*6060*/  STG.E.U16 desc[UR36][R8.64], R3 ;  /* 0x0000000308007986 */ /* 0x0011e2000c101524 */
[----:B------:R-:W-:Y:S05]  /*6070*/  BRA `(.L_x_3032) ;  /* 0x0000000c00247947 */ /* 0x000fea0003800000 */
.L_x_3028:
        /* <DEDUP_REMOVED lines=9> */
.L_x_3036:
[----:B------:R-:W-:-:S05]  /*6110*/  IMAD.U32 R0, R22, 0x10000, RZ ;  /* 0x0001000016007824 */ /* 0x000fca00078e00ff */
[----:B------:R-:W-:-:S05]  /*6120*/  F2FP.F16.F32.PACK_AB R0, RZ, R0 ;  /* 0x00000000ff00723e */ /* 0x000fca00000000ff */
[----:B------:R0:W-:Y:S01]  /*6130*/  STG.E.U16 desc[UR36][R8.64], R0 ;  /* 0x0000000008007986 */ /* 0x0001e2000c101524 */
[----:B------:R-:W-:Y:S05]  /*6140*/  BRA `(.L_x_3032) ;  /* 0x0000000800f07947 */ /* 0x000fea0003800000 */
.L_x_3035:
        /* <DEDUP_REMOVED lines=10> */
.L_x_3038:
[----:B------:R-:W-:-:S05]  /*61f0*/  IMAD.U32 R22, R22, 0x10000, RZ ;  /* 0x0001000016167824 */ /* 0x000fca00078e00ff */
[----:B------:R-:W-:-:S04]  /*6200*/  F2FP.F16.F32.PACK_AB R3, RZ, R22 ;  /* 0x00000016ff03723e */ /* 0x000fc800000000ff */
[----:B------:R-:W-:-:S05]  /*6210*/  PRMT R3, R3, 0x5410, RZ ;  /* 0x0000541003037816 */ /* 0x000fca00000000ff */
[----:B------:R0:W-:Y:S01]  /*6220*/  STG.E desc[UR36][R8.64], R3 ;  /* 0x0000000308007986 */ /* 0x0001e2000c101924 */
[----:B------:R-:W-:Y:S05]  /*6230*/  BRA `(.L_x_3032) ;  /* 0x0000000800b47947 */ /* 0x000fea0003800000 */
.L_x_3037:
[----:B------:R-:W-:-:S04]  /*6240*/  IMAD.U32 R4, R22, 0x10000, RZ ;  /* 0x0001000016047824 */ /* 0x000fc800078e00ff */
[----:B------:R-:W-:-:S06]  /*6250*/  FMUL.FTZ R4, R4, 1 ;  /* 0x3f80000004047820 */ /* 0x000fcc0000410000 */
[----:B------:R-:W0:Y:S02]  /*6260*/  F2F.F64.F32 R4, R4 ;  /* 0x0000000400047310 */ /* 0x000e240000201800 */
[----:B0-----:R0:W-:Y:S01]  /*6270*/  STG.E.64 desc[UR36][R8.64], R4 ;  /* 0x0000000408007986 */ /* 0x0011e2000c101b24 */
[----:B------:R-:W-:Y:S05]  /*6280*/  BRA `(.L_x_3032) ;  /* 0x0000000800a07947 */ /* 0x000fea0003800000 */
.L_x_3027:
        /* <DEDUP_REMOVED lines=14> */
.L_x_3042:
        /* <DEDUP_REMOVED lines=17> */
.L_x_3045:
[----:B------:R-:W-:-:S04]  /*6480*/  SHF.R.U32.HI R3, RZ, 0x18, R5 ;  /* 0x00000018ff037819 */ /* 0x000fc80000011605 */
[----:B------:R-:W-:-:S04]  /*6490*/  LOP3.LUT R0, R0, 0x80, R3, 0xf8, !PT ;  /* 0x0000008000007812 */ /* 0x000fc800078ef803 */
[----:B------:R-:W-:-:S07]  /*64a0*/  PRMT R4, R0, 0x7610, R4 ;  /* 0x0000761000047816 */ /* 0x000fce0000000004 */
.L_x_3044:
[----:B------:R-:W-:Y:S05]  /*64b0*/  BSYNC.RECONVERGENT B0 ;  /* 0x0000000000007941 */ /* 0x000fea0003800200 */
.L_x_3043:
[----:B------:R0:W-:Y:S01]  /*64c0*/  STG.E.U8 desc[UR36][R8.64], R4 ;  /* 0x0000000408007986 */ /* 0x0001e2000c101124 */
[----:B------:R-:W-:Y:S05]  /*64d0*/  BRA `(.L_x_3032) ;  /* 0x00000008000c7947 */ /* 0x000fea0003800000 */
.L_x_3041:
        /* <DEDUP_REMOVED lines=17> */
.L_x_3048:
[----:B------:R-:W-:-:S04]  /*65f0*/  SHF.R.U32.HI R3, RZ, 0x18, R5 ;  /* 0x00000018ff037819 */ /* 0x000fc80000011605 */
[----:B------:R-:W-:-:S04]  /*6600*/  LOP3.LUT R0, R0, 0x80, R3, 0xf8, !PT ;  /* 0x0000008000007812 */ /* 0x000fc800078ef803 */
[----:B------:R-:W-:-:S07]  /*6610*/  PRMT R4, R0, 0x7610, R4 ;  /* 0x0000761000047816 */ /* 0x000fce0000000004 */
.L_x_3047:
[----:B------:R-:W-:Y:S05]  /*6620*/  BSYNC.RECONVERGENT B0 ;  /* 0x0000000000007941 */ /* 0x000fea0003800200 */
.L_x_3046:
[----:B------:R0:W-:Y:S01]  /*6630*/  STG.E.U8 desc[UR36][R8.64], R4 ;  /* 0x0000000408007986 */ /* 0x0001e2000c101124 */
[----:B------:R-:W-:Y:S05]  /*6640*/  BRA `(.L_x_3032) ;  /* 0x0000000400b07947 */ /* 0x000fea0003800000 */
.L_x_3040:
        /* <DEDUP_REMOVED lines=22> */
.L_x_3050:
[----:B------:R-:W-:-:S06]  /*67b0*/  IMAD.U32 R4, R22, 0x10000, RZ ;  /* 0x0001000016047824 */ /* 0x000fcc00078e00ff */
[----:B------:R-:W0:Y:S02]  /*67c0*/  F2I.U64.TRUNC R4, R4 ;  /* 0x0000000400047311 */ /* 0x000e24000020d800 */
[----:B0-----:R0:W-:Y:S01]  /*67d0*/  STG.E.64 desc[UR36][R8.64], R4 ;  /* 0x0000000408007986 */ /* 0x0011e2000c101b24 */
[----:B------:R-:W-:Y:S05]  /*67e0*/  BRA `(.L_x_3032) ;  /* 0x0000000400487947 */ /* 0x000fea0003800000 */
.L_x_3049:
[----:B------:R-:W-:-:S04]  /*67f0*/  IMAD.U32 R22, R22, 0x10000, RZ ;  /* 0x0001000016167824 */ /* 0x000fc800078e00ff */
[----:B------:R-:W0:Y:S02]  /*6800*/  F2I.FTZ.U32.TRUNC.NTZ R3, R22 ;  /* 0x0000001600037305 */ /* 0x000e24000021f000 */
[----:B0-----:R0:W-:Y:S01]  /*6810*/  STG.E desc[UR36][R8.64], R3 ;  /* 0x0000000308007986 */ /* 0x0011e2000c101924 */
[----:B------:R-:W-:Y:S05]  /*6820*/  BRA `(.L_x_3032) ;  /* 0x0000000400387947 */ /* 0x000fea0003800000 */
.L_x_3039:
        /* <DEDUP_REMOVED lines=11> */
.L_x_3052:
[----:B------:R-:W-:Y:S01]  /*68e0*/  IMAD.U32 R22, R22, 0x10000, RZ ;  /* 0x0001000016167824 */ /* 0x000fe200078e00ff */
[----:B------:R-:W-:-:S03]  /*68f0*/  CS2R R6, SRZ ;  /* 0x0000000000067805 */ /* 0x000fc6000001ff00 */
[----:B------:R-:W-:-:S06]  /*6900*/  FMUL.FTZ R4, R22, 1 ;  /* 0x3f80000016047820 */ /* 0x000fcc0000410000 */
[----:B------:R-:W0:Y:S02]  /*6910*/  F2F.F64.F32 R4, R4 ;  /* 0x0000000400047310 */ /* 0x000e240000201800 */
[----:B0-----:R0:W-:Y:S01]  /*6920*/  STG.E.128 desc[UR36][R8.64], R4 ;  /* 0x0000000408007986 */ /* 0x0011e2000c101d24 */
[----:B------:R-:W-:Y:S05]  /*6930*/  BRA `(.L_x_3032) ;  /* 0x0000000000f47947 */ /* 0x000fea0003800000 */
.L_x_3051:
[----:B------:R-:W-:-:S13]  /*6940*/  ISETP.NE.AND P0, PT, R0, 0xf, PT ;  /* 0x0000000f0000780c */ /* 0x000fda0003f05270 */
[----:B------:R-:W-:Y:S05]  /*6950*/  @!P0 BRA `(.L_x_3053) ;  /* 0x0000000000e88947 */ /* 0x000fea0003800000 */
[----:B------:R-:W-:-:S13]  /*6960*/  ISETP.NE.AND P0, PT, R0, 0x17, PT ;  /* 0x000000170000780c */ /* 0x000fda0003f05270 */
[----:B------:R-:W-:Y:S05]  /*6970*/  @!P0 BRA `(.L_x_3054) ;  /* 0x0000000000908947 */ /* 0x000fea0003800000 */
[----:B------:R-:W-:-:S13]  /*6980*/  ISETP.NE.AND P0, PT, R0, 0x18, PT ;  /* 0x000000180000780c */ /* 0x000fda0003f05270 */
[----:B------:R-:W-:Y:S05]  /*6990*/  @!P0 BRA `(.L_x_3055) ;  /* 0x0000000000448947 */ /* 0x000fea0003800000 */
.L_x_3031:
        /* <DEDUP_REMOVED lines=16> */
.L_x_3056:
[----:B------:R-:W-:Y:S05]  /*6aa0*/  BRA `(.L_x_3032) ;  /* 0x0000000000987947 */ /* 0x000fea0003800000 */
.L_x_3055:
        /* <DEDUP_REMOVED lines=13> */
.L_x_3058:
[----:B------:R-:W-:Y:S05]  /*6b80*/  BSYNC.RECONVERGENT B0 ;  /* 0x0000000000007941 */ /* 0x000fea0003800200 */
.L_x_3057:
[----:B------:R-:W-:-:S05]  /*6b90*/  LOP3.LUT R3, R0, 0x80, R3, 0xf8, !PT ;  /* 0x0000008000037812 */ /* 0x000fca00078ef803 */
[----:B------:R0:W-:Y:S01]  /*6ba0*/  STG.E.U8 desc[UR36][R8.64], R3 ;  /* 0x0000000308007986 */ /* 0x0001e2000c101124 */
[----:B------:R-:W-:Y:S05]  /*6bb0*/  BRA `(.L_x_3032) ;  /* 0x0000000000547947 */ /* 0x000fea0003800000 */
.L_x_3054:
        /* <DEDUP_REMOVED lines=12> */
.L_x_3060:
[----:B------:R-:W-:Y:S01]  /*6c80*/  IMAD.MOV.U32 R0, RZ, RZ, 0x7f ;  /* 0x0000007fff007424 */ /* 0x000fe200078e00ff */
[----:B------:R-:W-:-:S04]  /*6c90*/  ISETP.GT.U32.AND P0, PT, R4, 0x7f800000, PT ;  /* 0x7f8000000400780c */ /* 0x000fc80003f04070 */
[----:B------:R-:W-:-:S09]  /*6ca0*/  SEL R0, R0, 0x7c, P0 ;  /* 0x0000007c00007807 */ /* 0x000fd20000000000 */
.L_x_3061:
[----:B------:R-:W-:Y:S05]  /*6cb0*/  BSYNC.RECONVERGENT B0 ;  /* 0x0000000000007941 */ /* 0x000fea0003800200 */
.L_x_3059:
[----:B------:R-:W-:-:S04]  /*6cc0*/  SHF.R.U32.HI R3, RZ, 0x18, R3 ;  /* 0x00000018ff037819 */ /* 0x000fc80000011603 */
[----:B------:R-:W-:-:S05]  /*6cd0*/  LOP3.LUT R3, R0, 0x80, R3, 0xf8, !PT ;  /* 0x0000008000037812 */ /* 0x000fca00078ef803 */
[----:B------:R0:W-:Y:S01]  /*6ce0*/  STG.E.U8 desc[UR36][R8.64], R3 ;  /* 0x0000000308007986 */ /* 0x0001e2000c101124 */
[----:B------:R-:W-:Y:S05]  /*6cf0*/  BRA `(.L_x_3032) ;  /* 0x0000000000047947 */ /* 0x000fea0003800000 */
.L_x_3053:
[----:B------:R0:W-:Y:S02]  /*6d00*/  STG.E.U16 desc[UR36][R8.64], R22 ;  /* 0x0000001608007986 */ /* 0x0001e4000c101524 */
.L_x_3032:
        /* <DEDUP_REMOVED lines=25> */
.L_x_3065:
[----:B------:R-:W-:-:S06]  /*6ea0*/  IMAD.U32 R5, R18, 0x10000, RZ ;  /* 0x0001000012057824 */ /* 0x000fcc00078e00ff */
[----:B------:R-:W0:Y:S02]  /*6eb0*/  F2I.S64.TRUNC R4, R5 ;  /* 0x0000000500047311 */ /* 0x000e24000020d900 */
[----:B0-----:R0:W-:Y:S01]  /*6ec0*/  STG.E.U8 desc[UR36][R8.64], R4 ;  /* 0x0000000408007986 */ /* 0x0011e2000c101124 */
[----:B------:R-:W-:Y:S05]  /*6ed0*/  BRA `(.L_x_3067) ;  /* 0x0000000c006c7947 */ /* 0x000fea0003800000 */
.L_x_3064:
        /* <DEDUP_REMOVED lines=10> */
.L_x_3069:
[----:B------:R-:W-:-:S04]  /*6f80*/  IMAD.U32 R18, R18, 0x10000, RZ ;  /* 0x0001000012127824 */ /* 0x000fc800078e00ff */
[----:B------:R-:W0:Y:S02]  /*6f90*/  F2I.FTZ.TRUNC.NTZ R3, R18 ;  /* 0x0000001200037305 */ /* 0x000e24000021f100 */
[----:B0-----:R0:W-:Y:S01]  /*6fa0*/  STG.E desc[UR36][R8.64], R3 ;  /* 0x0000000308007986 */ /* 0x0011e2000c101924 */
[----:B------:R-:W-:Y:S05]  /*6fb0*/  BRA `(.L_x_3067) ;  /* 0x0000000c00347947 */ /* 0x000fea0003800000 */
.L_x_3068:
[----:B------:R-:W-:-:S04]  /*6fc0*/  IMAD.U32 R18, R18, 0x10000, RZ ;  /* 0x0001000012127824 */ /* 0x000fc800078e00ff */
[----:B------:R-:W0:Y:S02]  /*6fd0*/  F2I.FTZ.TRUNC.NTZ R3, R18 ;  /* 0x0000001200037305 */ /* 0x000e24000021f100 */
[----:B0-----:R0:W-:Y:S01]  /*6fe0*/  STG.E.U16 desc[UR36][R8.64], R3 ;  /* 0x0000000308007986 */ /* 0x0011e2000c101524 */
[----:B------:R-:W-:Y:S05]  /*6ff0*/  BRA `(.L_x_3067) ;  /* 0x0000000c00247947 */ /* 0x000fea0003800000 */
.L_x_3063:
        /* <DEDUP_REMOVED lines=9> */
.L_x_3071:
[----:B------:R-:W-:-:S05]  /*7090*/  IMAD.U32 R0, R18, 0x10000, RZ ;  /* 0x0001000012007824 */ /* 0x000fca00078e00ff */
[----:B------:R-:W-:-:S05]  /*70a0*/  F2FP.F16.F32.PACK_AB R0, RZ, R0 ;  /* 0x00000000ff00723e */ /* 0x000fca00000000ff */
[----:B------:R0:W-:Y:S01]  /*70b0*/  STG.E.U16 desc[UR36][R8.64], R0 ;  /* 0x0000000008007986 */ /* 0x0001e2000c101524 */
[----:B------:R-:W-:Y:S05]  /*70c0*/  BRA `(.L_x_3067) ;  /* 0x0000000800f07947 */ /* 0x000fea0003800000 */
.L_x_3070:
        /* <DEDUP_REMOVED lines=10> */
.L_x_3073:
[----:B------:R-:W-:-:S05]  /*7170*/  IMAD.U32 R18, R18, 0x10000, RZ ;  /* 0x0001000012127824 */ /* 0x000fca00078e00ff */
[----:B------:R-:W-:-:S04]  /*7180*/  F2FP.F16.F32.PACK_AB R3, RZ, R18 ;  /* 0x00000012ff03723e */ /* 0x000fc800000000ff */
[----:B------:R-:W-:-:S05]  /*7190*/  PRMT R3, R3, 0x5410, RZ ;  /* 0x0000541003037816 */ /* 0x000fca00000000ff */
[----:B------:R0:W-:Y:S01]  /*71a0*/  STG.E desc[UR36][R8.64], R3 ;  /* 0x0000000308007986 */ /* 0x0001e2000c101924 */
[----:B------:R-:W-:Y:S05]  /*71b0*/  BRA `(.L_x_3067) ;  /* 0x0000000800b47947 */ /* 0x000fea0003800000 */
.L_x_3072:
[----:B------:R-:W-:-:S04]  /*71c0*/  IMAD.U32 R4, R18, 0x10000, RZ ;  /* 0x0001000012047824 */ /* 0x000fc800078e00ff */
[----:B------:R-:W-:-:S06]  /*71d0*/  FMUL.FTZ R4, R4, 1 ;  /* 0x3f80000004047820 */ /* 0x000fcc0000410000 */
[----:B------:R-:W0:Y:S02]  /*71e0*/  F2F.F64.F32 R4, R4 ;  /* 0x0000000400047310 */ /* 0x000e240000201800 */
[----:B0-----:R0:W-:Y:S01]  /*71f0*/  STG.E.64 desc[UR36][R8.64], R4 ;  /* 0x0000000408007986 */ /* 0x0011e2000c101b24 */
[----:B------:R-:W-:Y:S05]  /*7200*/  BRA `(.L_x_3067) ;  /* 0x0000000800a07947 */ /* 0x000fea0003800000 */
.L_x_3062:
        /* <DEDUP_REMOVED lines=14> */
.L_x_3077:
        /* <DEDUP_REMOVED lines=17> */
.L_x_3080:
[----:B------:R-:W-:-:S04]  /*7400*/  SHF.R.U32.HI R3, RZ, 0x18, R5 ;  /* 0x00000018ff037819 */ /* 0x000fc80000011605 */
[----:B------:R-:W-:-:S04]  /*7410*/  LOP3.LUT R0, R0, 0x80, R3, 0xf8, !PT ;  /* 0x0000008000007812 */ /* 0x000fc800078ef803 */
[----:B------:R-:W-:-:S07]  /*7420*/  PRMT R4, R0, 0x7610, R4 ;  /* 0x0000761000047816 */ /* 0x000fce0000000004 */
.L_x_3079:
[----:B------:R-:W-:Y:S05]  /*7430*/  BSYNC.RECONVERGENT B0 ;  /* 0x0000000000007941 */ /* 0x000fea0003800200 */
.L_x_3078:
[----:B------:R0:W-:Y:S01]  /*7440*/  STG.E.U8 desc[UR36][R8.64], R4 ;  /* 0x0000000408007986 */ /* 0x0001e2000c101124 */
[----:B------:R-:W-:Y:S05]  /*7450*/  BRA `(.L_x_3067) ;  /* 0x00000008000c7947 */ /* 0x000fea0003800000 */
.L_x_3076:
        /* <DEDUP_REMOVED lines=17> */
.L_x_3083:
[----:B------:R-:W-:-:S04]  /*7570*/  SHF.R.U32.HI R3, RZ, 0x18, R5 ;  /* 0x00000018ff037819 */ /* 0x000fc80000011605 */
[----:B------:R-:W-:-:S04]  /*7580*/  LOP3.LUT R0, R0, 0x80, R3, 0xf8, !PT ;  /* 0x0000008000007812 */ /* 0x000fc800078ef803 */
[----:B------:R-:W-:-:S07]  /*7590*/  PRMT R4, R0, 0x7610, R4 ;  /* 0x0000761000047816 */ /* 0x000fce0000000004 */
.L_x_3082:
[----:B------:R-:W-:Y:S05]  /*75a0*/  BSYNC.RECONVERGENT B0 ;  /* 0x0000000000007941 */ /* 0x000fea0003800200 */
.L_x_3081:
[----:B------:R0:W-:Y:S01]  /*75b0*/  STG.E.U8 desc[UR36][R8.64], R4 ;  /* 0x0000000408007986 */ /* 0x0001e2000c101124 */
[----:B------:R-:W-:Y:S05]  /*75c0*/  BRA `(.L_x_3067) ;  /* 0x0000000400b07947 */ /* 0x000fea0003800000 */
.L_x_3075:
        /* <DEDUP_REMOVED lines=22> */
.L_x_3085:
[----:B------:R-:W-:-:S06]  /*7730*/  IMAD.U32 R4, R18, 0x10000, RZ ;  /* 0x0001000012047824 */ /* 0x000fcc00078e00ff */
[----:B------:R-:W0:Y:S02]  /*7740*/  F2I.U64.TRUNC R4, R4 ;  /* 0x0000000400047311 */ /* 0x000e24000020d800 */
[----:B0-----:R0:W-:Y:S01]  /*7750*/  STG.E.64 desc[UR36][R8.64], R4 ;  /* 0x0000000408007986 */ /* 0x0011e2000c101b24 */
[----:B------:R-:W-:Y:S05]  /*7760*/  BRA `(.L_x_3067) ;  /* 0x0000000400487947 */ /* 0x000fea0003800000 */
.L_x_3084:
[----:B------:R-:W-:-:S04]  /*7770*/  IMAD.U32 R18, R18, 0x10000, RZ ;  /* 0x0001000012127824 */ /* 0x000fc800078e00ff */
[----:B------:R-:W0:Y:S02]  /*7780*/  F2I.FTZ.U32.TRUNC.NTZ R3, R18 ;  /* 0x0000001200037305 */ /* 0x000e24000021f000 */
[----:B0-----:R0:W-:Y:S01]  /*7790*/  STG.E desc[UR36][R8.64], R3 ;  /* 0x0000000308007986 */ /* 0x0011e2000c101924 */
[----:B------:R-:W-:Y:S05]  /*77a0*/  BRA `(.L_x_3067) ;  /* 0x0000000400387947 */ /* 0x000fea0003800000 */
.L_x_3074:
        /* <DEDUP_REMOVED lines=11> */
.L_x_3087:
[----:B------:R-:W-:Y:S01]  /*7860*/  IMAD.U32 R18, R18, 0x10000, RZ ;  /* 0x0001000012127824 */ /* 0x000fe200078e00ff */
[----:B------:R-:W-:-:S03]  /*7870*/  CS2R R6, SRZ ;  /* 0x0000000000067805 */ /* 0x000fc6000001ff00 */
[----:B------:R-:W-:-:S06]  /*7880*/  FMUL.FTZ R4, R18, 1 ;  /* 0x3f80000012047820 */ /* 0x000fcc0000410000 */
[----:B------:R-:W0:Y:S02]  /*7890*/  F2F.F64.F32 R4, R4 ;  /* 0x0000000400047310 */ /* 0x000e240000201800 */
[----:B0-----:R4:W-:Y:S01]  /*78a0*/  STG.E.128 desc[UR36][R8.64], R4 ;  /* 0x0000000408007986 */ /* 0x0019e2000c101d24 */
[----:B------:R-:W-:Y:S05]  /*78b0*/  BRA `(.L_x_3067) ;  /* 0x0000000000f47947 */ /* 0x000fea0003800000 */
.L_x_3086:
[----:B------:R-:W-:-:S13]  /*78c0*/  ISETP.NE.AND P0, PT, R0, 0xf, PT ;  /* 0x0000000f0000780c */ /* 0x000fda0003f05270 */
[----:B------:R-:W-:Y:S05]  /*78d0*/  @!P0 BRA `(.L_x_3088) ;  /* 0x0000000000e88947 */ /* 0x000fea0003800000 */
[----:B------:R-:W-:-:S13]  /*78e0*/  ISETP.NE.AND P0, PT, R0, 0x17, PT ;  /* 0x000000170000780c */ /* 0x000fda0003f05270 */
[----:B------:R-:W-:Y:S05]  /*78f0*/  @!P0 BRA `(.L_x_3089) ;  /* 0x0000000000908947 */ /* 0x000fea0003800000 */
[----:B------:R-:W-:-:S13]  /*7900*/  ISETP.NE.AND P0, PT, R0, 0x18, PT ;  /* 0x000000180000780c */ /* 0x000fda0003f05270 */
[----:B------:R-:W-:Y:S05]  /*7910*/  @!P0 BRA `(.L_x_3090) ;  /* 0x0000000000448947 */ /* 0x000fea0003800000 */
.L_x_3066:
        /* <DEDUP_REMOVED lines=16> */
.L_x_3091:
[----:B------:R-:W-:Y:S05]  /*7a20*/  BRA `(.L_x_3067) ;  /* 0x0000000000987947 */ /* 0x000fea0003800000 */
.L_x_3090:
        /* <DEDUP_REMOVED lines=13> */
.L_x_3093:
[----:B------:R-:W-:Y:S05]  /*7b00*/  BSYNC.RECONVERGENT B0 ;  /* 0x0000000000007941 */ /* 0x000fea0003800200 */
.L_x_3092:
[----:B------:R-:W-:-:S05]  /*7b10*/  LOP3.LUT R3, R0, 0x80, R3, 0xf8, !PT ;  /* 0x0000008000037812 */ /* 0x000fca00078ef803 */
[----:B------:R1:W-:Y:S01]  /*7b20*/  STG.E.U8 desc[UR36][R8.64], R3 ;  /* 0x0000000308007986 */ /* 0x0003e2000c101124 */
[----:B------:R-:W-:Y:S05]  /*7b30*/  BRA `(.L_x_3067) ;  /* 0x0000000000547947 */ /* 0x000fea0003800000 */
.L_x_3089:
        /* <DEDUP_REMOVED lines=12> */
.L_x_3095:
[----:B------:R-:W-:Y:S01]  /*7c00*/  IMAD.MOV.U32 R0, RZ, RZ, 0x7f ;  /* 0x0000007fff007424 */ /* 0x000fe200078e00ff */
[----:B------:R-:W-:-:S04]  /*7c10*/  ISETP.GT.U32.AND P0, PT, R4, 0x7f800000, PT ;  /* 0x7f8000000400780c */ /* 0x000fc80003f04070 */
[----:B------:R-:W-:-:S09]  /*7c20*/  SEL R0, R0, 0x7c, P0 ;  /* 0x0000007c00007807 */ /* 0x000fd20000000000 */
.L_x_3096:
[----:B------:R-:W-:Y:S05]  /*7c30*/  BSYNC.RECONVERGENT B0 ;  /* 0x0000000000007941 */ /* 0x000fea0003800200 */
.L_x_3094:
[----:B------:R-:W-:-:S04]  /*7c40*/  SHF.R.U32.HI R3, RZ, 0x18, R3 ;  /* 0x00000018ff037819 */ /* 0x000fc80000011603 */
[----:B------:R-:W-:-:S05]  /*7c50*/  LOP3.LUT R3, R0, 0x80, R3, 0xf8, !PT ;  /* 0x0000008000037812 */ /* 0x000fca00078ef803 */
[----:B------:R2:W-:Y:S01]  /*7c60*/  STG.E.U8 desc[UR36][R8.64], R3 ;  /* 0x0000000308007986 */ /* 0x0005e2000c101124 */
[----:B------:R-:W-:Y:S05]  /*7c70*/  BRA `(.L_x_3067) ;  /* 0x0000000000047947 */ /* 0x000fea0003800000 */
.L_x_3088:
[----:B------:R0:W-:Y:S02]  /*7c80*/  STG.E.U16 desc[UR36][R8.64], R18 ;  /* 0x0000001208007986 */ /* 0x0001e4000c101524 */
.L_x_3067:
[----:B------:R-:W-:-:S07]  /*7c90*/  VIADD R25, R25, 0x80 ;  /* 0x0000008019197836 */ /* 0x000fce0000000000 */
.L_x_3026:
[----:B------:R-:W-:Y:S05]  /*7ca0*/  BSYNC.RECONVERGENT B6 ;  /* 0x0000000000067941 */ /* 0x000fea0003800200 */
.L_x_3025:
[----:B------:R-:W-:-:S13]  /*7cb0*/  ISETP.GE.AND P0, PT, R25, R16, PT ;  /* 0x000000101900720c */ /* 0x000fda0003f06270 */
[----:B------:R-:W-:Y:S05]  /*7cc0*/  @P0 EXIT ;  /* 0x000000000000094d */ /* 0x000fea0003800000 */
[----:B01-34-:R-:W0:Y:S01]  /*7cd0*/  LDC.64 R4, c[0x0][0x388] ;  /* 0x0000e200ff047b82 */ /* 0x01be220000000a00 */
[----:B------:R-:W1:Y:S01]  /*7ce0*/  LDCU UR4, c[0x0][0x3a8] ;  /* 0x00007500ff0477ac */ /* 0x000e620008000800 */
[----:B--2--5:R-:W-:Y:S01]  /*7cf0*/  PRMT R0, R17, 0x9910, RZ ;  /* 0x0000991011007816 */ /* 0x024fe200000000ff */
        /* <DEDUP_REMOVED lines=16> */
[----:B0-----:R-:W-:Y:S01]  /*7e00*/  STG.E.U8 desc[UR36][R2.64], R19 ;  /* 0x0000001302007986 */ /* 0x001fe2000c101124 */
[----:B------:R-:W-:Y:S05]  /*7e10*/  EXIT ;  /* 0x000000000000794d */ /* 0x000fea0003800000 */
.L_x_3100:
[----:B------:R-:W-:-:S06]  /*7e20*/  IMAD.U32 R5, R19, 0x10000, RZ ;  /* 0x0001000013057824 */ /* 0x000fcc00078e00ff */
[----:B------:R-:W0:Y:S02]  /*7e30*/  F2I.S64.TRUNC R4, R5 ;  /* 0x0000000500047311 */ /* 0x000e24000020d900 */
[----:B0-----:R-:W-:Y:S01]  /*7e40*/  STG.E.U8 desc[UR36][R2.64], R4 ;  /* 0x0000000402007986 */ /* 0x001fe2000c101124 */
[----:B------:R-:W-:Y:S05]  /*7e50*/  EXIT ;  /* 0x000000000000794d */ /* 0x000fea0003800000 */
.L_x_3099:
        /* <DEDUP_REMOVED lines=8> */
[----:B0-----:R-:W-:Y:S01]  /*7ee0*/  STG.E.64 desc[UR36][R2.64], R4 ;  /* 0x0000000402007986 */ /* 0x001fe2000c101b24 */
[----:B------:R-:W-:Y:S05]  /*7ef0*/  EXIT ;  /* 0x000000000000794d */ /* 0x000fea0003800000 */
.L_x_3103:
[----:B------:R-:W-:-:S06]  /*7f00*/  IMAD.U32 R19, R19, 0x10000, RZ ;  /* 0x0001000013137824 */ /* 0x000fcc00078e00ff */
[----:B------:R-:W0:Y:S02]  /*7f10*/  F2I.FTZ.TRUNC.NTZ R19, R19 ;  /* 0x0000001300137305 */ /* 0x000e24000021f100 */
[----:B0-----:R-:W-:Y:S01]  /*7f20*/  STG.E desc[UR36][R2.64], R19 ;  /* 0x0000001302007986 */ /* 0x001fe2000c101924 */
[----:B------:R-:W-:Y:S05]  /*7f30*/  EXIT ;  /* 0x000000000000794d */ /* 0x000fea0003800000 */
.L_x_3102:
[----:B------:R-:W-:-:S06]  /*7f40*/  IMAD.U32 R19, R19, 0x10000, RZ ;  /* 0x0001000013137824 */ /* 0x000fcc00078e00ff */
[----:B------:R-:W0:Y:S02]  /*7f50*/  F2I.FTZ.TRUNC.NTZ R19, R19 ;  /* 0x0000001300137305 */ /* 0x000e24000021f100 */
[----:B0-----:R-:W-:Y:S01]  /*7f60*/  STG.E.U16 desc[UR36][R2.64], R19 ;  /* 0x0000001302007986 */ /* 0x001fe2000c101524 */
[----:B------:R-:W-:Y:S05]  /*7f70*/  EXIT ;  /* 0x000000000000794d */ /* 0x000fea0003800000 */
.L_x_3098:
[----:B------:R-:W-:-:S13]  /*7f80*/  ISETP.GT.AND P0, PT, R0, 0x6, PT ;  /* 0x000000060000780c */ /* 0x000fda0003f04270 */
[----:B------:R-:W-:Y:S05]  /*7f90*/  @P0 BRA `(.L_x_3104) ;  /* 0x00000000002c0947 */ /* 0x000fea0003800000 */
[----:B------:R-:W-:-:S13]  /*7fa0*/  ISETP.NE.AND P0, PT, R0, 0x5, PT ;  /* 0x000000050000780c */ /* 0x000fda0003f05270 */
[----:B------:R-:W-:Y:S05]  /*7fb0*/  @!P0 BRA `(.L_x_3105) ;  /* 0x0000000000148947 */ /* 0x000fea0003800000 */
[----:B------:R-:W-:-:S13]  /*7fc0*/  ISETP.NE.AND P0, PT, R0, 0x6, PT ;  /* 0x000000060000780c */ /* 0x000fda0003f05270 */
[----:B------:R-:W-:Y:S05]  /*7fd0*/  @P0 BRA `(.L_x_3101) ;  /* 0x0000000800300947 */ /* 0x000fea0003800000 */
[----:B------:R-:W-:-:S05]  /*7fe0*/  IMAD.U32 R19, R19, 0x10000, RZ ;  /* 0x0001000013137824 */ /* 0x000fca00078e00ff */
[----:B------:R-:W-:Y:S01]  /*7ff0*/  STG.E desc[UR36][R2.64], R19 ;  /* 0x0000001302007986 */ /* 0x000fe2000c101924 */
[----:B------:R-:W-:Y:S05]  /*8000*/  EXIT ;  /* 0x000000000000794d */ /* 0x000fea0003800000 */
.L_x_3105:
[----:B------:R-:W-:-:S05]  /*8010*/  IMAD.U32 R0, R19, 0x10000, RZ ;  /* 0x0001000013007824 */ /* 0x000fca00078e00ff */
[----:B------:R-:W-:-:S05]  /*8020*/  F2FP.F16.F32.PACK_AB R0, RZ, R0 ;  /* 0x00000000ff00723e */ /* 0x000fca00000000ff */
[----:B------:R-:W-:Y:S01]  /*8030*/  STG.E.U16 desc[UR36][R2.64], R0 ;  /* 0x0000000002007986 */ /* 0x000fe2000c101524 */
[----:B------:R-:W-:Y:S05]  /*8040*/  EXIT ;  /* 0x000000000000794d */ /* 0x000fea0003800000 */
.L_x_3104:
        /* <DEDUP_REMOVED lines=8> */
[----:B------:R-:W-:Y:S01]  /*80d0*/  STG.E.64 desc[UR36][R2.64], R4 ;  /* 0x0000000402007986 */ /* 0x000fe2000c101b24 */
[----:B------:R-:W-:Y:S05]  /*80e0*/  EXIT ;  /* 0x000000000000794d */ /* 0x000fea0003800000 */
.L_x_3107:
[----:B------:R-:W-:-:S05]  /*80f0*/  IMAD.U32 R19, R19, 0x10000, RZ ;  /* 0x0001000013137824 */ /* 0x000fca00078e00ff */
[----:B------:R-:W-:-:S04]  /*8100*/  F2FP.F16.F32.PACK_AB R5, RZ, R19 ;  /* 0x00000013ff05723e */ /* 0x000fc800000000ff */
[----:B------:R-:W-:-:S05]  /*8110*/  PRMT R5, R5, 0x5410, RZ ;  /* 0x0000541005057816 */ /* 0x000fca00000000ff */
[----:B------:R-:W-:Y:S01]  /*8120*/  STG.E desc[UR36][R2.64], R5 ;  /* 0x0000000502007986 */ /* 0x000fe2000c101924 */
[----:B------:R-:W-:Y:S05]  /*8130*/  EXIT ;  /* 0x000000000000794d */ /* 0x000fea0003800000 */
.L_x_3106:
[----:B------:R-:W-:-:S04]  /*8140*/  IMAD.U32 R4, R19, 0x10000, RZ ;  /* 0x0001000013047824 */ /* 0x000fc800078e00ff */
[----:B------:R-:W-:-:S06]  /*8150*/  FMUL.FTZ R4, R4, 1 ;  /* 0x3f80000004047820 */ /* 0x000fcc0000410000 */
[----:B------:R-:W0:Y:S02]  /*8160*/  F2F.F64.F32 R4, R4 ;  /* 0x0000000400047310 */ /* 0x000e240000201800 */
[----:B0-----:R-:W-:Y:S01]  /*8170*/  STG.E.64 desc[UR36][R2.64], R4 ;  /* 0x0000000402007986 */ /* 0x001fe2000c101b24 */
[----:B------:R-:W-:Y:S05]  /*8180*/  EXIT ;  /* 0x000000000000794d */ /* 0x000fea0003800000 */
.L_x_3097:
        /* <DEDUP_REMOVED lines=12> */
[----:B0-----:R-:W-:Y:S01]  /*8250*/  STG.E.U16 desc[UR36][R2.64], R5 ;  /* 0x0000000502007986 */ /* 0x001fe2000c101524 */
[----:B------:R-:W-:Y:S05]  /*8260*/  EXIT ;  /* 0x000000000000794d */ /* 0x000fea0003800000 */
.L_x_3111:
        /* <DEDUP_REMOVED lines=18> */
.L_x_3114:
[----:B------:R-:W-:-:S04]  /*8390*/  SHF.R.U32.HI R5, RZ, 0x18, R5 ;  /* 0x00000018ff057819 */ /* 0x000fc80000011605 */
[----:B------:R-:W-:-:S07]  /*83a0*/  LOP3.LUT R0, R0, 0x80, R5, 0xf8, !PT ;  /* 0x0000008000007812 */ /* 0x000fce00078ef805 */
.L_x_3113:
[----:B------:R-:W-:Y:S05]  /*83b0*/  BSYNC.RECONVERGENT B0 ;  /* 0x0000000000007941 */ /* 0x000fea0003800200 */
.L_x_3112:
[----:B------:R-:W-:Y:S01]  /*83c0*/  STG.E.U8 desc[UR36][R2.64], R0 ;  /* 0x0000000002007986 */ /* 0x000fe2000c101124 */
[----:B------:R-:W-:Y:S05]  /*83d0*/  EXIT ;  /* 0x000000000000794d */ /* 0x000fea0003800000 */
.L_x_3110:
        /* <DEDUP_REMOVED lines=18> */
.L_x_3117:
[----:B------:R-:W-:-:S04]  /*8500*/  SHF.R.U32.HI R5, RZ, 0x18, R5 ;  /* 0x00000018ff057819 */ /* 0x000fc80000011605 */
[----:B------:R-:W-:-:S07]  /*8510*/  LOP3.LUT R0, R0, 0x80, R5, 0xf8, !PT ;  /* 0x0000008000007812 */ /* 0x000fce00078ef805 */
.L_x_3116:
[----:B------:R-:W-:Y:S05]  /*8520*/  BSYNC.RECONVERGENT B0 ;  /* 0x0000000000007941 */ /* 0x000fea0003800200 */
.L_x_3115:
[----:B------:R-:W-:Y:S01]  /*8530*/  STG.E.U8 desc[UR36][R2.64], R0 ;  /* 0x0000000002007986 */ /* 0x000fe2000c101124 */
[----:B------:R-:W-:Y:S05]  /*8540*/  EXIT ;  /* 0x000000000000794d */ /* 0x000fea0003800000 */
.L_x_3109:
[----:B------:R-:W-:-:S13]  /*8550*/  ISETP.NE.AND P0, PT, R0, 0x1c, PT ;  /* 0x0000001c0000780c */ /* 0x000fda0003f05270 */
[----:B------:R-:W-:Y:S05]  /*8560*/  @!P0 BRA `(.L_x_3118) ;  /* 0x0000000000608947 */ /* 0x000fea0003800000 */
[----:B------:R-:W-:-:S13]  /*8570*/  ISETP.NE.AND P0, PT, R0, 0x1d, PT ;  /* 0x0000001d0000780c */ /* 0x000fda0003f05270 */
[----:B------:R-:W-:Y:S05]  /*8580*/  @!P0 BRA `(.L_x_3119) ;  /* 0x0000000000488947 */ /* 0x000fea0003800000 */
[----:B------:R-:W-:-:S13]  /*8590*/  ISETP.NE.AND P0, PT, R0, 0x2c, PT ;  /* 0x0000002c0000780c */ /* 0x000fda0003f05270 */
[----:B------:R-:W-:Y:S05]  /*85a0*/  @P0 BRA `(.L_x_3101) ;  /* 0x0000000000bc0947 */ /* 0x000fea0003800000 */
[----:B------:R-:W-:Y:S02]  /*85b0*/  IMAD.U32 R19, R19, 0x10000, RZ ;  /* 0x0001000013137824 */ /* 0x000fe400078e00ff */
        /* <DEDUP_REMOVED lines=15> */
.L_x_3119:
[----:B------:R-:W-:-:S06]  /*86b0*/  IMAD.U32 R4, R19, 0x10000, RZ ;  /* 0x0001000013047824 */ /* 0x000fcc00078e00ff */
[----:B------:R-:W0:Y:S02]  /*86c0*/  F2I.U64.TRUNC R4, R4 ;  /* 0x0000000400047311 */ /* 0x000e24000020d800 */
[----:B0-----:R-:W-:Y:S01]  /*86d0*/  STG.E.64 desc[UR36][R2.64], R4 ;  /* 0x0000000402007986 */ /* 0x001fe2000c101b24 */
[----:B------:R-:W-:Y:S05]  /*86e0*/  EXIT ;  /* 0x000000000000794d */ /* 0x000fea0003800000 */
.L_x_3118:
[----:B------:R-:W-:-:S06]  /*86f0*/  IMAD.U32 R19, R19, 0x10000, RZ ;  /* 0x0001000013137824 */ /* 0x000fcc00078e00ff */
[----:B------:R-:W0:Y:S02]  /*8700*/  F2I.FTZ.U32.TRUNC.NTZ R19, R19 ;  /* 0x0000001300137305 */ /* 0x000e24000021f000 */
[----:B0-----:R-:W-:Y:S01]  /*8710*/  STG.E desc[UR36][R2.64], R19 ;  /* 0x0000001302007986 */ /* 0x001fe2000c101924 */
[----:B------:R-:W-:Y:S05]  /*8720*/  EXIT ;  /* 0x000000000000794d */ /* 0x000fea0003800000 */
.L_x_3108:
        /* <DEDUP_REMOVED lines=9> */
[----:B------:R-:W-:Y:S01]  /*87c0*/  STG.E.U8 desc[UR36][R2.64], R5 ;  /* 0x0000000502007986 */ /* 0x000fe2000c101124 */
[----:B------:R-:W-:Y:S05]  /*87d0*/  EXIT ;  /* 0x000000000000794d */ /* 0x000fea0003800000 */
.L_x_3121:
[----:B------:R-:W-:Y:S01]  /*87e0*/  IMAD.U32 R19, R19, 0x10000, RZ ;  /* 0x0001000013137824 */ /* 0x000fe200078e00ff */
[----:B------:R-:W-:-:S03]  /*87f0*/  CS2R R6, SRZ ;  /* 0x0000000000067805 */ /* 0x000fc6000001ff00 */
[----:B------:R-:W-:-:S06]  /*8800*/  FMUL.FTZ R4, R19, 1 ;  /* 0x3f80000013047820 */ /* 0x000fcc0000410000 */
[----:B------:R-:W0:Y:S02]  /*8810*/  F2F.F64.F32 R4, R4 ;  /* 0x0000000400047310 */ /* 0x000e240000201800 */
[----:B0-----:R-:W-:Y:S01]  /*8820*/  STG.E.128 desc[UR36][R2.64], R4 ;  /* 0x0000000402007986 */ /* 0x001fe2000c101d24 */
[----:B------:R-:W-:Y:S05]  /*8830*/  EXIT ;  /* 0x000000000000794d */ /* 0x000fea0003800000 */
.L_x_3120:
[----:B------:R-:W-:-:S13]  /*8840*/  ISETP.NE.AND P0, PT, R0, 0xf, PT ;  /* 0x0000000f0000780c */ /* 0x000fda0003f05270 */
[----:B------:R-:W-:Y:S05]  /*8850*/  @!P0 BRA `(.L_x_3122) ;  /* 0x0000000000e88947 */ /* 0x000fea0003800000 */
[----:B------:R-:W-:-:S13]  /*8860*/  ISETP.NE.AND P0, PT, R0, 0x17, PT ;  /* 0x000000170000780c */ /* 0x000fda0003f05270 */
[----:B------:R-:W-:Y:S05]  /*8870*/  @!P0 BRA `(.L_x_3123) ;  /* 0x0000000000908947 */ /* 0x000fea0003800000 */
[----:B------:R-:W-:-:S13]  /*8880*/  ISETP.NE.AND P0, PT, R0, 0x18, PT ;  /* 0x000000180000780c */ /* 0x000fda0003f05270 */
[----:B------:R-:W-:Y:S05]  /*8890*/  @!P0 BRA `(.L_x_3124) ;  /* 0x0000000000448947 */ /* 0x000fea0003800000 */
.L_x_3101:
        /* <DEDUP_REMOVED lines=16> */
.L_x_3125:
[----:B------:R-:W-:Y:S05]  /*89a0*/  EXIT ;  /* 0x000000000000794d */ /* 0x000fea0003800000 */
.L_x_3124:
        /* <DEDUP_REMOVED lines=13> */
.L_x_3127:
[----:B------:R-:W-:Y:S05]  /*8a80*/  BSYNC.RECONVERGENT B0 ;  /* 0x0000000000007941 */ /* 0x000fea0003800200 */
.L_x_3126:
[----:B------:R-:W-:-:S05]  /*8a90*/  LOP3.LUT R5, R0, 0x80, R5, 0xf8, !PT ;  /* 0x0000008000057812 */ /* 0x000fca00078ef805 */
[----:B------:R-:W-:Y:S01]  /*8aa0*/  STG.E.U8 desc[UR36][R2.64], R5 ;  /* 0x0000000502007986 */ /* 0x000fe2000c101124 */
[----:B------:R-:W-:Y:S05]  /*8ab0*/  EXIT ;  /* 0x000000000000794d */ /* 0x000fea0003800000 */
.L_x_3123:
        /* <DEDUP_REMOVED lines=12> */
.L_x_3129:
[----:B------:R-:W-:Y:S01]  /*8b80*/  IMAD.MOV.U32 R0, RZ, RZ, 0x7f ;  /* 0x0000007fff007424 */ /* 0x000fe200078e00ff */
[----:B------:R-:W-:-:S04]  /*8b90*/  ISETP.GT.U32.AND P0, PT, R4, 0x7f800000, PT ;  /* 0x7f8000000400780c */ /* 0x000fc80003f04070 */
[----:B------:R-:W-:-:S09]  /*8ba0*/  SEL R0, R0, 0x7c, P0 ;  /* 0x0000007c00007807 */ /* 0x000fd20000000000 */
.L_x_3130:
[----:B------:R-:W-:Y:S05]  /*8bb0*/  BSYNC.RECONVERGENT B0 ;  /* 0x0000000000007941 */ /* 0x000fea0003800200 */
.L_x_3128:
[----:B------:R-:W-:-:S04]  /*8bc0*/  SHF.R.U32.HI R5, RZ, 0x18, R5 ;  /* 0x00000018ff057819 */ /* 0x000fc80000011605 */
[----:B------:R-:W-:-:S05]  /*8bd0*/  LOP3.LUT R5, R0, 0x80, R5, 0xf8, !PT ;  /* 0x0000008000057812 */ /* 0x000fca00078ef805 */
[----:B------:R-:W-:Y:S01]  /*8be0*/  STG.E.U8 desc[UR36][R2.64], R5 ;  /* 0x0000000502007986 */ /* 0x000fe2000c101124 */
[----:B------:R-:W-:Y:S05]  /*8bf0*/  EXIT ;  /* 0x000000000000794d */ /* 0x000fea0003800000 */
.L_x_3122:
[----:B------:R-:W-:Y:S01]  /*8c00*/  STG.E.U16 desc[UR36][R2.64], R19 ;  /* 0x0000001302007986 */ /* 0x000fe2000c101524 */
[----:B------:R-:W-:Y:S05]  /*8c10*/  EXIT ;  /* 0x000000000000794d */ /* 0x000fea0003800000 */
.L_x_3131:
        /* <DEDUP_REMOVED lines=14> */
.L_x_12906:


//--------------------- .text._ZN2at6native18elementwise_kernelILi128ELi4EZNS0_22gpu_kernel_impl_nocastIZZZNS0_17log1p_kernel_cudaERNS_18TensorIteratorBaseEENKUlvE_clEvENKUlvE4_clEvEUlN3c108BFloat16EE_EEvS4_RKT_EUliE_EEviT1_ --------------------------
	.section	.text._ZN2at6native18elementwise_kernelILi128ELi4EZNS0_22gpu_kernel_impl_nocastIZZZNS0_17log1p_kernel_cudaERNS_18TensorIteratorBaseEENKUlvE_clEvENKUlvE4_clEvEUlN3c108BFloat16EE_EEvS4_RKT_EUliE_EEviT1_,"ax",@progbits
	.align	128
        .global         _ZN2at6native18elementwise_kernelILi128ELi4EZNS0_22gpu_kernel_impl_nocastIZZZNS0_17log1p_kernel_cudaERNS_18TensorIteratorBaseEENKUlvE_clEvENKUlvE4_clEvEUlN3c108BFloat16EE_EEvS4_RKT_EUliE_EEviT1_
        .type           _ZN2at6native18elementwise_kernelILi128ELi4EZNS0_22gpu_kernel_impl_nocastIZZZNS0_17log1p_kernel_cudaERNS_18TensorIteratorBaseEENKUlvE_clEvENKUlvE4_clEvEUlN3c108BFloat16EE_EEvS4_RKT_EUliE_EEviT1_,@function
        .size           _ZN2at6native18elementwise_kernelILi128ELi4EZNS0_22gpu_kernel_impl_nocastIZZZNS0_17log1p_kernel_cudaERNS_18TensorIteratorBaseEENKUlvE_clEvENKUlvE4_clEvEUlN3c108BFloat16EE_EEvS4_RKT_EUliE_EEviT1_,(.L_x_12907 - _ZN2at6native18elementwise_kernelILi128ELi4EZNS0_22gpu_kernel_impl_nocastIZZZNS0_17log1p_kernel_cudaERNS_18TensorIteratorBaseEENKUlvE_clEvENKUlvE4_clEvEUlN3c108BFloat16EE_EEvS4_RKT_EUliE_EEviT1_)
        .other          _ZN2at6native18elementwise_kernelILi128ELi4EZNS0_22gpu_kernel_impl_nocastIZZZNS0_17log1p_kernel_cudaERNS_18TensorIteratorBaseEENKUlvE_clEvENKUlvE4_clEvEUlN3c108BFloat16EE_EEvS4_RKT_EUliE_EEviT1_,@"STO_CUDA_ENTRY STV_DEFAULT"
_ZN2at6native18elementwise_kernelILi128ELi4EZNS0_22gpu_kernel_impl_nocastIZZZNS0_17log1p_kernel_cudaERNS_18TensorIteratorBaseEENKUlvE_clEvENKUlvE4_clEvEUlN3c108BFloat16EE_EEvS4_RKT_EUliE_EEviT1_:
.text._ZN2at6native18elementwise_kernelILi128ELi4EZNS0_22gpu_kernel_impl_nocastIZZZNS0_17log1p_kernel_cudaERNS_18TensorIteratorBaseEENKUlvE_clEvENKUlvE4_clEvEUlN3c108BFloat16EE_EEvS4_RKT_EUliE_EEviT1_:
        /* <DEDUP_REMOVED lines=15> */
[----:B0-----:R-:W2:Y:S01]  /*00f0*/  LDG.E.U16 R4, desc[UR6][R4.64] ;  /* 0x0000000604047981 */ /* 0x001ea2000c1e1500 */
[----:B------:R-:W-:Y:S01]  /*0100*/  HFMA2 R9, -RZ, RZ, 1.625, 0 ;  /* 0x3e800000ff097431 */ /* 0x000fe200000001ff */
[----:B------:R-:W-:Y:S02]  /*0110*/  MOV R11, 0x3d39bf78 ;  /* 0x3d39bf78000b7802 */ /* 0x000fe40000000f00 */
[----:B------:R-:W-:Y:S02]  /*0120*/  IADD3 R3, PT, PT, R3, 0x80, RZ ;  /* 0x0000008003037810 */ /* 0x000fe40007ffe0ff */
[----:B--2---:R-:W-:-:S04]  /*0130*/  SHF.L.U32 R0, R4, 0x10, RZ ;  /* 0x0000001004007819 */ /* 0x004fc800000006ff */
[C---:B------:R-:W-:Y:S01]  /*0140*/  ISETP.GE.U32.AND P0, PT, R0.reuse, 0x7f800000, PT ;  /* 0x7f8000000000780c */ /* 0x040fe20003f06070 */
[----:B------:R-:W-:-:S03]  /*0150*/  FADD.FTZ.RZ R2, R0, 1 ;  /* 0x3f80000000027421 */ /* 0x000fc6000001c000 */
[----:B------:R-:W-:Y:S02]  /*0160*/  ISETP.GT.AND P1, PT, R0, -0x40800000, P0 ;  /* 0xbf8000000000780c */ /* 0x000fe40000724270 */
[----:B------:R-:W-:-:S04]  /*0170*/  IADD3 R2, PT, PT, R2, -0x3f400000, RZ ;  /* 0xc0c0000002027810 */ /* 0x000fc80007ffe0ff */
[----:B------:R-:W-:-:S04]  /*0180*/  LOP3.LUT R7, R2, 0xff800000, RZ, 0xc0, !PT ;  /* 0xff80000002077812 */ /* 0x000fc800078ec0ff */
[----:B------:R-:W-:Y:S02]  /*0190*/  IADD3 R6, PT, PT, -R7, 0x40800000, RZ ;  /* 0x4080000007067810 */ /* 0x000fe40007ffe1ff */
[-C--:B------:R-:W-:Y:S02]  /*01a0*/  IADD3 R2, PT, PT, R0, -R7.reuse, RZ ;  /* 0x8000000700027210 */ /* 0x080fe40007ffe0ff */
[----:B------:R-:W-:Y:S01]  /*01b0*/  I2FP.F32.S32 R7, R7 ;  /* 0x0000000700077245 */ /* 0x000fe20000201400 */
[----:B------:R-:W-:-:S04]  /*01c0*/  FFMA.FTZ R9, R6, R9, -1 ;  /* 0xbf80000006097423 */ /* 0x000fc80000010009 */
[----:B------:R-:W-:Y:S01]  /*01d0*/  FADD.FTZ R2, R2, R9 ;  /* 0x0000000902027221 */ /* 0x000fe20000010000 */
[----:B------:R-:W-:Y:S01]  /*01e0*/  FMUL.FTZ R7, R7, 1.1920928955078125e-07 ;  /* 0x3400000007077820 */ /* 0x000fe20000410000 */
[----:B------:R-:W-:Y:S02]  /*01f0*/  @P0 MOV R9, 0x7f800000 ;  /* 0x7f80000000090802 */ /* 0x000fe40000000f00 */
        /* <DEDUP_REMOVED lines=9> */
[----:B------:R-:W-:Y:S02]  /*0290*/  FFMA.FTZ R2, R2, R5, R2 ;  /* 0x0000000502027223 */ /* 0x000fe40000010002 */
[----:B------:R-:W0:Y:S02]  /*02a0*/  LDC.64 R4, c[0x0][0x580] ;  /* 0x00016000ff047b82 */ /* 0x000e240000000a00 */
[----:B------:R-:W-:Y:S01]  /*02b0*/  FFMA.FTZ R2, R7, 0.69314718246459960938, R2 ;  /* 0x3f31721807027823 */ /* 0x000fe20000010002 */
[C---:B------:R-:W-:Y:S01]  /*02c0*/  @P1 FFMA.FTZ R2, R0.reuse, R9, +INF ;  /* 0x7f80000000021423 */ /* 0x040fe20000010009 */
[----:B------:R-:W-:-:S04]  /*02d0*/  @P0 FSETP.NEU.FTZ.AND P1, PT, R0, RZ, PT ;  /* 0x000000ff0000020b */ /* 0x000fc80003f3d000 */
[----:B------:R-:W-:Y:S02]  /*02e0*/  @P0 FSEL R2, R2, -RZ, P1 ;  /* 0x800000ff02020208 */ /* 0x000fe40000800000 */
[----:B------:R-:W-:Y:S02]  /*02f0*/  ISETP.GE.AND P0, PT, R3, UR4, PT ;  /* 0x0000000403007c0c */ /* 0x000fe4000bf06270 */
[----:B------:R-:W-:-:S11]  /*0300*/  F2FP.BF16.F32.PACK_AB R2, RZ, R2 ;  /* 0x00000002ff02723e */ /* 0x000fd600000010ff */
[----:B------:R-:W-:Y:S05]  /*0310*/  @P0 BREAK.RELIABLE B1 ;  /* 0x0000000000010942 */ /* 0x000fea0003800100 */
[----:B0-----:R0:W-:Y:S01]  /*0320*/  STG.E.U16 desc[UR6][R4.64], R2 ;  /* 0x0000000204007986 */ /* 0x0011e2000c101506 */
[----:B------:R-:W-:Y:S05]  /*0330*/  @P0 BRA `(.L_x_3136) ;  /* 0x0000000400280947 */ /* 0x000fea0003800000 */
[----:B0-----:R-:W0:Y:S02]  /*0340*/  LDC.64 R4, c[0x0][0x588] ;  /* 0x00016200ff047b82 */ /* 0x001e240000000a00 */
[----:B0-----:R-:W2:Y:S01]  /*0350*/  LDG.E.U16 R4, desc[UR6][R4.64] ;  /* 0x0000000604047981 */ /* 0x001ea2000c1e1500 */
[----:B------:R-:W-:Y:S02]  /*0360*/  MOV R9, 0x3e800000 ;  /* 0x3e80000000097802 */ /* 0x000fe40000000f00 */
        /* <DEDUP_REMOVED lines=29> */
[----:B------:R-:W-:-:S04]  /*0540*/  @P0 FSEL R2, R2, -RZ, P1 ;  /* 0x800000ff02020208 */ /* 0x000fc80000800000 */
[----:B------:R-:W-:-:S05]  /*0550*/  F2FP.BF16.F32.PACK_AB R2, RZ, R2 ;  /* 0x00000002ff02723e */ /* 0x000fca00000010ff */
[----:B0-----:R0:W-:Y:S02]  /*0560*/  STG.E.U16 desc[UR6][R4.64], R2 ;  /* 0x0000000204007986 */ /* 0x0011e4000c101506 */
.L_x_3135:
[----:B------:R-:W-:-:S13]  /*0570*/  ISETP.GE.AND P0, PT, R3, UR4, PT ;  /* 0x0000000403007c0c */ /* 0x000fda000bf06270 */
[----:B------:R-:W-:Y:S05]  /*0580*/  @P0 BREAK.RELIABLE B1 ;  /* 0x0000000000010942 */ /* 0x000fea0003800100 */
[----:B------:R-:W-:Y:S05]  /*0590*/  @P0 BRA `(.L_x_3136) ;  /* 0x0000000000900947 */ /* 0x000fea0003800000 */
[----:B------:R-:W-:Y:S05]  /*05a0*/  BSYNC.RELIABLE B1 ;  /* 0x0000000000017941 */ /* 0x000fea0003800100 */
.L_x_3134:
[----:B0-----:R-:W0:Y:S02]  /*05b0*/  LDC.64 R4, c[0x0][0x588] ;  /* 0x00016200ff047b82 */ /* 0x001e240000000a00 */
        /* <DEDUP_REMOVED lines=34> */
.L_x_3136:
[----:B------:R-:W-:Y:S05]  /*07e0*/  BSYNC.RECONVERGENT B0 ;  /* 0x0000000000007941 */ /* 0x000fea0003800200 */
.L_x_3133:
[----:B------:R-:W-:Y:S05]  /*07f0*/  WARPSYNC.ALL ;  /* 0x0000000000007948 */ /* 0x000fea0003800000 */
[----:B------:R-:W-:-:S13]  /*0800*/  ISETP.GE.AND P0, PT, R3, UR4, PT ;  /* 0x0000000403007c0c */ /* 0x000fda000bf06270 */
[----:B------:R-:W-:Y:S05]  /*0810*/  @P0 EXIT ;  /* 0x000000000000094d */ /* 0x000fea0003800000 */
[----:B01----:R-:W0:Y:S02]  /*0820*/  LDC.64 R2, c[0x0][0x588] ;  /* 0x00016200ff027b82 */ /* 0x003e240000000a00 */
[----:B0-----:R-:W2:Y:S01]  /*0830*/  LDG.E.U16 R2, desc[UR6][R2.64] ;  /* 0x0000000602027981 */ /* 0x001ea2000c1e1500 */
[----:B------:R-:W-:Y:S01]  /*0840*/  HFMA2 R7, -RZ, RZ, 1.625, 0 ;  /* 0x3e800000ff077431 */ /* 0x000fe200000001ff */
[----:B------:R-:W-:Y:S02]  /*0850*/  MOV R9, 0x3d39bf78 ;  /* 0x3d39bf7800097802 */ /* 0x000fe40000000f00 */
        /* <DEDUP_REMOVED lines=29> */
[----:B0-----:R-:W-:Y:S01]  /*0a30*/  STG.E.U16 desc[UR6][R2.64], R4 ;  /* 0x0000000402007986 */ /* 0x001fe2000c101506 */
[----:B------:R-:W-:Y:S05]  /*0a40*/  EXIT ;  /* 0x000000000000794d */ /* 0x000fea0003800000 */
.L_x_3132:
        /* <DEDUP_REMOVED lines=306> */
.L_x_3140:
[----:B------:R-:W0:Y:S02]  /*1d70*/  LDCU.64 UR8, c[0x0][0x588] ;  /* 0x0000b100ff0877ac */ /* 0x000e240008000a00 */
[----:B0-----:R-:W-:-:S05]  /*1d80*/  IADD3 R6, P0, PT, R4, UR8, RZ ;  /* 0x0000000804067c10 */ /* 0x001fca000ff1e0ff */
[----:B------:R-:W-:Y:S01]  /*1d90*/  IMAD.X R7, RZ, RZ, UR9, P0 ;  /* 0x00000009ff077e24 */ /* 0x000fe200080e06ff */
[----:B------:R-:W-:Y:S01]  /*1da0*/  MOV R10, 0x3e800000 ;  /* 0x3e800000000a7802 */ /* 0x000fe20000000f00 */
[----:B------:R-:W0:Y:S03]  /*1db0*/  LDCU.64 UR8, c[0x0][0x580] ;  /* 0x0000b000ff0877ac */ /* 0x000e260008000a00 */
[----:B------:R-:W2:Y:S01]  /*1dc0*/  LDG.E.U16 R6, desc[UR6][R6.64] ;  /* 0x0000000606067981 */ /* 0x000ea2000c1e1500 */
[----:B------:R-:W-:Y:S02]  /*1dd0*/  MOV R13, 0x3d39bf78 ;  /* 0x3d39bf78000d7802 */ /* 0x000fe40000000f00 */
[----:B------:R-:W-:Y:S02]  /*1de0*/  IADD3 R3, PT, PT, R3, 0x80, RZ ;  /* 0x0000008003037810 */ /* 0x000fe40007ffe0ff */
[----:B--2---:R-:W-:-:S04]  /*1df0*/  SHF.L.U32 R11, R6, 0x10, RZ ;  /* 0x00000010060b7819 */ /* 0x004fc800000006ff */
[C---:B------:R-:W-:Y:S01]  /*1e00*/  ISETP.GE.U32.AND P0, PT, R11.reuse, 0x7f800000, PT ;  /* 0x7f8000000b00780c */ /* 0x040fe20003f06070 */
[----:B------:R-:W-:-:S03]  /*1e10*/  FADD.FTZ.RZ R4, R11, 1 ;  /* 0x3f8000000b047421 */ /* 0x000fc6000001c000 */
[----:B------:R-:W-:Y:S02]  /*1e20*/  ISETP.GT.AND P1, PT, R11, -0x40800000, P0 ;  /* 0xbf8000000b00780c */ /* 0x000fe40000724270 */
[----:B------:R-:W-:-:S04]  /*1e30*/  IADD3 R4, PT, PT, R4, -0x3f400000, RZ ;  /* 0xc0c0000004047810 */ /* 0x000fc80007ffe0ff */
[----:B------:R-:W-:-:S03]  /*1e40*/  LOP3.LUT R4, R4, 0xff800000, RZ, 0xc0, !PT ;  /* 0xff80000004047812 */ /* 0x000fc600078ec0ff */
[----:B------:R-:W-:Y:S02]  /*1e50*/  @P0 MOV R6, 0x7f800000 ;  /* 0x7f80000000060802 */ /* 0x000fe40000000f00 */
[----:B------:R-:W-:Y:S02]  /*1e60*/  IADD3 R9, PT, PT, -R4, 0x40800000, RZ ;  /* 0x4080000004097810 */ /* 0x000fe40007ffe1ff */
        /* <DEDUP_REMOVED lines=14> */
[----:B------:R-:W-:-:S04]  /*1f50*/  FFMA.FTZ R7, R8, R7, R8 ;  /* 0x0000000708077223 */ /* 0x000fc80000010008 */
[----:B------:R-:W-:Y:S01]  /*1f60*/  FFMA.FTZ R7, R4, 0.69314718246459960938, R7 ;  /* 0x3f31721804077823 */ /* 0x000fe20000010007 */
[C---:B------:R-:W-:Y:S01]  /*1f70*/  @P1 FFMA.FTZ R7, R11.reuse, R6, +INF ;  /* 0x7f8000000b071423 */ /* 0x040fe20000010006 */
[----:B------:R-:W-:-:S04]  /*1f80*/  @P0 FSETP.NEU.FTZ.AND P1, PT, R11, RZ, PT ;  /* 0x000000ff0b00020b */ /* 0x000fc80003f3d000 */
[----:B------:R-:W-:Y:S02]  /*1f90*/  @P0 FSEL R7, R7, -RZ, P1 ;  /* 0x800000ff07070208 */ /* 0x000fe40000800000 */
[----:B0-----:R-:W-:Y:S02]  /*1fa0*/  IADD3 R4, P0, PT, R5, UR8, RZ ;  /* 0x0000000805047c10 */ /* 0x001fe4000ff1e0ff */
[----:B------:R-:W-:Y:S02]  /*1fb0*/  F2FP.BF16.F32.PACK_AB R7, RZ, R7 ;  /* 0x00000007ff07723e */ /* 0x000fe400000010ff */
[----:B------:R-:W-:Y:S02]  /*1fc0*/  IADD3.X R5, PT, PT, RZ, UR9, RZ, P0, !PT ;  /* 0x00000009ff057c10 */ /* 0x000fe400087fe4ff */
[----:B------:R-:W-:-:S03]  /*1fd0*/  ISETP.GE.AND P0, PT, R3, UR4, PT ;  /* 0x0000000403007c0c */ /* 0x000fc6000bf06270 */
[----:B------:R0:W-:Y:S10]  /*1fe0*/  STG.E.U16 desc[UR6][R4.64], R7 ;  /* 0x0000000704007986 */ /* 0x0001f4000c101506 */
[----:B------:R-:W-:Y:S05]  /*1ff0*/  @P0 BREAK.RELIABLE B1 ;  /* 0x0000000000010942 */ /* 0x000fea0003800100 */
        /* <DEDUP_REMOVED lines=299> */
.L_x_3142:
[----:B------:R-:W0:Y:S02]  /*32b0*/  LDCU.64 UR8, c[0x0][0x588] ;  /* 0x0000b100ff0877ac */ /* 0x000e240008000a00 */
[----:B0-----:R-:W-:-:S04]  /*32c0*/  IADD3 R6, P0, PT, R4, UR8, RZ ;  /* 0x0000000804067c10 */ /* 0x001fc8000ff1e0ff */
[----:B------:R-:W-:Y:S01]  /*32d0*/  IADD3.X R7, PT, PT, RZ, UR9, RZ, P0, !PT ;  /* 0x00000009ff077c10 */ /* 0x000fe200087fe4ff */
[----:B------:R-:W0:Y:S04]  /*32e0*/  LDCU.64 UR8, c[0x0][0x580] ;  /* 0x0000b000ff0877ac */ /* 0x000e280008000a00 */
[----:B------:R-:W2:Y:S01]  /*32f0*/  LDG.E.U16 R6, desc[UR6][R6.64] ;  /* 0x0000000606067981 */ /* 0x000ea2000c1e1500 */
[----:B------:R-:W-:Y:S02]  /*3300*/  MOV R10, 0x3e800000 ;  /* 0x3e800000000a7802 */ /* 0x000fe40000000f00 */
[----:B------:R-:W-:Y:S02]  /*3310*/  MOV R13, 0x3d39bf78 ;  /* 0x3d39bf78000d7802 */ /* 0x000fe40000000f00 */
[----:B------:R-:W-:-:S02]  /*3320*/  IADD3 R3, PT, PT, R3, 0x80, RZ ;  /* 0x0000008003037810 */ /* 0x000fc40007ffe0ff */
        /* <DEDUP_REMOVED lines=29> */
[----:B------:R-:W-:-:S05]  /*3500*/  IADD3.X R5, PT, PT, RZ, UR9, RZ, P0, !PT ;  /* 0x00000009ff057c10 */ /* 0x000fca00087fe4ff */
[----:B------:R0:W-:Y:S04]  /*3510*/  STG.E.U16 desc[UR6][R4.64], R7 ;  /* 0x0000000704007986 */ /* 0x0001e8000c101506 */
.L_x_3139:
[----:B------:R-:W-:-:S13]  /*3520*/  ISETP.GE.AND P0, PT, R3, UR4, PT ;  /* 0x0000000403007c0c */ /* 0x000fda000bf06270 */
[----:B------:R-:W-:Y:S05]  /*3530*/  @P0 BREAK.RELIABLE B1 ;  /* 0x0000000000010942 */ /* 0x000fea0003800100 */
[----:B------:R-:W-:Y:S05]  /*3540*/  @P0 BRA `(.L_x_3141) ;  /* 0x0000001400480947 */ /* 0x000fea0003800000 */
[----:B------:R-:W-:Y:S05]  /*3550*/  BSYNC.RELIABLE B1 ;  /* 0x0000000000017941 */ /* 0x000fea0003800100 */
.L_x_3138:
        /* <DEDUP_REMOVED lines=298> */
.L_x_3143:
        /* <DEDUP_REMOVED lines=39> */
.L_x_3141:
[----:B------:R-:W-:Y:S05]  /*4a70*/  BSYNC.RECONVERGENT B0 ;  /* 0x0000000000007941 */ /* 0x000fea0003800200 */
.L_x_3137:
[----:B------:R-:W-:Y:S05]  /*4a80*/  WARPSYNC.ALL ;  /* 0x0000000000007948 */ /* 0x000fea0003800000 */
[----:B------:R-:W-:-:S13]  /*4a90*/  ISETP.GE.AND P0, PT, R3, UR4, PT ;  /* 0x0000000403007c0c */ /* 0x000fda000bf06270 */
[----:B------:R-:W-:Y:S05]  /*4aa0*/  @P0 EXIT ;  /* 0x000000000000094d */ /* 0x000fea0003800000 */
[----:B------:R-:W2:Y:S01]  /*4ab0*/  LDCU.64 UR4, c[0x0][0x390] ;  /* 0x00007200ff0477ac */ /* 0x000ea20008000a00 */
[----:B01----:R-:W-:Y:S01]  /*4ac0*/  HFMA2 R4, -RZ, RZ, 0, 0 ;  /* 0x00000000ff047431 */ /* 0x003fe200000001ff */
[----:B------:R-:W-:Y:S01]  /*4ad0*/  MOV R5, R3 ;  /* 0x0000000300057202 */ /* 0x000fe20000000f00 */
[----:B------:R-:W0:Y:S01]  /*4ae0*/  LDCU UR8, c[0x0][0x38c] ;  /* 0x00007180ff0877ac */ /* 0x000e220008000800 */
[----:B------:R-:W-:Y:S01]  /*4af0*/  ISETP.NE.AND P0, PT, R2, RZ, PT ;  /* 0x000000ff0200720c */ /* 0x000fe20003f05270 */
        /* <DEDUP_REMOVED lines=293> */
.L_x_3144:
[----:B------:R-:W0:Y:S02]  /*5d50*/  LDCU.128 UR8, c[0x0][0x580] ;  /* 0x0000b000ff0877ac */ /* 0x000e240008000c00 */
[----:B0-----:R-:W-:-:S04]  /*5d60*/  IADD3 R4, P0, PT, R2, UR10, RZ ;  /* 0x0000000a02047c10 */ /* 0x001fc8000ff1e0ff */
[----:B------:R-:W-:-:S05]  /*5d70*/  IADD3.X R5, PT, PT, RZ, UR11, RZ, P0, !PT ;  /* 0x0000000bff057c10 */ /* 0x000fca00087fe4ff */
[----:B------:R-:W2:Y:S01]  /*5d80*/  LDG.E.U16 R4, desc[UR6][R4.64] ;  /* 0x0000000604047981 */ /* 0x000ea2000c1e1500 */
[----:B------:R-:W-:Y:S02]  /*5d90*/  MOV R7, 0x3e800000 ;  /* 0x3e80000000077802 */ /* 0x000fe40000000f00 */
        /* <DEDUP_REMOVED lines=28> */
[----:B------:R-:W-:Y:S02]  /*5f60*/  IADD3 R2, P0, PT, R3, UR8, RZ ;  /* 0x0000000803027c10 */ /* 0x000fe4000ff1e0ff */
[----:B------:R-:W-:Y:S02]  /*5f70*/  F2FP.BF16.F32.PACK_AB R0, RZ, R0 ;  /* 0x00000000ff00723e */ /* 0x000fe400000010ff */
[----:B------:R-:W-:-:S05]  /*5f80*/  IADD3.X R3, PT, PT, RZ, UR9, RZ, P0, !PT ;  /* 0x00000009ff037c10 */ /* 0x000fca00087fe4ff */
[----:B------:R-:W-:Y:S01]  /*5f90*/  STG.E.U16 desc[UR6][R2.64], R0 ;  /* 0x0000000002007986 */ /* 0x000fe2000c101506 */
[----:B------:R-:W-:Y:S05]  /*5fa0*/  EXIT ;  /* 0x000000000000794d */ /* 0x000fea0003800000 */
.L_x_3145:
        /* <DEDUP_REMOVED lines=13> */
.L_x_12907:


//--------------------- .text._ZN2at6native27unrolled_elementwise_kernelIZZZNS0_17log1p_kernel_cudaERNS_18TensorIteratorBaseEENKUlvE_clEvENKUlvE4_clEvEUlN3c108BFloat16EE_St5arrayIPcLm2EELi4E23TrivialOffsetCalculatorILi1EjESD_NS0_6memory15LoadWithoutCastENSE_16StoreWithoutCastEEEviT_T0_T2_T3_T4_T5_ --------------------------
	.section	.text._ZN2at6native27unrolled_elementwise_kernelIZZZNS0_17log1p_kernel_cudaERNS_18TensorIteratorBaseEENKUlvE_clEvENKUlvE4_clEvEUlN3c108BFloat16EE_St5arrayIPcLm2EELi4E23TrivialOffsetCalculatorILi1EjESD_NS0_6memory15LoadWithoutCastENSE_16StoreWithoutCastEEEviT_T0_T2_T3_T4_T5_,"ax",@progbits
	.align	128
        .global         _ZN2at6native27unrolled_elementwise_kernelIZZZNS0_17log1p_kernel_cudaERNS_18TensorIteratorBaseEENKUlvE_clEvENKUlvE4_clEvEUlN3c108BFloat16EE_St5arrayIPcLm2EELi4E23TrivialOffsetCalculatorILi1EjESD_NS0_6memory15LoadWithoutCastENSE_16StoreWithoutCastEEEviT_T0_T2_T3_T4_T5_
        .type           _ZN2at6native27unrolled_elementwise_kernelIZZZNS0_17log1p_kernel_cudaERNS_18TensorIteratorBaseEENKUlvE_clEvENKUlvE4_clEvEUlN3c108BFloat16EE_St5arrayIPcLm2EELi4E23TrivialOffsetCalculatorILi1EjESD_NS0_6memory15LoadWithoutCastENSE_16StoreWithoutCastEEEviT_T0_T2_T3_T4_T5_,@function
        .size           _ZN2at6native27unrolled_elementwise_kernelIZZZNS0_17log1p_kernel_cudaERNS_18TensorIteratorBaseEENKUlvE_clEvENKUlvE4_clEvEUlN3c108BFloat16EE_St5arrayIPcLm2EELi4E23TrivialOffsetCalculatorILi1EjESD_NS0_6memory15LoadWithoutCastENSE_16StoreWithoutCastEEEviT_T0_T2_T3_T4_T5_,(.L_x_12908 - _ZN2at6native27unrolled_elementwise_kernelIZZZNS0_17log1p_kernel_cudaERNS_18TensorIteratorBaseEENKUlvE_clEvENKUlvE4_clEvEUlN3c108BFloat16EE_St5arrayIPcLm2EELi4E23TrivialOffsetCalculatorILi1EjESD_NS0_6memory15LoadWithoutCastENSE_16StoreWithoutCastEEEviT_T0_T2_T3_T4_T5_)
        .other          _ZN2at6native27unrolled_elementwise_kernelIZZZNS0_17log1p_kernel_cudaERNS_18TensorIteratorBaseEENKUlvE_clEvENKUlvE4_clEvEUlN3c108BFloat16EE_St5arrayIPcLm2EELi4E23TrivialOffsetCalculatorILi1EjESD_NS0_6memory15LoadWithoutCastENSE_16StoreWithoutCastEEEviT_T0_T2_T3_T4_T5_,@"STO_CUDA_ENTRY STV_DEFAULT"
_ZN2at6native27unrolled_elementwise_kernelIZZZNS0_17log1p_kernel_cudaERNS_18TensorIteratorBaseEENKUlvE_clEvENKUlvE4_clEvEUlN3c108BFloat16EE_St5arrayIPcLm2EELi4E23TrivialOffsetCalculatorILi1EjESD_NS0_6memory15LoadWithoutCastENSE_16StoreWithoutCastEEEviT_T0_T2_T3_T4_T5_:
.text._ZN2at6native27unrolled_elementwise_kernelIZZZNS0_17log1p_kernel_cudaERNS_18TensorIteratorBaseEENKUlvE_clEvENKUlvE4_clEvEUlN3c108BFloat16EE_St5arrayIPcLm2EELi4E23TrivialOffsetCalculatorILi1EjESD_NS0_6memory15LoadWithoutCastENSE_16StoreWithoutCastEEEviT_T0_T2_T3_T4_T5_:
[----:B------:R-:W-:Y:S01]  /*0000*/  LDC R1, c[0x0][0x37c] ;  /* 0x0000df00ff017b82 */ /* 0x000fe20000000800 */
[----:B------:R-:W0:Y:S07]  /*0010*/  S2R R0, SR_CTAID.X ;  /* 0x0000000000007919 */ /* 0x000e2e0000002500 */
[----:B------:R-:W0:Y:S01]  /*0020*/  LDC R3, c[0x0][0x380] ;  /* 0x0000e000ff037b82 */ /* 0x000e220000000800 */
[----:B------:R-:W1:Y:S01]  /*0030*/  LDCU.64 UR4, c[0x0][0x358] ;  /* 0x00006b00ff0477ac */ /* 0x000e620008000a00 */
[----:B------:R-:W-:Y:S01]  /*0040*/  PRMT R8, RZ, 0x7610, R8 ;  /* 0x00007610ff087816 */ /* 0x000fe20000000008 */
[----:B------:R-:W2:Y:S01]  /*0050*/  S2R R7, SR_TID.X ;  /* 0x0000000000077919 */ /* 0x000ea20000002100 */
[----:B------:R-:W-:Y:S01]  /*0060*/  PRMT R6, RZ, 0x7610, R6 ;  /* 0x00007610ff067816 */ /* 0x000fe20000000006 */
[----:B0-----:R-:W-:Y:S01]  /*0070*/  IMAD R2, R0, -0x200, R3 ;  /* 0xfffffe0000027824 */ /* 0x001fe200078e0203 */
[----:B--2---:R-:W-:-:S04]  /*0080*/  MOV R3, R7 ;  /* 0x0000000700037202 */ /* 0x004fc80000000f00 */
[----:B------:R-:W-:-:S13]  /*0090*/  ISETP.GE.AND P0, PT, R7, R2, PT ;  /* 0x000000020700720c */ /* 0x000fda0003f06270 */
[----:B------:R-:W-:-:S04]  /*00a0*/  @!P0 IADD3 R7, PT, PT, R3, 0x80, RZ ;  /* 0x0000008003078810 */ /* 0x000fc80007ffe0ff */
[----:B------:R-:W-:-:S13]  /*00b0*/  ISETP.GE.AND P1, PT, R7, R2, PT ;  /* 0x000000020700720c */ /* 0x000fda0003f26270 */
[----:B------:R-:W-:Y:S01]  /*00c0*/  @!P1 LEA R9, R0, R7, 0x9 ;  /* 0x0000000700099211 */ /* 0x000fe200078e48ff */
[----:B------:R-:W0:Y:S01]  /*00d0*/  @!P1 LDC.64 R10, c[0x0][0x390] ;  /* 0x0000e400ff0a9b82 */ /* 0x000e220000000a00 */
[----:B------:R-:W-:-:S04]  /*00e0*/  @!P1 IADD3 R7, PT, PT, R7, 0x80, RZ ;  /* 0x0000008007079810 */ /* 0x000fc80007ffe0ff */
[----:B------:R-:W-:-:S13]  /*00f0*/  ISETP.GE.AND P3, PT, R7, R2, PT ;  /* 0x000000020700720c */ /* 0x000fda0003f66270 */
[----:B------:R-:W2:Y:S01]  /*0100*/  @!P3 LDC.64 R4, c[0x0][0x390] ;  /* 0x0000e400ff04bb82 */ /* 0x000ea20000000a00 */
[----:B------:R-:W-:Y:S01]  /*0110*/  @!P3 IMAD R17, R0, 0x200, R7 ;  /* 0x000002000011b824 */ /* 0x000fe200078e0207 */
[----:B------:R-:W-:-:S04]  /*0120*/  @!P3 IADD3 R7, PT, PT, R7, 0x80, RZ ;  /* 0x000000800707b810 */ /* 0x000fc80007ffe0ff */
[----:B------:R-:W-:Y:S01]  /*0130*/  ISETP.GE.AND P2, PT, R7, R2, PT ;  /* 0x000000020700720c */ /* 0x000fe20003f46270 */
[----:B0-----:R-:W-:-:S04]  /*0140*/  @!P1 IMAD.WIDE.U32 R10, R9, 0x2, R10 ;  /* 0x00000002090a9825 */ /* 0x001fc800078e000a */
[----:B--2---:R-:W-:Y:S01]  /*0150*/  @!P3 IMAD.WIDE.U32 R16, R17, 0x2, R4 ;  /* 0x000000021110b825 */ /* 0x004fe200078e0004 */
[C---:B------:R-:W-:Y:S01]  /*0160*/  @!P0 LEA R9, R0.reuse, R3, 0x9 ;  /* 0x0000000300098211 */ /* 0x040fe200078e48ff */
[----:B------:R-:W0:Y:S06]  /*0170*/  @!P0 LDC.64 R4, c[0x0][0x390] ;  /* 0x0000e400ff048b82 */ /* 0x000e2c0000000a00 */
[----:B------:R-:W-:Y:S01]  /*0180*/  @!P2 LEA R7, R0, R7, 0x9 ;  /* 0x000000070007a211 */ /* 0x000fe200078e48ff */
[----:B------:R-:W-:Y:S01]  /*0190*/  VIADD R19, R3, 0x80 ;  /* 0x0000008003137836 */ /* 0x000fe20000000000 */
[----:B-1----:R1:W5:Y:S01]  /*01a0*/  @!P1 LDG.E.U16 R8, desc[UR4][R10.64] ;  /* 0x000000040a089981 */ /* 0x002362000c1e1500 */
[----:B------:R-:W2:Y:S01]  /*01b0*/  @!P2 LDC.64 R12, c[0x0][0x390] ;  /* 0x0000e400ff0cab82 */ /* 0x000ea20000000a00 */
[----:B0-----:R-:W-:Y:S01]  /*01c0*/  @!P0 IMAD.WIDE.U32 R4, R9, 0x2, R4 ;  /* 0x0000000209048825 */ /* 0x001fe200078e0004 */
[----:B------:R-:W-:-:S06]  /*01d0*/  PRMT R9, RZ, 0x7610, R9 ;  /* 0x00007610ff097816 */ /* 0x000fcc0000000009 */
[----:B------:R-:W5:Y:S01]  /*01e0*/  @!P0 LDG.E.U16 R9, desc[UR4][R4.64] ;  /* 0x0000000404098981 */ /* 0x000f62000c1e1500 */
[-C--:B------:R-:W-:Y:S01]  /*01f0*/  ISETP.GE.AND P0, PT, R3, R2.reuse, PT ;  /* 0x000000020300720c */ /* 0x080fe20003f06270 */
[----:B--2---:R-:W-:Y:S01]  /*0200*/  @!P2 IMAD.WIDE.U32 R12, R7, 0x2, R12 ;  /* 0x00000002070ca825 */ /* 0x004fe200078e000c */
[----:B------:R-:W-:Y:S02]  /*0210*/  PRMT R7, RZ, 0x7610, R7 ;  /* 0x00007610ff077816 */ /* 0x000fe40000000007 */
[C---:B-1----:R-:W-:Y:S02]  /*0220*/  IADD3 R11, PT, PT, R3.reuse, 0x100, RZ ;  /* 0x00000100030b7810 */ /* 0x042fe40007ffe0ff */
[----:B------:R0:W5:Y:S04]  /*0230*/  @!P2 LDG.E.U16 R6, desc[UR4][R12.64] ;  /* 0x000000040c06a981 */ /* 0x000168000c1e1500 */
[----:B------:R1:W5:Y:S03]  /*0240*/  @!P3 LDG.E.U16 R7, desc[UR4][R16.64] ;  /* 0x000000041007b981 */ /* 0x000366000c1e1500 */
[----:B------:R-:W2:Y:S01]  /*0250*/  @!P0 LDC.64 R14, c[0x0][0x388] ;  /* 0x0000e200ff0e8b82 */ /* 0x000ea20000000a00 */
[----:B0-----:R-:W-:Y:S01]  /*0260*/  @!P0 LEA R13, R0, R3, 0x9 ;  /* 0x00000003000d8211 */ /* 0x001fe200078e48ff */
[----:B------:R-:W-:Y:S01]  /*0270*/  BSSY.RECONVERGENT B0, `(.L_x_3146) ;  /* 0x0000027000007945 */ /* 0x000fe20003800200 */
[----:B-1----:R-:W-:Y:S01]  /*0280*/  IADD3 R17, PT, PT, R3, 0x180, RZ ;  /* 0x0000018003117810 */ /* 0x002fe20007ffe0ff */
[----:B------:R-:W-:Y:S01]  /*0290*/  @!P0 IMAD.MOV.U32 R3, RZ, RZ, R19 ;  /* 0x000000ffff038224 */ /* 0x000fe200078e0013 */
[----:B------:R-:W-:-:S02]  /*02a0*/  ISETP.GE.AND P4, PT, R19, R2, PT ;  /* 0x000000021300720c */ /* 0x000fc40003f86270 */
[-C--:B------:R-:W-:Y:S02]  /*02b0*/  ISETP.GE.AND P1, PT, R11, R2.reuse, PT ;  /* 0x000000020b00720c */ /* 0x080fe40003f26270 */
[-C--:B------:R-:W-:Y:S02]  /*02c0*/  ISETP.GE.AND P2, PT, R17, R2.reuse, PT ;  /* 0x000000021100720c */ /* 0x080fe40003f46270 */
[----:B------:R-:W-:Y:S01]  /*02d0*/  ISETP.GE.AND P3, PT, R3, R2, PT ;  /* 0x000000020300720c */ /* 0x000fe20003f66270 */
[----:B--2---:R-:W-:Y:S01]  /*02e0*/  @!P0 IMAD.WIDE.U32 R4, R13, 0x2, R14 ;  /* 0x000000020d048825 */ /* 0x004fe200078e000e */
[----:B------:R-:W-:Y:S11]  /*02f0*/  @P0 BRA `(.L_x_3147) ;  /* 0x0000000000780947 */ /* 0x000ff60003800000 */
[----:B-----5:R-:W-:Y:S01]  /*0300*/  SHF.L.U32 R9, R9, 0x10, RZ ;  /* 0x0000001009097819 */ /* 0x020fe200000006ff */
[----:B------:R-:W-:Y:S02]  /*0310*/  HFMA2 R13, -RZ, RZ, 1.625, 0 ;  /* 0x3e800000ff0d7431 */ /* 0x000fe400000001ff */
[----:B------:R-:W-:Y:S01]  /*0320*/  IMAD.MOV.U32 R14, RZ, RZ, 0x3d39bf78 ;  /* 0x3d39bf78ff0e7424 */ /* 0x000fe200078e00ff */
        /* <DEDUP_REMOVED lines=26> */
[----:B------:R-:W-:-:S07]  /*04d0*/  F2FP.BF16.F32.PACK_AB R9, RZ, R10 ;  /* 0x0000000aff09723e */ /* 0x000fce00000010ff */
.L_x_3147:
[----:B------:R-:W-:Y:S05]  /*04e0*/  BSYNC.RECONVERGENT B0 ;  /* 0x0000000000007941 */ /* 0x000fea0003800200 */
.L_x_3146:
[----:B------:R-:W-:Y:S04]  /*04f0*/  BSSY.RECONVERGENT B0, `(.L_x_3148) ;  /* 0x0000020000007945 */ /* 0x000fe80003800200 */
[----:B------:R-:W-:Y:S05]  /*0500*/  @P4 BRA `(.L_x_3149) ;  /* 0x0000000000784947 */ /* 0x000fea0003800000 */
[----:B-----5:R-:W-:Y:S01]  /*0510*/  SHF.L.U32 R8, R8, 0x10, RZ ;  /* 0x0000001008087819 */ /* 0x020fe200000006ff */
[----:B------:R-:W-:Y:S01]  /*0520*/  HFMA2 R13, -RZ, RZ, 1.625, 0 ;  /* 0x3e800000ff0d7431 */ /* 0x000fe200000001ff */
[----:B------:R-:W-:Y:S02]  /*0530*/  MOV R15, 0x3d39bf78 ;  /* 0x3d39bf78000f7802 */ /* 0x000fe40000000f00 */
[C---:B------:R-:W-:Y:S01]  /*0540*/  ISETP.GE.U32.AND P4, PT, R8.reuse, 0x7f800000, PT ;  /* 0x7f8000000800780c */ /* 0x040fe20003f86070 */
[----:B------:R-:W-:-:S03]  /*0550*/  FADD.FTZ.RZ R10, R8, 1 ;  /* 0x3f800000080a7421 */ /* 0x000fc6000001c000 */
[----:B------:R-:W-:Y:S02]  /*0560*/  ISETP.GT.AND P5, PT, R8, -0x40800000, P4 ;  /* 0xbf8000000800780c */ /* 0x000fe400027a4270 */
[----:B------:R-:W-:-:S04]  /*0570*/  IADD3 R10, PT, PT, R10, -0x3f400000, RZ ;  /* 0xc0c000000a0a7810 */ /* 0x000fc80007ffe0ff */
        /* <DEDUP_REMOVED lines=23> */
.L_x_3149:
[----:B------:R-:W-:Y:S05]  /*06f0*/  BSYNC.RECONVERGENT B0 ;  /* 0x0000000000007941 */ /* 0x000fea0003800200 */
.L_x_3148:
[----:B------:R-:W-:Y:S04]  /*0700*/  BSSY.RECONVERGENT B0, `(.L_x_3150) ;  /* 0x0000020000007945 */ /* 0x000fe80003800200 */
[----:B------:R-:W-:Y:S05]  /*0710*/  @P1 BRA `(.L_x_3151) ;  /* 0x0000000000781947 */ /* 0x000fea0003800000 */
[----:B-----5:R-:W-:Y:S01]  /*0720*/  SHF.L.U32 R7, R7, 0x10, RZ ;  /* 0x0000001007077819 */ /* 0x020fe200000006ff */
[----:B------:R-:W-:Y:S02]  /*0730*/  IMAD.MOV.U32 R13, RZ, RZ, 0x3e800000 ;  /* 0x3e800000ff0d7424 */ /* 0x000fe400078e00ff */
[----:B------:R-:W-:Y:S01]  /*0740*/  HFMA2 R14, -RZ, RZ, 1.3056640625, -1.8671875 ;  /* 0x3d39bf78ff0e7431 */ /* 0x000fe200000001ff */
        /* <DEDUP_REMOVED lines=27> */
.L_x_3151:
[----:B------:R-:W-:Y:S05]  /*0900*/  BSYNC.RECONVERGENT B0 ;  /* 0x0000000000007941 */ /* 0x000fea0003800200 */
.L_x_3150:
[----:B------:R-:W-:Y:S04]  /*0910*/  BSSY.RECONVERGENT B0, `(.L_x_3152) ;  /* 0x0000020000007945 */ /* 0x000fe80003800200 */
[----:B------:R-:W-:Y:S05]  /*0920*/  @P2 BRA `(.L_x_3153) ;  /* 0x0000000000782947 */ /* 0x000fea0003800000 */
[----:B-----5:R-:W-:Y:S01]  /*0930*/  SHF.L.U32 R6, R6, 0x10, RZ ;  /* 0x0000001006067819 */ /* 0x020fe200000006ff */
[----:B------:R-:W-:Y:S01]  /*0940*/  HFMA2 R13, -RZ, RZ, 1.625, 0 ;  /* 0x3e800000ff0d7431 */ /* 0x000fe200000001ff */
[----:B------:R-:W-:Y:S02]  /*0950*/  MOV R15, 0x3d39bf78 ;  /* 0x3d39bf78000f7802 */ /* 0x000fe40000000f00 */
[C---:B------:R-:W-:Y:S01]  /*0960*/  ISETP.GE.U32.AND P1, PT, R6.reuse, 0x7f800000, PT ;  /* 0x7f8000000600780c */ /* 0x040fe20003f26070 */
[----:B------:R-:W-:-:S03]  /*0970*/  FADD.FTZ.RZ R10, R6, 1 ;  /* 0x3f800000060a7421 */ /* 0x000fc6000001c000 */
[----:B------:R-:W-:Y:S01]  /*0980*/  ISETP.GT.AND P2, PT, R6, -0x40800000, P1 ;  /* 0xbf8000000600780c */ /* 0x000fe20000f44270 */
[----:B------:R-:W-:-:S05]  /*0990*/  VIADD R10, R10, 0xc0c00000 ;  /* 0xc0c000000a0a7836 */ /* 0x000fca0000000000 */
        /* <DEDUP_REMOVED lines=23> */
.L_x_3153:
[----:B------:R-:W-:Y:S05]  /*0b10*/  BSYNC.RECONVERGENT B0 ;  /* 0x0000000000007941 */ /* 0x000fea0003800200 */
.L_x_3152:
[----:B-----5:R0:W-:Y:S01]  /*0b20*/  @!P0 STG.E.U16 desc[UR4][R4.64], R9 ;  /* 0x0000000904008986 */ /* 0x0201e2000c101504 */
[----:B------:R-:W-:Y:S04]  /*0b30*/  BSSY.RECONVERGENT B0, `(.L_x_3154) ;  /* 0x000000d000007945 */ /* 0x000fe80003800200 */
[----:B------:R-:W-:Y:S05]  /*0b40*/  @P3 BRA `(.L_x_3155) ;  /* 0x00000000002c3947 */ /* 0x000fea0003800000 */
[----:B0-----:R-:W0:Y:S01]  /*0b50*/  LDC.64 R4, c[0x0][0x388] ;  /* 0x0000e200ff047b82 */ /* 0x001e220000000a00 */
[----:B------:R-:W-:Y:S01]  /*0b60*/  IMAD R9, R0, 0x200, R3 ;  /* 0x0000020000097824 */ /* 0x000fe200078e0203 */
[----:B------:R-:W-:Y:S02]  /*0b70*/  IADD3 R3, PT, PT, R3, 0x80, RZ ;  /* 0x0000008003037810 */ /* 0x000fe40007ffe0ff */
[----:B------:R-:W-:Y:S02]  /*0b80*/  PRMT R6, R8, 0x7610, R6 ;  /* 0x0000761008067816 */ /* 0x000fe40000000006 */
[----:B------:R-:W-:-:S13]  /*0b90*/  ISETP.GE.AND P0, PT, R3, R2, PT ;  /* 0x000000020300720c */ /* 0x000fda0003f06270 */
[----:B------:R-:W-:Y:S02]  /*0ba0*/  @!P0 LEA R11, R0, R3, 0x9 ;  /* 0x00000003000b8211 */ /* 0x000fe400078e48ff */
[----:B------:R-:W-:Y:S01]  /*0bb0*/  @!P0 IADD3 R3, PT, PT, R3, 0x80, RZ ;  /* 0x0000008003038810 */ /* 0x000fe20007ffe0ff */
[----:B0-----:R-:W-:-:S04]  /*0bc0*/  IMAD.WIDE.U32 R8, R9, 0x2, R4 ;  /* 0x0000000209087825 */ /* 0x001fc800078e0004 */
[----:B------:R-:W-:Y:S01]  /*0bd0*/  @!P0 IMAD.WIDE.U32 R4, R11, 0x2, R4 ;  /* 0x000000020b048825 */ /* 0x000fe200078e0004 */
[----:B------:R1:W-:Y:S04]  /*0be0*/  STG.E.U16 desc[UR4][R8.64], R6 ;  /* 0x0000000608007986 */ /* 0x0003e8000c101504 */
[----:B------:R1:W-:Y:S02]  /*0bf0*/  @!P0 STG.E.U16 desc[UR4][R4.64], R7 ;  /* 0x0000000704008986 */ /* 0x0003e4000c101504 */
.L_x_3155:
[----:B------:R-:W-:Y:S05]  /*0c00*/  BSYNC.RECONVERGENT B0 ;  /* 0x0000000000007941 */ /* 0x000fea0003800200 */
.L_x_3154:
[----:B------:R-:W-:-:S13]  /*0c10*/  ISETP.GE.AND P0, PT, R3, R2, PT ;  /* 0x000000020300720c */ /* 0x000fda0003f06270 */
[----:B------:R-:W-:Y:S05]  /*0c20*/  @P0 EXIT ;  /* 0x000000000000094d */ /* 0x000fea0003800000 */
[----:B01----:R-:W0:Y:S01]  /*0c30*/  LDC.64 R4, c[0x0][0x388] ;  /* 0x0000e200ff047b82 */ /* 0x003e220000000a00 */
[----:B------:R-:W-:-:S05]  /*0c40*/  LEA R3, R0, R3, 0x9 ;  /* 0x0000000300037211 */ /* 0x000fca00078e48ff */
[----:B0-----:R-:W-:-:S05]  /*0c50*/  IMAD.WIDE.U32 R2, R3, 0x2, R4 ;  /* 0x0000000203027825 */ /* 0x001fca00078e0004 */
[----:B------:R-:W-:Y:S01]  /*0c60*/  STG.E.U16 desc[UR4][R2.64], R10 ;  /* 0x0000000a02007986 */ /* 0x000fe2000c101504 */
[----:B------:R-:W-:Y:S05]  /*0c70*/  EXIT ;  /* 0x000000000000794d */ /* 0x000fea0003800000 */
.L_x_3156:
        /* <DEDUP_REMOVED lines=16> */
.L_x_12908:


//--------------------- .text._ZN2at6native29vectorized_elementwise_kernelILi2EZZZNS0_17log1p_kernel_cudaERNS_18TensorIteratorBaseEENKUlvE_clEvENKUlvE4_clEvEUlN3c108BFloat16EE_St5arrayIPcLm2EEEEviT0_T1_ --------------------------
	.section	.text._ZN2at6native29vectorized_elementwise_kernelILi2EZZZNS0_17log1p_kernel_cudaERNS_18TensorIteratorBaseEENKUlvE_clEvENKUlvE4_clEvEUlN3c108BFloat16EE_St5arrayIPcLm2EEEEviT0_T1_,"ax",@progbits
	.align	128
        .global         _ZN2at6native29vectorized_elementwise_kernelILi2EZZZNS0_17log1p_kernel_cudaERNS_18TensorIteratorBaseEENKUlvE_clEvENKUlvE4_clEvEUlN3c108BFloat16EE_St5arrayIPcLm2EEEEviT0_T1_
        .type           _ZN2at6native29vectorized_elementwise_kernelILi2EZZZNS0_17log1p_kernel_cudaERNS_18TensorIteratorBaseEENKUlvE_clEvENKUlvE4_clEvEUlN3c108BFloat16EE_St5arrayIPcLm2EEEEviT0_T1_,@function
        .size           _ZN2at6native29vectorized_elementwise_kernelILi2EZZZNS0_17log1p_kernel_cudaERNS_18TensorIteratorBaseEENKUlvE_clEvENKUlvE4_clEvEUlN3c108BFloat16EE_St5arrayIPcLm2EEEEviT0_T1_,(.L_x_12909 - _ZN2at6native29vectorized_elementwise_kernelILi2EZZZNS0_17log1p_kernel_cudaERNS_18TensorIteratorBaseEENKUlvE_clEvENKUlvE4_clEvEUlN3c108BFloat16EE_St5arrayIPcLm2EEEEviT0_T1_)
        .other          _ZN2at6native29vectorized_elementwise_kernelILi2EZZZNS0_17log1p_kernel_cudaERNS_18TensorIteratorBaseEENKUlvE_clEvENKUlvE4_clEvEUlN3c108BFloat16EE_St5arrayIPcLm2EEEEviT0_T1_,@"STO_CUDA_ENTRY STV_DEFAULT"
_ZN2at6native29vectorized_elementwise_kernelILi2EZZZNS0_17log1p_kernel_cudaERNS_18TensorIteratorBaseEENKUlvE_clEvENKUlvE4_clEvEUlN3c108BFloat16EE_St5arrayIPcLm2EEEEviT0_T1_:
.text._ZN2at6native29vectorized_elementwise_kernelILi2EZZZNS0_17log1p_kernel_cudaERNS_18TensorIteratorBaseEENKUlvE_clEvENKUlvE4_clEvEUlN3c108BFloat16EE_St5arrayIPcLm2EEEEviT0_T1_:
[----:B------:R-:W-:Y:S01]  /*0000*/  LDC R1, c[0x0][0x37c] ;  /* 0x0000df00ff017b82 */ /* 0x000fe20000000800 */
[----:B------:R-:W0:Y:S01]  /*0010*/  S2R R5, SR_CTAID.X ;  /* 0x0000000000057919 */ /* 0x000e220000002500 */
[----:B------:R-:W1:Y:S01]  /*0020*/  LDCU UR6, c[0x0][0x380] ;  /* 0x00007000ff0677ac */ /* 0x000e620008000800 */
[----:B------:R-:W2:Y:S01]  /*0030*/  LDCU.64 UR4, c[0x0][0x358] ;  /* 0x00006b00ff0477ac */ /* 0x000ea20008000a00 */
[----:B0-----:R-:W-:-:S04]  /*0040*/  SHF.L.U32 R5, R5, 0xa, RZ ;  /* 0x0000000a05057819 */ /* 0x001fc800000006ff */
[----:B-1----:R-:W-:-:S04]  /*0050*/  IADD3 R3, PT, PT, -R5, UR6, RZ ;  /* 0x0000000605037c10 */ /* 0x002fc8000fffe1ff */
[----:B------:R-:W-:-:S13]  /*0060*/  ISETP.GT.U32.AND P0, PT, R3, 0x3ff, PT ;  /* 0x000003ff0300780c */ /* 0x000fda0003f04070 */
[----:B--2---:R-:W-:Y:S05]  /*0070*/  @P0 BRA `(.L_x_3157) ;  /* 0x00000018002c0947 */ /* 0x004fea0003800000 */
[----:B------:R-:W0:Y:S01]  /*0080*/  S2R R16, SR_TID.X ;  /* 0x0000000000107919 */ /* 0x000e220000002100 */
[----:B------:R-:W-:Y:S02]  /*0090*/  PRMT R4, RZ, 0x7610, R4 ;  /* 0x00007610ff047816 */ /* 0x000fe40000000004 */
[----:B0-----:R-:W-:Y:S02]  /*00a0*/  ISETP.GE.U32.AND P0, PT, R16, R3, PT ;  /* 0x000000031000720c */ /* 0x001fe40003f06070 */
[----:B------:R-:W-:-:S11]  /*00b0*/  MOV R0, R16 ;  /* 0x0000001000007202 */ /* 0x000fd60000000f00 */
[----:B------:R-:W-:-:S04]  /*00c0*/  @!P0 IADD3 R16, PT, PT, R0, 0x80, RZ ;  /* 0x0000008000108810 */ /* 0x000fc80007ffe0ff */
[----:B------:R-:W-:-:S13]  /*00d0*/  ISETP.GE.U32.AND P6, PT, R16, R3, PT ;  /* 0x000000031000720c */ /* 0x000fda0003fc6070 */
[----:B------:R-:W-:Y:S01]  /*00e0*/  @!P6 IADD3 R7, PT, PT, R5, R16, RZ ;  /* 0x000000100507e210 */ /* 0x000fe20007ffe0ff */
[----:B------:R-:W0:Y:S01]  /*00f0*/  @!P6 LDC.64 R26, c[0x0][0x390] ;  /* 0x0000e400ff1aeb82 */ /* 0x000e220000000a00 */
[----:B------:R-:W-:-:S04]  /*0100*/  @!P6 IADD3 R16, PT, PT, R16, 0x80, RZ ;  /* 0x000000801010e810 */ /* 0x000fc80007ffe0ff */
[----:B------:R-:W-:-:S13]  /*0110*/  ISETP.GE.U32.AND P5, PT, R16, R3, PT ;  /* 0x000000031000720c */ /* 0x000fda0003fa6070 */
[----:B------:R-:W-:Y:S01]  /*0120*/  @!P5 IADD3 R29, PT, PT, R5, R16, RZ ;  /* 0x00000010051dd210 */ /* 0x000fe20007ffe0ff */
[----:B------:R-:W1:Y:S01]  /*0130*/  @!P5 LDC.64 R20, c[0x0][0x390] ;  /* 0x0000e400ff14db82 */ /* 0x000e620000000a00 */
[----:B------:R-:W-:-:S04]  /*0140*/  @!P5 IADD3 R16, PT, PT, R16, 0x80, RZ ;  /* 0x000000801010d810 */ /* 0x000fc80007ffe0ff */
[----:B------:R-:W-:Y:S01]  /*0150*/  ISETP.GE.U32.AND P4, PT, R16, R3, PT ;  /* 0x000000031000720c */ /* 0x000fe20003f86070 */
[----:B0-----:R-:W-:-:S05]  /*0160*/  @!P6 IMAD.WIDE.U32 R26, R7, 0x2, R26 ;  /* 0x00000002071ae825 */ /* 0x001fca00078e001a */
[----:B------:R-:W5:Y:S07]  /*0170*/  @!P6 LDG.E.U16 R4, desc[UR4][R26.64] ;  /* 0x000000041a04e981 */ /* 0x000f6e000c1e1500 */
[----:B------:R-:W-:Y:S01]  /*0180*/  @!P4 IADD3 R25, PT, PT, R5, R16, RZ ;  /* 0x000000100519c210 */ /* 0x000fe20007ffe0ff */
[----:B------:R-:W0:Y:S01]  /*0190*/  @!P4 LDC.64 R6, c[0x0][0x390] ;  /* 0x0000e400ff06cb82 */ /* 0x000e220000000a00 */
[----:B------:R-:W-:-:S04]  /*01a0*/  @!P4 IADD3 R16, PT, PT, R16, 0x80, RZ ;  /* 0x000000801010c810 */ /* 0x000fc80007ffe0ff */
[----:B------:R-:W-:-:S13]  /*01b0*/  ISETP.GE.U32.AND P3, PT, R16, R3, PT ;  /* 0x000000031000720c */ /* 0x000fda0003f66070 */
[----:B------:R-:W-:Y:S01]  /*01c0*/  @!P3 IADD3 R23, PT, PT, R5, R16, RZ ;  /* 0x000000100517b210 */ /* 0x000fe20007ffe0ff */
[----:B------:R-:W2:Y:S01]  /*01d0*/  @!P3 LDC.64 R8, c[0x0][0x390] ;  /* 0x0000e400ff08bb82 */ /* 0x000ea20000000a00 */
[----:B------:R-:W-:-:S04]  /*01e0*/  @!P3 IADD3 R16, PT, PT, R16, 0x80, RZ ;  /* 0x000000801010b810 */ /* 0x000fc80007ffe0ff */
[----:B------:R-:W-:-:S13]  /*01f0*/  ISETP.GE.U32.AND P2, PT, R16, R3, PT ;  /* 0x000000031000720c */ /* 0x000fda0003f46070 */
[----:B------:R-:W-:Y:S01]  /*0200*/  @!P2 IADD3 R19, PT, PT, R5, R16, RZ ;  /* 0x000000100513a210 */ /* 0x000fe20007ffe0ff */
[----:B-1----:R-:W-:Y:S01]  /*0210*/  @!P5 IMAD.WIDE.U32 R20, R29, 0x2, R20 ;  /* 0x000000021d14d825 */ /* 0x002fe200078e0014 */
[----:B------:R-:W-:Y:S01]  /*0220*/  @!P2 IADD3 R16, PT, PT, R16, 0x80, RZ ;  /* 0x000000801010a810 */ /* 0x000fe20007ffe0ff */
[----:B------:R-:W1:Y:S03]  /*0230*/  @!P2 LDC.64 R10, c[0x0][0x390] ;  /* 0x0000e400ff0aab82 */ /* 0x000e660000000a00 */
[----:B------:R-:W-:-:S13]  /*0240*/  ISETP.GE.U32.AND P1, PT, R16, R3, PT ;  /* 0x000000031000720c */ /* 0x000fda0003f26070 */
[----:B------:R-:W-:Y:S02]  /*0250*/  @!P1 IADD3 R17, PT, PT, R5, R16, RZ ;  /* 0x0000001005119210 */ /* 0x000fe40007ffe0ff */
[----:B------:R-:W-:Y:S01]  /*0260*/  PRMT R2, RZ, 0x7610, R2 ;  /* 0x00007610ff027816 */ /* 0x000fe20000000002 */
[----:B--2---:R-:W-:Y:S01]  /*0270*/  @!P3 IMAD.WIDE.U32 R8, R23, 0x2, R8 ;  /* 0x000000021708b825 */ /* 0x004fe200078e0008 */
[----:B------:R-:W-:Y:S01]  /*0280*/  @!P1 IADD3 R16, PT, PT, R16, 0x80, RZ ;  /* 0x0000008010109810 */ /* 0x000fe20007ffe0ff */
[----:B------:R-:W2:Y:S03]  /*0290*/  @!P1 LDC.64 R14, c[0x0][0x390] ;  /* 0x0000e400ff0e9b82 */ /* 0x000ea60000000a00 */
[----:B------:R-:W-:Y:S01]  /*02a0*/  ISETP.GE.U32.AND P6, PT, R16, R3, PT ;  /* 0x000000031000720c */ /* 0x000fe20003fc6070 */
[----:B------:R3:W5:Y:S04]  /*02b0*/  @!P5 LDG.E.U16 R2, desc[UR4][R20.64] ;  /* 0x000000041402d981 */ /* 0x000768000c1e1500 */
[----:B---3--:R-:W3:Y:S08]  /*02c0*/  @!P0 LDC.64 R20, c[0x0][0x390] ;  /* 0x0000e400ff148b82 */ /* 0x008ef00000000a00 */
[----:B------:R-:W4:Y:S01]  /*02d0*/  @!P6 LDC.64 R12, c[0x0][0x390] ;  /* 0x0000e400ff0ceb82 */ /* 0x000f220000000a00 */
[----:B------:R-:W-:-:S02]  /*02e0*/  @!P6 IADD3 R27, PT, PT, R5, R16, RZ ;  /* 0x00000010051be210 */ /* 0x000fc40007ffe0ff */
[----:B------:R-:W-:-:S03]  /*02f0*/  PRMT R16, RZ, 0x7610, R16 ;  /* 0x00007610ff107816 */ /* 0x000fc60000000010 */
[----:B----4-:R-:W-:-:S05]  /*0300*/  @!P6 IMAD.WIDE.U32 R12, R27, 0x2, R12 ;  /* 0x000000021b0ce825 */ /* 0x010fca00078e000c */
[----:B------:R-:W5:Y:S01]  /*0310*/  @!P6 LDG.E.U16 R16, desc[UR4][R12.64] ;  /* 0x000000040c10e981 */ /* 0x000f62000c1e1500 */
[----:B------:R-:W-:-:S05]  /*0320*/  @!P0 IADD3 R23, PT, PT, R5, R0, RZ ;  /* 0x0000000005178210 */ /* 0x000fca0007ffe0ff */
[----:B---3--:R-:W-:Y:S01]  /*0330*/  @!P0 IMAD.WIDE.U32 R20, R23, 0x2, R20 ;  /* 0x0000000217148825 */ /* 0x008fe200078e0014 */
[----:B------:R-:W-:-:S06]  /*0340*/  PRMT R23, RZ, 0x7610, R23 ;  /* 0x00007610ff177816 */ /* 0x000fcc0000000017 */
[----:B------:R-:W5:Y:S01]  /*0350*/  @!P0 LDG.E.U16 R23, desc[UR4][R20.64] ;  /* 0x0000000414178981 */ /* 0x000f62000c1e1500 */
[----:B------:R-:W-:Y:S01]  /*0360*/  ISETP.GE.U32.AND P0, PT, R0, R3, PT ;  /* 0x000000030000720c */ /* 0x000fe20003f06070 */
[----:B0-----:R-:W-:Y:S01]  /*0370*/  @!P4 IMAD.WIDE.U32 R6, R25, 0x2, R6 ;  /* 0x000000021906c825 */ /* 0x001fe200078e0006 */
[----:B------:R-:W-:-:S06]  /*0380*/  PRMT R22, RZ, 0x7610, R22 ;  /* 0x00007610ff167816 */ /* 0x000fcc0000000016 */
[----:B------:R0:W5:Y:S01]  /*0390*/  @!P4 LDG.E.U16 R22, desc[UR4][R6.64] ;  /* 0x000000040616c981 */ /* 0x000162000c1e1500 */
[----:B-1----:R-:W-:Y:S01]  /*03a0*/  @!P2 IMAD.WIDE.U32 R10, R19, 0x2, R10 ;  /* 0x00000002130aa825 */ /* 0x002fe200078e000a */
[----:B------:R-:W-:Y:S02]  /*03b0*/  PRMT R19, RZ, 0x7610, R19 ;  /* 0x00007610ff137816 */ /* 0x000fe40000000013 */
[----:B------:R-:W-:Y:S01]  /*03c0*/  PRMT R18, RZ, 0x7610, R18 ;  /* 0x00007610ff127816 */ /* 0x000fe20000000012 */
[----:B--2---:R-:W-:Y:S01]  /*03d0*/  @!P1 IMAD.WIDE.U32 R14, R17, 0x2, R14 ;  /* 0x00000002110e9825 */ /* 0x004fe200078e000e */
[----:B0-----:R-:W0:Y:S01]  /*03e0*/  @!P0 LDC.64 R6, c[0x0][0x388] ;  /* 0x0000e200ff068b82 */ /* 0x001e220000000a00 */
[----:B------:R-:W-:Y:S01]  /*03f0*/  PRMT R17, RZ, 0x7610, R17 ;  /* 0x00007610ff117816 */ /* 0x000fe20000000011 */
[----:B------:R1:W5:Y:S01]  /*0400*/  @!P3 LDG.E.U16 R19, desc[UR4][R8.64] ;  /* 0x000000040813b981 */ /* 0x000362000c1e1500 */
[----:B------:R-:W-:Y:S03]  /*0410*/  BSSY.RECONVERGENT B0, `(.L_x_3158) ;  /* 0x000002a000007945 */ /* 0x000fe60003800200 */
[----:B------:R2:W5:Y:S04]  /*0420*/  @!P2 LDG.E.U16 R18, desc[UR4][R10.64] ;  /* 0x000000040a12a981 */ /* 0x000568000c1e1500 */
[----:B------:R3:W5:Y:S01]  /*0430*/  @!P1 LDG.E.U16 R17, desc[UR4][R14.64] ;  /* 0x000000040e119981 */ /* 0x000762000c1e1500 */
[----:B-1----:R-:W-:-:S02]  /*0440*/  IADD3 R8, PT, PT, R0, 0x100, RZ ;  /* 0x0000010000087810 */ /* 0x002fc40007ffe0ff */
[C---:B--2---:R-:W-:Y:S02]  /*0450*/  IADD3 R10, PT, PT, R0.reuse, 0x180, RZ ;  /* 0x00000180000a7810 */ /* 0x044fe40007ffe0ff */
[----:B---3--:R-:W-:Y:S02]  /*0460*/  IADD3 R14, PT, PT, R0, 0x200, RZ ;  /* 0x00000200000e7810 */ /* 0x008fe40007ffe0ff */
[-C--:B------:R-:W-:Y:S02]  /*0470*/  ISETP.GE.U32.AND P5, PT, R8, R3.reuse, PT ;  /* 0x000000030800720c */ /* 0x080fe40003fa6070 */
[-C--:B------:R-:W-:Y:S02]  /*0480*/  ISETP.GE.U32.AND P1, PT, R10, R3.reuse, PT ;  /* 0x000000030a00720c */ /* 0x080fe40003f26070 */
[----:B------:R-:W-:Y:S02]  /*0490*/  ISETP.GE.U32.AND P2, PT, R14, R3, PT ;  /* 0x000000030e00720c */ /* 0x000fe40003f46070 */
[----:B------:R-:W-:-:S02]  /*04a0*/  IADD3 R8, PT, PT, R0, 0x80, RZ ;  /* 0x0000008000087810 */ /* 0x000fc40007ffe0ff */
[----:B------:R-:W-:Y:S01]  /*04b0*/  IADD3 R10, PT, PT, R0, 0x280, RZ ;  /* 0x00000280000a7810 */ /* 0x000fe20007ffe0ff */
[----:B------:R-:W-:Y:S08]  /*04c0*/  @P0 BRA `(.L_x_3159) ;  /* 0x0000000000780947 */ /* 0x000ff00003800000 */
        /* <DEDUP_REMOVED lines=30> */
.L_x_3159:
[----:B------:R-:W-:Y:S05]  /*06b0*/  BSYNC.RECONVERGENT B0 ;  /* 0x0000000000007941 */ /* 0x000fea0003800200 */
.L_x_3158:
[-C--:B------:R-:W-:Y:S01]  /*06c0*/  ISETP.GE.U32.AND P4, PT, R8, R3.reuse, PT ;  /* 0x000000030800720c */ /* 0x080fe20003f86070 */
[----:B------:R-:W-:Y:S01]  /*06d0*/  BSSY.RECONVERGENT B0, `(.L_x_3160) ;  /* 0x0000022000007945 */ /* 0x000fe20003800200 */
[----:B------:R-:W-:Y:S02]  /*06e0*/  ISETP.GE.U32.AND P3, PT, R10, R3, PT ;  /* 0x000000030a00720c */ /* 0x000fe40003f66070 */
[----:B------:R-:W-:-:S09]  /*06f0*/  IADD3 R10, PT, PT, R0, 0x300, RZ ;  /* 0x00000300000a7810 */ /* 0x000fd20007ffe0ff */
        /* <DEDUP_REMOVED lines=31> */
.L_x_3161:
[----:B------:R-:W-:Y:S05]  /*08f0*/  BSYNC.RECONVERGENT B0 ;  /* 0x0000000000007941 */ /* 0x000fea0003800200 */
.L_x_3160:
[----:B------:R-:W-:Y:S01]  /*0900*/  BSSY.RECONVERGENT B0, `(.L_x_3162) ;  /* 0x0000022000007945 */ /* 0x000fe20003800200 */
[----:B------:R-:W-:Y:S02]  /*0910*/  ISETP.GE.U32.AND P4, PT, R10, R3, PT ;  /* 0x000000030a00720c */ /* 0x000fe40003f86070 */
[----:B------:R-:W-:Y:S01]  /*0920*/  IADD3 R10, PT, PT, R0, 0x380, RZ ;  /* 0x00000380000a7810 */ /* 0x000fe20007ffe0ff */
[----:B------:R-:W-:Y:S10]  /*0930*/  @P5 BRA `(.L_x_3163) ;  /* 0x0000000000785947 */ /* 0x000ff40003800000 */
        /* <DEDUP_REMOVED lines=30> */
.L_x_3163:
[----:B------:R-:W-:Y:S05]  /*0b20*/  BSYNC.RECONVERGENT B0 ;  /* 0x0000000000007941 */ /* 0x000fea0003800200 */
.L_x_3162:
[----:B------:R-:W-:Y:S01]  /*0b30*/  @!P0 IADD3 R11, PT, PT, R5, R0, RZ ;  /* 0x00000000050b8210 */ /* 0x000fe20007ffe0ff */
[----:B------:R-:W-:Y:S01]  /*0b40*/  BSSY.RECONVERGENT B0, `(.L_x_3164) ;  /* 0x0000022000007945 */ /* 0x000fe20003800200 */
[----:B------:R-:W-:-:S03]  /*0b50*/  ISETP.GE.U32.AND P5, PT, R10, R3, PT ;  /* 0x000000030a00720c */ /* 0x000fc60003fa6070 */
[----:B0-----:R-:W-:Y:S01]  /*0b60*/  @!P0 IMAD.WIDE.U32 R6, R11, 0x2, R6 ;  /* 0x000000020b068825 */ /* 0x001fe200078e0006 */
[----:B------:R-:W-:Y:S09]  /*0b70*/  @P1 BRA `(.L_x_3165) ;  /* 0x0000000000781947 */ /* 0x000ff20003800000 */
        /* <DEDUP_REMOVED lines=30> */
.L_x_3165:
[----:B------:R-:W-:Y:S05]  /*0d60*/  BSYNC.RECONVERGENT B0 ;  /* 0x0000000000007941 */ /* 0x000fea0003800200 */
.L_x_3164:
        /* <DEDUP_REMOVED lines=32> */
.L_x_3167:
[----:B------:R-:W-:Y:S05]  /*0f70*/  BSYNC.RECONVERGENT B0 ;  /* 0x0000000000007941 */ /* 0x000fea0003800200 */
.L_x_3166:
        /* <DEDUP_REMOVED lines=32> */
.L_x_3169:
[----:B------:R-:W-:Y:S05]  /*1180*/  BSYNC.RECONVERGENT B0 ;  /* 0x0000000000007941 */ /* 0x000fea0003800200 */
.L_x_3168:
        /* <DEDUP_REMOVED lines=31> */
[----:B------:R-:W-:-:S07]  /*1380*/  F2FP.BF16.F32.PACK_AB R13, RZ, R13 ;  /* 0x0000000dff0d723e */ /* 0x000fce00000010ff */
.L_x_3171:
[----:B------:R-:W-:Y:S05]  /*1390*/  BSYNC.RECONVERGENT B0 ;  /* 0x0000000000007941 */ /* 0x000fea0003800200 */
.L_x_3170:
        /* <DEDUP_REMOVED lines=32> */
.L_x_3173:
[----:B------:R-:W-:Y:S05]  /*15a0*/  BSYNC.RECONVERGENT B0 ;  /* 0x0000000000007941 */ /* 0x000fea0003800200 */
.L_x_3172:
[----:B------:R-:W-:Y:S01]  /*15b0*/  @!P0 MOV R0, R8 ;  /* 0x0000000800008202 */ /* 0x000fe20000000f00 */
[----:B------:R0:W-:Y:S01]  /*15c0*/  @!P0 STG.E.U16 desc[UR4][R6.64], R9 ;  /* 0x0000000906008986 */ /* 0x0001e2000c101504 */
[----:B------:R-:W-:Y:S04]  /*15d0*/  BSSY.RECONVERGENT B0, `(.L_x_3174) ;  /* 0x000002d000007945 */ /* 0x000fe80003800200 */
[----:B------:R-:W-:Y:S01]  /*15e0*/  BSSY.RELIABLE B1, `(.L_x_3175) ;  /* 0x0000025000017945 */ /* 0x000fe20003800100 */
[----:B------:R-:W-:-:S13]  /*15f0*/  ISETP.GE.U32.AND P0, PT, R0, R3, PT ;  /* 0x000000030000720c */ /* 0x000fda0003f06070 */
[----:B0-----:R-:W-:Y:S05]  /*1600*/  @P0 BRA `(.L_x_3176) ;  /* 0x0000000000300947 */ /* 0x001fea0003800000 */
[----:B------:R-:W0:Y:S01]  /*1610*/  LDC.64 R6, c[0x0][0x388] ;  /* 0x0000e200ff067b82 */ /* 0x000e220000000a00 */
[----:B------:R-:W-:Y:S02]  /*1620*/  IADD3 R9, PT, PT, R5, R0, RZ ;  /* 0x0000000005097210 */ /* 0x000fe40007ffe0ff */
[----:B------:R-:W-:-:S04]  /*1630*/  IADD3 R0, PT, PT, R0, 0x80, RZ ;  /* 0x0000008000007810 */ /* 0x000fc80007ffe0ff */
[----:B------:R-:W-:Y:S01]  /*1640*/  ISETP.GE.U32.AND P0, PT, R0, R3, PT ;  /* 0x000000030000720c */ /* 0x000fe20003f06070 */
[----:B0-----:R-:W-:-:S05]  /*1650*/  IMAD.WIDE.U32 R6, R9, 0x2, R6 ;  /* 0x0000000209067825 */ /* 0x001fca00078e0006 */
[----:B-----5:R0:W-:Y:S07]  /*1660*/  STG.E.U16 desc[UR4][R6.64], R4 ;  /* 0x0000000406007986 */ /* 0x0201ee000c101504 */
[----:B------:R-:W-:Y:S05]  /*1670*/  @P0 BRA `(.L_x_3177) ;  /* 0x0000000000300947 */ /* 0x000fea0003800000 */
[----:B0-----:R-:W0:Y:S01]  /*1680*/  LDC.64 R6, c[0x0][0x388] ;  /* 0x0000e200ff067b82 */ /* 0x001e220000000a00 */
[----:B------:R-:W-:Y:S02]  /*1690*/  IADD3 R9, PT, PT, R5, R0, RZ ;  /* 0x0000000005097210 */ /* 0x000fe40007ffe0ff */
[----:B------:R-:W-:-:S03]  /*16a0*/  IADD3 R0, PT, PT, R0, 0x80, RZ ;  /* 0x0000008000007810 */ /* 0x000fc60007ffe0ff */
[----:B0-----:R-:W-:-:S05]  /*16b0*/  IMAD.WIDE.U32 R6, R9, 0x2, R6 ;  /* 0x0000000209067825 */ /* 0x001fca00078e0006 */
[----:B------:R0:W-:Y:S02]  /*16c0*/  STG.E.U16 desc[UR4][R6.64], R2 ;  /* 0x0000000206007986 */ /* 0x0001e4000c101504 */
.L_x_3176:
[----:B------:R-:W-:-:S13]  /*16d0*/  ISETP.GE.U32.AND P0, PT, R0, R3, PT ;  /* 0x000000030000720c */ /* 0x000fda0003f06070 */
[----:B------:R-:W-:Y:S05]  /*16e0*/  @P0 BRA `(.L_x_3178) ;  /* 0x0000000000300947 */ /* 0x000fea0003800000 */
[----:B0-----:R-:W0:Y:S01]  /*16f0*/  LDC.64 R6, c[0x0][0x388] ;  /* 0x0000e200ff067b82 */ /* 0x001e220000000a00 */
[----:B------:R-:W-:Y:S02]  /*1700*/  IADD3 R9, PT, PT, R5, R0, RZ ;  /* 0x0000000005097210 */ /* 0x000fe40007ffe0ff */
[----:B------:R-:W-:-:S03]  /*1710*/  IADD3 R0, PT, PT, R0, 0x80, RZ ;  /* 0x0000008000007810 */ /* 0x000fc60007ffe0ff */
[----:B0-----:R-:W-:-:S05]  /*1720*/  IMAD.WIDE.U32 R6, R9, 0x2, R6 ;  /* 0x0000000209067825 */ /* 0x001fca00078e0006 */
[----:B------:R1:W-:Y:S02]  /*1730*/  STG.E.U16 desc[UR4][R6.64], R10 ;  /* 0x0000000a06007986 */ /* 0x0003e4000c101504 */
.L_x_3177:
[----:B------:R-:W-:-:S13]  /*1740*/  ISETP.GE.U32.AND P0, PT, R0, R3, PT ;  /* 0x000000030000720c */ /* 0x000fda0003f06070 */
[----:B------:R-:W-:Y:S05]  /*1750*/  @P0 BRA `(.L_x_3179) ;  /* 0x0000000000340947 */ /* 0x000fea0003800000 */
[----:B01----:R-:W0:Y:S01]  /*1760*/  LDC.64 R6, c[0x0][0x388] ;  /* 0x0000e200ff067b82 */ /* 0x003e220000000a00 */
[----:B------:R-:W-:Y:S02]  /*1770*/  IADD3 R9, PT, PT, R5, R0, RZ ;  /* 0x0000000005097210 */ /* 0x000fe40007ffe0ff */
[----:B------:R-:W-:-:S03]  /*1780*/  IADD3 R0, PT, PT, R0, 0x80, RZ ;  /* 0x0000008000007810 */ /* 0x000fc60007ffe0ff */
[----:B0-----:R-:W-:-:S05]  /*1790*/  IMAD.WIDE.U32 R6, R9, 0x2, R6 ;  /* 0x0000000209067825 */ /* 0x001fca00078e0006 */
[----:B------:R1:W-:Y:S02]  /*17a0*/  STG.E.U16 desc[UR4][R6.64], R11 ;  /* 0x0000000b06007986 */ /* 0x0003e4000c101504 */
.L_x_3178:
[----:B------:R-:W-:-:S13]  /*17b0*/  ISETP.GE.U32.AND P0, PT, R0, R3, PT ;  /* 0x000000030000720c */ /* 0x000fda0003f06070 */
[----:B------:R-:W-:Y:S05]  /*17c0*/  @P0 BREAK.RELIABLE B1 ;  /* 0x0000000000010942 */ /* 0x000fea0003800100 */
[----:B------:R-:W-:Y:S05]  /*17d0*/  @P0 BRA `(.L_x_3180) ;  /* 0x0000000000300947 */ /* 0x000fea0003800000 */
[----:B01----:R-:W0:Y:S01]  /*17e0*/  LDC.64 R6, c[0x0][0x388] ;  /* 0x0000e200ff067b82 */ /* 0x003e220000000a00 */
[----:B------:R-:W-:Y:S02]  /*17f0*/  IADD3 R9, PT, PT, R5, R0, RZ ;  /* 0x0000000005097210 */ /* 0x000fe40007ffe0ff */
[----:B------:R-:W-:-:S03]  /*1800*/  IADD3 R0, PT, PT, R0, 0x80, RZ ;  /* 0x0000008000007810 */ /* 0x000fc60007ffe0ff */
[----:B0-----:R-:W-:-:S05]  /*1810*/  IMAD.WIDE.U32 R6, R9, 0x2, R6 ;  /* 0x0000000209067825 */ /* 0x001fca00078e0006 */
[----:B------:R2:W-:Y:S02]  /*1820*/  STG.E.U16 desc[UR4][R6.64], R12 ;  /* 0x0000000c06007986 */ /* 0x0005e4000c101504 */
.L_x_3179:
[----:B------:R-:W-:Y:S05]  /*1830*/  BSYNC.RELIABLE B1 ;  /* 0x0000000000017941 */ /* 0x000fea0003800100 */
.L_x_3175:
[----:B------:R-:W-:-:S13]  /*1840*/  ISETP.GE.U32.AND P0, PT, R0, R3, PT ;  /* 0x000000030000720c */ /* 0x000fda0003f06070 */
[----:B012---:R-:W0:Y:S01]  /*1850*/  @!P0 LDC.64 R6, c[0x0][0x388] ;  /* 0x0000e200ff068b82 */ /* 0x007e220000000a00 */
[----:B------:R-:W-:Y:S02]  /*1860*/  @!P0 IADD3 R9, PT, PT, R5, R0, RZ ;  /* 0x0000000005098210 */ /* 0x000fe40007ffe0ff */
[----:B------:R-:W-:-:S03]  /*1870*/  @!P0 IADD3 R0, PT, PT, R0, 0x80, RZ ;  /* 0x0000008000008810 */ /* 0x000fc60007ffe0ff */
[----:B0-----:R-:W-:-:S05]  /*1880*/  @!P0 IMAD.WIDE.U32 R6, R9, 0x2, R6 ;  /* 0x0000000209068825 */ /* 0x001fca00078e0006 */
[----:B------:R2:W-:Y:S02]  /*1890*/  @!P0 STG.E.U16 desc[UR4][R6.64], R13 ;  /* 0x0000000d06008986 */ /* 0x0005e4000c101504 */
.L_x_3180:
[----:B------:R-:W-:Y:S05]  /*18a0*/  BSYNC.RECONVERGENT B0 ;  /* 0x0000000000007941 */ /* 0x000fea0003800200 */
.L_x_3174:
[----:B------:R-:W-:Y:S05]  /*18b0*/  WARPSYNC.ALL ;  /* 0x0000000000007948 */ /* 0x000fea0003800000 */
[----:B------:R-:W-:-:S13]  /*18c0*/  ISETP.GE.U32.AND P0, PT, R0, R3, PT ;  /* 0x000000030000720c */ /* 0x000fda0003f06070 */
[----:B------:R-:W-:Y:S05]  /*18d0*/  @P0 EXIT ;  /* 0x000000000000094d */ /* 0x000fea0003800000 */
[----:B0----5:R-:W0:Y:S01]  /*18e0*/  LDC.64 R2, c[0x0][0x388] ;  /* 0x0000e200ff027b82 */ /* 0x021e220000000a00 */
[----:B------:R-:W-:-:S05]  /*18f0*/  IADD3 R5, PT, PT, R5, R0, RZ ;  /* 0x0000000005057210 */ /* 0x000fca0007ffe0ff */
[----:B0-----:R-:W-:-:S05]  /*1900*/  IMAD.WIDE.U32 R2, R5, 0x2, R2 ;  /* 0x0000000205027825 */ /* 0x001fca00078e0002 */
[----:B------:R-:W-:Y:S01]  /*1910*/  STG.E.U16 desc[UR4][R2.64], R14 ;  /* 0x0000000e02007986 */ /* 0x000fe2000c101504 */
[----:B------:R-:W-:Y:S05]  /*1920*/  EXIT ;  /* 0x000000000000794d */ /* 0x000fea0003800000 */
.L_x_3157:
[----:B------:R-:W0:Y:S01]  /*1930*/  S2R R0, SR_TID.X ;  /* 0x0000000000007919 */ /* 0x000e220000002100 */
[----:B------:R-:W1:Y:S02]  /*1940*/  LDC.64 R2, c[0x0][0x390] ;  /* 0x0000e400ff027b82 */ /* 0x000e640000000a00 */
[----:B-1----:R-:W-:-:S04]  /*1950*/  IMAD.WIDE.U32 R2, R5, 0x2, R2 ;  /* 0x0000000205027825 */ /* 0x002fc800078e0002 */
[----:B0-----:R-:W-:-:S05]  /*1960*/  IMAD.WIDE.U32 R6, R0, 0x4, R2 ;  /* 0x0000000400067825 */ /* 0x001fca00078e0002 */
[----:B------:R-:W2:Y:S04]  /*1970*/  LDG.E R3, desc[UR4][R6.64] ;  /* 0x0000000406037981 */ /* 0x000ea8000c1e1900 */
[----:B------:R-:W3:Y:S04]  /*1980*/  LDG.E R2, desc[UR4][R6.64+0x200] ;  /* 0x0002000406027981 */ /* 0x000ee8000c1e1900 */
[----:B------:R-:W4:Y:S04]  /*1990*/  LDG.E R11, desc[UR4][R6.64+0x400] ;  /* 0x00040004060b7981 */ /* 0x000f28000c1e1900 */
[----:B------:R0:W5:Y:S01]  /*19a0*/  LDG.E R8, desc[UR4][R6.64+0x600] ;  /* 0x0006000406087981 */ /* 0x000162000c1e1900 */
[----:B--2---:R-:W-:-:S02]  /*19b0*/  SHF.L.U32 R9, R3, 0x10, RZ ;  /* 0x0000001003097819 */ /* 0x004fc400000006ff */
[----:B------:R-:W-:Y:S02]  /*19c0*/  PRMT R12, R3, 0x7632, R12 ;  /* 0x00007632030c7816 */ /* 0x000fe4000000000c */
[C---:B------:R-:W-:Y:S01]  /*19d0*/  ISETP.GE.U32.AND P1, PT, R9.reuse, 0x7f800000, PT ;  /* 0x7f8000000900780c */ /* 0x040fe20003f26070 */
[C---:B------:R-:W-:Y:S01]  /*19e0*/  FADD.FTZ.RZ R4, R9.reuse, 1 ;  /* 0x3f80000009047421 */ /* 0x040fe2000001c000 */
[----:B------:R-:W-:Y:S02]  /*19f0*/  SHF.L.U32 R12, R12, 0x10, RZ ;  /* 0x000000100c0c7819 */ /* 0x000fe400000006ff */
[----:B------:R-:W-:Y:S02]  /*1a00*/  ISETP.GT.AND P0, PT, R9, -0x40800000, P1 ;  /* 0xbf8000000900780c */ /* 0x000fe40000f04270 */
[----:B------:R-:W-:Y:S01]  /*1a10*/  IADD3 R4, PT, PT, R4, -0x3f400000, RZ ;  /* 0xc0c0000004047810 */ /* 0x000fe20007ffe0ff */
[C---:B0-----:R-:W-:Y:S01]  /*1a20*/  FADD.FTZ.RZ R6, R12.reuse, 1 ;  /* 0x3f8000000c067421 */ /* 0x041fe2000001c000 */
[----:B------:R-:W-:-:S02]  /*1a30*/  ISETP.GE.U32.AND P2, PT, R12, 0x7f800000, PT ;  /* 0x7f8000000c00780c */ /* 0x000fc40003f46070 */
[----:B------:R-:W-:Y:S01]  /*1a40*/  LOP3.LUT R10, R4, 0xff800000, RZ, 0xc0, !PT ;  /* 0xff800000040a7812 */ /* 0x000fe200078ec0ff */
[----:B------:R-:W-:Y:S02]  /*1a50*/  HFMA2 R4, -RZ, RZ, 1.625, 0 ;  /* 0x3e800000ff047431 */ /* 0x000fe400000001ff */
[----:B------:R-:W-:Y:S01]  /*1a60*/  VIADD R6, R6, 0xc0c00000 ;  /* 0xc0c0000006067836 */ /* 0x000fe20000000000 */
[C---:B------:R-:W-:Y:S02]  /*1a70*/  @P1 FSETP.NEU.FTZ.AND P5, PT, R9.reuse, RZ, PT ;  /* 0x000000ff0900120b */ /* 0x040fe40003fbd000 */
[----:B------:R-:W-:Y:S02]  /*1a80*/  IADD3 R3, PT, PT, -R10, 0x40800000, RZ ;  /* 0x408000000a037810 */ /* 0x000fe40007ffe1ff */
[----:B------:R-:W-:Y:S02]  /*1a90*/  IADD3 R14, PT, PT, R9, -R10, RZ ;  /* 0x8000000a090e7210 */ /* 0x000fe40007ffe0ff */
[----:B------:R-:W-:Y:S01]  /*1aa0*/  LOP3.LUT R15, R6, 0xff800000, RZ, 0xc0, !PT ;  /* 0xff800000060f7812 */ /* 0x000fe200078ec0ff */
[----:B------:R-:W-:Y:S01]  /*1ab0*/  FFMA.FTZ R13, R3, R4, -1 ;  /* 0xbf800000030d7423 */ /* 0x000fe20000010004 */
[----:B------:R-:W-:-:S02]  /*1ac0*/  MOV R3, 0x3d39bf78 ;  /* 0x3d39bf7800037802 */ /* 0x000fc40000000f00 */
[----:B------:R-:W-:Y:S01]  /*1ad0*/  IADD3 R16, PT, PT, R12, -R15, RZ ;  /* 0x8000000f0c107210 */ /* 0x000fe20007ffe0ff */
[----:B------:R-:W-:Y:S01]  /*1ae0*/  FADD.FTZ R14, R14, R13 ;  /* 0x0000000d0e0e7221 */ /* 0x000fe20000010000 */
[----:B------:R-:W-:Y:S02]  /*1af0*/  IADD3 R13, PT, PT, -R15, 0x40800000, RZ ;  /* 0x408000000f0d7810 */ /* 0x000fe40007ffe1ff */
[----:B---3--:R-:W-:Y:S01]  /*1b00*/  SHF.L.U32 R6, R2, 0x10, RZ ;  /* 0x0000001002067819 */ /* 0x008fe200000006ff */
[----:B------:R-:W-:Y:S01]  /*1b10*/  FFMA.FTZ R7, R14, -R3, 0.10546888411045074463 ;  /* 0x3dd800120e077423 */ /* 0x000fe20000010803 */
[----:B------:R-:W-:Y:S01]  /*1b20*/  PRMT R2, R2, 0x7632, R2 ;  /* 0x0000763202027816 */ /* 0x000fe20000000002 */
[----:B------:R-:W-:Y:S01]  /*1b30*/  FFMA.FTZ R13, R13, R4, -1 ;  /* 0xbf8000000d0d7423 */ /* 0x000fe20000010004 */
[----:B------:R-:W-:Y:S01]  /*1b40*/  I2FP.F32.S32 R10, R10 ;  /* 0x0000000a000a7245 */ /* 0x000fe20000201400 */
[----:B------:R-:W-:Y:S01]  /*1b50*/  FFMA.FTZ R7, R14, R7, -0.13229703903198242188 ;  /* 0xbe0778e00e077423 */ /* 0x000fe20000010007 */
[----:B------:R-:W-:Y:S01]  /*1b60*/  FADD.FTZ.RZ R17, R6, 1 ;  /* 0x3f80000006117421 */ /* 0x000fe2000001c000 */
[----:B------:R-:W-:Y:S01]  /*1b70*/  FADD.FTZ R16, R16, R13 ;  /* 0x0000000d10107221 */ /* 0x000fe20000010000 */
[----:B------:R-:W-:Y:S01]  /*1b80*/  SHF.L.U32 R2, R2, 0x10, RZ ;  /* 0x0000001002027819 */ /* 0x000fe200000006ff */
[----:B------:R-:W-:Y:S01]  /*1b90*/  FFMA.FTZ R7, R14, R7, 0.14491446316242218018 ;  /* 0x3e1464750e077423 */ /* 0x000fe20000010007 */
[----:B------:R-:W-:Y:S01]  /*1ba0*/  FMUL.FTZ R10, R10, 1.1920928955078125e-07 ;  /* 0x340000000a0a7820 */ /* 0x000fe20000410000 */
[----:B------:R-:W-:Y:S01]  /*1bb0*/  FFMA.FTZ R13, R16, -R3, 0.10546888411045074463 ;  /* 0x3dd80012100d7423 */ /* 0x000fe20000010803 */
[----:B------:R-:W-:Y:S01]  /*1bc0*/  IADD3 R17, PT, PT, R17, -0x3f400000, RZ ;  /* 0xc0c0000011117810 */ /* 0x000fe20007ffe0ff */
[----:B------:R-:W-:Y:S01]  /*1bd0*/  FFMA.FTZ R7, R14, R7, -0.16641564667224884033 ;  /* 0xbe2a68dd0e077423 */ /* 0x000fe20000010007 */
[----:B------:R-:W-:Y:S01]  /*1be0*/  FADD.FTZ.RZ R20, R2, 1 ;  /* 0x3f80000002147421 */ /* 0x000fe2000001c000 */
[----:B------:R-:W-:Y:S01]  /*1bf0*/  FFMA.FTZ R13, R16, R13, -0.13229703903198242188 ;  /* 0xbe0778e0100d7423 */ /* 0x000fe2000001000d */
[----:B------:R-:W-:Y:S01]  /*1c00*/  LOP3.LUT R17, R17, 0xff800000, RZ, 0xc0, !PT ;  /* 0xff80000011117812 */ /* 0x000fe200078ec0ff */
[----:B------:R-:W-:Y:S01]  /*1c10*/  FFMA.FTZ R7, R14, R7, 0.19988867640495300293 ;  /* 0x3e4caf9e0e077423 */ /* 0x000fe20000010007 */
[----:B------:R-:W-:Y:S01]  /*1c20*/  I2FP.F32.S32 R15, R15 ;  /* 0x0000000f000f7245 */ /* 0x000fe20000201400 */
[----:B------:R-:W-:Y:S01]  /*1c30*/  FFMA.FTZ R13, R16, R13, 0.14491446316242218018 ;  /* 0x3e146475100d7423 */ /* 0x000fe2000001000d */
[----:B------:R-:W-:Y:S01]  /*1c40*/  IADD3 R19, PT, PT, -R17, 0x40800000, RZ ;  /* 0x4080000011137810 */ /* 0x000fe20007ffe1ff */
[----:B------:R-:W-:Y:S01]  /*1c50*/  FFMA.FTZ R7, R14, R7, -0.25000196695327758789 ;  /* 0xbe8000420e077423 */ /* 0x000fe20000010007 */
[----:B------:R-:W-:Y:S01]  /*1c60*/  IADD3 R18, PT, PT, R6, -R17, RZ ;  /* 0x8000001106127210 */ /* 0x000fe20007ffe0ff */
[----:B------:R-:W-:Y:S01]  /*1c70*/  FFMA.FTZ R13, R16, R13, -0.16641564667224884033 ;  /* 0xbe2a68dd100d7423 */ /* 0x000fe2000001000d */
[----:B------:R-:W-:Y:S01]  /*1c80*/  IADD3 R20, PT, PT, R20, -0x3f400000, RZ ;  /* 0xc0c0000014147810 */ /* 0x000fe20007ffe0ff */
[----:B------:R-:W-:Y:S01]  /*1c90*/  FFMA.FTZ R7, R14, R7, 0.33333510160446166992 ;  /* 0x3eaaaae60e077423 */ /* 0x000fe20000010007 */
[----:B------:R-:W-:Y:S01]  /*1ca0*/  FFMA.FTZ R19, R19, R4, -1 ;  /* 0xbf80000013137423 */ /* 0x000fe20000010004 */
[----:B------:R-:W-:Y:S01]  /*1cb0*/  FFMA.FTZ R13, R16, R13, 0.19988867640495300293 ;  /* 0x3e4caf9e100d7423 */ /* 0x000fe2000001000d */
[----:B------:R-:W-:Y:S01]  /*1cc0*/  FMUL.FTZ R15, R15, 1.1920928955078125e-07 ;  /* 0x340000000f0f7820 */ /* 0x000fe20000410000 */
[----:B------:R-:W-:Y:S01]  /*1cd0*/  FFMA.FTZ R7, R14, R7, -0.5 ;  /* 0xbf0000000e077423 */ /* 0x000fe20000010007 */
[----:B------:R-:W-:-:S02]  /*1ce0*/  ISETP.GE.U32.AND P3, PT, R6, 0x7f800000, PT ;  /* 0x7f8000000600780c */ /* 0x000fc40003f66070 */
[----:B------:R-:W-:Y:S01]  /*1cf0*/  I2FP.F32.S32 R17, R17 ;  /* 0x0000001100117245 */ /* 0x000fe20000201400 */
[----:B------:R-:W-:Y:S01]  /*1d00*/  FMUL.FTZ R7, R14, R7 ;  /* 0x000000070e077220 */ /* 0x000fe20000410000 */
[----:B------:R-:W-:Y:S02]  /*1d10*/  ISETP.GT.AND P4, PT, R6, -0x40800000, P3 ;  /* 0xbf8000000600780c */ /* 0x000fe40001f84270 */
[----:B------:R-:W-:Y:S01]  /*1d20*/  @P2 FSETP.NEU.FTZ.AND P6, PT, R12, RZ, PT ;  /* 0x000000ff0c00220b */ /* 0x000fe20003fdd000 */
[----:B------:R-:W-:Y:S01]  /*1d30*/  FFMA.FTZ R7, R14, R7, R14 ;  /* 0x000000070e077223 */ /* 0x000fe2000001000e */
[----:B------:R-:W-:Y:S01]  /*1d40*/  FADD.FTZ R14, R18, R19 ;  /* 0x00000013120e7221 */ /* 0x000fe20000010000 */
[----:B------:R-:W-:Y:S01]  /*1d50*/  FFMA.FTZ R19, R16, R13, -0.25000196695327758789 ;  /* 0xbe80004210137423 */ /* 0x000fe2000001000d */
[----:B------:R-:W-:Y:S01]  /*1d60*/  LOP3.LUT R13, R20, 0xff800000, RZ, 0xc0, !PT ;  /* 0xff800000140d7812 */ /* 0x000fe200078ec0ff */
[----:B------:R-:W-:Y:S01]  /*1d70*/  FFMA.FTZ R7, R10, 0.69314718246459960938, R7 ;  /* 0x3f3172180a077823 */ /* 0x000fe20000010007 */
[----:B------:R-:W-:Y:S01]  /*1d80*/  FFMA.FTZ R21, R14, -R3, 0.10546888411045074463 ;  /* 0x3dd800120e157423 */ /* 0x000fe20000010803 */
[----:B------:R-:W-:Y:S01]  /*1d90*/  FFMA.FTZ R19, R16, R19, 0.33333510160446166992 ;  /* 0x3eaaaae610137423 */ /* 0x000fe20000010013 */
[----:B------:R-:W-:Y:S01]  /*1da0*/  IADD3 R23, PT, PT, -R13, 0x40800000, RZ ;  /* 0x408000000d177810 */ /* 0x000fe20007ffe1ff */
[----:B------:R-:W-:Y:S01]  /*1db0*/  FMUL.FTZ R17, R17, 1.1920928955078125e-07 ;  /* 0x3400000011117820 */ /* 0x000fe20000410000 */
[----:B------:R-:W-:Y:S01]  /*1dc0*/  IADD3 R18, PT, PT, R2, -R13, RZ ;  /* 0x8000000d02127210 */ /* 0x000fe20007ffe0ff */
[----:B------:R-:W-:Y:S01]  /*1dd0*/  FFMA.FTZ R19, R16, R19, -0.5 ;  /* 0xbf00000010137423 */ /* 0x000fe20000010013 */
[----:B------:R-:W-:Y:S01]  /*1de0*/  FFMA.FTZ R21, R14, R21, -0.13229703903198242188 ;  /* 0xbe0778e00e157423 */ /* 0x000fe20000010015 */
[----:B------:R-:W-:Y:S01]  /*1df0*/  FFMA.FTZ R23, R23, R4, -1 ;  /* 0xbf80000017177423 */ /* 0x000fe20000010004 */
[----:B------:R-:W-:Y:S01]  /*1e00*/  I2FP.F32.S32 R13, R13 ;  /* 0x0000000d000d7245 */ /* 0x000fe20000201400 */
[----:B------:R-:W-:Y:S01]  /*1e10*/  FMUL.FTZ R19, R16, R19 ;  /* 0x0000001310137220 */ /* 0x000fe20000410000 */
[----:B------:R-:W-:-:S03]  /*1e20*/  FFMA.FTZ R21, R14, R21, 0.14491446316242218018 ;  /* 0x3e1464750e157423 */ /* 0x000fc60000010015 */
[----:B------:R-:W-:Y:S01]  /*1e30*/  FFMA.FTZ R10, R16, R19, R16 ;  /* 0x00000013100a7223 */ /* 0x000fe20000010010 */
[----:B------:R-:W-:Y:S01]  /*1e40*/  FADD.FTZ R16, R18, R23 ;  /* 0x0000001712107221 */ /* 0x000fe20000010000 */
[----:B------:R-:W-:Y:S01]  /*1e50*/  @P1 MOV R18, 0x7f800000 ;  /* 0x7f80000000121802 */ /* 0x000fe20000000f00 */
[----:B------:R-:W-:Y:S01]  /*1e60*/  FFMA.FTZ R21, R14, R21, -0.16641564667224884033 ;  /* 0xbe2a68dd0e157423 */ /* 0x000fe20000010015 */
[----:B------:R-:W-:Y:S01]  /*1e70*/  FFMA.FTZ R10, R15, 0.69314718246459960938, R10 ;  /* 0x3f3172180f0a7823 */ /* 0x000fe2000001000a */
[----:B------:R-:W-:Y:S01]  /*1e80*/  @P2 MOV R23, 0x7f800000 ;  /* 0x7f80000000172802 */ /* 0x000fe20000000f00 */
[----:B------:R-:W-:Y:S01]  /*1e90*/  FMUL.FTZ R13, R13, 1.1920928955078125e-07 ;  /* 0x340000000d0d7820 */ /* 0x000fe20000410000 */
[----:B------:R-:W-:Y:S01]  /*1ea0*/  @P0 FFMA.FTZ R7, R9, R18, +INF ;  /* 0x7f80000009070423 */ /* 0x000fe20000010012 */
[----:B------:R-:W-:Y:S01]  /*1eb0*/  FFMA.FTZ R9, R16, -R3, 0.10546888411045074463 ;  /* 0x3dd8001210097423 */ /* 0x000fe20000010803 */
[----:B------:R-:W-:Y:S01]  /*1ec0*/  FFMA.FTZ R21, R14, R21, 0.19988867640495300293 ;  /* 0x3e4caf9e0e157423 */ /* 0x000fe20000010015 */
[----:B------:R-:W-:-:S02]  /*1ed0*/  ISETP.GT.AND P0, PT, R12, -0x40800000, P2 ;  /* 0xbf8000000c00780c */ /* 0x000fc40001704270 */
[----:B------:R-:W-:Y:S01]  /*1ee0*/  FFMA.FTZ R19, R16, R9, -0.13229703903198242188 ;  /* 0xbe0778e010137423 */ /* 0x000fe20000010009 */
[C---:B----4-:R-:W-:Y:S01]  /*1ef0*/  SHF.L.U32 R9, R11.reuse, 0x10, RZ ;  /* 0x000000100b097819 */ /* 0x050fe200000006ff */
[----:B------:R-:W-:Y:S01]  /*1f00*/  FFMA.FTZ R21, R14, R21, -0.25000196695327758789 ;  /* 0xbe8000420e157423 */ /* 0x000fe20000010015 */
[----:B------:R-:W-:Y:S01]  /*1f10*/  PRMT R11, R11, 0x7632, R11 ;  /* 0x000076320b0b7816 */ /* 0x000fe2000000000b */
[----:B------:R-:W-:Y:S01]  /*1f20*/  FFMA.FTZ R19, R16, R19, 0.14491446316242218018 ;  /* 0x3e14647510137423 */ /* 0x000fe20000010013 */
[----:B------:R-:W-:Y:S01]  /*1f30*/  @P1 FSEL R7, R7, -RZ, P5 ;  /* 0x800000ff07071208 */ /* 0x000fe20002800000 */
[----:B------:R-:W-:Y:S01]  /*1f40*/  FADD.FTZ.RZ R15, R9, 1 ;  /* 0x3f800000090f7421 */ /* 0x000fe2000001c000 */
[----:B------:R-:W-:Y:S01]  /*1f50*/  FFMA.FTZ R21, R14, R21, 0.33333510160446166992 ;  /* 0x3eaaaae60e157423 */ /* 0x000fe20000010015 */
[----:B------:R-:W-:Y:S01]  /*1f60*/  FFMA.FTZ R19, R16, R19, -0.16641564667224884033 ;  /* 0xbe2a68dd10137423 */ /* 0x000fe20000010013 */
[----:B------:R-:W-:Y:S02]  /*1f70*/  SHF.L.U32 R11, R11, 0x10, RZ ;  /* 0x000000100b0b7819 */ /* 0x000fe400000006ff */
[----:B------:R-:W-:Y:S01]  /*1f80*/  IADD3 R15, PT, PT, R15, -0x3f400000, RZ ;  /* 0xc0c000000f0f7810 */ /* 0x000fe20007ffe0ff */
[----:B------:R-:W-:Y:S01]  /*1f90*/  FFMA.FTZ R21, R14, R21, -0.5 ;  /* 0xbf0000000e157423 */ /* 0x000fe20000010015 */
[----:B------:R-:W-:Y:S01]  /*1fa0*/  FFMA.FTZ R19, R16, R19, 0.19988867640495300293 ;  /* 0x3e4caf9e10137423 */ /* 0x000fe20000010013 */
[----:B------:R-:W-:Y:S01]  /*1fb0*/  @P0 FFMA.FTZ R10, R12, R23, +INF ;  /* 0x7f8000000c0a0423 */ /* 0x000fe20000010017 */
[----:B------:R-:W-:Y:S01]  /*1fc0*/  LOP3.LUT R18, R15, 0xff800000, RZ, 0xc0, !PT ;  /* 0xff8000000f127812 */ /* 0x000fe200078ec0ff */
[----:B------:R-:W-:Y:S01]  /*1fd0*/  FMUL.FTZ R21, R14, R21 ;  /* 0x000000150e157220 */ /* 0x000fe20000410000 */
[----:B------:R-:W-:Y:S01]  /*1fe0*/  FFMA.FTZ R19, R16, R19, -0.25000196695327758789 ;  /* 0xbe80004210137423 */ /* 0x000fe20000010013 */
[----:B------:R-:W-:Y:S01]  /*1ff0*/  FADD.FTZ.RZ R12, R11, 1 ;  /* 0x3f8000000b0c7421 */ /* 0x000fe2000001c000 */
[----:B------:R-:W-:Y:S01]  /*2000*/  IADD3 R15, PT, PT, -R18, 0x40800000, RZ ;  /* 0x40800000120f7810 */ /* 0x000fe20007ffe1ff */
[----:B------:R-:W-:Y:S01]  /*2010*/  FFMA.FTZ R14, R14, R21, R14 ;  /* 0x000000150e0e7223 */ /* 0x000fe2000001000e */
[----:B------:R-:W-:Y:S01]  /*2020*/  IADD3 R22, PT, PT, R9, -R18, RZ ;  /* 0x8000001209167210 */ /* 0x000fe20007ffe0ff */
[----:B------:R-:W-:Y:S01]  /*2030*/  FFMA.FTZ R19, R16, R19, 0.33333510160446166992 ;  /* 0x3eaaaae610137423 */ /* 0x000fe20000010013 */
[----:B------:R-:W-:Y:S01]  /*2040*/  IADD3 R12, PT, PT, R12, -0x3f400000, RZ ;  /* 0xc0c000000c0c7810 */ /* 0x000fe20007ffe0ff */
[----:B------:R-:W-:Y:S01]  /*2050*/  FFMA.FTZ R15, R15, R4, -1 ;  /* 0xbf8000000f0f7423 */ /* 0x000fe20000010004 */
[----:B------:R-:W-:Y:S01]  /*2060*/  FFMA.FTZ R14, R17, 0.69314718246459960938, R14 ;  /* 0x3f317218110e7823 */ /* 0x000fe2000001000e */
[----:B------:R-:W-:Y:S01]  /*2070*/  FFMA.FTZ R19, R16, R19, -0.5 ;  /* 0xbf00000010137423 */ /* 0x000fe20000010013 */
[----:B------:R-:W-:Y:S01]  /*2080*/  @P3 MOV R17, 0x7f800000 ;  /* 0x7f80000000113802 */ /* 0x000fe20000000f00 */
[----:B------:R-:W-:Y:S01]  /*2090*/  FADD.FTZ R22, R22, R15 ;  /* 0x0000000f16167221 */ /* 0x000fe20000010000 */
[----:B------:R-:W-:Y:S01]  /*20a0*/  LOP3.LUT R12, R12, 0xff800000, RZ, 0xc0, !PT ;  /* 0xff8000000c0c7812 */ /* 0x000fe200078ec0ff */
[----:B------:R-:W-:Y:S01]  /*20b0*/  FMUL.FTZ R19, R16, R19 ;  /* 0x0000001310137220 */ /* 0x000fe20000410000 */
[----:B------:R-:W-:Y:S01]  /*20c0*/  ISETP.GE.U32.AND P0, PT, R2, 0x7f800000, PT ;  /* 0x7f8000000200780c */ /* 0x000fe20003f06070 */
[----:B------:R-:W-:Y:S01]  /*20d0*/  FFMA.FTZ R15, R22, -R3, 0.10546888411045074463 ;  /* 0x3dd80012160f7423 */ /* 0x000fe20000010803 */
[----:B------:R-:W-:Y:S01]  /*20e0*/  @P4 FFMA.FTZ R14, R6, R17, +INF ;  /* 0x7f800000060e4423 */ /* 0x000fe20000010011 */
[----:B------:R-:W-:Y:S01]  /*20f0*/  FFMA.FTZ R16, R16, R19, R16 ;  /* 0x0000001310107223 */ /* 0x000fe20000010010 */
[----:B------:R-:W-:Y:S01]  /*2100*/  IADD3 R19, PT, PT, -R12, 0x40800000, RZ ;  /* 0x408000000c137810 */ /* 0x000fe20007ffe1ff */
[----:B------:R-:W-:Y:S01]  /*2110*/  FFMA.FTZ R17, R22, R15, -0.13229703903198242188 ;  /* 0xbe0778e016117423 */ /* 0x000fe2000001000f */
[----:B------:R-:W-:-:S02]  /*2120*/  IADD3 R20, PT, PT, R11, -R12, RZ ;  /* 0x8000000c0b147210 */ /* 0x000fc40007ffe0ff */
[----:B-----5:R-:W-:Y:S01]  /*2130*/  SHF.L.U32 R15, R8, 0x10, RZ ;  /* 0x00000010080f7819 */ /* 0x020fe200000006ff */
[----:B------:R-:W-:Y:S01]  /*2140*/  FFMA.FTZ R17, R22, R17, 0.14491446316242218018 ;  /* 0x3e14647516117423 */ /* 0x000fe20000010011 */
[----:B------:R-:W-:Y:S01]  /*2150*/  FFMA.FTZ R21, R19, R4, -1 ;  /* 0xbf80000013157423 */ /* 0x000fe20000010004 */
[----:B------:R-:W-:Y:S02]  /*2160*/  ISETP.GT.AND P4, PT, R2, -0x40800000, P0 ;  /* 0xbf8000000200780c */ /* 0x000fe40000784270 */
[----:B------:R-:W-:Y:S01]  /*2170*/  FFMA.FTZ R19, R22, R17, -0.16641564667224884033 ;  /* 0xbe2a68dd16137423 */ /* 0x000fe20000010011 */
[----:B------:R-:W-:Y:S01]  /*2180*/  FADD.FTZ R20, R20, R21 ;  /* 0x0000001514147221 */ /* 0x000fe20000010000 */
[----:B------:R-:W-:Y:S01]  /*2190*/  FFMA.FTZ R17, R13, 0.69314718246459960938, R16 ;  /* 0x3f3172180d117823 */ /* 0x000fe20000010010 */
[----:B------:R-:W-:Y:S01]  /*21a0*/  FADD.FTZ.RZ R16, R15, 1 ;  /* 0x3f8000000f107421 */ /* 0x000fe2000001c000 */
[----:B------:R-:W-:Y:S01]  /*21b0*/  FFMA.FTZ R19, R22, R19, 0.19988867640495300293 ;  /* 0x3e4caf9e16137423 */ /* 0x000fe20000010013 */
[----:B------:R-:W-:Y:S01]  /*21c0*/  FFMA.FTZ R13, R20, -R3, 0.10546888411045074463 ;  /* 0x3dd80012140d7423 */ /* 0x000fe20000010803 */
[----:B------:R-:W-:-:S02]  /*21d0*/  PRMT R8, R8, 0x7632, R8 ;  /* 0x0000763208087816 */ /* 0x000fc40000000008 */
[----:B------:R-:W-:Y:S01]  /*21e0*/  FFMA.FTZ R19, R22, R19, -0.25000196695327758789 ;  /* 0xbe80004216137423 */ /* 0x000fe20000010013 */
[----:B------:R-:W-:Y:S01]  /*21f0*/  FFMA.FTZ R13, R20, R13, -0.13229703903198242188 ;  /* 0xbe0778e0140d7423 */ /* 0x000fe2000001000d */
[----:B------:R-:W-:Y:S02]  /*2200*/  IADD3 R16, PT, PT, R16, -0x3f400000, RZ ;  /* 0xc0c0000010107810 */ /* 0x000fe40007ffe0ff */
[----:B------:R-:W-:Y:S01]  /*2210*/  FFMA.FTZ R19, R22, R19, 0.33333510160446166992 ;  /* 0x3eaaaae616137423 */ /* 0x000fe20000010013 */
[----:B------:R-:W-:Y:S01]  /*2220*/  @P0 MOV R23, 0x7f800000 ;  /* 0x7f80000000170802 */ /* 0x000fe20000000f00 */
[----:B------:R-:W-:Y:S01]  /*2230*/  FFMA.FTZ R13, R20, R13, 0.14491446316242218018 ;  /* 0x3e146475140d7423 */ /* 0x000fe2000001000d */
[----:B------:R-:W-:Y:S01]  /*2240*/  SHF.L.U32 R8, R8, 0x10, RZ ;  /* 0x0000001008087819 */ /* 0x000fe200000006ff */
[----:B------:R-:W-:Y:S01]  /*2250*/  FFMA.FTZ R19, R22, R19, -0.5 ;  /* 0xbf00000016137423 */ /* 0x000fe20000010013 */
[----:B------:R-:W-:Y:S01]  /*2260*/  LOP3.LUT R16, R16, 0xff800000, RZ, 0xc0, !PT ;  /* 0xff80000010107812 */ /* 0x000fe200078ec0ff */
[----:B------:R-:W-:Y:S01]  /*2270*/  @P4 FFMA.FTZ R17, R2, R23, +INF ;  /* 0x7f80000002114423 */ /* 0x000fe20000010017 */
[----:B------:R-:W-:Y:S01]  /*2280*/  FFMA.FTZ R13, R20, R13, -0.16641564667224884033 ;  /* 0xbe2a68dd140d7423 */ /* 0x000fe2000001000d */
[----:B------:R-:W-:Y:S01]  /*2290*/  FADD.FTZ.RZ R23, R8, 1 ;  /* 0x3f80000008177421 */ /* 0x000fe2000001c000 */
[----:B------:R-:W-:Y:S01]  /*22a0*/  FMUL.FTZ R19, R22, R19 ;  /* 0x0000001316137220 */ /* 0x000fe20000410000 */
[----:B------:R-:W-:Y:S01]  /*22b0*/  IADD3 R21, PT, PT, -R16, 0x40800000, RZ ;  /* 0x4080000010157810 */ /* 0x000fe20007ffe1ff */
[----:B------:R-:W-:Y:S01]  /*22c0*/  FFMA.FTZ R13, R20, R13, 0.19988867640495300293 ;  /* 0x3e4caf9e140d7423 */ /* 0x000fe2000001000d */
[----:B------:R-:W-:Y:S01]  /*22d0*/  @P3 FSETP.NEU.FTZ.AND P4, PT, R6, RZ, PT ;  /* 0x000000ff0600320b */ /* 0x000fe20003f9d000 */
[----:B------:R-:W-:Y:S01]  /*22e0*/  FFMA.FTZ R22, R22, R19, R22 ;  /* 0x0000001316167223 */ /* 0x000fe20000010016 */
[----:B------:R-:W-:Y:S01]  /*22f0*/  IADD3 R6, PT, PT, R15, -R16, RZ ;  /* 0x800000100f067210 */ /* 0x000fe20007ffe0ff */
[----:B------:R-:W-:Y:S01]  /*2300*/  FFMA.FTZ R21, R21, R4, -1 ;  /* 0xbf80000015157423 */ /* 0x000fe20000010004 */
[----:B------:R-:W-:Y:S01]  /*2310*/  IADD3 R19, PT, PT, R23, -0x3f400000, RZ ;  /* 0xc0c0000017137810 */ /* 0x000fe20007ffe0ff */
[----:B------:R-:W-:Y:S01]  /*2320*/  FFMA.FTZ R13, R20, R13, -0.25000196695327758789 ;  /* 0xbe800042140d7423 */ /* 0x000fe2000001000d */
[----:B------:R-:W-:Y:S01]  /*2330*/  I2FP.F32.S32 R18, R18 ;  /* 0x0000001200127245 */ /* 0x000fe20000201400 */
[----:B------:R-:W-:Y:S01]  /*2340*/  FADD.FTZ R6, R6, R21 ;  /* 0x0000001506067221 */ /* 0x000fe20000010000 */
[----:B------:R-:W-:Y:S01]  /*2350*/  LOP3.LUT R19, R19, 0xff800000, RZ, 0xc0, !PT ;  /* 0xff80000013137812 */ /* 0x000fe200078ec0ff */
[----:B------:R-:W-:Y:S01]  /*2360*/  FFMA.FTZ R13, R20, R13, 0.33333510160446166992 ;  /* 0x3eaaaae6140d7423 */ /* 0x000fe2000001000d */
[----:B------:R-:W-:Y:S01]  /*2370*/  ISETP.GE.U32.AND P1, PT, R9, 0x7f800000, PT ;  /* 0x7f8000000900780c */ /* 0x000fe20003f26070 */
[----:B------:R-:W-:Y:S01]  /*2380*/  FFMA.FTZ R23, R6, -R3, 0.10546888411045074463 ;  /* 0x3dd8001206177423 */ /* 0x000fe20000010803 */
[----:B------:R-:W-:Y:S01]  /*2390*/  IADD3 R25, PT, PT, -R19, 0x40800000, RZ ;  /* 0x4080000013197810 */ /* 0x000fe20007ffe1ff */
[----:B------:R-:W-:Y:S01]  /*23a0*/  FFMA.FTZ R21, R20, R13, -0.5 ;  /* 0xbf00000014157423 */ /* 0x000fe2000001000d */
[----:B------:R-:W-:Y:S01]  /*23b0*/  FMUL.FTZ R13, R18, 1.1920928955078125e-07 ;  /* 0x34000000120d7820 */ /* 0x000fe20000410000 */
[----:B------:R-:W-:Y:S01]  /*23c0*/  IADD3 R18, PT, PT, R8, -R19, RZ ;  /* 0x8000001308127210 */ /* 0x000fe20007ffe0ff */
[----:B------:R-:W-:Y:S01]  /*23d0*/  FFMA.FTZ R23, R6, R23, -0.13229703903198242188 ;  /* 0xbe0778e006177423 */ /* 0x000fe20000010017 */
[----:B------:R-:W-:Y:S01]  /*23e0*/  FFMA.FTZ R25, R25, R4, -1 ;  /* 0xbf80000019197423 */ /* 0x000fe20000010004 */
[----:B------:R-:W-:Y:S01]  /*23f0*/  @P2 FSEL R10, R10, -RZ, P6 ;  /* 0x800000ff0a0a2208 */ /* 0x000fe20003000000 */
[----:B------:R-:W-:Y:S01]  /*2400*/  FFMA.FTZ R4, R13, 0.69314718246459960938, R22 ;  /* 0x3f3172180d047823 */ /* 0x000fe20000010016 */
[----:B------:R-:W-:Y:S01]  /*2410*/  FFMA.FTZ R23, R6, R23, 0.14491446316242218018 ;  /* 0x3e14647506177423 */ /* 0x000fe20000010017 */
[----:B------:R-:W-:Y:S01]  /*2420*/  FADD.FTZ R18, R18, R25 ;  /* 0x0000001912127221 */ /* 0x000fe20000010000 */
[----:B------:R-:W-:Y:S01]  /*2430*/  ISETP.GT.AND P5, PT, R9, -0x40800000, P1 ;  /* 0xbf8000000900780c */ /* 0x000fe20000fa4270 */
[----:B------:R-:W-:Y:S01]  /*2440*/  FMUL.FTZ R21, R20, R21 ;  /* 0x0000001514157220 */ /* 0x000fe20000410000 */
[----:B------:R-:W-:Y:S01]  /*2450*/  FFMA.FTZ R23, R6, R23, -0.16641564667224884033 ;  /* 0xbe2a68dd06177423 */ /* 0x000fe20000010017 */
[----:B------:R-:W-:Y:S01]  /*2460*/  FFMA.FTZ R3, R18, -R3, 0.10546888411045074463 ;  /* 0x3dd8001212037423 */ /* 0x000fe20000010803 */
[----:B------:R-:W-:Y:S01]  /*2470*/  ISETP.GE.U32.AND P2, PT, R11, 0x7f800000, PT ;  /* 0x7f8000000b00780c */ /* 0x000fe20003f46070 */
[----:B------:R-:W-:Y:S01]  /*2480*/  FFMA.FTZ R20, R20, R21, R20 ;  /* 0x0000001514147223 */ /* 0x000fe20000010014 */
[----:B------:R-:W-:Y:S01]  /*2490*/  FFMA.FTZ R23, R6, R23, 0.19988867640495300293 ;  /* 0x3e4caf9e06177423 */ /* 0x000fe20000010017 */
[----:B------:R-:W-:Y:S01]  /*24a0*/  FFMA.FTZ R13, R18, R3, -0.13229703903198242188 ;  /* 0xbe0778e0120d7423 */ /* 0x000fe20000010003 */
[----:B------:R-:W-:-:S02]  /*24b0*/  I2FP.F32.S32 R12, R12 ;  /* 0x0000000c000c7245 */ /* 0x000fc40000201400 */
[----:B------:R-:W-:Y:S01]  /*24c0*/  ISETP.GT.AND P6, PT, R11, -0x40800000, P2 ;  /* 0xbf8000000b00780c */ /* 0x000fe200017c4270 */
[----:B------:R-:W-:Y:S01]  /*24d0*/  FFMA.FTZ R23, R6, R23, -0.25000196695327758789 ;  /* 0xbe80004206177423 */ /* 0x000fe20000010017 */
[----:B------:R-:W-:Y:S01]  /*24e0*/  FFMA.FTZ R13, R18, R13, 0.14491446316242218018 ;  /* 0x3e146475120d7423 */ /* 0x000fe2000001000d */
[----:B------:R-:W-:Y:S01]  /*24f0*/  @P1 MOV R22, 0x7f800000 ;  /* 0x7f80000000161802 */ /* 0x000fe20000000f00 */
[----:B------:R-:W-:Y:S01]  /*2500*/  FMUL.FTZ R3, R12, 1.1920928955078125e-07 ;  /* 0x340000000c037820 */ /* 0x000fe20000410000 */
[----:B------:R-:W-:Y:S01]  /*2510*/  FFMA.FTZ R23, R6, R23, 0.33333510160446166992 ;  /* 0x3eaaaae606177423 */ /* 0x000fe20000010017 */
[----:B------:R-:W-:Y:S01]  /*2520*/  FFMA.FTZ R21, R18, R13, -0.16641564667224884033 ;  /* 0xbe2a68dd12157423 */ /* 0x000fe2000001000d */
[----:B------:R-:W-:Y:S01]  /*2530*/  I2FP.F32.S32 R16, R16 ;  /* 0x0000001000107245 */ /* 0x000fe20000201400 */
[----:B------:R-:W-:Y:S01]  /*2540*/  FFMA.FTZ R3, R3, 0.69314718246459960938, R20 ;  /* 0x3f31721803037823 */ /* 0x000fe20000010014 */
[----:B------:R-:W0:Y:S01]  /*2550*/  LDC.64 R12, c[0x0][0x388] ;  /* 0x0000e200ff0c7b82 */ /* 0x000e220000000a00 */
[----:B------:R-:W-:Y:S01]  /*2560*/  @P5 FFMA.FTZ R4, R9, R22, +INF ;  /* 0x7f80000009045423 */ /* 0x000fe20000010016 */
[----:B------:R-:W-:Y:S01]  /*2570*/  @P2 MOV R20, 0x7f800000 ;  /* 0x7f80000000142802 */ /* 0x000fe20000000f00 */
[----:B------:R-:W-:Y:S01]  /*2580*/  FFMA.FTZ R23, R6, R23, -0.5 ;  /* 0xbf00000006177423 */ /* 0x000fe20000010017 */
[----:B------:R-:W-:Y:S01]  /*2590*/  ISETP.GE.U32.AND P5, PT, R15, 0x7f800000, PT ;  /* 0x7f8000000f00780c */ /* 0x000fe20003fa6070 */
[----:B------:R-:W-:Y:S01]  /*25a0*/  FFMA.FTZ R21, R18, R21, 0.19988867640495300293 ;  /* 0x3e4caf9e12157423 */ /* 0x000fe20000010015 */
[----:B------:R-:W-:Y:S01]  /*25b0*/  FMUL.FTZ R16, R16, 1.1920928955078125e-07 ;  /* 0x3400000010107820 */ /* 0x000fe20000410000 */
[----:B------:R-:W-:Y:S01]  /*25c0*/  FMUL.FTZ R23, R6, R23 ;  /* 0x0000001706177220 */ /* 0x000fe20000410000 */
[----:B------:R-:W-:Y:S01]  /*25d0*/  @P6 FFMA.FTZ R3, R11, R20, +INF ;  /* 0x7f8000000b036423 */ /* 0x000fe20000010014 */
[----:B------:R-:W-:Y:S01]  /*25e0*/  ISETP.GT.AND P6, PT, R15, -0x40800000, P5 ;  /* 0xbf8000000f00780c */ /* 0x000fe20002fc4270 */
[----:B------:R-:W-:Y:S01]  /*25f0*/  FFMA.FTZ R21, R18, R21, -0.25000196695327758789 ;  /* 0xbe80004212157423 */ /* 0x000fe20000010015 */
[----:B------:R-:W-:Y:S01]  /*2600*/  FFMA.FTZ R23, R6, R23, R6 ;  /* 0x0000001706177223 */ /* 0x000fe20000010006 */
[----:B------:R-:W-:-:S02]  /*2610*/  @P3 FSEL R14, R14, -RZ, P4 ;  /* 0x800000ff0e0e3208 */ /* 0x000fc40002000000 */
[----:B------:R-:W-:Y:S01]  /*2620*/  ISETP.GE.U32.AND P3, PT, R8, 0x7f800000, PT ;  /* 0x7f8000000800780c */ /* 0x000fe20003f66070 */
[----:B------:R-:W-:Y:S01]  /*2630*/  FFMA.FTZ R21, R18, R21, 0.33333510160446166992 ;  /* 0x3eaaaae612157423 */ /* 0x000fe20000010015 */
[----:B------:R-:W-:Y:S01]  /*2640*/  FFMA.FTZ R6, R16, 0.69314718246459960938, R23 ;  /* 0x3f31721810067823 */ /* 0x000fe20000010017 */
[----:B------:R-:W-:Y:S02]  /*2650*/  @P5 MOV R16, 0x7f800000 ;  /* 0x7f80000000105802 */ /* 0x000fe40000000f00 */
[----:B------:R-:W-:Y:S01]  /*2660*/  FFMA.FTZ R21, R18, R21, -0.5 ;  /* 0xbf00000012157423 */ /* 0x000fe20000010015 */
[----:B------:R-:W-:Y:S02]  /*2670*/  ISETP.GT.AND P4, PT, R8, -0x40800000, P3 ;  /* 0xbf8000000800780c */ /* 0x000fe40001f84270 */
[----:B------:R-:W-:Y:S01]  /*2680*/  I2FP.F32.S32 R19, R19 ;  /* 0x0000001300137245 */ /* 0x000fe20000201400 */
[----:B------:R-:W-:Y:S01]  /*2690*/  @P6 FFMA.FTZ R6, R15, R16, +INF ;  /* 0x7f8000000f066423 */ /* 0x000fe20000010010 */
[----:B------:R-:W-:Y:S01]  /*26a0*/  FMUL.FTZ R21, R18, R21 ;  /* 0x0000001512157220 */ /* 0x000fe20000410000 */
[----:B------:R-:W-:Y:S01]  /*26b0*/  @P1 FSETP.NEU.FTZ.AND P6, PT, R9, RZ, PT ;  /* 0x000000ff0900120b */ /* 0x000fe20003fdd000 */
[----:B0-----:R-:W-:-:S04]  /*26c0*/  IMAD.WIDE.U32 R12, R5, 0x2, R12 ;  /* 0x00000002050c7825 */ /* 0x001fc800078e000c */
[----:B------:R-:W-:Y:S01]  /*26d0*/  FMUL.FTZ R19, R19, 1.1920928955078125e-07 ;  /* 0x3400000013137820 */ /* 0x000fe20000410000 */
[----:B------:R-:W-:Y:S01]  /*26e0*/  FFMA.FTZ R18, R18, R21, R18 ;  /* 0x0000001512127223 */ /* 0x000fe20000010012 */
[----:B------:R-:W-:Y:S02]  /*26f0*/  @P3 MOV R5, 0x7f800000 ;  /* 0x7f80000000053802 */ /* 0x000fe40000000f00 */
[----:B------:R-:W-:Y:S01]  /*2700*/  @P1 FSEL R4, R4, -RZ, P6 ;  /* 0x800000ff04041208 */ /* 0x000fe20003000000 */
[----:B------:R-:W-:Y:S01]  /*2710*/  FFMA.FTZ R19, R19, 0.69314718246459960938, R18 ;  /* 0x3f31721813137823 */ /* 0x000fe20000010012 */
[----:B------:R-:W-:Y:S01]  /*2720*/  @P5 FSETP.NEU.FTZ.AND P6, PT, R15, RZ, PT ;  /* 0x000000ff0f00520b */ /* 0x000fe20003fdd000 */
[----:B------:R-:W-:Y:S01]  /*2730*/  @P4 FFMA.FTZ R19, R8, R5, +INF ;  /* 0x7f80000008134423 */ /* 0x000fe20000010005 */
[----:B------:R-:W-:Y:S01]  /*2740*/  @P0 FSETP.NEU.FTZ.AND P1, PT, R2, RZ, PT ;  /* 0x000000ff0200020b */ /* 0x000fe20003f3d000 */
[----:B------:R-:W-:Y:S01]  /*2750*/  IMAD.WIDE.U32 R12, R0, 0x4, R12 ;  /* 0x00000004000c7825 */ /* 0x000fe200078e000c */
[----:B------:R-:W-:-:S02]  /*2760*/  @P5 FSEL R6, R6, -RZ, P6 ;  /* 0x800000ff06065208 */ /* 0x000fc40003000000 */
[----:B------:R-:W-:Y:S02]  /*2770*/  @P2 FSETP.NEU.FTZ.AND P4, PT, R11, RZ, PT ;  /* 0x000000ff0b00220b */ /* 0x000fe40003f9d000 */
[----:B------:R-:W-:Y:S02]  /*2780*/  @P3 FSETP.NEU.FTZ.AND P5, PT, R8, RZ, PT ;  /* 0x000000ff0800320b */ /* 0x000fe40003fbd000 */
[----:B------:R-:W-:Y:S02]  /*2790*/  @P0 FSEL R17, R17, -RZ, P1 ;  /* 0x800000ff11110208 */ /* 0x000fe40000800000 */
[----:B------:R-:W-:Y:S02]  /*27a0*/  @P2 FSEL R3, R3, -RZ, P4 ;  /* 0x800000ff03032208 */ /* 0x000fe40002000000 */
[----:B------:R-:W-:Y:S02]  /*27b0*/  @P3 FSEL R19, R19, -RZ, P5 ;  /* 0x800000ff13133208 */ /* 0x000fe40002800000 */
[----:B------:R-:W-:-:S02]  /*27c0*/  F2FP.BF16.F32.PACK_AB R7, R10, R7 ;  /* 0x000000070a07723e */ /* 0x000fc400000010ff */
[----:B------:R-:W-:Y:S02]  /*27d0*/  F2FP.BF16.F32.PACK_AB R17, R17, R14 ;  /* 0x0000000e1111723e */ /* 0x000fe400000010ff */
[----:B------:R-:W-:Y:S01]  /*27e0*/  F2FP.BF16.F32.PACK_AB R3, R3, R4 ;  /* 0x000000040303723e */ /* 0x000fe200000010ff */
[----:B------:R-:W-:Y:S01]  /*27f0*/  STG.E desc[UR4][R12.64], R7 ;  /* 0x000000070c007986 */ /* 0x000fe2000c101904 */
[----:B------:R-:W-:-:S03]  /*2800*/  F2FP.BF16.F32.PACK_AB R19, R19, R6 ;  /* 0x000000061313723e */ /* 0x000fc600000010ff */
[----:B------:R-:W-:Y:S04]  /*2810*/  STG.E desc[UR4][R12.64+0x200], R17 ;  /* 0x000200110c007986 */ /* 0x000fe8000c101904 */
[----:B------:R-:W-:Y:S04]  /*2820*/  STG.E desc[UR4][R12.64+0x400], R3 ;  /* 0x000400030c007986 */ /* 0x000fe8000c101904 */
[----:B------:R-:W-:Y:S01]  /*2830*/  STG.E desc[UR4][R12.64+0x600], R19 ;  /* 0x000600130c007986 */ /* 0x000fe2000c101904 */
[----:B------:R-:W-:Y:S05]  /*2840*/  EXIT ;  /* 0x000000000000794d */ /* 0x000fea0003800000 */
.L_x_3181:
        /* <DEDUP_REMOVED lines=11> */
.L_x_12909:


//--------------------- .text._ZN2at6native29vectorized_elementwise_kernelILi4EZZZNS0_17log1p_kernel_cudaERNS_18TensorIteratorBaseEENKUlvE_clEvENKUlvE4_clEvEUlN3c108BFloat16EE_St5arrayIPcLm2EEEEviT0_T1_ --------------------------
	.section	.text._ZN2at6native29vectorized_elementwise_kernelILi4EZZZNS0_17log1p_kernel_cudaERNS_18TensorIteratorBaseEENKUlvE_clEvENKUlvE4_clEvEUlN3c108BFloat16EE_St5arrayIPcLm2EEEEviT0_T1_,"ax",@progbits
	.align	128
        .global         _ZN2at6native29vectorized_elementwise_kernelILi4EZZZNS0_17log1p_kernel_cudaERNS_18TensorIteratorBaseEENKUlvE_clEvENKUlvE4_clEvEUlN3c108BFloat16EE_St5arrayIPcLm2EEEEviT0_T1_
        .type           _ZN2at6native29vectorized_elementwise_kernelILi4EZZZNS0_17log1p_kernel_cudaERNS_18TensorIteratorBaseEENKUlvE_clEvENKUlvE4_clEvEUlN3c108BFloat16EE_St5arrayIPcLm2EEEEviT0_T1_,@function
        .size           _ZN2at6native29vectorized_elementwise_kernelILi4EZZZNS0_17log1p_kernel_cudaERNS_18TensorIteratorBaseEENKUlvE_clEvENKUlvE4_clEvEUlN3c108BFloat16EE_St5arrayIPcLm2EEEEviT0_T1_,(.L_x_12910 - _ZN2at6native29vectorized_elementwise_kernelILi4EZZZNS0_17log1p_kernel_cudaERNS_18TensorIteratorBaseEENKUlvE_clEvENKUlvE4_clEvEUlN3c108BFloat16EE_St5arrayIPcLm2EEEEviT0_T1_)
        .other          _ZN2at6native29vectorized_elementwise_kernelILi4EZZZNS0_17log1p_kernel_cudaERNS_18TensorIteratorBaseEENKUlvE_clEvENKUlvE4_clEvEUlN3c108BFloat16EE_St5arrayIPcLm2EEEEviT0_T1_,@"STO_CUDA_ENTRY STV_DEFAULT"
_ZN2at6native29vectorized_elementwise_kernelILi4EZZZNS0_17log1p_kernel_cudaERNS_18TensorIteratorBaseEENKUlvE_clEvENKUlvE4_clEvEUlN3c108BFloat16EE_St5arrayIPcLm2EEEEviT0_T1_:
.text._ZN2at6native29vectorized_elementwise_kernelILi4EZZZNS0_17log1p_kernel_cudaERNS_18TensorIteratorBaseEENKUlvE_clEvENKUlvE4_clEvEUlN3c108BFloat16EE_St5arrayIPcLm2EEEEviT0_T1_:
        /* <DEDUP_REMOVED lines=107> */
.L_x_3184:
[----:B------:R-:W-:Y:S05]  /*06b0*/  BSYNC.RECONVERGENT B0 ;  /* 0x0000000000007941 */ /* 0x000fea0003800200 */
.L_x_3183:
        /* <DEDUP_REMOVED lines=35> */
.L_x_3186:
[----:B------:R-:W-:Y:S05]  /*08f0*/  BSYNC.RECONVERGENT B0 ;  /* 0x0000000000007941 */ /* 0x000fea0003800200 */
.L_x_3185:
        /* <DEDUP_REMOVED lines=34> */
.L_x_3188:
[----:B------:R-:W-:Y:S05]  /*0b20*/  BSYNC.RECONVERGENT B0 ;  /* 0x0000000000007941 */ /* 0x000fea0003800200 */
.L_x_3187:
        /* <DEDUP_REMOVED lines=35> */
.L_x_3190:
[----:B------:R-:W-:Y:S05]  /*0d60*/  BSYNC.RECONVERGENT B0 ;  /* 0x0000000000007941 */ /* 0x000fea0003800200 */
.L_x_3189:
        /* <DEDUP_REMOVED lines=32> */
.L_x_3192:
[----:B------:R-:W-:Y:S05]  /*0f70*/  BSYNC.RECONVERGENT B0 ;  /* 0x0000000000007941 */ /* 0x000fea0003800200 */
.L_x_3191:
        /* <DEDUP_REMOVED lines=32> */
.L_x_3194:
[----:B------:R-:W-:Y:S05]  /*1180*/  BSYNC.RECONVERGENT B0 ;  /* 0x0000000000007941 */ /* 0x000fea0003800200 */
.L_x_3193:
        /* <DEDUP_REMOVED lines=32> */
.L_x_3196:
[----:B------:R-:W-:Y:S05]  /*1390*/  BSYNC.RECONVERGENT B0 ;  /* 0x0000000000007941 */ /* 0x000fea0003800200 */
.L_x_3195:
        /* <DEDUP_REMOVED lines=32> */
.L_x_3198:
[----:B------:R-:W-:Y:S05]  /*15a0*/  BSYNC.RECONVERGENT B0 ;  /* 0x0000000000007941 */ /* 0x000fea0003800200 */
.L_x_3197:
        /* <DEDUP_REMOVED lines=18> */
.L_x_3201:
[----:B------:R-:W-:-:S13]  /*16d0*/  ISETP.GE.U32.AND P0, PT, R0, R3, PT ;  /* 0x000000030000720c */ /* 0x000fda0003f06070 */
[----:B------:R-:W-:Y:S05]  /*16e0*/  @P0 BRA `(.L_x_3203) ;  /* 0x0000000000300947 */ /* 0x000fea0003800000 */
[----:B0-----:R-:W0:Y:S01]  /*16f0*/  LDC.64 R6, c[0x0][0x388] ;  /* 0x0000e200ff067b82 */ /* 0x001e220000000a00 */
[----:B------:R-:W-:Y:S02]  /*1700*/  IADD3 R9, PT, PT, R5, R0, RZ ;  /* 0x0000000005097210 */ /* 0x000fe40007ffe0ff */
[----:B------:R-:W-:-:S03]  /*1710*/  IADD3 R0, PT, PT, R0, 0x80, RZ ;  /* 0x0000008000007810 */ /* 0x000fc60007ffe0ff */
[----:B0-----:R-:W-:-:S05]  /*1720*/  IMAD.WIDE.U32 R6, R9, 0x2, R6 ;  /* 0x0000000209067825 */ /* 0x001fca00078e0006 */
[----:B------:R1:W-:Y:S02]  /*1730*/  STG.E.U16 desc[UR4][R6.64], R10 ;  /* 0x0000000a06007986 */ /* 0x0003e4000c101504 */
.L_x_3202:
[----:B------:R-:W-:-:S13]  /*1740*/  ISETP.GE.U32.AND P0, PT, R0, R3, PT ;  /* 0x000000030000720c */ /* 0x000fda0003f06070 */
[----:B------:R-:W-:Y:S05]  /*1750*/  @P0 BRA `(.L_x_3204) ;  /* 0x0000000000340947 */ /* 0x000fea0003800000 */
[----:B01----:R-:W0:Y:S01]  /*1760*/  LDC.64 R6, c[0x0][0x388] ;  /* 0x0000e200ff067b82 */ /* 0x003e220000000a00 */
[----:B------:R-:W-:Y:S02]  /*1770*/  IADD3 R9, PT, PT, R5, R0, RZ ;  /* 0x0000000005097210 */ /* 0x000fe40007ffe0ff */
[----:B------:R-:W-:-:S03]  /*1780*/  IADD3 R0, PT, PT, R0, 0x80, RZ ;  /* 0x0000008000007810 */ /* 0x000fc60007ffe0ff */
[----:B0-----:R-:W-:-:S05]  /*1790*/  IMAD.WIDE.U32 R6, R9, 0x2, R6 ;  /* 0x0000000209067825 */ /* 0x001fca00078e0006 */
[----:B------:R1:W-:Y:S02]  /*17a0*/  STG.E.U16 desc[UR4][R6.64], R11 ;  /* 0x0000000b06007986 */ /* 0x0003e4000c101504 */
.L_x_3203:
        /* <DEDUP_REMOVED lines=8> */
.L_x_3204:
[----:B------:R-:W-:Y:S05]  /*1830*/  BSYNC.RELIABLE B1 ;  /* 0x0000000000017941 */ /* 0x000fea0003800100 */
.L_x_3200:
[----:B------:R-:W-:-:S13]  /*1840*/  ISETP.GE.U32.AND P0, PT, R0, R3, PT ;  /* 0x000000030000720c */ /* 0x000fda0003f06070 */
[----:B012---:R-:W0:Y:S01]  /*1850*/  @!P0 LDC.64 R6, c[0x0][0x388] ;  /* 0x0000e200ff068b82 */ /* 0x007e220000000a00 */
[----:B------:R-:W-:Y:S02]  /*1860*/  @!P0 IADD3 R9, PT, PT, R5, R0, RZ ;  /* 0x0000000005098210 */ /* 0x000fe40007ffe0ff */
[----:B------:R-:W-:-:S03]  /*1870*/  @!P0 IADD3 R0, PT, PT, R0, 0x80, RZ ;  /* 0x0000008000008810 */ /* 0x000fc60007ffe0ff */
[----:B0-----:R-:W-:-:S05]  /*1880*/  @!P0 IMAD.WIDE.U32 R6, R9, 0x2, R6 ;  /* 0x0000000209068825 */ /* 0x001fca00078e0006 */
[----:B------:R2:W-:Y:S02]  /*1890*/  @!P0 STG.E.U16 desc[UR4][R6.64], R13 ;  /* 0x0000000d06008986 */ /* 0x0005e4000c101504 */
.L_x_3205:
[----:B------:R-:W-:Y:S05]  /*18a0*/  BSYNC.RECONVERGENT B0 ;  /* 0x0000000000007941 */ /* 0x000fea0003800200 */
.L_x_3199:
        /* <DEDUP_REMOVED lines=8> */
.L_x_3182:
[----:B------:R-:W0:Y:S01]  /*1930*/  S2R R0, SR_TID.X ;  /* 0x0000000000007919 */ /* 0x000e220000002100 */
[----:B------:R-:W1:Y:S02]  /*1940*/  LDC.64 R2, c[0x0][0x390] ;  /* 0x0000e400ff027b82 */ /* 0x000e640000000a00 */
[----:B-1----:R-:W-:-:S04]  /*1950*/  IMAD.WIDE.U32 R2, R5, 0x2, R2 ;  /* 0x0000000205027825 */ /* 0x002fc800078e0002 */
[----:B0-----:R-:W-:-:S05]  /*1960*/  IMAD.WIDE.U32 R10, R0, 0x8, R2 ;  /* 0x00000008000a7825 */ /* 0x001fca00078e0002 */
[----:B------:R-:W2:Y:S04]  /*1970*/  LDG.E.64 R8, desc[UR4][R10.64] ;  /* 0x000000040a087981 */ /* 0x000ea8000c1e1b00 */
[----:B------:R0:W3:Y:S01]  /*1980*/  LDG.E.64 R2, desc[UR4][R10.64+0x400] ;  /* 0x000400040a027981 */ /* 0x0000e2000c1e1b00 */
[----:B------:R-:W-:Y:S01]  /*1990*/  HFMA2 R7, -RZ, RZ, 1.625, 0 ;  /* 0x3e800000ff077431 */ /* 0x000fe200000001ff */
[C---:B--2---:R-:W-:Y:S02]  /*19a0*/  SHF.L.U32 R14, R8.reuse, 0x10, RZ ;  /* 0x00000010080e7819 */ /* 0x044fe400000006ff */
[C---:B------:R-:W-:Y:S02]  /*19b0*/  SHF.L.U32 R13, R9.reuse, 0x10, RZ ;  /* 0x00000010090d7819 */ /* 0x040fe400000006ff */
[----:B------:R-:W-:Y:S01]  /*19c0*/  PRMT R6, R8, 0x7632, R6 ;  /* 0x0000763208067816 */ /* 0x000fe20000000006 */
[----:B------:R-:W-:Y:S01]  /*19d0*/  FADD.FTZ.RZ R4, R14, 1 ;  /* 0x3f8000000e047421 */ /* 0x000fe2000001c000 */
[----:B------:R-:W-:Y:S01]  /*19e0*/  PRMT R15, R9, 0x7632, R15 ;  /* 0x00007632090f7816 */ /* 0x000fe2000000000f */
[----:B------:R-:W-:Y:S01]  /*19f0*/  FADD.FTZ.RZ R8, R13, 1 ;  /* 0x3f8000000d087421 */ /* 0x000fe2000001c000 */
[----:B------:R-:W-:-:S02]  /*1a00*/  SHF.L.U32 R6, R6, 0x10, RZ ;  /* 0x0000001006067819 */ /* 0x000fc400000006ff */
[----:B------:R-:W-:Y:S02]  /*1a10*/  IADD3 R4, PT, PT, R4, -0x3f400000, RZ ;  /* 0xc0c0000004047810 */ /* 0x000fe40007ffe0ff */
[----:B------:R-:W-:Y:S01]  /*1a20*/  ISETP.GE.U32.AND P5, PT, R14, 0x7f800000, PT ;  /* 0x7f8000000e00780c */ /* 0x000fe20003fa6070 */
[----:B------:R-:W-:Y:S01]  /*1a30*/  FADD.FTZ.RZ R12, R6, 1 ;  /* 0x3f800000060c7421 */ /* 0x000fe2000001c000 */
[----:B------:R-:W-:Y:S02]  /*1a40*/  LOP3.LUT R21, R4, 0xff800000, RZ, 0xc0, !PT ;  /* 0xff80000004157812 */ /* 0x000fe400078ec0ff */
[----:B------:R-:W-:Y:S02]  /*1a50*/  IADD3 R4, PT, PT, R8, -0x3f400000, RZ ;  /* 0xc0c0000008047810 */ /* 0x000fe40007ffe0ff */
[----:B------:R-:W-:Y:S02]  /*1a60*/  IADD3 R8, PT, PT, -R21, 0x40800000, RZ ;  /* 0x4080000015087810 */ /* 0x000fe40007ffe1ff */
[----:B0-----:R-:W-:Y:S01]  /*1a70*/  LOP3.LUT R10, R4, 0xff800000, RZ, 0xc0, !PT ;  /* 0xff800000040a7812 */ /* 0x001fe200078ec0ff */
[----:B------:R-:W-:Y:S01]  /*1a80*/  IMAD.IADD R4, R14, 0x1, -R21 ;  /* 0x000000010e047824 */ /* 0x000fe200078e0a15 */
[----:B------:R-:W-:Y:S01]  /*1a90*/  IADD3 R12, PT, PT, R12, -0x3f400000, RZ ;  /* 0xc0c000000c0c7810 */ /* 0x000fe20007ffe0ff */
[----:B------:R-:W-:Y:S01]  /*1aa0*/  FFMA.FTZ R11, R8, R7, -1 ;  /* 0xbf800000080b7423 */ /* 0x000fe20000010007 */
[----:B------:R-:W-:-:S02]  /*1ab0*/  IADD3 R8, PT, PT, -R10, 0x40800000, RZ ;  /* 0x408000000a087810 */ /* 0x000fc40007ffe1ff */
[----:B------:R-:W-:Y:S01]  /*1ac0*/  IADD3 R23, PT, PT, R13, -R10, RZ ;  /* 0x8000000a0d177210 */ /* 0x000fe20007ffe0ff */
[----:B------:R-:W-:Y:S01]  /*1ad0*/  FADD.FTZ R9, R4, R11 ;  /* 0x0000000b04097221 */ /* 0x000fe20000010000 */
[----:B------:R-:W-:Y:S01]  /*1ae0*/  LOP3.LUT R11, R12, 0xff800000, RZ, 0xc0, !PT ;  /* 0xff8000000c0b7812 */ /* 0x000fe200078ec0ff */
[----:B------:R-:W-:Y:S01]  /*1af0*/  FFMA.FTZ R12, R8, R7, -1 ;  /* 0xbf800000080c7423 */ /* 0x000fe20000010007 */
[----:B------:R-:W-:Y:S02]  /*1b00*/  MOV R8, 0x3d39bf78 ;  /* 0x3d39bf7800087802 */ /* 0x000fe40000000f00 */
[----:B------:R-:W-:Y:S01]  /*1b10*/  SHF.L.U32 R4, R15, 0x10, RZ ;  /* 0x000000100f047819 */ /* 0x000fe200000006ff */
[----:B------:R-:W-:Y:S01]  /*1b20*/  FADD.FTZ R23, R23, R12 ;  /* 0x0000000c17177221 */ /* 0x000fe20000010000 */
[----:B------:R-:W-:Y:S01]  /*1b30*/  IADD3 R16, PT, PT, -R11, 0x40800000, RZ ;  /* 0x408000000b107810 */ /* 0x000fe20007ffe1ff */
[-C--:B------:R-:W-:Y:S01]  /*1b40*/  FFMA.FTZ R12, R9, -R8.reuse, 0.10546888411045074463 ;  /* 0x3dd80012090c7423 */ /* 0x080fe20000010808 */
[----:B------:R-:W-:Y:S01]  /*1b50*/  IADD3 R17, PT, PT, R6, -R11, RZ ;  /* 0x8000000b06117210 */ /* 0x000fe20007ffe0ff */
[----:B------:R-:W-:Y:S01]  /*1b60*/  FADD.FTZ.RZ R15, R4, 1 ;  /* 0x3f800000040f7421 */ /* 0x000fe2000001c000 */
[----:B------:R-:W-:Y:S01]  /*1b70*/  FFMA.FTZ R18, R23, -R8, 0.10546888411045074463 ;  /* 0x3dd8001217127423 */ /* 0x000fe20000010808 */
[----:B------:R-:W-:Y:S01]  /*1b80*/  FFMA.FTZ R16, R16, R7, -1 ;  /* 0xbf80000010107423 */ /* 0x000fe20000010007 */
[----:B------:R-:W-:Y:S01]  /*1b90*/  FFMA.FTZ R12, R9, R12, -0.13229703903198242188 ;  /* 0xbe0778e0090c7423 */ /* 0x000fe2000001000c */
[----:B------:R-:W-:Y:S01]  /*1ba0*/  I2FP.F32.S32 R21, R21 ;  /* 0x0000001500157245 */ /* 0x000fe20000201400 */
[----:B------:R-:W-:Y:S01]  /*1bb0*/  FFMA.FTZ R18, R23, R18, -0.13229703903198242188 ;  /* 0xbe0778e017127423 */ /* 0x000fe20000010012 */
[----:B------:R-:W-:Y:S01]  /*1bc0*/  IADD3 R15, PT, PT, R15, -0x3f400000, RZ ;  /* 0xc0c000000f0f7810 */ /* 0x000fe20007ffe0ff */
[----:B------:R-:W-:Y:S01]  /*1bd0*/  FADD.FTZ R17, R17, R16 ;  /* 0x0000001011117221 */ /* 0x000fe20000010000 */
[----:B------:R-:W-:Y:S01]  /*1be0*/  FFMA.FTZ R12, R9, R12, 0.14491446316242218018 ;  /* 0x3e146475090c7423 */ /* 0x000fe2000001000c */
[----:B------:R-:W-:Y:S01]  /*1bf0*/  FFMA.FTZ R18, R23, R18, 0.14491446316242218018 ;  /* 0x3e14647517127423 */ /* 0x000fe20000010012 */
[----:B------:R-:W-:Y:S01]  /*1c00*/  LOP3.LUT R15, R15, 0xff800000, RZ, 0xc0, !PT ;  /* 0xff8000000f0f7812 */ /* 0x000fe200078ec0ff */
[----:B------:R-:W-:Y:S01]  /*1c10*/  FFMA.FTZ R16, R17, -R8, 0.10546888411045074463 ;  /* 0x3dd8001211107423 */ /* 0x000fe20000010808 */
[----:B------:R-:W-:Y:S01]  /*1c20*/  FFMA.FTZ R12, R9, R12, -0.16641564667224884033 ;  /* 0xbe2a68dd090c7423 */ /* 0x000fe2000001000c */
[----:B------:R-:W-:Y:S01]  /*1c30*/  FFMA.FTZ R18, R23, R18, -0.16641564667224884033 ;  /* 0xbe2a68dd17127423 */ /* 0x000fe20000010012 */
[----:B------:R-:W-:Y:S01]  /*1c40*/  IADD3 R20, PT, PT, -R15, 0x40800000, RZ ;  /* 0x408000000f147810 */ /* 0x000fe20007ffe1ff */
[----:B------:R-:W-:Y:S01]  /*1c50*/  FFMA.FTZ R16, R17, R16, -0.13229703903198242188 ;  /* 0xbe0778e011107423 */ /* 0x000fe20000010010 */
[----:B------:R-:W-:Y:S01]  /*1c60*/  FFMA.FTZ R12, R9, R12, 0.19988867640495300293 ;  /* 0x3e4caf9e090c7423 */ /* 0x000fe2000001000c */
[----:B------:R-:W-:Y:S01]  /*1c70*/  IADD3 R19, PT, PT, R4, -R15, RZ ;  /* 0x8000000f04137210 */ /* 0x000fe20007ffe0ff */
[----:B------:R-:W-:Y:S01]  /*1c80*/  FFMA.FTZ R18, R23, R18, 0.19988867640495300293 ;  /* 0x3e4caf9e17127423 */ /* 0x000fe20000010012 */
[----:B------:R-:W-:Y:S01]  /*1c90*/  FFMA.FTZ R16, R17, R16, 0.14491446316242218018 ;  /* 0x3e14647511107423 */ /* 0x000fe20000010010 */
[----:B------:R-:W-:Y:S01]  /*1ca0*/  FFMA.FTZ R20, R20, R7, -1 ;  /* 0xbf80000014147423 */ /* 0x000fe20000010007 */
[----:B------:R-:W-:Y:S01]  /*1cb0*/  FFMA.FTZ R12, R9, R12, -0.25000196695327758789 ;  /* 0xbe800042090c7423 */ /* 0x000fe2000001000c */
[----:B------:R-:W-:Y:S01]  /*1cc0*/  FFMA.FTZ R18, R23, R18, -0.25000196695327758789 ;  /* 0xbe80004217127423 */ /* 0x000fe20000010012 */
[----:B------:R-:W-:Y:S01]  /*1cd0*/  FFMA.FTZ R16, R17, R16, -0.16641564667224884033 ;  /* 0xbe2a68dd11107423 */ /* 0x000fe20000010010 */
[----:B------:R-:W-:Y:S01]  /*1ce0*/  FADD.FTZ R19, R19, R20 ;  /* 0x0000001413137221 */ /* 0x000fe20000010000 */
[----:B------:R-:W-:Y:S01]  /*1cf0*/  FFMA.FTZ R12, R9, R12, 0.33333510160446166992 ;  /* 0x3eaaaae6090c7423 */ /* 0x000fe2000001000c */
[----:B------:R-:W-:Y:S01]  /*1d00*/  FFMA.FTZ R18, R23, R18, 0.33333510160446166992 ;  /* 0x3eaaaae617127423 */ /* 0x000fe20000010012 */
[----:B------:R-:W-:Y:S01]  /*1d10*/  FFMA.FTZ R16, R17, R16, 0.19988867640495300293 ;  /* 0x3e4caf9e11107423 */ /* 0x000fe20000010010 */
[----:B------:R-:W-:Y:S01]  /*1d20*/  FFMA.FTZ R20, R19, -R8, 0.10546888411045074463 ;  /* 0x3dd8001213147423 */ /* 0x000fe20000010808 */
[----:B------:R-:W-:Y:S01]  /*1d30*/  FFMA.FTZ R12, R9, R12, -0.5 ;  /* 0xbf000000090c7423 */ /* 0x000fe2000001000c */
[----:B------:R-:W-:Y:S01]  /*1d40*/  FFMA.FTZ R18, R23, R18, -0.5 ;  /* 0xbf00000017127423 */ /* 0x000fe20000010012 */
[----:B------:R-:W-:Y:S01]  /*1d50*/  FFMA.FTZ R16, R17, R16, -0.25000196695327758789 ;  /* 0xbe80004211107423 */ /* 0x000fe20000010010 */
[----:B------:R-:W-:Y:S01]  /*1d60*/  FFMA.FTZ R20, R19, R20, -0.13229703903198242188 ;  /* 0xbe0778e013147423 */ /* 0x000fe20000010014 */
[----:B------:R-:W-:Y:S01]  /*1d70*/  FMUL.FTZ R12, R9, R12 ;  /* 0x0000000c090c7220 */ /* 0x000fe20000410000 */
[----:B------:R-:W-:Y:S01]  /*1d80*/  FMUL.FTZ R21, R21, 1.1920928955078125e-07 ;  /* 0x3400000015157820 */ /* 0x000fe20000410000 */
[----:B------:R-:W-:Y:S01]  /*1d90*/  FFMA.FTZ R16, R17, R16, 0.33333510160446166992 ;  /* 0x3eaaaae611107423 */ /* 0x000fe20000010010 */
[----:B------:R-:W-:Y:S01]  /*1da0*/  FFMA.FTZ R20, R19, R20, 0.14491446316242218018 ;  /* 0x3e14647513147423 */ /* 0x000fe20000010014 */
[----:B------:R-:W-:Y:S01]  /*1db0*/  FFMA.FTZ R12, R9, R12, R9 ;  /* 0x0000000c090c7223 */ /* 0x000fe20000010009 */
[----:B------:R-:W-:Y:S01]  /*1dc0*/  I2FP.F32.S32 R10, R10 ;  /* 0x0000000a000a7245 */ /* 0x000fe20000201400 */
[----:B------:R-:W-:Y:S01]  /*1dd0*/  FMUL.FTZ R18, R23, R18 ;  /* 0x0000001217127220 */ /* 0x000fe20000410000 */
[----:B------:R-:W-:Y:S01]  /*1de0*/  FFMA.FTZ R16, R17, R16, -0.5 ;  /* 0xbf00000011107423 */ /* 0x000fe20000010010 */
[----:B------:R-:W-:Y:S01]  /*1df0*/  FFMA.FTZ R20, R19, R20, -0.16641564667224884033 ;  /* 0xbe2a68dd13147423 */ /* 0x000fe20000010014 */
[----:B------:R-:W-:Y:S01]  /*1e00*/  FFMA.FTZ R9, R21, 0.69314718246459960938, R12 ;  /* 0x3f31721815097823 */ /* 0x000fe2000001000c */
[----:B------:R-:W-:Y:S01]  /*1e10*/  FFMA.FTZ R23, R23, R18, R23 ;  /* 0x0000001217177223 */ /* 0x000fe20000010017 */
[----:B------:R-:W-:Y:S01]  /*1e20*/  FMUL.FTZ R12, R10, 1.1920928955078125e-07 ;  /* 0x340000000a0c7820 */ /* 0x000fe20000410000 */
[----:B------:R-:W-:Y:S01]  /*1e30*/  I2FP.F32.S32 R10, R11 ;  /* 0x0000000b000a7245 */ /* 0x000fe20000201400 */
[----:B------:R-:W-:Y:S01]  /*1e40*/  FMUL.FTZ R16, R17, R16 ;  /* 0x0000001011107220 */ /* 0x000fe20000410000 */
[----:B------:R-:W-:Y:S01]  /*1e50*/  FFMA.FTZ R20, R19, R20, 0.19988867640495300293 ;  /* 0x3e4caf9e13147423 */ /* 0x000fe20000010014 */
[----:B------:R-:W-:Y:S01]  /*1e60*/  FFMA.FTZ R11, R12, 0.69314718246459960938, R23 ;  /* 0x3f3172180c0b7823 */ /* 0x000fe20000010017 */
[----:B------:R-:W-:Y:S01]  /*1e70*/  ISETP.GT.AND P0, PT, R14, -0x40800000, P5 ;  /* 0xbf8000000e00780c */ /* 0x000fe20002f04270 */
[----:B------:R-:W-:Y:S01]  /*1e80*/  FFMA.FTZ R17, R17, R16, R17 ;  /* 0x0000001011117223 */ /* 0x000fe20000010011 */
[----:B------:R-:W-:Y:S01]  /*1e90*/  ISETP.GE.U32.AND P1, PT, R13, 0x7f800000, PT ;  /* 0x7f8000000d00780c */ /* 0x000fe20003f26070 */
[C---:B------:R-:W-:Y:S01]  /*1ea0*/  FFMA.FTZ R20, R19.reuse, R20, -0.25000196695327758789 ;  /* 0xbe80004213147423 */ /* 0x040fe20000010014 */
[----:B---3--:R-:W-:Y:S01]  /*1eb0*/  SHF.L.U32 R12, R2, 0x10, RZ ;  /* 0x00000010020c7819 */ /* 0x008fe200000006ff */
[----:B------:R-:W-:Y:S01]  /*1ec0*/  FMUL.FTZ R10, R10, 1.1920928955078125e-07 ;  /* 0x340000000a0a7820 */ /* 0x000fe20000410000 */
[----:B------:R-:W-:Y:S01]  /*1ed0*/  ISETP.GE.U32.AND P2, PT, R6, 0x7f800000, PT ;  /* 0x7f8000000600780c */ /* 0x000fe20003f46070 */
[----:B------:R-:W-:Y:S01]  /*1ee0*/  FFMA.FTZ R20, R19, R20, 0.33333510160446166992 ;  /* 0x3eaaaae613147423 */ /* 0x000fe20000010014 */
[----:B------:R-:W-:Y:S01]  /*1ef0*/  ISETP.GT.AND P3, PT, R13, -0x40800000, P1 ;  /* 0xbf8000000d00780c */ /* 0x000fe20000f64270 */
[----:B------:R-:W-:Y:S01]  /*1f00*/  FADD.FTZ.RZ R16, R12, 1 ;  /* 0x3f8000000c107421 */ /* 0x000fe2000001c000 */
[----:B------:R-:W-:Y:S01]  /*1f10*/  FFMA.FTZ R10, R10, 0.69314718246459960938, R17 ;  /* 0x3f3172180a0a7823 */ /* 0x000fe20000010011 */
[----:B------:R-:W-:Y:S01]  /*1f20*/  @P5 MOV R17, 0x7f800000 ;  /* 0x7f80000000115802 */ /* 0x000fe20000000f00 */
[----:B------:R-:W-:Y:S01]  /*1f30*/  FFMA.FTZ R20, R19, R20, -0.5 ;  /* 0xbf00000013147423 */ /* 0x000fe20000010014 */
[----:B------:R-:W-:-:S02]  /*1f40*/  ISETP.GT.AND P4, PT, R6, -0x40800000, P2 ;  /* 0xbf8000000600780c */ /* 0x000fc40001784270 */
[----:B------:R-:W-:Y:S01]  /*1f50*/  IADD3 R16, PT, PT, R16, -0x3f400000, RZ ;  /* 0xc0c0000010107810 */ /* 0x000fe20007ffe0ff */
[C---:B------:R-:W-:Y:S01]  /*1f60*/  @P0 FFMA.FTZ R9, R14.reuse, R17, +INF ;  /* 0x7f8000000e090423 */ /* 0x040fe20000010011 */
[----:B------:R-:W-:Y:S01]  /*1f70*/  @P5 FSETP.NEU.FTZ.AND P6, PT, R14, RZ, PT ;  /* 0x000000ff0e00520b */ /* 0x000fe20003fdd000 */
[C---:B------:R-:W-:Y:S01]  /*1f80*/  FMUL.FTZ R20, R19.reuse, R20 ;  /* 0x0000001413147220 */ /* 0x040fe20000410000 */
[----:B------:R-:W-:Y:S02]  /*1f90*/  I2FP.F32.S32 R15, R15 ;  /* 0x0000000f000f7245 */ /* 0x000fe40000201400 */
[----:B------:R-:W-:Y:S01]  /*1fa0*/  @P1 MOV R14, 0x7f800000 ;  /* 0x7f800000000e1802 */ /* 0x000fe20000000f00 */
[----:B------:R-:W-:Y:S01]  /*1fb0*/  FFMA.FTZ R20, R19, R20, R19 ;  /* 0x0000001413147223 */ /* 0x000fe20000010013 */
[----:B------:R-:W-:Y:S01]  /*1fc0*/  ISETP.GE.U32.AND P0, PT, R4, 0x7f800000, PT ;  /* 0x7f8000000400780c */ /* 0x000fe20003f06070 */
[----:B------:R-:W-:Y:S01]  /*1fd0*/  FMUL.FTZ R15, R15, 1.1920928955078125e-07 ;  /* 0x340000000f0f7820 */ /* 0x000fe20000410000 */
[----:B------:R-:W-:Y:S01]  /*1fe0*/  LOP3.LUT R17, R16, 0xff800000, RZ, 0xc0, !PT ;  /* 0xff80000010117812 */ /* 0x000fe200078ec0ff */
[----:B------:R-:W-:Y:S01]  /*1ff0*/  @P3 FFMA.FTZ R11, R13, R14, +INF ;  /* 0x7f8000000d0b3423 */ /* 0x000fe2000001000e */
[----:B------:R-:W-:Y:S01]  /*2000*/  @P2 MOV R21, 0x7f800000 ;  /* 0x7f80000000152802 */ /* 0x000fe20000000f00 */
[----:B------:R-:W-:Y:S01]  /*2010*/  FFMA.FTZ R14, R15, 0.69314718246459960938, R20 ;  /* 0x3f3172180f0e7823 */ /* 0x000fe20000010014 */
[----:B------:R-:W-:-:S02]  /*2020*/  IADD3 R16, PT, PT, -R17, 0x40800000, RZ ;  /* 0x4080000011107810 */ /* 0x000fc40007ffe1ff */
[----:B------:R-:W-:Y:S01]  /*2030*/  ISETP.GT.AND P3, PT, R4, -0x40800000, P0 ;  /* 0xbf8000000400780c */ /* 0x000fe20000764270 */
[----:B------:R-:W-:Y:S01]  /*2040*/  @P4 FFMA.FTZ R10, R6, R21, +INF ;  /* 0x7f800000060a4423 */ /* 0x000fe20000010015 */
[----:B------:R-:W-:Y:S01]  /*2050*/  PRMT R18, R2, 0x7632, R18 ;  /* 0x0000763202127816 */ /* 0x000fe20000000012 */
[----:B------:R-:W-:Y:S01]  /*2060*/  FFMA.FTZ R15, R16, R7, -1 ;  /* 0xbf800000100f7423 */ /* 0x000fe20000010007 */
[----:B------:R-:W-:Y:S02]  /*2070*/  IADD3 R2, PT, PT, R12, -R17, RZ ;  /* 0x800000110c027210 */ /* 0x000fe40007ffe0ff */
[----:B------:R-:W-:Y:S02]  /*2080*/  @P1 FSETP.NEU.FTZ.AND P4, PT, R13, RZ, PT ;  /* 0x000000ff0d00120b */ /* 0x000fe40003f9d000 */
[C---:B------:R-:W-:Y:S02]  /*2090*/  PRMT R20, R3.reuse, 0x7632, R20 ;  /* 0x0000763203147816 */ /* 0x040fe40000000014 */
[----:B------:R-:W-:Y:S01]  /*20a0*/  SHF.L.U32 R13, R3, 0x10, RZ ;  /* 0x00000010030d7819 */ /* 0x000fe200000006ff */
[----:B------:R-:W-:Y:S01]  /*20b0*/  FADD.FTZ R3, R2, R15 ;  /* 0x0000000f02037221 */ /* 0x000fe20000010000 */
[----:B------:R-:W-:-:S02]  /*20c0*/  SHF.L.U32 R16, R18, 0x10, RZ ;  /* 0x0000001012107819 */ /* 0x000fc400000006ff */
[----:B------:R-:W-:Y:S01]  /*20d0*/  @P0 MOV R21, 0x7f800000 ;  /* 0x7f80000000150802 */ /* 0x000fe20000000f00 */
[----:B------:R-:W-:Y:S01]  /*20e0*/  FADD.FTZ.RZ R19, R13, 1 ;  /* 0x3f8000000d137421 */ /* 0x000fe2000001c000 */
[----:B------:R-:W-:Y:S01]  /*20f0*/  SHF.L.U32 R15, R20, 0x10, RZ ;  /* 0x00000010140f7819 */ /* 0x000fe200000006ff */
[----:B------:R-:W-:Y:S01]  /*2100*/  FADD.FTZ.RZ R18, R16, 1 ;  /* 0x3f80000010127421 */ /* 0x000fe2000001c000 */
[----:B------:R-:W-:Y:S01]  /*2110*/  FFMA.FTZ R2, R3, -R8, 0.10546888411045074463 ;  /* 0x3dd8001203027423 */ /* 0x000fe20000010808 */
[----:B------:R-:W-:Y:S01]  /*2120*/  @P3 FFMA.FTZ R14, R4, R21, +INF ;  /* 0x7f800000040e3423 */ /* 0x000fe20000010015 */
[----:B------:R-:W-:Y:S01]  /*2130*/  IADD3 R20, PT, PT, R19, -0x3f400000, RZ ;  /* 0xc0c0000013147810 */ /* 0x000fe20007ffe0ff */
[----:B------:R-:W-:Y:S01]  /*2140*/  FADD.FTZ.RZ R21, R15, 1 ;  /* 0x3f8000000f157421 */ /* 0x000fe2000001c000 */
[----:B------:R-:W-:Y:S01]  /*2150*/  IADD3 R19, PT, PT, R18, -0x3f400000, RZ ;  /* 0xc0c0000012137810 */ /* 0x000fe20007ffe0ff */
[----:B------:R-:W-:Y:S01]  /*2160*/  FFMA.FTZ R2, R3, R2, -0.13229703903198242188 ;  /* 0xbe0778e003027423 */ /* 0x000fe20000010002 */
[----:B------:R-:W-:-:S02]  /*2170*/  @P2 FSETP.NEU.FTZ.AND P3, PT, R6, RZ, PT ;  /* 0x000000ff0600220b */ /* 0x000fc40003f7d000 */
[----:B------:R-:W-:Y:S01]  /*2180*/  IADD3 R6, PT, PT, R21, -0x3f400000, RZ ;  /* 0xc0c0000015067810 */ /* 0x000fe20007ffe0ff */
[----:B------:R-:W-:Y:S01]  /*2190*/  FFMA.FTZ R2, R3, R2, 0.14491446316242218018 ;  /* 0x3e14647503027423 */ /* 0x000fe20000010002 */
[----:B------:R-:W-:Y:S02]  /*21a0*/  LOP3.LUT R18, R20, 0xff800000, RZ, 0xc0, !PT ;  /* 0xff80000014127812 */ /* 0x000fe400078ec0ff */
[----:B------:R-:W-:Y:S01]  /*21b0*/  LOP3.LUT R19, R19, 0xff800000, RZ, 0xc0, !PT ;  /* 0xff80000013137812 */ /* 0x000fe200078ec0ff */
[C---:B------:R-:W-:Y:S01]  /*21c0*/  FFMA.FTZ R2, R3.reuse, R2, -0.16641564667224884033 ;  /* 0xbe2a68dd03027423 */ /* 0x040fe20000010002 */
[----:B------:R-:W-:Y:S02]  /*21d0*/  LOP3.LUT R6, R6, 0xff800000, RZ, 0xc0, !PT ;  /* 0xff80000006067812 */ /* 0x000fe400078ec0ff */
[----:B------:R-:W-:Y:S01]  /*21e0*/  IADD3 R20, PT, PT, -R18, 0x40800000, RZ ;  /* 0x4080000012147810 */ /* 0x000fe20007ffe1ff */
[----:B------:R-:W-:Y:S01]  /*21f0*/  FFMA.FTZ R2, R3, R2, 0.19988867640495300293 ;  /* 0x3e4caf9e03027423 */ /* 0x000fe20000010002 */
[----:B------:R-:W-:-:S02]  /*2200*/  IADD3 R22, PT, PT, -R19, 0x40800000, RZ ;  /* 0x4080000013167810 */ /* 0x000fc40007ffe1ff */
[----:B------:R-:W-:Y:S01]  /*2210*/  IADD3 R26, PT, PT, -R6, 0x40800000, RZ ;  /* 0x40800000061a7810 */ /* 0x000fe20007ffe1ff */
[-C--:B------:R-:W-:Y:S01]  /*2220*/  FFMA.FTZ R24, R20, R7.reuse, -1 ;  /* 0xbf80000014187423 */ /* 0x080fe20000010007 */
[----:B------:R-:W-:Y:S01]  /*2230*/  IADD3 R21, PT, PT, R13, -R18, RZ ;  /* 0x800000120d157210 */ /* 0x000fe20007ffe0ff */
[----:B------:R-:W-:Y:S01]  /*2240*/  FFMA.FTZ R23, R22, R7, -1 ;  /* 0xbf80000016177423 */ /* 0x000fe20000010007 */
[----:B------:R-:W-:Y:S01]  /*2250*/  IADD3 R20, PT, PT, R16, -R19, RZ ;  /* 0x8000001310147210 */ /* 0x000fe20007ffe0ff */
[----:B------:R-:W-:Y:S01]  /*2260*/  FFMA.FTZ R25, R26, R7, -1 ;  /* 0xbf8000001a197423 */ /* 0x000fe20000010007 */
[----:B------:R-:W-:Y:S01]  /*2270*/  IADD3 R22, PT, PT, R15, -R6, RZ ;  /* 0x800000060f167210 */ /* 0x000fe20007ffe0ff */
[----:B------:R-:W-:Y:S01]  /*2280*/  FADD.FTZ R21, R21, R24 ;  /* 0x0000001815157221 */ /* 0x000fe20000010000 */
[----:B------:R-:W-:Y:S01]  /*2290*/  FFMA.FTZ R2, R3, R2, -0.25000196695327758789 ;  /* 0xbe80004203027423 */ /* 0x000fe20000010002 */
[----:B------:R-:W-:Y:S01]  /*22a0*/  FADD.FTZ R7, R20, R23 ;  /* 0x0000001714077221 */ /* 0x000fe20000010000 */
[----:B------:R-:W-:Y:S01]  /*22b0*/  @P5 FSEL R9, R9, -RZ, P6 ;  /* 0x800000ff09095208 */ /* 0x000fe20003000000 */
[----:B------:R-:W-:Y:S01]  /*22c0*/  FADD.FTZ R23, R22, R25 ;  /* 0x0000001916177221 */ /* 0x000fe20000010000 */
[-C--:B------:R-:W-:Y:S01]  /*22d0*/  FFMA.FTZ R22, R21, -R8.reuse, 0.10546888411045074463 ;  /* 0x3dd8001215167423 */ /* 0x080fe20000010808 */
[----:B------:R-:W-:Y:S01]  /*22e0*/  FFMA.FTZ R20, R7, -R8, 0.10546888411045074463 ;  /* 0x3dd8001207147423 */ /* 0x000fe20000010808 */
[----:B------:R-:W-:Y:S01]  /*22f0*/  FFMA.FTZ R2, R3, R2, 0.33333510160446166992 ;  /* 0x3eaaaae603027423 */ /* 0x000fe20000010002 */
[----:B------:R-:W-:Y:S01]  /*2300*/  FFMA.FTZ R8, R23, -R8, 0.10546888411045074463 ;  /* 0x3dd8001217087423 */ /* 0x000fe20000010808 */
[C---:B------:R-:W-:Y:S01]  /*2310*/  ISETP.GE.U32.AND P5, PT, R12.reuse, 0x7f800000, PT ;  /* 0x7f8000000c00780c */ /* 0x040fe20003fa6070 */
[----:B------:R-:W-:Y:S01]  /*2320*/  FFMA.FTZ R20, R7, R20, -0.13229703903198242188 ;  /* 0xbe0778e007147423 */ /* 0x000fe20000010014 */
[----:B------:R-:W-:Y:S01]  /*2330*/  FFMA.FTZ R2, R3, R2, -0.5 ;  /* 0xbf00000003027423 */ /* 0x000fe20000010002 */
[----:B------:R-:W-:Y:S01]  /*2340*/  FFMA.FTZ R8, R23, R8, -0.13229703903198242188 ;  /* 0xbe0778e017087423 */ /* 0x000fe20000010008 */
[----:B------:R-:W-:Y:S01]  /*2350*/  FFMA.FTZ R22, R21, R22, -0.13229703903198242188 ;  /* 0xbe0778e015167423 */ /* 0x000fe20000010016 */
[----:B------:R-:W-:Y:S01]  /*2360*/  FFMA.FTZ R20, R7, R20, 0.14491446316242218018 ;  /* 0x3e14647507147423 */ /* 0x000fe20000010014 */
[----:B------:R-:W-:Y:S01]  /*2370*/  FMUL.FTZ R2, R3, R2 ;  /* 0x0000000203027220 */ /* 0x000fe20000410000 */
[----:B------:R-:W-:Y:S01]  /*2380*/  FFMA.FTZ R8, R23, R8, 0.14491446316242218018 ;  /* 0x3e14647517087423 */ /* 0x000fe20000010008 */
[----:B------:R-:W-:Y:S01]  /*2390*/  FFMA.FTZ R22, R21, R22, 0.14491446316242218018 ;  /* 0x3e14647515167423 */ /* 0x000fe20000010016 */
[----:B------:R-:W-:Y:S01]  /*23a0*/  ISETP.GT.AND P6, PT, R12, -0x40800000, P5 ;  /* 0xbf8000000c00780c */ /* 0x000fe20002fc4270 */
[----:B------:R-:W-:Y:S01]  /*23b0*/  FFMA.FTZ R3, R3, R2, R3 ;  /* 0x0000000203037223 */ /* 0x000fe20000010003 */
[----:B------:R-:W-:Y:S01]  /*23c0*/  FFMA.FTZ R8, R23, R8, -0.16641564667224884033 ;  /* 0xbe2a68dd17087423 */ /* 0x000fe20000010008 */
[----:B------:R-:W-:Y:S01]  /*23d0*/  FFMA.FTZ R20, R7, R20, -0.16641564667224884033 ;  /* 0xbe2a68dd07147423 */ /* 0x000fe20000010014 */
[----:B------:R-:W-:Y:S01]  /*23e0*/  FFMA.FTZ R22, R21, R22, -0.16641564667224884033 ;  /* 0xbe2a68dd15167423 */ /* 0x000fe20000010016 */
[----:B------:R-:W-:Y:S01]  /*23f0*/  I2FP.F32.S32 R2, R17 ;  /* 0x0000001100027245 */ /* 0x000fe20000201400 */
[----:B------:R-:W-:Y:S01]  /*2400*/  FFMA.FTZ R8, R23, R8, 0.19988867640495300293 ;  /* 0x3e4caf9e17087423 */ /* 0x000fe20000010008 */
[----:B------:R-:W-:Y:S01]  /*2410*/  FFMA.FTZ R20, R7, R20, 0.19988867640495300293 ;  /* 0x3e4caf9e07147423 */ /* 0x000fe20000010014 */
[----:B------:R-:W-:Y:S01]  /*2420*/  FFMA.FTZ R22, R21, R22, 0.19988867640495300293 ;  /* 0x3e4caf9e15167423 */ /* 0x000fe20000010016 */
[----:B------:R-:W-:Y:S01]  /*2430*/  @P5 MOV R17, 0x7f800000 ;  /* 0x7f80000000115802 */ /* 0x000fe20000000f00 */
[----:B------:R-:W-:Y:S01]  /*2440*/  FFMA.FTZ R8, R23, R8, -0.25000196695327758789 ;  /* 0xbe80004217087423 */ /* 0x000fe20000010008 */
[----:B------:R-:W-:Y:S01]  /*2450*/  FMUL.FTZ R2, R2, 1.1920928955078125e-07 ;  /* 0x3400000002027820 */ /* 0x000fe20000410000 */
[----:B------:R-:W-:Y:S01]  /*2460*/  FFMA.FTZ R20, R7, R20, -0.25000196695327758789 ;  /* 0xbe80004207147423 */ /* 0x000fe20000010014 */
[----:B------:R-:W-:Y:S01]  /*2470*/  FFMA.FTZ R22, R21, R22, -0.25000196695327758789 ;  /* 0xbe80004215167423 */ /* 0x000fe20000010016 */
[----:B------:R-:W-:Y:S01]  /*2480*/  FFMA.FTZ R24, R23, R8, 0.33333510160446166992 ;  /* 0x3eaaaae617187423 */ /* 0x000fe20000010008 */
[----:B------:R-:W-:Y:S01]  /*2490*/  FFMA.FTZ R8, R2, 0.69314718246459960938, R3 ;  /* 0x3f31721802087823 */ /* 0x000fe20000010003 */
[----:B------:R-:W-:Y:S01]  /*24a0*/  @P6 FFMA.FTZ R8, R12, R17, +INF ;  /* 0x7f8000000c086423 */ /* 0x000fe20000010011 */
[----:B------:R-:W-:Y:S01]  /*24b0*/  @P2 FSEL R10, R10, -RZ, P3 ;  /* 0x800000ff0a0a2208 */ /* 0x000fe20001800000 */
[----:B------:R-:W-:Y:S01]  /*24c0*/  FFMA.FTZ R20, R7, R20, 0.33333510160446166992 ;  /* 0x3eaaaae607147423 */ /* 0x000fe20000010014 */
[----:B------:R-:W-:Y:S01]  /*24d0*/  @P5 FSETP.NEU.FTZ.AND P6, PT, R12, RZ, PT ;  /* 0x000000ff0c00520b */ /* 0x000fe20003fdd000 */
[----:B------:R-:W-:Y:S01]  /*24e0*/  FFMA.FTZ R22, R21, R22, 0.33333510160446166992 ;  /* 0x3eaaaae615167423 */ /* 0x000fe20000010016 */
[----:B------:R-:W-:Y:S01]  /*24f0*/  ISETP.GE.U32.AND P3, PT, R16, 0x7f800000, PT ;  /* 0x7f8000001000780c */ /* 0x000fe20003f66070 */
[----:B------:R-:W0:Y:S01]  /*2500*/  LDC.64 R2, c[0x0][0x388] ;  /* 0x0000e200ff027b82 */ /* 0x000e220000000a00 */
[----:B------:R-:W-:Y:S01]  /*2510*/  ISETP.GE.U32.AND P2, PT, R13, 0x7f800000, PT ;  /* 0x7f8000000d00780c */ /* 0x000fe20003f46070 */
[----:B------:R-:W-:Y:S01]  /*2520*/  FFMA.FTZ R20, R7, R20, -0.5 ;  /* 0xbf00000007147423 */ /* 0x000fe20000010014 */
[----:B------:R-:W-:Y:S01]  /*2530*/  @P1 FSEL R11, R11, -RZ, P4 ;  /* 0x800000ff0b0b1208 */ /* 0x000fe20002000000 */
[----:B------:R-:W-:Y:S01]  /*2540*/  FFMA.FTZ R22, R21, R22, -0.5 ;  /* 0xbf00000015167423 */ /* 0x000fe20000010016 */
[----:B------:R-:W-:Y:S01]  /*2550*/  @P5 FSEL R8, R8, -RZ, P6 ;  /* 0x800000ff08085208 */ /* 0x000fe20003000000 */
[----:B------:R-:W-:Y:S01]  /*2560*/  FFMA.FTZ R24, R23, R24, -0.5 ;  /* 0xbf00000017187423 */ /* 0x000fe20000010018 */
[----:B------:R-:W-:Y:S01]  /*2570*/  ISETP.GE.U32.AND P1, PT, R15, 0x7f800000, PT ;  /* 0x7f8000000f00780c */ /* 0x000fe20003f26070 */
[----:B------:R-:W-:Y:S01]  /*2580*/  FMUL.FTZ R20, R7, R20 ;  /* 0x0000001407147220 */ /* 0x000fe20000410000 */
[----:B------:R-:W-:Y:S01]  /*2590*/  ISETP.GT.AND P4, PT, R16, -0x40800000, P3 ;  /* 0xbf8000001000780c */ /* 0x000fe20001f84270 */
[----:B------:R-:W-:Y:S01]  /*25a0*/  FMUL.FTZ R22, R21, R22 ;  /* 0x0000001615167220 */ /* 0x000fe20000410000 */
[----:B------:R-:W-:Y:S01]  /*25b0*/  ISETP.GT.AND P6, PT, R13, -0x40800000, P2 ;  /* 0xbf8000000d00780c */ /* 0x000fe200017c4270 */
[----:B------:R-:W-:Y:S01]  /*25c0*/  FMUL.FTZ R24, R23, R24 ;  /* 0x0000001817187220 */ /* 0x000fe20000410000 */
[----:B------:R-:W-:Y:S01]  /*25d0*/  I2FP.F32.S32 R18, R18 ;  /* 0x0000001200127245 */ /* 0x000fe20000201400 */
[----:B------:R-:W-:Y:S01]  /*25e0*/  FFMA.FTZ R20, R7, R20, R7 ;  /* 0x0000001407147223 */ /* 0x000fe20000010007 */
[----:B------:R-:W-:Y:S01]  /*25f0*/  I2FP.F32.S32 R19, R19 ;  /* 0x0000001300137245 */ /* 0x000fe20000201400 */
[----:B------:R-:W-:Y:S01]  /*2600*/  FFMA.FTZ R21, R21, R22, R21 ;  /* 0x0000001615157223 */ /* 0x000fe20000010015 */
[----:B------:R-:W-:Y:S01]  /*2610*/  I2FP.F32.S32 R6, R6 ;  /* 0x0000000600067245 */ /* 0x000fe20000201400 */
[----:B------:R-:W-:Y:S01]  /*2620*/  FFMA.FTZ R23, R23, R24, R23 ;  /* 0x0000001817177223 */ /* 0x000fe20000010017 */
[----:B------:R-:W-:Y:S01]  /*2630*/  ISETP.GT.AND P5, PT, R15, -0x40800000, P1 ;  /* 0xbf8000000f00780c */ /* 0x000fe20000fa4270 */
[----:B------:R-:W-:Y:S01]  /*2640*/  FMUL.FTZ R19, R19, 1.1920928955078125e-07 ;  /* 0x3400000013137820 */ /* 0x000fe20000410000 */
[----:B------:R-:W-:Y:S01]  /*2650*/  FMUL.FTZ R18, R18, 1.1920928955078125e-07 ;  /* 0x3400000012127820 */ /* 0x000fe20000410000 */
[----:B------:R-:W-:Y:S01]  /*2660*/  @P3 MOV R7, 0x7f800000 ;  /* 0x7f80000000073802 */ /* 0x000fe20000000f00 */
[----:B------:R-:W-:Y:S01]  /*2670*/  FMUL.FTZ R6, R6, 1.1920928955078125e-07 ;  /* 0x3400000006067820 */ /* 0x000fe20000410000 */
[----:B------:R-:W-:Y:S01]  /*2680*/  @P2 MOV R12, 0x7f800000 ;  /* 0x7f800000000c2802 */ /* 0x000fe20000000f00 */
[----:B------:R-:W-:Y:S01]  /*2690*/  FFMA.FTZ R19, R19, 0.69314718246459960938, R20 ;  /* 0x3f31721813137823 */ /* 0x000fe20000010014 */
[----:B------:R-:W-:Y:S01]  /*26a0*/  FFMA.FTZ R18, R18, 0.69314718246459960938, R21 ;  /* 0x3f31721812127823 */ /* 0x000fe20000010015 */
[----:B------:R-:W-:Y:S01]  /*26b0*/  FFMA.FTZ R23, R6, 0.69314718246459960938, R23 ;  /* 0x3f31721806177823 */ /* 0x000fe20000010017 */
[----:B------:R-:W-:Y:S01]  /*26c0*/  @P4 FFMA.FTZ R19, R16, R7, +INF ;  /* 0x7f80000010134423 */ /* 0x000fe20000010007 */
[----:B------:R-:W-:Y:S01]  /*26d0*/  @P1 MOV R6, 0x7f800000 ;  /* 0x7f80000000061802 */ /* 0x000fe20000000f00 */
[C---:B------:R-:W-:Y:S01]  /*26e0*/  @P6 FFMA.FTZ R18, R13.reuse, R12, +INF ;  /* 0x7f8000000d126423 */ /* 0x040fe2000001000c */
[----:B------:R-:W-:Y:S01]  /*26f0*/  @P2 FSETP.NEU.FTZ.AND P4, PT, R13, RZ, PT ;  /* 0x000000ff0d00220b */ /* 0x000fe20003f9d000 */
[----:B0-----:R-:W-:Y:S01]  /*2700*/  IMAD.WIDE.U32 R2, R5, 0x2, R2 ;  /* 0x0000000205027825 */ /* 0x001fe200078e0002 */
[----:B------:R-:W-:-:S03]  /*2710*/  @P0 FSETP.NEU.FTZ.AND P6, PT, R4, RZ, PT ;  /* 0x000000ff0400020b */ /* 0x000fc60003fdd000 */
[C---:B------:R-:W-:Y:S01]  /*2720*/  @P5 FFMA.FTZ R23, R15.reuse, R6, +INF ;  /* 0x7f8000000f175423 */ /* 0x040fe20000010006 */
[----:B------:R-:W-:Y:S02]  /*2730*/  @P2 FSEL R18, R18, -RZ, P4 ;  /* 0x800000ff12122208 */ /* 0x000fe40002000000 */
[----:B------:R-:W-:Y:S01]  /*2740*/  @P3 FSETP.NEU.FTZ.AND P5, PT, R16, RZ, PT ;  /* 0x000000ff1000320b */ /* 0x000fe20003fbd000 */
[----:B------:R-:W-:Y:S01]  /*2750*/  IMAD.WIDE.U32 R2, R0, 0x8, R2 ;  /* 0x0000000800027825 */ /* 0x000fe200078e0002 */
[----:B------:R-:W-:Y:S02]  /*2760*/  @P1 FSETP.NEU.FTZ.AND P2, PT, R15, RZ, PT ;  /* 0x000000ff0f00120b */ /* 0x000fe40003f5d000 */
[----:B------:R-:W-:Y:S02]  /*2770*/  @P0 FSEL R14, R14, -RZ, P6 ;  /* 0x800000ff0e0e0208 */ /* 0x000fe40003000000 */
[----:B------:R-:W-:Y:S02]  /*2780*/  @P3 FSEL R19, R19, -RZ, P5 ;  /* 0x800000ff13133208 */ /* 0x000fe40002800000 */
[----:B------:R-:W-:-:S02]  /*2790*/  @P1 FSEL R23, R23, -RZ, P2 ;  /* 0x800000ff17171208 */ /* 0x000fc40001000000 */
[----:B------:R-:W-:Y:S02]  /*27a0*/  F2FP.BF16.F32.PACK_AB R10, R10, R9 ;  /* 0x000000090a0a723e */ /* 0x000fe400000010ff */
[----:B------:R-:W-:Y:S02]  /*27b0*/  F2FP.BF16.F32.PACK_AB R11, R14, R11 ;  /* 0x0000000b0e0b723e */ /* 0x000fe400000010ff */
[----:B------:R-:W-:Y:S02]  /*27c0*/  F2FP.BF16.F32.PACK_AB R8, R19, R8 ;  /* 0x000000081308723e */ /* 0x000fe400000010ff */
[----:B------:R-:W-:Y:S01]  /*27d0*/  F2FP.BF16.F32.PACK_AB R9, R23, R18 ;  /* 0x000000121709723e */ /* 0x000fe200000010ff */
[----:B------:R-:W-:Y:S04]  /*27e0*/  STG.E.64 desc[UR4][R2.64], R10 ;  /* 0x0000000a02007986 */ /* 0x000fe8000c101b04 */
[----:B------:R-:W-:Y:S01]  /*27f0*/  STG.E.64 desc[UR4][R2.64+0x400], R8 ;  /* 0x0004000802007986 */ /* 0x000fe2000c101b04 */
[----:B------:R-:W-:Y:S05]  /*2800*/  EXIT ;  /* 0x000000000000794d */ /* 0x000fea0003800000 */
.L_x_3206:
        /* <DEDUP_REMOVED lines=15> */
.L_x_12910:


//--------------------- .text._ZN2at6native29vectorized_elementwise_kernelILi8EZZZNS0_17log1p_kernel_cudaERNS_18TensorIteratorBaseEENKUlvE_clEvENKUlvE4_clEvEUlN3c108BFloat16EE_St5arrayIPcLm2EEEEviT0_T1_ --------------------------
	.section	.text._ZN2at6native29vectorized_elementwise_kernelILi8EZZZNS0_17log1p_kernel_cudaERNS_18TensorIteratorBaseEENKUlvE_clEvENKUlvE4_clEvEUlN3c108BFloat16EE_St5arrayIPcLm2EEEEviT0_T1_,"ax",@progbits
	.align	128
        .global         _ZN2at6native29vectorized_elementwise_kernelILi8EZZZNS0_17log1p_kernel_cudaERNS_18TensorIteratorBaseEENKUlvE_clEvENKUlvE4_clEvEUlN3c108BFloat16EE_St5arrayIPcLm2EEEEviT0_T1_
        .type           _ZN2at6native29vectorized_elementwise_kernelILi8EZZZNS0_17log1p_kernel_cudaERNS_18TensorIteratorBaseEENKUlvE_clEvENKUlvE4_clEvEUlN3c108BFloat16EE_St5arrayIPcLm2EEEEviT0_T1_,@function
        .size           _ZN2at6native29vectorized_elementwise_kernelILi8EZZZNS0_17log1p_kernel_cudaERNS_18TensorIteratorBaseEENKUlvE_clEvENKUlvE4_clEvEUlN3c108BFloat16EE_St5arrayIPcLm2EEEEviT0_T1_,(.L_x_12911 - _ZN2at6native29vectorized_elementwise_kernelILi8EZZZNS0_17log1p_kernel_cudaERNS_18TensorIteratorBaseEENKUlvE_clEvENKUlvE4_clEvEUlN3c108BFloat16EE_St5arrayIPcLm2EEEEviT0_T1_)
        .other          _ZN2at6native29vectorized_elementwise_kernelILi8EZZZNS0_17log1p_kernel_cudaERNS_18TensorIteratorBaseEENKUlvE_clEvENKUlvE4_clEvEUlN3c108BFloat16EE_St5arrayIPcLm2EEEEviT0_T1_,@"STO_CUDA_ENTRY STV_DEFAULT"
_ZN2at6native29vectorized_elementwise_kernelILi8EZZZNS0_17log1p_kernel_cudaERNS_18TensorIteratorBaseEENKUlvE_clEvENKUlvE4_clEvEUlN3c108BFloat16EE_St5arrayIPcLm2EEEEviT0_T1_:
.text._ZN2at6native29vectorized_elementwise_kernelILi8EZZZNS0_17log1p_kernel_cudaERNS_18TensorIteratorBaseEENKUlvE_clEvENKUlvE4_clEvEUlN3c108BFloat16EE_St5arrayIPcLm2EEEEviT0_T1_:
        /* <DEDUP_REMOVED lines=28> */
[----:B------:R-:W-:Y:S02]  /*01c0*/  @!P3 IADD3 R23, PT, PT, R0, R27, RZ ;  /* 0x0000001b0017b210 */ /* 0x000fe40007ffe0ff */
[----:B------:R-:W-:Y:S01]  /*01d0*/  PRMT R16, RZ, 0x7610, R16 ;  /* 0x00007610ff107816 */ /* 0x000fe20000000010 */
[----:B-1----:R-:W-:Y:S01]  /*01e0*/  @!P5 IMAD.WIDE.U32 R20, R8, 0x2, R20 ;  /* 0x000000020814d825 */ /* 0x002fe200078e0014 */
[----:B------:R-:W-:Y:S01]  /*01f0*/  @!P3 IADD3 R27, PT, PT, R27, 0x80, RZ ;  /* 0x000000801b1bb810 */ /* 0x000fe20007ffe0ff */
[----:B------:R-:W1:Y:S03]  /*0200*/  @!P3 LDC.64 R6, c[0x0][0x390] ;  /* 0x0000e400ff06bb82 */ /* 0x000e660000000a00 */
[----:B------:R-:W-:-:S13]  /*0210*/  ISETP.GE.U32.AND P2, PT, R27, R2, PT ;  /* 0x000000021b00720c */ /* 0x000fda0003f46070 */
[----:B------:R-:W-:Y:S01]  /*0220*/  @!P2 IADD3 R19, PT, PT, R0, R27, RZ ;  /* 0x0000001b0013a210 */ /* 0x000fe20007ffe0ff */
[----:B------:R-:W2:Y:S01]  /*0230*/  @!P2 LDC.64 R10, c[0x0][0x390] ;  /* 0x0000e400ff0aab82 */ /* 0x000ea20000000a00 */
[----:B------:R-:W-:-:S04]  /*0240*/  @!P2 IADD3 R27, PT, PT, R27, 0x80, RZ ;  /* 0x000000801b1ba810 */ /* 0x000fc80007ffe0ff */
[----:B------:R-:W-:-:S13]  /*0250*/  ISETP.GE.U32.AND P1, PT, R27, R2, PT ;  /* 0x000000021b00720c */ /* 0x000fda0003f26070 */
[C---:B------:R-:W-:Y:S02]  /*0260*/  @!P1 IADD3 R17, PT, PT, R0.reuse, R27, RZ ;  /* 0x0000001b00119210 */ /* 0x040fe40007ffe0ff */
[----:B------:R-:W-:Y:S01]  /*0270*/  PRMT R8, RZ, 0x7610, R8 ;  /* 0x00007610ff087816 */ /* 0x000fe20000000008 */
[----:B-1----:R-:W-:Y:S01]  /*0280*/  @!P3 IMAD.WIDE.U32 R6, R23, 0x2, R6 ;  /* 0x000000021706b825 */ /* 0x002fe200078e0006 */
[----:B------:R-:W-:Y:S01]  /*0290*/  @!P1 IADD3 R27, PT, PT, R27, 0x80, RZ ;  /* 0x000000801b1b9810 */ /* 0x000fe20007ffe0ff */
[----:B------:R-:W1:Y:S03]  /*02a0*/  @!P1 LDC.64 R14, c[0x0][0x390] ;  /* 0x0000e400ff0e9b82 */ /* 0x000e660000000a00 */
[----:B------:R-:W-:Y:S01]  /*02b0*/  ISETP.GE.U32.AND P6, PT, R27, R2, PT ;  /* 0x000000021b00720c */ /* 0x000fe20003fc6070 */
[----:B------:R3:W5:Y:S04]  /*02c0*/  @!P5 LDG.E.U16 R8, desc[UR4][R20.64] ;  /* 0x000000041408d981 */ /* 0x000768000c1e1500 */
[----:B---3--:R-:W3:Y:S08]  /*02d0*/  @!P0 LDC.64 R20, c[0x0][0x390] ;  /* 0x0000e400ff148b82 */ /* 0x008ef00000000a00 */
[----:B------:R-:W4:Y:S01]  /*02e0*/  @!P6 LDC.64 R12, c[0x0][0x390] ;  /* 0x0000e400ff0ceb82 */ /* 0x000f220000000a00 */
[----:B------:R-:W-:-:S05]  /*02f0*/  @!P6 IADD3 R27, PT, PT, R0, R27, RZ ;  /* 0x0000001b001be210 */ /* 0x000fca0007ffe0ff */
        /* <DEDUP_REMOVED lines=10> */
[----:B--2---:R-:W-:Y:S01]  /*03a0*/  @!P2 IMAD.WIDE.U32 R10, R19, 0x2, R10 ;  /* 0x00000002130aa825 */ /* 0x004fe200078e000a */
[----:B------:R-:W-:Y:S02]  /*03b0*/  PRMT R19, RZ, 0x7610, R19 ;  /* 0x00007610ff137816 */ /* 0x000fe40000000013 */
[----:B------:R-:W-:Y:S01]  /*03c0*/  PRMT R18, RZ, 0x7610, R18 ;  /* 0x00007610ff127816 */ /* 0x000fe20000000012 */
[----:B-1----:R-:W-:Y:S01]  /*03d0*/  @!P1 IMAD.WIDE.U32 R14, R17, 0x2, R14 ;  /* 0x00000002110e9825 */ /* 0x002fe200078e000e */
        /* <DEDUP_REMOVED lines=45> */
.L_x_3209:
[----:B------:R-:W-:Y:S05]  /*06b0*/  BSYNC.RECONVERGENT B0 ;  /* 0x0000000000007941 */ /* 0x000fea0003800200 */
.L_x_3208:
        /* <DEDUP_REMOVED lines=35> */
.L_x_3211:
[----:B------:R-:W-:Y:S05]  /*08f0*/  BSYNC.RECONVERGENT B0 ;  /* 0x0000000000007941 */ /* 0x000fea0003800200 */
.L_x_3210:
        /* <DEDUP_REMOVED lines=34> */
.L_x_3213:
[----:B------:R-:W-:Y:S05]  /*0b20*/  BSYNC.RECONVERGENT B0 ;  /* 0x0000000000007941 */ /* 0x000fea0003800200 */
.L_x_3212:
[----:B------:R-:W-:Y:S01]  /*0b30*/  ISETP.GE.U32.AND P5, PT, R11, R2, PT ;  /* 0x000000020b00720c */ /* 0x000fe20003fa6070 */
[----:B------:R-:W-:Y:S01]  /*0b40*/  BSSY.RECONVERGENT B0, `(.L_x_3214) ;  /* 0x0000022000007945 */ /* 0x000fe20003800200 */
[----:B------:R-:W-:-:S05]  /*0b50*/  @!P0 IADD3 R11, PT, PT, R0, R3, RZ ;  /* 0x00000003000b8210 */ /* 0x000fca0007ffe0ff */
[----:B0-----:R-:W-:Y:S01]  /*0b60*/  @!P0 IMAD.WIDE.U32 R4, R11, 0x2, R4 ;  /* 0x000000020b048825 */ /* 0x001fe200078e0004 */
[----:B------:R-:W-:Y:S06]  /*0b70*/  @P1 BRA `(.L_x_3215) ;  /* 0x0000000000781947 */ /* 0x000fec0003800000 */
        /* <DEDUP_REMOVED lines=30> */
.L_x_3215:
[----:B------:R-:W-:Y:S05]  /*0d60*/  BSYNC.RECONVERGENT B0 ;  /* 0x0000000000007941 */ /* 0x000fea0003800200 */
.L_x_3214:
        /* <DEDUP_REMOVED lines=32> */
.L_x_3217:
[----:B------:R-:W-:Y:S05]  /*0f70*/  BSYNC.RECONVERGENT B0 ;  /* 0x0000000000007941 */ /* 0x000fea0003800200 */
.L_x_3216:
        /* <DEDUP_REMOVED lines=32> */
.L_x_3219:
[----:B------:R-:W-:Y:S05]  /*1180*/  BSYNC.RECONVERGENT B0 ;  /* 0x0000000000007941 */ /* 0x000fea0003800200 */
.L_x_3218:
        /* <DEDUP_REMOVED lines=32> */
.L_x_3221:
[----:B------:R-:W-:Y:S05]  /*1390*/  BSYNC.RECONVERGENT B0 ;  /* 0x0000000000007941 */ /* 0x000fea0003800200 */
.L_x_3220:
        /* <DEDUP_REMOVED lines=32> */
.L_x_3223:
[----:B------:R-:W-:Y:S05]  /*15a0*/  BSYNC.RECONVERGENT B0 ;  /* 0x0000000000007941 */ /* 0x000fea0003800200 */
.L_x_3222:
        /* <DEDUP_REMOVED lines=18> */
.L_x_3226:
[----:B------:R-:W-:-:S13]  /*16d0*/  ISETP.GE.U32.AND P0, PT, R3, R2, PT ;  /* 0x000000020300720c */ /* 0x000fda0003f06070 */
[----:B------:R-:W-:Y:S05]  /*16e0*/  @P0 BRA `(.L_x_3228) ;  /* 0x0000000000300947 */ /* 0x000fea0003800000 */
[----:B0-----:R-:W0:Y:S01]  /*16f0*/  LDC.64 R4, c[0x0][0x388] ;  /* 0x0000e200ff047b82 */ /* 0x001e220000000a00 */
[----:B------:R-:W-:Y:S02]  /*1700*/  IADD3 R7, PT, PT, R0, R3, RZ ;  /* 0x0000000300077210 */ /* 0x000fe40007ffe0ff */
[----:B------:R-:W-:-:S03]  /*1710*/  IADD3 R3, PT, PT, R3, 0x80, RZ ;  /* 0x0000008003037810 */ /* 0x000fc60007ffe0ff */
[----:B0-----:R-:W-:-:S05]  /*1720*/  IMAD.WIDE.U32 R4, R7, 0x2, R4 ;  /* 0x0000000207047825 */ /* 0x001fca00078e0004 */
[----:B------:R1:W-:Y:S02]  /*1730*/  STG.E.U16 desc[UR4][R4.64], R10 ;  /* 0x0000000a04007986 */ /* 0x0003e4000c101504 */
.L_x_3227:
[----:B------:R-:W-:-:S13]  /*1740*/  ISETP.GE.U32.AND P0, PT, R3, R2, PT ;  /* 0x000000020300720c */ /* 0x000fda0003f06070 */
[----:B------:R-:W-:Y:S05]  /*1750*/  @P0 BRA `(.L_x_3229) ;  /* 0x0000000000340947 */ /* 0x000fea0003800000 */
[----:B01----:R-:W0:Y:S01]  /*1760*/  LDC.64 R4, c[0x0][0x388] ;  /* 0x0000e200ff047b82 */ /* 0x003e220000000a00 */
[----:B------:R-:W-:Y:S02]  /*1770*/  IADD3 R7, PT, PT, R0, R3, RZ ;  /* 0x0000000300077210 */ /* 0x000fe40007ffe0ff */
[----:B------:R-:W-:-:S03]  /*1780*/  IADD3 R3, PT, PT, R3, 0x80, RZ ;  /* 0x0000008003037810 */ /* 0x000fc60007ffe0ff */
[----:B0-----:R-:W-:-:S05]  /*1790*/  IMAD.WIDE.U32 R4, R7, 0x2, R4 ;  /* 0x0000000207047825 */ /* 0x001fca00078e0004 */
[----:B------:R1:W-:Y:S02]  /*17a0*/  STG.E.U16 desc[UR4][R4.64], R11 ;  /* 0x0000000b04007986 */ /* 0x0003e4000c101504 */
.L_x_3228:
        /* <DEDUP_REMOVED lines=8> */
.L_x_3229:
[----:B------:R-:W-:Y:S05]  /*1830*/  BSYNC.RELIABLE B1 ;  /* 0x0000000000017941 */ /* 0x000fea0003800100 */
.L_x_3225:
[----:B------:R-:W-:-:S13]  /*1840*/  ISETP.GE.U32.AND P0, PT, R3, R2, PT ;  /* 0x000000020300720c */ /* 0x000fda0003f06070 */
[----:B012---:R-:W0:Y:S01]  /*1850*/  @!P0 LDC.64 R4, c[0x0][0x388] ;  /* 0x0000e200ff048b82 */ /* 0x007e220000000a00 */
[----:B------:R-:W-:Y:S02]  /*1860*/  @!P0 IADD3 R7, PT, PT, R0, R3, RZ ;  /* 0x0000000300078210 */ /* 0x000fe40007ffe0ff */
[----:B------:R-:W-:-:S03]  /*1870*/  @!P0 IADD3 R3, PT, PT, R3, 0x80, RZ ;  /* 0x0000008003038810 */ /* 0x000fc60007ffe0ff */
[----:B0-----:R-:W-:-:S05]  /*1880*/  @!P0 IMAD.WIDE.U32 R4, R7, 0x2, R4 ;  /* 0x0000000207048825 */ /* 0x001fca00078e0004 */
[----:B------:R2:W-:Y:S02]  /*1890*/  @!P0 STG.E.U16 desc[UR4][R4.64], R13 ;  /* 0x0000000d04008986 */ /* 0x0005e4000c101504 */
.L_x_3230:
[----:B------:R-:W-:Y:S05]  /*18a0*/  BSYNC.RECONVERGENT B0 ;  /* 0x0000000000007941 */ /* 0x000fea0003800200 */
.L_x_3224:
        /* <DEDUP_REMOVED lines=8> */
.L_x_3207:
[----:B------:R-:W0:Y:S01]  /*1930*/  S2R R2, SR_TID.X ;  /* 0x0000000000027919 */ /* 0x000e220000002100 */
[----:B------:R-:W1:Y:S02]  /*1940*/  LDC.64 R4, c[0x0][0x390] ;  /* 0x0000e400ff047b82 */ /* 0x000e640000000a00 */
[----:B-1----:R-:W-:-:S04]  /*1950*/  IMAD.WIDE.U32 R4, R0, 0x2, R4 ;  /* 0x0000000200047825 */ /* 0x002fc800078e0004 */
[----:B0-----:R-:W-:-:S06]  /*1960*/  IMAD.WIDE.U32 R4, R2, 0x10, R4 ;  /* 0x0000001002047825 */ /* 0x001fcc00078e0004 */
[----:B------:R-:W2:Y:S01]  /*1970*/  LDG.E.128 R4, desc[UR4][R4.64] ;  /* 0x0000000404047981 */ /* 0x000ea2000c1e1d00 */
[----:B------:R-:W-:Y:S01]  /*1980*/  HFMA2 R12, -RZ, RZ, 1.625, 0 ;  /* 0x3e800000ff0c7431 */ /* 0x000fe200000001ff */
[----:B--2---:R-:W-:Y:S02]  /*1990*/  SHF.L.U32 R18, R4, 0x10, RZ ;  /* 0x0000001004127819 */ /* 0x004fe400000006ff */
[----:B------:R-:W-:Y:S02]  /*19a0*/  SHF.L.U32 R8, R5, 0x10, RZ ;  /* 0x0000001005087819 */ /* 0x000fe400000006ff */
[C---:B------:R-:W-:Y:S01]  /*19b0*/  ISETP.GE.U32.AND P3, PT, R18.reuse, 0x7f800000, PT ;  /* 0x7f8000001200780c */ /* 0x040fe20003f66070 */
[----:B------:R-:W-:Y:S01]  /*19c0*/  FADD.FTZ.RZ R3, R18, 1 ;  /* 0x3f80000012037421 */ /* 0x000fe2000001c000 */
[C---:B------:R-:W-:Y:S01]  /*19d0*/  ISETP.GE.U32.AND P1, PT, R8.reuse, 0x7f800000, PT ;  /* 0x7f8000000800780c */ /* 0x040fe20003f26070 */
[----:B------:R-:W-:Y:S01]  /*19e0*/  FADD.FTZ.RZ R11, R8, 1 ;  /* 0x3f800000080b7421 */ /* 0x000fe2000001c000 */
[----:B------:R-:W-:-:S02]  /*19f0*/  ISETP.GT.AND P0, PT, R18, -0x40800000, P3 ;  /* 0xbf8000001200780c */ /* 0x000fc40001f04270 */
[----:B------:R-:W-:Y:S02]  /*1a00*/  IADD3 R3, PT, PT, R3, -0x3f400000, RZ ;  /* 0xc0c0000003037810 */ /* 0x000fe40007ffe0ff */
[----:B------:R-:W-:Y:S02]  /*1a10*/  IADD3 R11, PT, PT, R11, -0x3f400000, RZ ;  /* 0xc0c000000b0b7810 */ /* 0x000fe40007ffe0ff */
[----:B------:R-:W-:Y:S02]  /*1a20*/  LOP3.LUT R3, R3, 0xff800000, RZ, 0xc0, !PT ;  /* 0xff80000003037812 */ /* 0x000fe400078ec0ff */
[----:B------:R-:W-:Y:S02]  /*1a30*/  LOP3.LUT R19, R11, 0xff800000, RZ, 0xc0, !PT ;  /* 0xff8000000b137812 */ /* 0x000fe400078ec0ff */
[----:B------:R-:W-:Y:S02]  /*1a40*/  IADD3 R9, PT, PT, -R3, 0x40800000, RZ ;  /* 0x4080000003097810 */ /* 0x000fe40007ffe1ff */
[----:B------:R-:W-:-:S02]  /*1a50*/  IADD3 R13, PT, PT, R18, -R3, RZ ;  /* 0x80000003120d7210 */ /* 0x000fc40007ffe0ff */
[----:B------:R-:W-:Y:S01]  /*1a60*/  PRMT R11, R4, 0x7632, R11 ;  /* 0x00007632040b7816 */ /* 0x000fe2000000000b */
[-C--:B------:R-:W-:Y:S01]  /*1a70*/  FFMA.FTZ R10, R9, R12.reuse, -1 ;  /* 0xbf800000090a7423 */ /* 0x080fe2000001000c */
[----:B------:R-:W-:Y:S01]  /*1a80*/  IMAD.U32 R9, R6, 0x10000, RZ ;  /* 0x0001000006097824 */ /* 0x000fe200078e00ff */
[----:B------:R-:W-:Y:S02]  /*1a90*/  IADD3 R17, PT, PT, -R19, 0x40800000, RZ ;  /* 0x4080000013117810 */ /* 0x000fe40007ffe1ff */
[----:B------:R-:W-:Y:S01]  /*1aa0*/  FADD.FTZ R13, R13, R10 ;  /* 0x0000000a0d0d7221 */ /* 0x000fe20000010000 */
[----:B------:R-:W-:Y:S01]  /*1ab0*/  MOV R10, 0x3d39bf78 ;  /* 0x3d39bf78000a7802 */ /* 0x000fe20000000f00 */
[----:B------:R-:W-:Y:S01]  /*1ac0*/  FADD.FTZ.RZ R14, R9, 1 ;  /* 0x3f800000090e7421 */ /* 0x000fe2000001c000 */
[----:B------:R-:W-:Y:S01]  /*1ad0*/  SHF.L.U32 R11, R11, 0x10, RZ ;  /* 0x000000100b0b7819 */ /* 0x000fe200000006ff */
[----:B------:R-:W-:Y:S01]  /*1ae0*/  FFMA.FTZ R16, R17, R12, -1 ;  /* 0xbf80000011107423 */ /* 0x000fe2000001000c */
[----:B------:R-:W-:Y:S01]  /*1af0*/  IADD3 R15, PT, PT, R8, -R19, RZ ;  /* 0x80000013080f7210 */ /* 0x000fe20007ffe0ff */
[----:B------:R-:W-:Y:S01]  /*1b00*/  FFMA.FTZ R4, R13, -R10, 0.10546888411045074463 ;  /* 0x3dd800120d047423 */ /* 0x000fe2000001080a */
[----:B------:R-:W-:Y:S01]  /*1b10*/  IADD3 R14, PT, PT, R14, -0x3f400000, RZ ;  /* 0xc0c000000e0e7810 */ /* 0x000fe20007ffe0ff */
[----:B------:R-:W-:Y:S01]  /*1b20*/  FADD.FTZ.RZ R17, R11, 1 ;  /* 0x3f8000000b117421 */ /* 0x000fe2000001c000 */
[----:B------:R-:W-:Y:S01]  /*1b30*/  PRMT R6, R5, 0x7632, R6 ;  /* 0x0000763205067816 */ /* 0x000fe20000000006 */
[----:B------:R-:W-:Y:S01]  /*1b40*/  FFMA.FTZ R4, R13, R4, -0.13229703903198242188 ;  /* 0xbe0778e00d047423 */ /* 0x000fe20000010004 */
[----:B------:R-:W-:Y:S01]  /*1b50*/  LOP3.LUT R14, R14, 0xff800000, RZ, 0xc0, !PT ;  /* 0xff8000000e0e7812 */ /* 0x000fe200078ec0ff */
[----:B------:R-:W-:Y:S01]  /*1b60*/  FADD.FTZ R15, R15, R16 ;  /* 0x000000100f0f7221 */ /* 0x000fe20000010000 */
[----:B------:R-:W-:Y:S01]  /*1b70*/  IADD3 R17, PT, PT, R17, -0x3f400000, RZ ;  /* 0xc0c0000011117810 */ /* 0x000fe20007ffe0ff */
[----:B------:R-:W-:Y:S01]  /*1b80*/  FFMA.FTZ R4, R13, R4, 0.14491446316242218018 ;  /* 0x3e1464750d047423 */ /* 0x000fe20000010004 */
[----:B------:R-:W-:Y:S01]  /*1b90*/  IADD3 R21, PT, PT, -R14, 0x40800000, RZ ;  /* 0x408000000e157810 */ /* 0x000fe20007ffe1ff */
[----:B------:R-:W-:Y:S01]  /*1ba0*/  FFMA.FTZ R22, R15, -R10, 0.10546888411045074463 ;  /* 0x3dd800120f167423 */ /* 0x000fe2000001080a */
[----:B------:R-:W-:Y:S01]  /*1bb0*/  IADD3 R5, PT, PT, R9, -R14, RZ ;  /* 0x8000000e09057210 */ /* 0x000fe20007ffe0ff */
[----:B------:R-:W-:Y:S01]  /*1bc0*/  FFMA.FTZ R4, R13, R4, -0.16641564667224884033 ;  /* 0xbe2a68dd0d047423 */ /* 0x000fe20000010004 */
[----:B------:R-:W-:Y:S01]  /*1bd0*/  I2FP.F32.S32 R3, R3 ;  /* 0x0000000300037245 */ /* 0x000fe20000201400 */
[----:B------:R-:W-:Y:S01]  /*1be0*/  FFMA.FTZ R20, R21, R12, -1 ;  /* 0xbf80000015147423 */ /* 0x000fe2000001000c */
[----:B------:R-:W-:Y:S01]  /*1bf0*/  FFMA.FTZ R22, R15, R22, -0.13229703903198242188 ;  /* 0xbe0778e00f167423 */ /* 0x000fe20000010016 */
[----:B------:R-:W-:Y:S01]  /*1c00*/  FFMA.FTZ R16, R13, R4, 0.19988867640495300293 ;  /* 0x3e4caf9e0d107423 */ /* 0x000fe20000010004 */
[----:B------:R-:W-:Y:S01]  /*1c10*/  SHF.L.U32 R4, R6, 0x10, RZ ;  /* 0x0000001006047819 */ /* 0x000fe200000006ff */
[----:B------:R-:W-:Y:S01]  /*1c20*/  FADD.FTZ R5, R5, R20 ;  /* 0x0000001405057221 */ /* 0x000fe20000010000 */
[----:B------:R-:W-:Y:S01]  /*1c30*/  FFMA.FTZ R24, R15, R22, 0.14491446316242218018 ;  /* 0x3e1464750f187423 */ /* 0x000fe20000010016 */
[----:B------:R-:W-:Y:S01]  /*1c40*/  FFMA.FTZ R20, R13, R16, -0.25000196695327758789 ;  /* 0xbe8000420d147423 */ /* 0x000fe20000010010 */
[----:B------:R-:W-:Y:S01]  /*1c50*/  LOP3.LUT R16, R17, 0xff800000, RZ, 0xc0, !PT ;  /* 0xff80000011107812 */ /* 0x000fe200078ec0ff */
[----:B------:R-:W-:Y:S01]  /*1c60*/  FFMA.FTZ R26, R5, -R10, 0.10546888411045074463 ;  /* 0x3dd80012051a7423 */ /* 0x000fe2000001080a */
[----:B------:R-:W-:Y:S01]  /*1c70*/  FADD.FTZ.RZ R17, R4, 1 ;  /* 0x3f80000004117421 */ /* 0x000fe2000001c000 */
[----:B------:R-:W-:Y:S01]  /*1c80*/  FFMA.FTZ R20, R13, R20, 0.33333510160446166992 ;  /* 0x3eaaaae60d147423 */ /* 0x000fe20000010014 */
[----:B------:R-:W-:Y:S01]  /*1c90*/  IADD3 R23, PT, PT, -R16, 0x40800000, RZ ;  /* 0x4080000010177810 */ /* 0x000fe20007ffe1ff */
[----:B------:R-:W-:Y:S01]  /*1ca0*/  FFMA.FTZ R26, R5, R26, -0.13229703903198242188 ;  /* 0xbe0778e0051a7423 */ /* 0x000fe2000001001a */
[----:B------:R-:W-:Y:S01]  /*1cb0*/  IADD3 R21, PT, PT, R11, -R16, RZ ;  /* 0x800000100b157210 */ /* 0x000fe20007ffe0ff */
[----:B------:R-:W-:Y:S01]  /*1cc0*/  FFMA.FTZ R20, R13, R20, -0.5 ;  /* 0xbf0000000d147423 */ /* 0x000fe20000010014 */
[----:B------:R-:W-:Y:S01]  /*1cd0*/  FFMA.FTZ R24, R15, R24, -0.16641564667224884033 ;  /* 0xbe2a68dd0f187423 */ /* 0x000fe20000010018 */
[----:B------:R-:W-:Y:S01]  /*1ce0*/  FFMA.FTZ R22, R23, R12, -1 ;  /* 0xbf80000017167423 */ /* 0x000fe2000001000c */
[----:B------:R-:W-:Y:S01]  /*1cf0*/  FFMA.FTZ R26, R5, R26, 0.14491446316242218018 ;  /* 0x3e146475051a7423 */ /* 0x000fe2000001001a */
[----:B------:R-:W-:Y:S01]  /*1d00*/  FMUL.FTZ R20, R13, R20 ;  /* 0x000000140d147220 */ /* 0x000fe20000410000 */
[----:B------:R-:W-:Y:S01]  /*1d10*/  FFMA.FTZ R24, R15, R24, 0.19988867640495300293 ;  /* 0x3e4caf9e0f187423 */ /* 0x000fe20000010018 */
[----:B------:R-:W-:Y:S01]  /*1d20*/  FADD.FTZ R21, R21, R22 ;  /* 0x0000001615157221 */ /* 0x000fe20000010000 */
[----:B------:R-:W-:Y:S01]  /*1d30*/  FFMA.FTZ R26, R5, R26, -0.16641564667224884033 ;  /* 0xbe2a68dd051a7423 */ /* 0x000fe2000001001a */
[----:B------:R-:W-:Y:S01]  /*1d40*/  FFMA.FTZ R22, R13, R20, R13 ;  /* 0x000000140d167223 */ /* 0x000fe2000001000d */
[----:B------:R-:W-:Y:S01]  /*1d50*/  IADD3 R13, PT, PT, R17, -0x3f400000, RZ ;  /* 0xc0c00000110d7810 */ /* 0x000fe20007ffe0ff */
[----:B------:R-:W-:Y:S01]  /*1d60*/  FFMA.FTZ R24, R15, R24, -0.25000196695327758789 ;  /* 0xbe8000420f187423 */ /* 0x000fe20000010018 */
[----:B------:R-:W-:Y:S01]  /*1d70*/  FFMA.FTZ R20, R21, -R10, 0.10546888411045074463 ;  /* 0x3dd8001215147423 */ /* 0x000fe2000001080a */
[----:B------:R-:W-:Y:S01]  /*1d80*/  FFMA.FTZ R26, R5, R26, 0.19988867640495300293 ;  /* 0x3e4caf9e051a7423 */ /* 0x000fe2000001001a */
[----:B------:R-:W-:Y:S01]  /*1d90*/  LOP3.LUT R13, R13, 0xff800000, RZ, 0xc0, !PT ;  /* 0xff8000000d0d7812 */ /* 0x000fe200078ec0ff */
[----:B------:R-:W-:Y:S01]  /*1da0*/  FFMA.FTZ R24, R15, R24, 0.33333510160446166992 ;  /* 0x3eaaaae60f187423 */ /* 0x000fe20000010018 */
[----:B------:R-:W-:Y:S01]  /*1db0*/  FFMA.FTZ R20, R21, R20, -0.13229703903198242188 ;  /* 0xbe0778e015147423 */ /* 0x000fe20000010014 */
[----:B------:R-:W-:Y:S01]  /*1dc0*/  FFMA.FTZ R26, R5, R26, -0.25000196695327758789 ;  /* 0xbe800042051a7423 */ /* 0x000fe2000001001a */
[----:B------:R-:W-:Y:S01]  /*1dd0*/  IADD3 R23, PT, PT, -R13, 0x40800000, RZ ;  /* 0x408000000d177810 */ /* 0x000fe20007ffe1ff */
[----:B------:R-:W-:Y:S01]  /*1de0*/  FFMA.FTZ R24, R15, R24, -0.5 ;  /* 0xbf0000000f187423 */ /* 0x000fe20000010018 */
[----:B------:R-:W-:Y:S01]  /*1df0*/  IADD3 R17, PT, PT, R4, -R13, RZ ;  /* 0x8000000d04117210 */ /* 0x000fe20007ffe0ff */
[----:B------:R-:W-:Y:S01]  /*1e00*/  FFMA.FTZ R20, R21, R20, 0.14491446316242218018 ;  /* 0x3e14647515147423 */ /* 0x000fe20000010014 */
[----:B------:R-:W-:Y:S01]  /*1e10*/  FMUL.FTZ R3, R3, 1.1920928955078125e-07 ;  /* 0x3400000003037820 */ /* 0x000fe20000410000 */
[----:B------:R-:W-:Y:S01]  /*1e20*/  FFMA.FTZ R28, R23, R12, -1 ;  /* 0xbf800000171c7423 */ /* 0x000fe2000001000c */
[----:B------:R-:W-:Y:S01]  /*1e30*/  FFMA.FTZ R23, R5, R26, 0.33333510160446166992 ;  /* 0x3eaaaae605177423 */ /* 0x000fe2000001001a */
[----:B------:R-:W-:Y:S01]  /*1e40*/  FMUL.FTZ R26, R15, R24 ;  /* 0x000000180f1a7220 */ /* 0x000fe20000410000 */
[----:B------:R-:W-:Y:S01]  /*1e50*/  FFMA.FTZ R24, R21, R20, -0.16641564667224884033 ;  /* 0xbe2a68dd15187423 */ /* 0x000fe20000010014 */
[----:B------:R-:W-:Y:S01]  /*1e60*/  FADD.FTZ R17, R17, R28 ;  /* 0x0000001c11117221 */ /* 0x000fe20000010000 */
[----:B------:R-:W-:Y:S01]  /*1e70*/  FFMA.FTZ R28, R5, R23, -0.5 ;  /* 0xbf000000051c7423 */ /* 0x000fe20000010017 */
[----:B------:R-:W-:Y:S01]  /*1e80*/  FFMA.FTZ R20, R15, R26, R15 ;  /* 0x0000001a0f147223 */ /* 0x000fe2000001000f */
[----:B------:R-:W-:Y:S01]  /*1e90*/  FFMA.FTZ R24, R21, R24, 0.19988867640495300293 ;  /* 0x3e4caf9e15187423 */ /* 0x000fe20000010018 */
[----:B------:R-:W-:Y:S01]  /*1ea0*/  FFMA.FTZ R26, R17, -R10, 0.10546888411045074463 ;  /* 0x3dd80012111a7423 */ /* 0x000fe2000001080a */
[----:B------:R-:W-:Y:S01]  /*1eb0*/  FMUL.FTZ R28, R5, R28 ;  /* 0x0000001c051c7220 */ /* 0x000fe20000410000 */
[----:B------:R-:W-:Y:S01]  /*1ec0*/  @P3 MOV R23, 0x7f800000 ;  /* 0x7f80000000173802 */ /* 0x000fe20000000f00 */
[----:B------:R-:W-:Y:S01]  /*1ed0*/  FFMA.FTZ R24, R21, R24, -0.25000196695327758789 ;  /* 0xbe80004215187423 */ /* 0x000fe20000010018 */
[----:B------:R-:W-:Y:S01]  /*1ee0*/  FFMA.FTZ R26, R17, R26, -0.13229703903198242188 ;  /* 0xbe0778e0111a7423 */ /* 0x000fe2000001001a */
[----:B------:R-:W-:Y:S01]  /*1ef0*/  FFMA.FTZ R15, R5, R28, R5 ;  /* 0x0000001c050f7223 */ /* 0x000fe20000010005 */
[----:B------:R-:W-:Y:S01]  /*1f00*/  SHF.L.U32 R5, R7, 0x10, RZ ;  /* 0x0000001007057819 */ /* 0x000fe200000006ff */
[----:B------:R-:W-:Y:S01]  /*1f10*/  FFMA.FTZ R24, R21, R24, 0.33333510160446166992 ;  /* 0x3eaaaae615187423 */ /* 0x000fe20000010018 */
[----:B------:R-:W-:Y:S01]  /*1f20*/  FFMA.FTZ R26, R17, R26, 0.14491446316242218018 ;  /* 0x3e146475111a7423 */ /* 0x000fe2000001001a */
[----:B------:R-:W-:Y:S01]  /*1f30*/  PRMT R6, R6, 0x7632, R6 ;  /* 0x0000763206067816 */ /* 0x000fe20000000006 */
[--C-:B------:R-:W-:Y:S01]  /*1f40*/  FFMA.FTZ R3, R3, 0.69314718246459960938, R22.reuse ;  /* 0x3f31721803037823 */ /* 0x100fe20000010016 */
[----:B------:R-:W-:Y:S01]  /*1f50*/  FFMA.FTZ R24, R21, R24, -0.5 ;  /* 0xbf00000015187423 */ /* 0x000fe20000010018 */
[----:B------:R-:W-:Y:S01]  /*1f60*/  FFMA.FTZ R26, R17, R26, -0.16641564667224884033 ;  /* 0xbe2a68dd111a7423 */ /* 0x000fe2000001001a */
[----:B------:R-:W-:Y:S01]  /*1f70*/  PRMT R22, R7, 0x7632, R22 ;  /* 0x0000763207167816 */ /* 0x000fe20000000016 */
[C---:B------:R-:W-:Y:S01]  /*1f80*/  @P0 FFMA.FTZ R3, R18.reuse, R23, +INF ;  /* 0x7f80000012030423 */ /* 0x040fe20000010017 */
[----:B------:R-:W-:Y:S01]  /*1f90*/  @P3 FSETP.NEU.FTZ.AND P5, PT, R18, RZ, PT ;  /* 0x000000ff1200320b */ /* 0x000fe20003fbd000 */
[----:B------:R-:W-:Y:S01]  /*1fa0*/  FFMA.FTZ R26, R17, R26, 0.19988867640495300293 ;  /* 0x3e4caf9e111a7423 */ /* 0x000fe2000001001a */
[----:B------:R-:W-:Y:S01]  /*1fb0*/  I2FP.F32.S32 R19, R19 ;  /* 0x0000001300137245 */ /* 0x000fe20000201400 */
[----:B------:R-:W-:Y:S01]  /*1fc0*/  FADD.FTZ.RZ R18, R5, 1 ;  /* 0x3f80000005127421 */ /* 0x000fe2000001c000 */
[----:B------:R-:W-:Y:S01]  /*1fd0*/  SHF.L.U32 R7, R6, 0x10, RZ ;  /* 0x0000001006077819 */ /* 0x000fe200000006ff */
[----:B------:R-:W-:Y:S01]  /*1fe0*/  FFMA.FTZ R26, R17, R26, -0.25000196695327758789 ;  /* 0xbe800042111a7423 */ /* 0x000fe2000001001a */
[----:B------:R-:W-:Y:S01]  /*1ff0*/  FMUL.FTZ R24, R21, R24 ;  /* 0x0000001815187220 */ /* 0x000fe20000410000 */
[----:B------:R-:W-:Y:S01]  /*2000*/  SHF.L.U32 R6, R22, 0x10, RZ ;  /* 0x0000001016067819 */ /* 0x000fe200000006ff */
[----:B------:R-:W-:Y:S01]  /*2010*/  FMUL.FTZ R19, R19, 1.1920928955078125e-07 ;  /* 0x3400000013137820 */ /* 0x000fe20000410000 */
[----:B------:R-:W-:Y:S01]  /*2020*/  FFMA.FTZ R26, R17, R26, 0.33333510160446166992 ;  /* 0x3eaaaae6111a7423 */ /* 0x000fe2000001001a */
[----:B------:R-:W-:Y:S01]  /*2030*/  IADD3 R23, PT, PT, R18, -0x3f400000, RZ ;  /* 0xc0c0000012177810 */ /* 0x000fe20007ffe0ff */
[----:B------:R-:W-:Y:S01]  /*2040*/  FADD.FTZ.RZ R22, R7, 1 ;  /* 0x3f80000007167421 */ /* 0x000fe2000001c000 */
[----:B------:R-:W-:Y:S01]  /*2050*/  FFMA.FTZ R21, R21, R24, R21 ;  /* 0x0000001815157223 */ /* 0x000fe20000010015 */
[----:B------:R-:W-:Y:S01]  /*2060*/  FFMA.FTZ R26, R17, R26, -0.5 ;  /* 0xbf000000111a7423 */ /* 0x000fe2000001001a */
[----:B------:R-:W-:Y:S01]  /*2070*/  FADD.FTZ.RZ R24, R6, 1 ;  /* 0x3f80000006187421 */ /* 0x000fe2000001c000 */
[----:B------:R-:W-:Y:S01]  /*2080*/  FFMA.FTZ R18, R19, 0.69314718246459960938, R20 ;  /* 0x3f31721813127823 */ /* 0x000fe20000010014 */
[----:B------:R-:W-:Y:S01]  /*2090*/  LOP3.LUT R20, R23, 0xff800000, RZ, 0xc0, !PT ;  /* 0xff80000017147812 */ /* 0x000fe200078ec0ff */
[----:B------:R-:W-:Y:S01]  /*20a0*/  FMUL.FTZ R26, R17, R26 ;  /* 0x0000001a111a7220 */ /* 0x000fe20000410000 */
[----:B------:R-:W-:-:S02]  /*20b0*/  IADD3 R22, PT, PT, R22, -0x3f400000, RZ ;  /* 0xc0c0000016167810 */ /* 0x000fc40007ffe0ff */
[----:B------:R-:W-:Y:S01]  /*20c0*/  IADD3 R24, PT, PT, R24, -0x3f400000, RZ ;  /* 0xc0c0000018187810 */ /* 0x000fe20007ffe0ff */
[----:B------:R-:W-:Y:S01]  /*20d0*/  FFMA.FTZ R23, R17, R26, R17 ;  /* 0x0000001a11177223 */ /* 0x000fe20000010011 */
[----:B------:R-:W-:Y:S02]  /*20e0*/  IADD3 R25, PT, PT, -R20, 0x40800000, RZ ;  /* 0x4080000014197810 */ /* 0x000fe40007ffe1ff */
[----:B------:R-:W-:Y:S02]  /*20f0*/  LOP3.LUT R22, R22, 0xff800000, RZ, 0xc0, !PT ;  /* 0xff80000016167812 */ /* 0x000fe400078ec0ff */
[----:B------:R-:W-:Y:S01]  /*2100*/  LOP3.LUT R17, R24, 0xff800000, RZ, 0xc0, !PT ;  /* 0xff80000018117812 */ /* 0x000fe200078ec0ff */
[----:B------:R-:W-:Y:S01]  /*2110*/  FFMA.FTZ R24, R25, R12, -1 ;  /* 0xbf80000019187423 */ /* 0x000fe2000001000c */
[----:B------:R-:W-:Y:S02]  /*2120*/  I2FP.F32.S32 R16, R16 ;  /* 0x0000001000107245 */ /* 0x000fe40000201400 */
[----:B------:R-:W-:-:S02]  /*2130*/  IADD3 R25, PT, PT, -R22, 0x40800000, RZ ;  /* 0x4080000016197810 */ /* 0x000fc40007ffe1ff */
[----:B------:R-:W-:Y:S01]  /*2140*/  IADD3 R19, PT, PT, R5, -R20, RZ ;  /* 0x8000001405137210 */ /* 0x000fe20007ffe0ff */
[----:B------:R-:W-:Y:S01]  /*2150*/  FMUL.FTZ R16, R16, 1.1920928955078125e-07 ;  /* 0x3400000010107820 */ /* 0x000fe20000410000 */
[----:B------:R-:W-:Y:S01]  /*2160*/  ISETP.GT.AND P6, PT, R8, -0x40800000, P1 ;  /* 0xbf8000000800780c */ /* 0x000fe20000fc4270 */
[----:B------:R-:W-:Y:S01]  /*2170*/  FFMA.FTZ R26, R25, R12, -1 ;  /* 0xbf800000191a7423 */ /* 0x000fe2000001000c */
[----:B------:R-:W-:Y:S01]  /*2180*/  IADD3 R27, PT, PT, -R17, 0x40800000, RZ ;  /* 0x40800000111b7810 */ /* 0x000fe20007ffe1ff */
[----:B------:R-:W-:Y:S01]  /*2190*/  FADD.FTZ R19, R19, R24 ;  /* 0x0000001813137221 */ /* 0x000fe20000010000 */
[----:B------:R-:W-:Y:S02]  /*21a0*/  IADD3 R25, PT, PT, R7, -R22, RZ ;  /* 0x8000001607197210 */ /* 0x000fe40007ffe0ff */
[----:B------:R-:W-:Y:S01]  /*21b0*/  I2FP.F32.S32 R14, R14 ;  /* 0x0000000e000e7245 */ /* 0x000fe20000201400 */
[----:B------:R-:W-:Y:S01]  /*21c0*/  FFMA.FTZ R24, R27, R12, -1 ;  /* 0xbf8000001b187423 */ /* 0x000fe2000001000c */
[----:B------:R-:W-:Y:S01]  /*21d0*/  FFMA.FTZ R12, R16, 0.69314718246459960938, R21 ;  /* 0x3f317218100c7823 */ /* 0x000fe20000010015 */
[----:B------:R-:W-:Y:S01]  /*21e0*/  @P1 MOV R21, 0x7f800000 ;  /* 0x7f80000000151802 */ /* 0x000fe20000000f00 */
[----:B------:R-:W-:Y:S01]  /*21f0*/  FADD.FTZ R25, R25, R26 ;  /* 0x0000001a19197221 */ /* 0x000fe20000010000 */
[----:B------:R-:W-:Y:S01]  /*2200*/  ISETP.GE.U32.AND P2, PT, R11, 0x7f800000, PT ;  /* 0x7f8000000b00780c */ /* 0x000fe20003f46070 */
[----:B------:R-:W-:Y:S01]  /*2210*/  FMUL.FTZ R14, R14, 1.1920928955078125e-07 ;  /* 0x340000000e0e7820 */ /* 0x000fe20000410000 */
[----:B------:R-:W-:Y:S01]  /*2220*/  I2FP.F32.S32 R13, R13 ;  /* 0x0000000d000d7245 */ /* 0x000fe20000201400 */
[C---:B------:R-:W-:Y:S01]  /*2230*/  @P6 FFMA.FTZ R18, R8.reuse, R21, +INF ;  /* 0x7f80000008126423 */ /* 0x040fe20000010015 */
[----:B------:R-:W-:Y:S01]  /*2240*/  @P1 FSETP.NEU.FTZ.AND P4, PT, R8, RZ, PT ;  /* 0x000000ff0800120b */ /* 0x000fe20003f9d000 */
[----:B------:R-:W-:Y:S01]  /*2250*/  FFMA.FTZ R8, R25, -R10, 0.10546888411045074463 ;  /* 0x3dd8001219087423 */ /* 0x000fe2000001080a */
[----:B------:R-:W-:Y:S01]  /*2260*/  FFMA.FTZ R15, R14, 0.69314718246459960938, R15 ;  /* 0x3f3172180e0f7823 */ /* 0x000fe2000001000f */
[----:B------:R-:W-:Y:S01]  /*2270*/  ISETP.GT.AND P0, PT, R11, -0x40800000, P2 ;  /* 0xbf8000000b00780c */ /* 0x000fe20001704270 */
[----:B------:R-:W-:Y:S01]  /*2280*/  FMUL.FTZ R14, R13, 1.1920928955078125e-07 ;  /* 0x340000000d0e7820 */ /* 0x000fe20000410000 */
[----:B------:R-:W-:Y:S01]  /*2290*/  FFMA.FTZ R8, R25, R8, -0.13229703903198242188 ;  /* 0xbe0778e019087423 */ /* 0x000fe20000010008 */
[----:B------:R-:W-:-:S02]  /*22a0*/  IADD3 R27, PT, PT, R6, -R17, RZ ;  /* 0x80000011061b7210 */ /* 0x000fc40007ffe0ff */
[----:B------:R-:W-:Y:S01]  /*22b0*/  FFMA.FTZ R23, R14, 0.69314718246459960938, R23 ;  /* 0x3f3172180e177823 */ /* 0x000fe20000010017 */
[----:B------:R-:W-:Y:S01]  /*22c0*/  FFMA.FTZ R14, R19, -R10, 0.10546888411045074463 ;  /* 0x3dd80012130e7423 */ /* 0x000fe2000001080a */
[----:B------:R-:W-:Y:S01]  /*22d0*/  FFMA.FTZ R8, R25, R8, 0.14491446316242218018 ;  /* 0x3e14647519087423 */ /* 0x000fe20000010008 */
[----:B------:R-:W-:Y:S01]  /*22e0*/  @P2 MOV R16, 0x7f800000 ;  /* 0x7f80000000102802 */ /* 0x000fe20000000f00 */
[----:B------:R-:W-:Y:S01]  /*22f0*/  FADD.FTZ R13, R27, R24 ;  /* 0x000000181b0d7221 */ /* 0x000fe20000010000 */
[----:B------:R-:W-:Y:S01]  /*2300*/  @P3 FSEL R3, R3, -RZ, P5 ;  /* 0x800000ff03033208 */ /* 0x000fe20002800000 */
[----:B------:R-:W-:Y:S01]  /*2310*/  FFMA.FTZ R14, R19, R14, -0.13229703903198242188 ;  /* 0xbe0778e0130e7423 */ /* 0x000fe2000001000e */
[----:B------:R-:W-:Y:S01]  /*2320*/  ISETP.GE.U32.AND P5, PT, R9, 0x7f800000, PT ;  /* 0x7f8000000900780c */ /* 0x000fe20003fa6070 */
[----:B------:R-:W-:Y:S01]  /*2330*/  FFMA.FTZ R8, R25, R8, -0.16641564667224884033 ;  /* 0xbe2a68dd19087423 */ /* 0x000fe20000010008 */
[----:B------:R-:W-:Y:S01]  /*2340*/  @P0 FFMA.FTZ R12, R11, R16, +INF ;  /* 0x7f8000000b0c0423 */ /* 0x000fe20000010010 */
[----:B------:R-:W-:Y:S01]  /*2350*/  FFMA.FTZ R14, R19, R14, 0.14491446316242218018 ;  /* 0x3e146475130e7423 */ /* 0x000fe2000001000e */
[C---:B------:R-:W-:Y:S01]  /*2360*/  ISETP.GE.U32.AND P0, PT, R4.reuse, 0x7f800000, PT ;  /* 0x7f8000000400780c */ /* 0x040fe20003f06070 */
[----:B------:R-:W-:Y:S01]  /*2370*/  FFMA.FTZ R8, R25, R8, 0.19988867640495300293 ;  /* 0x3e4caf9e19087423 */ /* 0x000fe20000010008 */
[----:B------:R-:W-:Y:S01]  /*2380*/  FFMA.FTZ R10, R13, -R10, 0.10546888411045074463 ;  /* 0x3dd800120d0a7423 */ /* 0x000fe2000001080a */
[----:B------:R-:W-:Y:S01]  /*2390*/  ISETP.GT.AND P3, PT, R9, -0x40800000, P5 ;  /* 0xbf8000000900780c */ /* 0x000fe20002f64270 */
[----:B------:R-:W-:Y:S01]  /*23a0*/  FFMA.FTZ R14, R19, R14, -0.16641564667224884033 ;  /* 0xbe2a68dd130e7423 */ /* 0x000fe2000001000e */
[----:B------:R-:W-:Y:S01]  /*23b0*/  FFMA.FTZ R8, R25, R8, -0.25000196695327758789 ;  /* 0xbe80004219087423 */ /* 0x000fe20000010008 */
[----:B------:R-:W-:Y:S01]  /*23c0*/  FFMA.FTZ R10, R13, R10, -0.13229703903198242188 ;  /* 0xbe0778e00d0a7423 */ /* 0x000fe2000001000a */
[C---:B------:R-:W-:Y:S01]  /*23d0*/  ISETP.GT.AND P6, PT, R4.reuse, -0x40800000, P0 ;  /* 0xbf8000000400780c */ /* 0x040fe200007c4270 */
[----:B------:R-:W-:Y:S01]  /*23e0*/  FFMA.FTZ R14, R19, R14, 0.19988867640495300293 ;  /* 0x3e4caf9e130e7423 */ /* 0x000fe2000001000e */
[----:B------:R-:W-:Y:S01]  /*23f0*/  FFMA.FTZ R8, R25, R8, 0.33333510160446166992 ;  /* 0x3eaaaae619087423 */ /* 0x000fe20000010008 */
[----:B------:R-:W-:Y:S01]  /*2400*/  FFMA.FTZ R10, R13, R10, 0.14491446316242218018 ;  /* 0x3e1464750d0a7423 */ /* 0x000fe2000001000a */
[----:B------:R-:W-:Y:S01]  /*2410*/  @P5 MOV R16, 0x7f800000 ;  /* 0x7f80000000105802 */ /* 0x000fe20000000f00 */
[----:B------:R-:W-:Y:S01]  /*2420*/  FFMA.FTZ R14, R19, R14, -0.25000196695327758789 ;  /* 0xbe800042130e7423 */ /* 0x000fe2000001000e */
[----:B------:R-:W-:Y:S01]  /*2430*/  FFMA.FTZ R8, R25, R8, -0.5 ;  /* 0xbf00000019087423 */ /* 0x000fe20000010008 */
[----:B------:R-:W-:Y:S01]  /*2440*/  FFMA.FTZ R10, R13, R10, -0.16641564667224884033 ;  /* 0xbe2a68dd0d0a7423 */ /* 0x000fe2000001000a */
[----:B------:R-:W-:Y:S01]  /*2450*/  @P0 MOV R21, 0x7f800000 ;  /* 0x7f80000000150802 */ /* 0x000fe20000000f00 */
[----:B------:R-:W-:Y:S01]  /*2460*/  @P3 FFMA.FTZ R15, R9, R16, +INF ;  /* 0x7f800000090f3423 */ /* 0x000fe20000010010 */
[----:B------:R-:W-:Y:S01]  /*2470*/  @P2 FSETP.NEU.FTZ.AND P3, PT, R11, RZ, PT ;  /* 0x000000ff0b00220b */ /* 0x000fe20003f7d000 */
[----:B------:R-:W-:Y:S01]  /*2480*/  FFMA.FTZ R14, R19, R14, 0.33333510160446166992 ;  /* 0x3eaaaae6130e7423 */ /* 0x000fe2000001000e */
[----:B------:R-:W-:Y:S01]  /*2490*/  FMUL.FTZ R8, R25, R8 ;  /* 0x0000000819087220 */ /* 0x000fe20000410000 */
[----:B------:R-:W-:Y:S01]  /*24a0*/  FFMA.FTZ R10, R13, R10, 0.19988867640495300293 ;  /* 0x3e4caf9e0d0a7423 */ /* 0x000fe2000001000a */
[----:B------:R-:W-:Y:S01]  /*24b0*/  @P6 FFMA.FTZ R23, R4, R21, +INF ;  /* 0x7f80000004176423 */ /* 0x000fe20000010015 */
[----:B------:R-:W-:Y:S01]  /*24c0*/  @P2 FSEL R12, R12, -RZ, P3 ;  /* 0x800000ff0c0c2208 */ /* 0x000fe20001800000 */
[----:B------:R-:W-:Y:S01]  /*24d0*/  FFMA.FTZ R14, R19, R14, -0.5 ;  /* 0xbf000000130e7423 */ /* 0x000fe2000001000e */
[----:B------:R-:W-:Y:S01]  /*24e0*/  @P5 FSETP.NEU.FTZ.AND P6, PT, R9, RZ, PT ;  /* 0x000000ff0900520b */ /* 0x000fe20003fdd000 */
[----:B------:R-:W-:Y:S01]  /*24f0*/  FFMA.FTZ R10, R13, R10, -0.25000196695327758789 ;  /* 0xbe8000420d0a7423 */ /* 0x000fe2000001000a */
[----:B------:R-:W-:Y:S01]  /*2500*/  ISETP.GE.U32.AND P3, PT, R7, 0x7f800000, PT ;  /* 0x7f8000000700780c */ /* 0x000fe20003f66070 */
[----:B------:R-:W-:Y:S01]  /*2510*/  FFMA.FTZ R25, R25, R8, R25 ;  /* 0x0000000819197223 */ /* 0x000fe20000010019 */
[----:B------:R-:W-:Y:S01]  /*2520*/  ISETP.GE.U32.AND P2, PT, R5, 0x7f800000, PT ;  /* 0x7f8000000500780c */ /* 0x000fe20003f46070 */
[----:B------:R-:W0:Y:S01]  /*2530*/  LDC.64 R8, c[0x0][0x388] ;  /* 0x0000e200ff087b82 */ /* 0x000e220000000a00 */
[----:B------:R-:W-:Y:S01]  /*2540*/  @P1 FSEL R18, R18, -RZ, P4 ;  /* 0x800000ff12121208 */ /* 0x000fe20002000000 */
[----:B------:R-:W-:Y:S01]  /*2550*/  FMUL.FTZ R14, R19, R14 ;  /* 0x0000000e130e7220 */ /* 0x000fe20000410000 */
[----:B------:R-:W-:Y:S01]  /*2560*/  I2FP.F32.S32 R20, R20 ;  /* 0x0000001400147245 */ /* 0x000fe20000201400 */
[----:B------:R-:W-:Y:S01]  /*2570*/  FFMA.FTZ R10, R13, R10, 0.33333510160446166992 ;  /* 0x3eaaaae60d0a7423 */ /* 0x000fe2000001000a */
[----:B------:R-:W-:Y:S01]  /*2580*/  ISETP.GE.U32.AND P1, PT, R6, 0x7f800000, PT ;  /* 0x7f8000000600780c */ /* 0x000fe20003f26070 */
[----:B------:R-:W-:Y:S01]  /*2590*/  FFMA.FTZ R19, R19, R14, R19 ;  /* 0x0000000e13137223 */ /* 0x000fe20000010013 */
[----:B------:R-:W-:Y:S01]  /*25a0*/  @P5 FSEL R15, R15, -RZ, P6 ;  /* 0x800000ff0f0f5208 */ /* 0x000fe20003000000 */
[----:B------:R-:W-:Y:S01]  /*25b0*/  FMUL.FTZ R20, R20, 1.1920928955078125e-07 ;  /* 0x3400000014147820 */ /* 0x000fe20000410000 */
[----:B------:R-:W-:Y:S01]  /*25c0*/  ISETP.GT.AND P4, PT, R7, -0x40800000, P3 ;  /* 0xbf8000000700780c */ /* 0x000fe20001f84270 */
[----:B------:R-:W-:Y:S01]  /*25d0*/  FFMA.FTZ R10, R13, R10, -0.5 ;  /* 0xbf0000000d0a7423 */ /* 0x000fe2000001000a */
[----:B------:R-:W-:Y:S01]  /*25e0*/  ISETP.GT.AND P6, PT, R5, -0x40800000, P2 ;  /* 0xbf8000000500780c */ /* 0x000fe200017c4270 */
[----:B------:R-:W-:Y:S01]  /*25f0*/  FFMA.FTZ R19, R20, 0.69314718246459960938, R19 ;  /* 0x3f31721814137823 */ /* 0x000fe20000010013 */
[----:B------:R-:W-:Y:S01]  /*2600*/  I2FP.F32.S32 R22, R22 ;  /* 0x0000001600167245 */ /* 0x000fe20000201400 */
[----:B------:R-:W-:Y:S01]  /*2610*/  FMUL.FTZ R10, R13, R10 ;  /* 0x0000000a0d0a7220 */ /* 0x000fe20000410000 */
[----:B------:R-:W-:-:S02]  /*2620*/  ISETP.GT.AND P5, PT, R6, -0x40800000, P1 ;  /* 0xbf8000000600780c */ /* 0x000fc40000fa4270 */
[----:B------:R-:W-:Y:S01]  /*2630*/  I2FP.F32.S32 R17, R17 ;  /* 0x0000001100117245 */ /* 0x000fe20000201400 */
[----:B------:R-:W-:Y:S01]  /*2640*/  FMUL.FTZ R22, R22, 1.1920928955078125e-07 ;  /* 0x3400000016167820 */ /* 0x000fe20000410000 */
[----:B------:R-:W-:Y:S01]  /*2650*/  @P3 MOV R16, 0x7f800000 ;  /* 0x7f80000000103802 */ /* 0x000fe20000000f00 */
[----:B------:R-:W-:Y:S01]  /*2660*/  FFMA.FTZ R10, R13, R10, R13 ;  /* 0x0000000a0d0a7223 */ /* 0x000fe2000001000d */
[----:B------:R-:W-:Y:S01]  /*2670*/  @P2 MOV R20, 0x7f800000 ;  /* 0x7f80000000142802 */ /* 0x000fe20000000f00 */
[----:B------:R-:W-:Y:S01]  /*2680*/  FMUL.FTZ R17, R17, 1.1920928955078125e-07 ;  /* 0x3400000011117820 */ /* 0x000fe20000410000 */
[----:B------:R-:W-:Y:S01]  /*2690*/  FFMA.FTZ R14, R22, 0.69314718246459960938, R25 ;  /* 0x3f317218160e7823 */ /* 0x000fe20000010019 */
[----:B------:R-:W-:Y:S01]  /*26a0*/  @P1 MOV R11, 0x7f800000 ;  /* 0x7f800000000b1802 */ /* 0x000fe20000000f00 */
[----:B------:R-:W-:Y:S01]  /*26b0*/  @P4 FFMA.FTZ R14, R7, R16, +INF ;  /* 0x7f800000070e4423 */ /* 0x000fe20000010010 */
[C---:B------:R-:W-:Y:S01]  /*26c0*/  @P6 FFMA.FTZ R19, R5.reuse, R20, +INF ;  /* 0x7f80000005136423 */ /* 0x040fe20000010014 */
[----:B------:R-:W-:Y:S01]  /*26d0*/  @P2 FSETP.NEU.FTZ.AND P4, PT, R5, RZ, PT ;  /* 0x000000ff0500220b */ /* 0x000fe20003f9d000 */
[----:B------:R-:W-:Y:S01]  /*26e0*/  FFMA.FTZ R10, R17, 0.69314718246459960938, R10 ;  /* 0x3f317218110a7823 */ /* 0x000fe2000001000a */
[----:B------:R-:W-:Y:S01]  /*26f0*/  @P5 FFMA.FTZ R10, R6, R11, +INF ;  /* 0x7f800000060a5423 */ /* 0x000fe2000001000b */
[----:B------:R-:W-:Y:S01]  /*2700*/  @P3 FSETP.NEU.FTZ.AND P5, PT, R7, RZ, PT ;  /* 0x000000ff0700320b */ /* 0x000fe20003fbd000 */
[----:B0-----:R-:W-:Y:S01]  /*2710*/  IMAD.WIDE.U32 R8, R0, 0x2, R8 ;  /* 0x0000000200087825 */ /* 0x001fe200078e0008 */
[----:B------:R-:W-:-:S02]  /*2720*/  @P2 FSEL R19, R19, -RZ, P4 ;  /* 0x800000ff13132208 */ /* 0x000fc40002000000 */
[----:B------:R-:W-:Y:S02]  /*2730*/  @P0 FSETP.NEU.FTZ.AND P6, PT, R4, RZ, PT ;  /* 0x000000ff0400020b */ /* 0x000fe40003fdd000 */
[----:B------:R-:W-:Y:S01]  /*2740*/  @P1 FSETP.NEU.FTZ.AND P2, PT, R6, RZ, PT ;  /* 0x000000ff0600120b */ /* 0x000fe20003f5d000 */
[----:B------:R-:W-:Y:S01]  /*2750*/  IMAD.WIDE.U32 R8, R2, 0x10, R8 ;  /* 0x0000001002087825 */ /* 0x000fe200078e0008 */
[----:B------:R-:W-:Y:S02]  /*2760*/  @P3 FSEL R14, R14, -RZ, P5 ;  /* 0x800000ff0e0e3208 */ /* 0x000fe40002800000 */
[----:B------:R-:W-:Y:S02]  /*2770*/  @P0 FSEL R23, R23, -RZ, P6 ;  /* 0x800000ff17170208 */ /* 0x000fe40003000000 */
[----:B------:R-:W-:Y:S02]  /*2780*/  @P1 FSEL R10, R10, -RZ, P2 ;  /* 0x800000ff0a0a1208 */ /* 0x000fe40001000000 */
[----:B------:R-:W-:-:S02]  /*2790*/  F2FP.BF16.F32.PACK_AB R14, R14, R15 ;  /* 0x0000000f0e0e723e */ /* 0x000fc400000010ff */
[----:B------:R-:W-:Y:S02]  /*27a0*/  F2FP.BF16.F32.PACK_AB R12, R12, R3 ;  /* 0x000000030c0c723e */ /* 0x000fe400000010ff */
[----:B------:R-:W-:Y:S02]  /*27b0*/  F2FP.BF16.F32.PACK_AB R13, R23, R18 ;  /* 0x00000012170d723e */ /* 0x000fe400000010ff */
[----:B------:R-:W-:-:S05]  /*27c0*/  F2FP.BF16.F32.PACK_AB R15, R10, R19 ;  /* 0x000000130a0f723e */ /* 0x000fca00000010ff */
[----:B------:R-:W-:Y:S01]  /*27d0*/  STG.E.128 desc[UR4][R8.64], R12 ;  /* 0x0000000c08007986 */ /* 0x000fe2000c101d04 */
[----:B------:R-:W-:Y:S05]  /*27e0*/  EXIT ;  /* 0x000000000000794d */ /* 0x000fea0003800000 */
.L_x_3231:
        /* <DEDUP_REMOVED lines=9> */
.L_x_12911:


//--------------------- .text._ZN2at6native18elementwise_kernelILi128ELi4EZNS0_15gpu_kernel_implIZZZNS0_17log1p_kernel_cudaERNS_18TensorIteratorBaseEENKUlvE_clEvENKUlvE3_clEvEUlN3c104HalfEE_EEvS4_RKT_EUliE_EEviT1_ --------------------------
	.section	.text._ZN2at6native18elementwise_kernelILi128ELi4EZNS0_15gpu_kernel_implIZZZNS0_17log1p_kernel_cudaERNS_18TensorIteratorBaseEENKUlvE_clEvENKUlvE3_clEvEUlN3c104HalfEE_EEvS4_RKT_EUliE_EEviT1_,"ax",@progbits
	.align	128
        .global         _ZN2at6native18elementwise_kernelILi128ELi4EZNS0_15gpu_kernel_implIZZZNS0_17log1p_kernel_cudaERNS_18TensorIteratorBaseEENKUlvE_clEvENKUlvE3_clEvEUlN3c104HalfEE_EEvS4_RKT_EUliE_EEviT1_
        .type           _ZN2at6native18elementwise_kernelILi128ELi4EZNS0_15gpu_kernel_implIZZZNS0_17log1p_kernel_cudaERNS_18TensorIteratorBaseEENKUlvE_clEvENKUlvE3_clEvEUlN3c104HalfEE_EEvS4_RKT_EUliE_EEviT1_,@function
        .size           _ZN2at6native18elementwise_kernelILi128ELi4EZNS0_15gpu_kernel_implIZZZNS0_17log1p_kernel_cudaERNS_18TensorIteratorBaseEENKUlvE_clEvENKUlvE3_clEvEUlN3c104HalfEE_EEvS4_RKT_EUliE_EEviT1_,(.L_x_12912 - _ZN2at6native18elementwise_kernelILi128ELi4EZNS0_15gpu_kernel_implIZZZNS0_17log1p_kernel_cudaERNS_18TensorIteratorBaseEENKUlvE_clEvENKUlvE3_clEvEUlN3c104HalfEE_EEvS4_RKT_EUliE_EEviT1_)
        .other          _ZN2at6native18elementwise_kernelILi128ELi4EZNS0_15gpu_kernel_implIZZZNS0_17log1p_kernel_cudaERNS_18TensorIteratorBaseEENKUlvE_clEvENKUlvE3_clEvEUlN3c104HalfEE_EEvS4_RKT_EUliE_EEviT1_,@"STO_CUDA_ENTRY STV_DEFAULT"
_ZN2at6native18elementwise_kernelILi128ELi4EZNS0_15gpu_kernel_implIZZZNS0_17log1p_kernel_cudaERNS_18TensorIteratorBaseEENKUlvE_clEvENKUlvE3_clEvEUlN3c104HalfEE_EEvS4_RKT_EUliE_EEviT1_:
.text._ZN2at6native18elementwise_kernelILi128ELi4EZNS0_15gpu_kernel_implIZZZNS0_17log1p_kernel_cudaERNS_18TensorIteratorBaseEENKUlvE_clEvENKUlvE3_clEvEUlN3c104HalfEE_EEvS4_RKT_EUliE_EEviT1_:
        /* <DEDUP_REMOVED lines=319> */
.L_x_3234:
        /* <DEDUP_REMOVED lines=18> */
.L_x_3238:
[----:B------:R-:W2:Y:S02]  /*1510*/  LDG.E.U8 R2, desc[UR36][R2.64] ;  /* 0x0000002402027981 */ /* 0x000ea4000c1e1100 */
[----:B--2---:R-:W-:-:S04]  /*1520*/  I2FP.F32.U32 R0, R2 ;  /* 0x0000000200007245 */ /* 0x004fc80000201000 */
[----:B------:R-:W-:Y:S01]  /*1530*/  F2FP.F16.F32.PACK_AB R0, RZ, R0 ;  /* 0x00000000ff00723e */ /* 0x000fe200000000ff */
[----:B------:R-:W-:Y:S06]  /*1540*/  BRA `(.L_x_3240) ;  /* 0x0000000c007c7947 */ /* 0x000fec0003800000 */
.L_x_3237:
        /* <DEDUP_REMOVED lines=10> */
.L_x_3242:
[----:B------:R-:W2:Y:S02]  /*15f0*/  LDG.E R2, desc[UR36][R2.64] ;  /* 0x0000002402027981 */ /* 0x000ea4000c1e1900 */
[----:B--2---:R-:W-:-:S04]  /*1600*/  I2FP.F32.S32 R0, R2 ;  /* 0x0000000200007245 */ /* 0x004fc80000201400 */
[----:B------:R-:W-:Y:S01]  /*1610*/  F2FP.F16.F32.PACK_AB R0, RZ, R0 ;  /* 0x00000000ff00723e */ /* 0x000fe200000000ff */
[----:B------:R-:W-:Y:S06]  /*1620*/  BRA `(.L_x_3240) ;  /* 0x0000000c00447947 */ /* 0x000fec0003800000 */
.L_x_3241:
[----:B------:R-:W2:Y:S02]  /*1630*/  LDG.E.U16 R2, desc[UR36][R2.64] ;  /* 0x0000002402027981 */ /* 0x000ea4000c1e1500 */
[----:B--2---:R-:W0:Y:S02]  /*1640*/  I2F.S16 R0, R2 ;  /* 0x0000000200007306 */ /* 0x004e240000101400 */
[----:B0-----:R-:W-:Y:S01]  /*1650*/  F2FP.F16.F32.PACK_AB R0, RZ, R0 ;  /* 0x00000000ff00723e */ /* 0x001fe200000000ff */
[----:B------:R-:W-:Y:S06]  /*1660*/  BRA `(.L_x_3240) ;  /* 0x0000000c00347947 */ /* 0x000fec0003800000 */
.L_x_3236:
        /* <DEDUP_REMOVED lines=9> */
.L_x_3244:
[----:B------:R0:W5:Y:S01]  /*1700*/  LDG.E.U16 R0, desc[UR36][R2.64] ;  /* 0x0000002402007981 */ /* 0x000162000c1e1500 */
[----:B------:R-:W-:Y:S05]  /*1710*/  BRA `(.L_x_3240) ;  /* 0x0000000c00087947 */ /* 0x000fea0003800000 */
.L_x_3243:
        /* <DEDUP_REMOVED lines=9> */
.L_x_3246:
[----:B------:R1:W5:Y:S01]  /*17b0*/  LDG.E.U16 R0, desc[UR36][R2.64] ;  /* 0x0000002402007981 */ /* 0x000362000c1e1500 */
[----:B------:R-:W-:Y:S05]  /*17c0*/  BRA `(.L_x_3240) ;  /* 0x0000000800dc7947 */ /* 0x000fea0003800000 */
.L_x_3245:
        /* <DEDUP_REMOVED lines=8> */
.L_x_3235:
        /* <DEDUP_REMOVED lines=13> */
.L_x_3249:
        /* <DEDUP_REMOVED lines=8> */
.L_x_3248:
        /* <DEDUP_REMOVED lines=27> */
.L_x_3251:
        /* <DEDUP_REMOVED lines=13> */
.L_x_3250:
[----:B------:R-:W2:Y:S02]  /*1c20*/  LDG.E.U16 R0, desc[UR36][R2.64] ;  /* 0x0000002402007981 */ /* 0x000ea4000c1e1500 */
[----:B--2---:R-:W-:-:S04]  /*1c30*/  SHF.L.U32 R0, R0, 0x10, RZ ;  /* 0x0000001000007819 */ /* 0x004fc800000006ff */
[----:B------:R-:W-:Y:S01]  /*1c40*/  F2FP.F16.F32.PACK_AB R0, RZ, R0 ;  /* 0x00000000ff00723e */ /* 0x000fe200000000ff */
[----:B------:R-:W-:Y:S06]  /*1c50*/  BRA `(.L_x_3240) ;  /* 0x0000000400b87947 */ /* 0x000fec0003800000 */
.L_x_3247:
        /* <DEDUP_REMOVED lines=12> */
.L_x_3254:
        /* <DEDUP_REMOVED lines=21> */
.L_x_3258:
[----:B------:R-:W-:Y:S05]  /*1e70*/  BSYNC.RECONVERGENT B1 ;  /* 0x0000000000017941 */ /* 0x000fea0003800200 */
.L_x_3257:
[----:B------:R-:W-:Y:S01]  /*1e80*/  IMAD.SHL.U32 R0, R0, 0x100000, RZ ;  /* 0x0010000000007824 */ /* 0x000fe200078e00ff */
[----:B------:R-:W-:-:S04]  /*1e90*/  LEA R2, R2, 0x3b800000, 0x17 ;  /* 0x3b80000002027811 */ /* 0x000fc800078eb8ff */
[----:B------:R-:W-:-:S07]  /*1ea0*/  LOP3.LUT R0, R2, R0, R7, 0xfe, !PT ;  /* 0x0000000002007212 */ /* 0x000fce00078efe07 */
.L_x_3256:
[----:B------:R-:W-:Y:S05]  /*1eb0*/  BSYNC.RECONVERGENT B0 ;  /* 0x0000000000007941 */ /* 0x000fea0003800200 */
.L_x_3255:
[----:B------:R-:W-:Y:S01]  /*1ec0*/  F2FP.F16.F32.PACK_AB R0, RZ, R0 ;  /* 0x00000000ff00723e */ /* 0x000fe200000000ff */
[----:B------:R-:W-:Y:S06]  /*1ed0*/  BRA `(.L_x_3240) ;  /* 0x0000000400187947 */ /* 0x000fec0003800000 */
.L_x_3253:
        /* <DEDUP_REMOVED lines=21> */
.L_x_3262:
[----:B------:R-:W-:Y:S05]  /*2030*/  BSYNC.RECONVERGENT B1 ;  /* 0x0000000000017941 */ /* 0x000fea0003800200 */
.L_x_3261:
[----:B------:R-:W-:Y:S01]  /*2040*/  IMAD.SHL.U32 R0, R0, 0x200000, RZ ;  /* 0x0020000000007824 */ /* 0x000fe200078e00ff */
[----:B------:R-:W-:-:S04]  /*2050*/  LEA R2, R2, 0x37800000, 0x17 ;  /* 0x3780000002027811 */ /* 0x000fc800078eb8ff */
[----:B------:R-:W-:-:S07]  /*2060*/  LOP3.LUT R0, R2, R0, R7, 0xfe, !PT ;  /* 0x0000000002007212 */ /* 0x000fce00078efe07 */
.L_x_3260:
[----:B------:R-:W-:Y:S05]  /*2070*/  BSYNC.RECONVERGENT B0 ;  /* 0x0000000000007941 */ /* 0x000fea0003800200 */
.L_x_3259:
[----:B------:R-:W-:Y:S01]  /*2080*/  F2FP.F16.F32.PACK_AB R0, RZ, R0 ;  /* 0x00000000ff00723e */ /* 0x000fe200000000ff */
[----:B------:R-:W-:Y:S06]  /*2090*/  BRA `(.L_x_3240) ;  /* 0x0000000000a87947 */ /* 0x000fec0003800000 */
.L_x_3252:
[----:B------:R-:W-:-:S09]  /*20a0*/  UISETP.NE.AND UP0, UPT, UR4, 0x1c, UPT ;  /* 0x0000001c0400788c */ /* 0x000fd2000bf05270 */
[----:B------:R-:W-:Y:S05]  /*20b0*/  BRA.U !UP0, `(.L_x_3263) ;  /* 0x0000000108947547 */ /* 0x000fea000b800000 */
[----:B------:R-:W-:-:S09]  /*20c0*/  UISETP.NE.AND UP0, UPT, UR4, 0x1d, UPT ;  /* 0x0000001d0400788c */ /* 0x000fd2000bf05270 */
[----:B------:R-:W-:Y:S05]  /*20d0*/  BRA.U !UP0, `(.L_x_3264) ;  /* 0x00000001087c7547 */ /* 0x000fea000b800000 */
[----:B------:R-:W-:-:S09]  /*20e0*/  UISETP.NE.AND UP0, UPT, UR4, 0x2c, UPT ;  /* 0x0000002c0400788c */ /* 0x000fd2000bf05270 */
[----:B------:R-:W-:Y:S05]  /*20f0*/  BRA.U !UP0, `(.L_x_3265) ;  /* 0x0000000108487547 */ /* 0x000fea000b800000 */
.L_x_3239:
        /* <DEDUP_REMOVED lines=16> */
.L_x_3266:
[----:B------:R-:W-:Y:S01]  /*2200*/  PRMT R0, RZ, 0x7610, R0 ;  /* 0x00007610ff007816 */ /* 0x000fe20000000000 */
[----:B------:R-:W-:Y:S06]  /*2210*/  BRA `(.L_x_3240) ;  /* 0x0000000000487947 */ /* 0x000fec0003800000 */
.L_x_3265:
        /* <DEDUP_REMOVED lines=8> */
.L_x_3268:
[----:B------:R-:W-:Y:S05]  /*22a0*/  BSYNC.RECONVERGENT B0 ;  /* 0x0000000000007941 */ /* 0x000fea0003800200 */
.L_x_3267:
[----:B------:R-:W-:Y:S01]  /*22b0*/  F2FP.F16.F32.PACK_AB R0, RZ, R0 ;  /* 0x00000000ff00723e */ /* 0x000fe200000000ff */
[----:B------:R-:W-:Y:S06]  /*22c0*/  BRA `(.L_x_3240) ;  /* 0x00000000001c7947 */ /* 0x000fec0003800000 */
.L_x_3264:
[----:B------:R-:W2:Y:S02]  /*22d0*/  LDG.E.64 R2, desc[UR36][R2.64] ;  /* 0x0000002402027981 */ /* 0x000ea4000c1e1b00 */
[----:B--2---:R-:W0:Y:S02]  /*22e0*/  I2F.U64 R0, R2 ;  /* 0x0000000200007312 */ /* 0x004e240000301000 */
[----:B0-----:R-:W-:Y:S01]  /*22f0*/  F2FP.F16.F32.PACK_AB R0, RZ, R0 ;  /* 0x00000000ff00723e */ /* 0x001fe200000000ff */
[----:B------:R-:W-:Y:S06]  /*2300*/  BRA `(.L_x_3240) ;  /* 0x00000000000c7947 */ /* 0x000fec0003800000 */
.L_x_3263:
[----:B------:R-:W2:Y:S02]  /*2310*/  LDG.E R2, desc[UR36][R2.64] ;  /* 0x0000002402027981 */ /* 0x000ea4000c1e1900 */
[----:B--2---:R-:W-:-:S04]  /*2320*/  I2FP.F32.U32 R0, R2 ;  /* 0x0000000200007245 */ /* 0x004fc80000201000 */
[----:B------:R-:W-:-:S07]  /*2330*/  F2FP.F16.F32.PACK_AB R0, RZ, R0 ;  /* 0x00000000ff00723e */ /* 0x000fce00000000ff */
.L_x_3240:
[----:B-----5:R-:W-:Y:S01]  /*2340*/  HADD2.F32 R7, -RZ, R0.H0_H0 ;  /* 0x20000000ff077230 */ /* 0x020fe20000004100 */
[----:B------:R-:W-:Y:S01]  /*2350*/  MOV R4, 0x3e800000 ;  /* 0x3e80000000047802 */ /* 0x000fe20000000f00 */
[----:B------:R-:W-:Y:S01]  /*2360*/  IMAD.MOV.U32 R5, RZ, RZ, 0x3d39bf78 ;  /* 0x3d39bf78ff057424 */ /* 0x000fe200078e00ff */
[----:B------:R-:W2:Y:S02]  /*2370*/  LDCU.64 UR6, c[0x0][0x580] ;  /* 0x0000b000ff0677ac */ /* 0x000ea40008000a00 */
[C---:B------:R-:W-:Y:S01]  /*2380*/  FADD.FTZ.RZ R0, R7.reuse, 1 ;  /* 0x3f80000007007421 */ /* 0x040fe2000001c000 */
[C---:B------:R-:W-:Y:S01]  /*2390*/  ISETP.GE.U32.AND P0, PT, R7.reuse, 0x7f800000, PT ;  /* 0x7f8000000700780c */ /* 0x040fe20003f06070 */
[----:B------:R-:W-:Y:S02]  /*23a0*/  UPRMT UR4, UR42, 0x9910, URZ ;  /* 0x000099102a047896 */ /* 0x000fe400080000ff */
[----:B------:R-:W-:Y:S01]  /*23b0*/  VIADD R0, R0, 0xc0c00000 ;  /* 0xc0c0000000007836 */ /* 0x000fe20000000000 */
[----:B------:R-:W-:Y:S01]  /*23c0*/  ISETP.GT.AND P2, PT, R7, -0x40800000, P0 ;  /* 0xbf8000000700780c */ /* 0x000fe20000744270 */
[----:B------:R-:W-:-:S03]  /*23d0*/  UISETP.GT.AND UP0, UPT, UR4, 0x9, UPT ;  /* 0x000000090400788c */ /* 0x000fc6000bf04270 */
[----:B------:R-:W-:-:S04]  /*23e0*/  LOP3.LUT R0, R0, 0xff800000, RZ, 0xc0, !PT ;  /* 0xff80000000007812 */ /* 0x000fc800078ec0ff */
[----:B01----:R-:W-:Y:S01]  /*23f0*/  IADD3 R3, PT, PT, -R0, 0x40800000, RZ ;  /* 0x4080000000037810 */ /* 0x003fe20007ffe1ff */
[C---:B------:R-:W-:Y:S01]  /*2400*/  IMAD.IADD R2, R7.reuse, 0x1, -R0 ;  /* 0x0000000107027824 */ /* 0x040fe200078e0a00 */
[----:B------:R-:W-:Y:S02]  /*2410*/  I2FP.F32.S32 R0, R0 ;  /* 0x0000000000007245 */ /* 0x000fe40000201400 */
[----:B------:R-:W-:Y:S01]  /*2420*/  @P0 FSETP.NEU.FTZ.AND P1, PT, R7, RZ, PT ;  /* 0x000000ff0700020b */ /* 0x000fe20003f3d000 */
        /* <DEDUP_REMOVED lines=15> */
[----:B------:R-:W-:Y:S01]  /*2520*/  @P2 FFMA.FTZ R0, R7, R2, +INF ;  /* 0x7f80000007002423 */ /* 0x000fe20000010002 */
[----:B--2---:R-:W-:-:S04]  /*2530*/  IADD3 R2, P2, PT, R16, UR6, RZ ;  /* 0x0000000610027c10 */ /* 0x004fc8000ff5e0ff */
[----:B------:R-:W-:Y:S01]  /*2540*/  @P0 FSEL R0, R0, -RZ, P1 ;  /* 0x800000ff00000208 */ /* 0x000fe20000800000 */
[----:B------:R-:W-:-:S03]  /*2550*/  IMAD.X R3, RZ, RZ, UR7, P2 ;  /* 0x00000007ff037e24 */ /* 0x000fc600090e06ff */
[----:B------:R-:W-:Y:S01]  /*2560*/  F2FP.F16.F32.PACK_AB R0, RZ, R0 ;  /* 0x00000000ff00723e */ /* 0x000fe200000000ff */
        /* <DEDUP_REMOVED lines=13> */
.L_x_3272:
[----:B------:R-:W-:-:S06]  /*2640*/  HADD2.F32 R5, -RZ, R0.H0_H0 ;  /* 0x20000000ff057230 */ /* 0x000fcc0000004100 */
[----:B------:R-:W0:Y:S02]  /*2650*/  F2I.S64.TRUNC R4, R5 ;  /* 0x0000000500047311 */ /* 0x000e24000020d900 */
[----:B0-----:R3:W-:Y:S01]  /*2660*/  STG.E.U8 desc[UR36][R2.64], R4 ;  /* 0x0000000402007986 */ /* 0x0017e2000c101124 */
[----:B------:R-:W-:Y:S05]  /*2670*/  BRA `(.L_x_3274) ;  /* 0x0000000c00707947 */ /* 0x000fea0003800000 */
.L_x_3271:
        /* <DEDUP_REMOVED lines=10> */
.L_x_3276:
[----:B------:R-:W-:-:S04]  /*2720*/  HADD2.F32 R0, -RZ, R0.H0_H0 ;  /* 0x20000000ff007230 */ /* 0x000fc80000004100 */
[----:B------:R-:W0:Y:S02]  /*2730*/  F2I.FTZ.TRUNC.NTZ R5, R0 ;  /* 0x0000000000057305 */ /* 0x000e24000021f100 */
[----:B0-----:R1:W-:Y:S01]  /*2740*/  STG.E desc[UR36][R2.64], R5 ;  /* 0x0000000502007986 */ /* 0x0013e2000c101924 */
[----:B------:R-:W-:Y:S05]  /*2750*/  BRA `(.L_x_3274) ;  /* 0x0000000c00387947 */ /* 0x000fea0003800000 */
.L_x_3275:
[----:B------:R-:W-:-:S04]  /*2760*/  HADD2.F32 R0, -RZ, R0.H0_H0 ;  /* 0x20000000ff007230 */ /* 0x000fc80000004100 */
[----:B------:R-:W0:Y:S02]  /*2770*/  F2I.FTZ.TRUNC.NTZ R5, R0 ;  /* 0x0000000000057305 */ /* 0x000e24000021f100 */
[----:B0-----:R2:W-:Y:S01]  /*2780*/  STG.E.U16 desc[UR36][R2.64], R5 ;  /* 0x0000000502007986 */ /* 0x0015e2000c101524 */
[----:B------:R-:W-:Y:S05]  /*2790*/  BRA `(.L_x_3274) ;  /* 0x0000000c00287947 */ /* 0x000fea0003800000 */
.L_x_3270:
        /* <DEDUP_REMOVED lines=9> */
.L_x_3278:
[----:B------:R0:W-:Y:S01]  /*2830*/  STG.E.U16 desc[UR36][R2.64], R0 ;  /* 0x0000000002007986 */ /* 0x0001e2000c101524 */
[----:B------:R-:W-:Y:S05]  /*2840*/  BRA `(.L_x_3274) ;  /* 0x0000000800fc7947 */ /* 0x000fea0003800000 */
.L_x_3277:
        /* <DEDUP_REMOVED lines=10> */
.L_x_3280:
[----:B------:R-:W-:-:S05]  /*28f0*/  HADD2.F32 R0, -RZ, R0.H0_H0 ;  /* 0x20000000ff007230 */ /* 0x000fca0000004100 */
[----:B------:R-:W-:-:S04]  /*2900*/  F2FP.F16.F32.PACK_AB R0, RZ, R0 ;  /* 0x00000000ff00723e */ /* 0x000fc800000000ff */
[----:B------:R-:W-:-:S05]  /*2910*/  PRMT R0, R0, 0x5410, RZ ;  /* 0x0000541000007816 */ /* 0x000fca00000000ff */
[----:B------:R0:W-:Y:S01]  /*2920*/  STG.E desc[UR36][R2.64], R0 ;  /* 0x0000000002007986 */ /* 0x0001e2000c101924 */
[----:B------:R-:W-:Y:S05]  /*2930*/  BRA `(.L_x_3274) ;  /* 0x0000000800c07947 */ /* 0x000fea0003800000 */
.L_x_3279:
[----:B------:R-:W-:-:S05]  /*2940*/  HADD2.F32 R4, -RZ, R0.H0_H0 ;  /* 0x20000000ff047230 */ /* 0x000fca0000004100 */
[----:B------:R-:W-:-:S06]  /*2950*/  FMUL.FTZ R4, R4, 1 ;  /* 0x3f80000004047820 */ /* 0x000fcc0000410000 */
[----:B------:R-:W0:Y:S02]  /*2960*/  F2F.F64.F32 R4, R4 ;  /* 0x0000000400047310 */ /* 0x000e240000201800 */
[----:B0-----:R0:W-:Y:S01]  /*2970*/  STG.E.64 desc[UR36][R2.64], R4 ;  /* 0x0000000402007986 */ /* 0x0011e2000c101b24 */
[----:B------:R-:W-:Y:S05]  /*2980*/  BRA `(.L_x_3274) ;  /* 0x0000000800ac7947 */ /* 0x000fea0003800000 */
.L_x_3269:
        /* <DEDUP_REMOVED lines=13> */
.L_x_3283:
[----:B------:R-:W-:Y:S01]  /*2a60*/  HADD2.F32 R0, -RZ, R0.H0_H0 ;  /* 0x20000000ff007230 */ /* 0x000fe20000004100 */
[----:B------:R-:W-:-:S04]  /*2a70*/  CS2R R6, SRZ ;  /* 0x0000000000067805 */ /* 0x000fc8000001ff00 */
[----:B------:R-:W-:-:S04]  /*2a80*/  FMUL.FTZ R0, R0, 1 ;  /* 0x3f80000000007820 */ /* 0x000fc80000410000 */
[----:B------:R-:W0:Y:S02]  /*2a90*/  F2F.F64.F32 R4, R0 ;  /* 0x0000000000047310 */ /* 0x000e240000201800 */
[----:B0-----:R0:W-:Y:S01]  /*2aa0*/  STG.E.128 desc[UR36][R2.64], R4 ;  /* 0x0000000402007986 */ /* 0x0011e2000c101d24 */
[----:B------:R-:W-:Y:S05]  /*2ab0*/  BRA `(.L_x_3274) ;  /* 0x0000000800607947 */ /* 0x000fea0003800000 */
.L_x_3282:
        /* <DEDUP_REMOVED lines=8> */
[----:B------:R-:W-:-:S03]  /*2b40*/  HFMA2 R0, -RZ, RZ, 0, 7.569789886474609375e-06 ;  /* 0x0000007fff007431 */ /* 0x000fc600000001ff */
        /* <DEDUP_REMOVED lines=10> */
.L_x_3287:
[----:B------:R-:W-:Y:S05]  /*2bf0*/  BSYNC.RECONVERGENT B0 ;  /* 0x0000000000007941 */ /* 0x000fea0003800200 */
.L_x_3286:
[----:B------:R-:W-:-:S05]  /*2c00*/  LOP3.LUT R5, R0, 0x80, R5, 0xf8, !PT ;  /* 0x0000008000057812 */ /* 0x000fca00078ef805 */
[----:B------:R0:W-:Y:S01]  /*2c10*/  STG.E.U8 desc[UR36][R2.64], R5 ;  /* 0x0000000502007986 */ /* 0x0001e2000c101124 */
[----:B------:R-:W-:Y:S05]  /*2c20*/  BRA `(.L_x_3274) ;  /* 0x0000000800047947 */ /* 0x000fea0003800000 */
.L_x_3285:
        /* <DEDUP_REMOVED lines=15> */
.L_x_3289:
[----:B------:R-:W-:Y:S05]  /*2d20*/  BSYNC.RECONVERGENT B0 ;  /* 0x0000000000007941 */ /* 0x000fea0003800200 */
.L_x_3288:
[----:B------:R-:W-:-:S05]  /*2d30*/  LOP3.LUT R5, R0, 0x80, R5, 0xf8, !PT ;  /* 0x0000008000057812 */ /* 0x000fca00078ef805 */
[----:B------:R0:W-:Y:S01]  /*2d40*/  STG.E.U8 desc[UR36][R2.64], R5 ;  /* 0x0000000502007986 */ /* 0x0001e2000c101124 */
[----:B------:R-:W-:Y:S05]  /*2d50*/  BRA `(.L_x_3274) ;  /* 0x0000000400b87947 */ /* 0x000fea0003800000 */
.L_x_3284:
[----:B------:R-:W-:-:S05]  /*2d60*/  HADD2.F32 R0, -RZ, R0.H0_H0 ;  /* 0x20000000ff007230 */ /* 0x000fca0000004100 */
[----:B------:R-:W-:-:S05]  /*2d70*/  F2FP.BF16.F32.PACK_AB R0, RZ, R0 ;  /* 0x00000000ff00723e */ /* 0x000fca00000010ff */
[----:B------:R0:W-:Y:S01]  /*2d80*/  STG.E.U16 desc[UR36][R2.64], R0 ;  /* 0x0000000002007986 */ /* 0x0001e2000c101524 */
[----:B------:R-:W-:Y:S05]  /*2d90*/  BRA `(.L_x_3274) ;  /* 0x0000000400a87947 */ /* 0x000fea0003800000 */
.L_x_3281:
        /* <DEDUP_REMOVED lines=12> */
.L_x_3292:
        /* <DEDUP_REMOVED lines=13> */
.L_x_3295:
[----:B------:R-:W-:-:S04]  /*2f30*/  SHF.R.U32.HI R0, RZ, 0x14, R5 ;  /* 0x00000014ff007819 */ /* 0x000fc80000011605 */
[----:B------:R-:W-:-:S04]  /*2f40*/  LOP3.LUT R0, R0, 0x1, RZ, 0xc0, !PT ;  /* 0x0000000100007812 */ /* 0x000fc800078ec0ff */
[----:B------:R-:W-:-:S04]  /*2f50*/  IADD3 R0, PT, PT, R5, 0x487ffff, R0 ;  /* 0x0487ffff05007810 */ /* 0x000fc80007ffe000 */
[----:B------:R-:W-:-:S04]  /*2f60*/  SHF.R.U32.HI R0, RZ, 0x14, R0 ;  /* 0x00000014ff007819 */ /* 0x000fc80000011600 */
[----:B------:R-:W-:-:S07]  /*2f70*/  LOP3.LUT R4, R0, 0xff, RZ, 0xc0, !PT ;  /* 0x000000ff00047812 */ /* 0x000fce00078ec0ff */
.L_x_3296:
[----:B------:R-:W-:-:S04]  /*2f80*/  SHF.R.U32.HI R5, RZ, 0x18, R5 ;  /* 0x00000018ff057819 */ /* 0x000fc80000011605 */
[----:B------:R-:W-:-:S04]  /*2f90*/  LOP3.LUT R4, R4, 0x80, R5, 0xf8, !PT ;  /* 0x0000008004047812 */ /* 0x000fc800078ef805 */
[----:B------:R-:W-:-:S07]  /*2fa0*/  PRMT R0, R4, 0x7610, R0 ;  /* 0x0000761004007816 */ /* 0x000fce0000000000 */
.L_x_3294:
[----:B------:R-:W-:Y:S05]  /*2fb0*/  BSYNC.RECONVERGENT B0 ;  /* 0x0000000000007941 */ /* 0x000fea0003800200 */
.L_x_3293:
[----:B------:R0:W-:Y:S01]  /*2fc0*/  STG.E.U8 desc[UR36][R2.64], R0 ;  /* 0x0000000002007986 */ /* 0x0001e2000c101124 */
[----:B------:R-:W-:Y:S05]  /*2fd0*/  BRA `(.L_x_3274) ;  /* 0x0000000400187947 */ /* 0x000fea0003800000 */
.L_x_3291:
        /* <DEDUP_REMOVED lines=13> */
.L_x_3299:
[----:B------:R-:W-:-:S04]  /*30b0*/  SHF.R.U32.HI R0, RZ, 0x15, R5 ;  /* 0x00000015ff007819 */ /* 0x000fc80000011605 */
[----:B------:R-:W-:-:S04]  /*30c0*/  LOP3.LUT R0, R0, 0x1, RZ, 0xc0, !PT ;  /* 0x0000000100007812 */ /* 0x000fc800078ec0ff */
[----:B------:R-:W-:-:S04]  /*30d0*/  IADD3 R0, PT, PT, R5, 0x88fffff, R0 ;  /* 0x088fffff05007810 */ /* 0x000fc80007ffe000 */
[----:B------:R-:W-:-:S04]  /*30e0*/  SHF.R.U32.HI R0, RZ, 0x15, R0 ;  /* 0x00000015ff007819 */ /* 0x000fc80000011600 */
[----:B------:R-:W-:-:S07]  /*30f0*/  LOP3.LUT R4, R0, 0xff, RZ, 0xc0, !PT ;  /* 0x000000ff00047812 */ /* 0x000fce00078ec0ff */
.L_x_3300:
[----:B------:R-:W-:-:S04]  /*3100*/  SHF.R.U32.HI R5, RZ, 0x18, R5 ;  /* 0x00000018ff057819 */ /* 0x000fc80000011605 */
[----:B------:R-:W-:-:S04]  /*3110*/  LOP3.LUT R4, R4, 0x80, R5, 0xf8, !PT ;  /* 0x0000008004047812 */ /* 0x000fc800078ef805 */
[----:B------:R-:W-:-:S07]  /*3120*/  PRMT R0, R4, 0x7610, R0 ;  /* 0x0000761004007816 */ /* 0x000fce0000000000 */
.L_x_3298:
[----:B------:R-:W-:Y:S05]  /*3130*/  BSYNC.RECONVERGENT B0 ;  /* 0x0000000000007941 */ /* 0x000fea0003800200 */
.L_x_3297:
[----:B------:R0:W-:Y:S01]  /*3140*/  STG.E.U8 desc[UR36][R2.64], R0 ;  /* 0x0000000002007986 */ /* 0x0001e2000c101124 */
[----:B------:R-:W-:Y:S05]  /*3150*/  BRA `(.L_x_3274) ;  /* 0x0000000000b87947 */ /* 0x000fea0003800000 */
.L_x_3290:
[----:B------:R-:W-:-:S09]  /*3160*/  UISETP.NE.AND UP0, UPT, UR4, 0x1c, UPT ;  /* 0x0000001c0400788c */ /* 0x000fd2000bf05270 */
[----:B------:R-:W-:Y:S05]  /*3170*/  BRA.U !UP0, `(.L_x_3301) ;  /* 0x0000000108a47547 */ /* 0x000fea000b800000 */
[----:B------:R-:W-:-:S09]  /*3180*/  UISETP.NE.AND UP0, UPT, UR4, 0x1d, UPT ;  /* 0x0000001d0400788c */ /* 0x000fd2000bf05270 */
[----:B------:R-:W-:Y:S05]  /*3190*/  BRA.U !UP0, `(.L_x_3302) ;  /* 0x00000001088c7547 */ /* 0x000fea000b800000 */
[----:B------:R-:W-:-:S09]  /*31a0*/  UISETP.NE.AND UP0, UPT, UR4, 0x2c, UPT ;  /* 0x0000002c0400788c */ /* 0x000fd2000bf05270 */
[----:B------:R-:W-:Y:S05]  /*31b0*/  BRA.U !UP0, `(.L_x_3303) ;  /* 0x0000000108447547 */ /* 0x000fea000b800000 */
.L_x_3273:
        /* <DEDUP_REMOVED lines=16> */
.L_x_3304:
[----:B------:R-:W-:Y:S05]  /*32c0*/  BRA `(.L_x_3274) ;  /* 0x00000000005c7947 */ /* 0x000fea0003800000 */
.L_x_3303:
        /* <DEDUP_REMOVED lines=16> */
.L_x_3302:
[----:B------:R-:W-:-:S06]  /*33d0*/  HADD2.F32 R4, -RZ, R0.H0_H0 ;  /* 0x20000000ff047230 */ /* 0x000fcc0000004100 */
[----:B------:R-:W0:Y:S02]  /*33e0*/  F2I.U64.TRUNC R4, R4 ;  /* 0x0000000400047311 */ /* 0x000e24000020d800 */
[----:B0-----:R0:W-:Y:S01]  /*33f0*/  STG.E.64 desc[UR36][R2.64], R4 ;  /* 0x0000000402007986 */ /* 0x0011e2000c101b24 */
[----:B------:R-:W-:Y:S05]  /*3400*/  BRA `(.L_x_3274) ;  /* 0x00000000000c7947 */ /* 0x000fea0003800000 */
.L_x_3301:
[----:B------:R-:W-:-:S04]  /*3410*/  HADD2.F32 R0, -RZ, R0.H0_H0 ;  /* 0x20000000ff007230 */ /* 0x000fc80000004100 */
[----:B------:R-:W0:Y:S02]  /*3420*/  F2I.FTZ.U32.TRUNC.NTZ R5, R0 ;  /* 0x0000000000057305 */ /* 0x000e24000021f000 */
[----:B0-----:R0:W-:Y:S02]  /*3430*/  STG.E desc[UR36][R2.64], R5 ;  /* 0x0000000502007986 */ /* 0x0011e4000c101924 */
.L_x_3274:
[----:B------:R-:W-:-:S07]  /*3440*/  VIADD R17, R17, 0x80 ;  /* 0x0000008011117836 */ /* 0x000fce0000000000 */
.L_x_3233:
[----:B------:R-:W-:Y:S05]  /*3450*/  BSYNC.RECONVERGENT B6 ;  /* 0x0000000000067941 */ /* 0x000fea0003800200 */
.L_x_3232:
        /* <DEDUP_REMOVED lines=307> */
.L_x_3307:
        /* <DEDUP_REMOVED lines=18> */
.L_x_3311:
[----:B------:R-:W2:Y:S02]  /*48b0*/  LDG.E.U8 R2, desc[UR36][R2.64] ;  /* 0x0000002402027981 */ /* 0x000ea4000c1e1100 */
[----:B--2---:R-:W-:-:S04]  /*48c0*/  I2FP.F32.U32 R0, R2 ;  /* 0x0000000200007245 */ /* 0x004fc80000201000 */
[----:B------:R-:W-:Y:S01]  /*48d0*/  F2FP.F16.F32.PACK_AB R0, RZ, R0 ;  /* 0x00000000ff00723e */ /* 0x000fe200000000ff */
[----:B------:R-:W-:Y:S06]  /*48e0*/  BRA `(.L_x_3313) ;  /* 0x0000000c007c7947 */ /* 0x000fec0003800000 */
.L_x_3310:
        /* <DEDUP_REMOVED lines=10> */
.L_x_3315:
[----:B------:R-:W2:Y:S02]  /*4990*/  LDG.E R2, desc[UR36][R2.64] ;  /* 0x0000002402027981 */ /* 0x000ea4000c1e1900 */
[----:B--2---:R-:W-:-:S04]  /*49a0*/  I2FP.F32.S32 R0, R2 ;  /* 0x0000000200007245 */ /* 0x004fc80000201400 */
[----:B------:R-:W-:Y:S01]  /*49b0*/  F2FP.F16.F32.PACK_AB R0, RZ, R0 ;  /* 0x00000000ff00723e */ /* 0x000fe200000000ff */
[----:B------:R-:W-:Y:S06]  /*49c0*/  BRA `(.L_x_3313) ;  /* 0x0000000c00447947 */ /* 0x000fec0003800000 */
.L_x_3314:
[----:B------:R-:W2:Y:S02]  /*49d0*/  LDG.E.U16 R2, desc[UR36][R2.64] ;  /* 0x0000002402027981 */ /* 0x000ea4000c1e1500 */
[----:B--2---:R-:W0:Y:S02]  /*49e0*/  I2F.S16 R0, R2 ;  /* 0x0000000200007306 */ /* 0x004e240000101400 */
[----:B0-----:R-:W-:Y:S01]  /*49f0*/  F2FP.F16.F32.PACK_AB R0, RZ, R0 ;  /* 0x00000000ff00723e */ /* 0x001fe200000000ff */
[----:B------:R-:W-:Y:S06]  /*4a00*/  BRA `(.L_x_3313) ;  /* 0x0000000c00347947 */ /* 0x000fec0003800000 */
.L_x_3309:
        /* <DEDUP_REMOVED lines=9> */
.L_x_3317:
[----:B------:R1:W5:Y:S01]  /*4aa0*/  LDG.E.U16 R0, desc[UR36][R2.64] ;  /* 0x0000002402007981 */ /* 0x000362000c1e1500 */
[----:B------:R-:W-:Y:S05]  /*4ab0*/  BRA `(.L_x_3313) ;  /* 0x0000000c00087947 */ /* 0x000fea0003800000 */
.L_x_3316:
        /* <DEDUP_REMOVED lines=9> */
.L_x_3319:
[----:B------:R0:W5:Y:S01]  /*4b50*/  LDG.E.U16 R0, desc[UR36][R2.64] ;  /* 0x0000002402007981 */ /* 0x000162000c1e1500 */
[----:B------:R-:W-:Y:S05]  /*4b60*/  BRA `(.L_x_3313) ;  /* 0x0000000800dc7947 */ /* 0x000fea0003800000 */
.L_x_3318:
        /* <DEDUP_REMOVED lines=8> */
.L_x_3308:
        /* <DEDUP_REMOVED lines=13> */
.L_x_3322:
        /* <DEDUP_REMOVED lines=8> */
.L_x_3321:
        /* <DEDUP_REMOVED lines=27> */
.L_x_3324:
        /* <DEDUP_REMOVED lines=13> */
.L_x_3323:
[----:B------:R-:W2:Y:S02]  /*4fc0*/  LDG.E.U16 R0, desc[UR36][R2.64] ;  /* 0x0000002402007981 */ /* 0x000ea4000c1e1500 */
[----:B--2---:R-:W-:-:S05]  /*4fd0*/  IMAD.U32 R0, R0, 0x10000, RZ ;  /* 0x0001000000007824 */ /* 0x004fca00078e00ff */
[----:B------:R-:W-:Y:S01]  /*4fe0*/  F2FP.F16.F32.PACK_AB R0, RZ, R0 ;  /* 0x00000000ff00723e */ /* 0x000fe200000000ff */
[----:B------:R-:W-:Y:S06]  /*4ff0*/  BRA `(.L_x_3313) ;  /* 0x0000000400b87947 */ /* 0x000fec0003800000 */
.L_x_3320:
        /* <DEDUP_REMOVED lines=12> */
.L_x_3327:
        /* <DEDUP_REMOVED lines=21> */
.L_x_3331:
[----:B------:R-:W-:Y:S05]  /*5210*/  BSYNC.RECONVERGENT B1 ;  /* 0x0000000000017941 */ /* 0x000fea0003800200 */
.L_x_3330:
[----:B------:R-:W-:Y:S01]  /*5220*/  IMAD.SHL.U32 R0, R0, 0x100000, RZ ;  /* 0x0010000000007824 */ /* 0x000fe200078e00ff */
[----:B------:R-:W-:-:S04]  /*5230*/  LEA R2, R2, 0x3b800000, 0x17 ;  /* 0x3b80000002027811 */ /* 0x000fc800078eb8ff */
[----:B------:R-:W-:-:S07]  /*5240*/  LOP3.LUT R0, R2, R0, R7, 0xfe, !PT ;  /* 0x0000000002007212 */ /* 0x000fce00078efe07 */
.L_x_3329:
[----:B------:R-:W-:Y:S05]  /*5250*/  BSYNC.RECONVERGENT B0 ;  /* 0x0000000000007941 */ /* 0x000fea0003800200 */
.L_x_3328:
[----:B------:R-:W-:Y:S01]  /*5260*/  F2FP.F16.F32.PACK_AB R0, RZ, R0 ;  /* 0x00000000ff00723e */ /* 0x000fe200000000ff */
[----:B------:R-:W-:Y:S06]  /*5270*/  BRA `(.L_x_3313) ;  /* 0x0000000400187947 */ /* 0x000fec0003800000 */
.L_x_3326:
        /* <DEDUP_REMOVED lines=21> */
.L_x_3335:
[----:B------:R-:W-:Y:S05]  /*53d0*/  BSYNC.RECONVERGENT B1 ;  /* 0x0000000000017941 */ /* 0x000fea0003800200 */
.L_x_3334:
[----:B------:R-:W-:Y:S02]  /*53e0*/  SHF.L.U32 R0, R0, 0x15, RZ ;  /* 0x0000001500007819 */ /* 0x000fe400000006ff */
[----:B------:R-:W-:-:S04]  /*53f0*/  LEA R2, R2, 0x37800000, 0x17 ;  /* 0x3780000002027811 */ /* 0x000fc800078eb8ff */
[----:B------:R-:W-:-:S07]  /*5400*/  LOP3.LUT R0, R2, R0, R7, 0xfe, !PT ;  /* 0x0000000002007212 */ /* 0x000fce00078efe07 */
.L_x_3333:
[----:B------:R-:W-:Y:S05]  /*5410*/  BSYNC.RECONVERGENT B0 ;  /* 0x0000000000007941 */ /* 0x000fea0003800200 */
.L_x_3332:
[----:B------:R-:W-:Y:S01]  /*5420*/  F2FP.F16.F32.PACK_AB R0, RZ, R0 ;  /* 0x00000000ff00723e */ /* 0x000fe200000000ff */
[----:B------:R-:W-:Y:S06]  /*5430*/  BRA `(.L_x_3313) ;  /* 0x0000000000a87947 */ /* 0x000fec0003800000 */
.L_x_3325:
        /* <DEDUP_REMOVED lines=14> */
.L_x_3339:
[----:B------:R-:W-:Y:S05]  /*5520*/  BSYNC.RECONVERGENT B0 ;  /* 0x0000000000007941 */ /* 0x000fea0003800200 */
.L_x_3338:
[----:B------:R-:W-:Y:S01]  /*5530*/  F2FP.F16.F32.PACK_AB R0, RZ, R0 ;  /* 0x00000000ff00723e */ /* 0x000fe200000000ff */
[----:B------:R-:W-:Y:S06]  /*5540*/  BRA `(.L_x_3313) ;  /* 0x0000000000647947 */ /* 0x000fec0003800000 */
.L_x_3312:
        /* <DEDUP_REMOVED lines=16> */
.L_x_3340:
[----:B------:R-:W-:Y:S01]  /*5650*/  PRMT R0, RZ, 0x7610, R0 ;  /* 0x00007610ff007816 */ /* 0x000fe20000000000 */
[----:B------:R-:W-:Y:S06]  /*5660*/  BRA `(.L_x_3313) ;  /* 0x00000000001c7947 */ /* 0x000fec0003800000 */
.L_x_3337:
[----:B------:R-:W2:Y:S02]  /*5670*/  LDG.E.64 R2, desc[UR36][R2.64] ;  /* 0x0000002402027981 */ /* 0x000ea4000c1e1b00 */
[----:B--2---:R-:W0:Y:S02]  /*5680*/  I2F.U64 R0, R2 ;  /* 0x0000000200007312 */ /* 0x004e240000301000 */
[----:B0-----:R-:W-:Y:S01]  /*5690*/  F2FP.F16.F32.PACK_AB R0, RZ, R0 ;  /* 0x00000000ff00723e */ /* 0x001fe200000000ff */
[----:B------:R-:W-:Y:S06]  /*56a0*/  BRA `(.L_x_3313) ;  /* 0x00000000000c7947 */ /* 0x000fec0003800000 */
.L_x_3336:
[----:B------:R-:W2:Y:S02]  /*56b0*/  LDG.E R2, desc[UR36][R2.64] ;  /* 0x0000002402027981 */ /* 0x000ea4000c1e1900 */
[----:B--2---:R-:W-:-:S04]  /*56c0*/  I2FP.F32.U32 R0, R2 ;  /* 0x0000000200007245 */ /* 0x004fc80000201000 */
[----:B------:R-:W-:-:S07]  /*56d0*/  F2FP.F16.F32.PACK_AB R0, RZ, R0 ;  /* 0x00000000ff00723e */ /* 0x000fce00000000ff */
.L_x_3313:
[----:B-----5:R-:W-:Y:S01]  /*56e0*/  HADD2.F32 R5, -RZ, R0.H0_H0 ;  /* 0x20000000ff057230 */ /* 0x020fe20000004100 */
[----:B------:R-:W2:Y:S01]  /*56f0*/  LDCU.64 UR6, c[0x0][0x580] ;  /* 0x0000b000ff0677ac */ /* 0x000ea20008000a00 */
[----:B------:R-:W-:Y:S02]  /*5700*/  IMAD.MOV.U32 R4, RZ, RZ, 0x3e800000 ;  /* 0x3e800000ff047424 */ /* 0x000fe400078e00ff */
[----:B------:R-:W-:Y:S02]  /*5710*/  IMAD.MOV.U32 R7, RZ, RZ, 0x3d39bf78 ;  /* 0x3d39bf78ff077424 */ /* 0x000fe400078e00ff */
[C---:B------:R-:W-:Y:S01]  /*5720*/  FADD.FTZ.RZ R0, R5.reuse, 1 ;  /* 0x3f80000005007421 */ /* 0x040fe2000001c000 */
[C---:B------:R-:W-:Y:S01]  /*5730*/  ISETP.GE.U32.AND P0, PT, R5.reuse, 0x7f800000, PT ;  /* 0x7f8000000500780c */ /* 0x040fe20003f06070 */
[----:B------:R-:W-:Y:S02]  /*5740*/  UPRMT UR4, UR42, 0x9910, URZ ;  /* 0x000099102a047896 */ /* 0x000fe400080000ff */
[----:B------:R-:W-:Y:S01]  /*5750*/  VIADD R0, R0, 0xc0c00000 ;  /* 0xc0c0000000007836 */ /* 0x000fe20000000000 */
[----:B------:R-:W-:Y:S01]  /*5760*/  ISETP.GT.AND P2, PT, R5, -0x40800000, P0 ;  /* 0xbf8000000500780c */ /* 0x000fe20000744270 */
[----:B------:R-:W-:-:S03]  /*5770*/  UISETP.GT.AND UP0, UPT, UR4, 0x9, UPT ;  /* 0x000000090400788c */ /* 0x000fc6000bf04270 */
[----:B------:R-:W-:-:S04]  /*5780*/  LOP3.LUT R0, R0, 0xff800000, RZ, 0xc0, !PT ;  /* 0xff80000000007812 */ /* 0x000fc800078ec0ff */
[----:B01----:R-:W-:Y:S02]  /*5790*/  IADD3 R3, PT, PT, -R0, 0x40800000, RZ ;  /* 0x4080000000037810 */ /* 0x003fe40007ffe1ff */
[-C--:B------:R-:W-:Y:S02]  /*57a0*/  IADD3 R2, PT, PT, R5, -R0.reuse, RZ ;  /* 0x8000000005027210 */ /* 0x080fe40007ffe0ff */
[----:B------:R-:W-:Y:S01]  /*57b0*/  I2FP.F32.S32 R0, R0 ;  /* 0x0000000000007245 */ /* 0x000fe20000201400 */
[----:B------:R-:W-:Y:S01]  /*57c0*/  FFMA.FTZ R3, R3, R4, -1 ;  /* 0xbf80000003037423 */ /* 0x000fe20000010004 */
[----:B------:R-:W-:-:S03]  /*57d0*/  @P0 FSETP.NEU.FTZ.AND P1, PT, R5, RZ, PT ;  /* 0x000000ff0500020b */ /* 0x000fc60003f3d000 */
        /* <DEDUP_REMOVED lines=14> */
[----:B------:R-:W-:Y:S01]  /*58c0*/  @P2 FFMA.FTZ R0, R5, R2, +INF ;  /* 0x7f80000005002423 */ /* 0x000fe20000010002 */
[----:B--2---:R-:W-:-:S04]  /*58d0*/  IADD3 R2, P2, PT, R16, UR6, RZ ;  /* 0x0000000610027c10 */ /* 0x004fc8000ff5e0ff */
[----:B------:R-:W-:Y:S02]  /*58e0*/  @P0 FSEL R0, R0, -RZ, P1 ;  /* 0x800000ff00000208 */ /* 0x000fe40000800000 */
[----:B------:R-:W-:Y:S02]  /*58f0*/  IADD3.X R3, PT, PT, RZ, UR7, RZ, P2, !PT ;  /* 0x00000007ff037c10 */ /* 0x000fe400097fe4ff */
        /* <DEDUP_REMOVED lines=14> */
.L_x_3344:
[----:B------:R-:W-:-:S06]  /*59e0*/  HADD2.F32 R5, -RZ, R0.H0_H0 ;  /* 0x20000000ff057230 */ /* 0x000fcc0000004100 */
[----:B------:R-:W0:Y:S02]  /*59f0*/  F2I.S64.TRUNC R4, R5 ;  /* 0x0000000500047311 */ /* 0x000e24000020d900 */
[----:B0-----:R0:W-:Y:S01]  /*5a00*/  STG.E.U8 desc[UR36][R2.64], R4 ;  /* 0x0000000402007986 */ /* 0x0011e2000c101124 */
[----:B------:R-:W-:Y:S05]  /*5a10*/  BRA `(.L_x_3346) ;  /* 0x0000000c006c7947 */ /* 0x000fea0003800000 */
.L_x_3343:
        /* <DEDUP_REMOVED lines=10> */
.L_x_3348:
[----:B------:R-:W-:-:S04]  /*5ac0*/  HADD2.F32 R0, -RZ, R0.H0_H0 ;  /* 0x20000000ff007230 */ /* 0x000fc80000004100 */
[----:B------:R-:W0:Y:S02]  /*5ad0*/  F2I.FTZ.TRUNC.NTZ R5, R0 ;  /* 0x0000000000057305 */ /* 0x000e24000021f100 */
[----:B0-----:R0:W-:Y:S01]  /*5ae0*/  STG.E desc[UR36][R2.64], R5 ;  /* 0x0000000502007986 */ /* 0x0011e2000c101924 */
[----:B------:R-:W-:Y:S05]  /*5af0*/  BRA `(.L_x_3346) ;  /* 0x0000000c00347947 */ /* 0x000fea0003800000 */
.L_x_3347:
[----:B------:R-:W-:-:S04]  /*5b00*/  HADD2.F32 R0, -RZ, R0.H0_H0 ;  /* 0x20000000ff007230 */ /* 0x000fc80000004100 */
[----:B------:R-:W0:Y:S02]  /*5b10*/  F2I.FTZ.TRUNC.NTZ R5, R0 ;  /* 0x0000000000057305 */ /* 0x000e24000021f100 */
[----:B0-----:R0:W-:Y:S01]  /*5b20*/  STG.E.U16 desc[UR36][R2.64], R5 ;  /* 0x0000000502007986 */ /* 0x0011e2000c101524 */
[----:B------:R-:W-:Y:S05]  /*5b30*/  BRA `(.L_x_3346) ;  /* 0x0000000c00247947 */ /* 0x000fea0003800000 */
.L_x_3342:
        /* <DEDUP_REMOVED lines=9> */
.L_x_3350:
[----:B------:R0:W-:Y:S01]  /*5bd0*/  STG.E.U16 desc[UR36][R2.64], R0 ;  /* 0x0000000002007986 */ /* 0x0001e2000c101524 */
[----:B------:R-:W-:Y:S05]  /*5be0*/  BRA `(.L_x_3346) ;  /* 0x0000000800f87947 */ /* 0x000fea0003800000 */
.L_x_3349:
        /* <DEDUP_REMOVED lines=10> */
.L_x_3352:
[----:B------:R-:W-:-:S05]  /*5c90*/  HADD2.F32 R0, -RZ, R0.H0_H0 ;  /* 0x20000000ff007230 */ /* 0x000fca0000004100 */
[----:B------:R-:W-:-:S04]  /*5ca0*/  F2FP.F16.F32.PACK_AB R0, RZ, R0 ;  /* 0x00000000ff00723e */ /* 0x000fc800000000ff */
[----:B------:R-:W-:-:S05]  /*5cb0*/  PRMT R0, R0, 0x5410, RZ ;  /* 0x0000541000007816 */ /* 0x000fca00000000ff */
[----:B------:R0:W-:Y:S01]  /*5cc0*/  STG.E desc[UR36][R2.64], R0 ;  /* 0x0000000002007986 */ /* 0x0001e2000c101924 */
[----:B------:R-:W-:Y:S05]  /*5cd0*/  BRA `(.L_x_3346) ;  /* 0x0000000800bc7947 */ /* 0x000fea0003800000 */
.L_x_3351:
[----:B------:R-:W-:-:S05]  /*5ce0*/  HADD2.F32 R4, -RZ, R0.H0_H0 ;  /* 0x20000000ff047230 */ /* 0x000fca0000004100 */
[----:B------:R-:W-:-:S06]  /*5cf0*/  FMUL.FTZ R4, R4, 1 ;  /* 0x3f80000004047820 */ /* 0x000fcc0000410000 */
[----:B------:R-:W0:Y:S02]  /*5d00*/  F2F.F64.F32 R4, R4 ;  /* 0x0000000400047310 */ /* 0x000e240000201800 */
[----:B0-----:R0:W-:Y:S01]  /*5d10*/  STG.E.64 desc[UR36][R2.64], R4 ;  /* 0x0000000402007986 */ /* 0x0011e2000c101b24 */
[----:B------:R-:W-:Y:S05]  /*5d20*/  BRA `(.L_x_3346) ;  /* 0x0000000800a87947 */ /* 0x000fea0003800000 */
.L_x_3341:
        /* <DEDUP_REMOVED lines=14> */
.L_x_3356:
        /* <DEDUP_REMOVED lines=18> */
.L_x_3359:
[----:B------:R-:W-:-:S04]  /*5f30*/  SHF.R.U32.HI R5, RZ, 0x18, R5 ;  /* 0x00000018ff057819 */ /* 0x000fc80000011605 */
[----:B------:R-:W-:-:S07]  /*5f40*/  LOP3.LUT R0, R0, 0x80, R5, 0xf8, !PT ;  /* 0x0000008000007812 */ /* 0x000fce00078ef805 */
.L_x_3358:
[----:B------:R-:W-:Y:S05]  /*5f50*/  BSYNC.RECONVERGENT B0 ;  /* 0x0000000000007941 */ /* 0x000fea0003800200 */
.L_x_3357:
[----:B------:R0:W-:Y:S01]  /*5f60*/  STG.E.U8 desc[UR36][R2.64], R0 ;  /* 0x0000000002007986 */ /* 0x0001e2000c101124 */
[----:B------:R-:W-:Y:S05]  /*5f70*/  BRA `(.L_x_3346) ;  /* 0x0000000800147947 */ /* 0x000fea0003800000 */
.L_x_3355:
        /* <DEDUP_REMOVED lines=18> */
.L_x_3362:
[----:B------:R-:W-:-:S04]  /*60a0*/  SHF.R.U32.HI R5, RZ, 0x18, R5 ;  /* 0x00000018ff057819 */ /* 0x000fc80000011605 */
[----:B------:R-:W-:-:S07]  /*60b0*/  LOP3.LUT R0, R0, 0x80, R5, 0xf8, !PT ;  /* 0x0000008000007812 */ /* 0x000fce00078ef805 */
.L_x_3361:
[----:B------:R-:W-:Y:S05]  /*60c0*/  BSYNC.RECONVERGENT B0 ;  /* 0x0000000000007941 */ /* 0x000fea0003800200 */
.L_x_3360:
[----:B------:R0:W-:Y:S01]  /*60d0*/  STG.E.U8 desc[UR36][R2.64], R0 ;  /* 0x0000000002007986 */ /* 0x0001e2000c101124 */
[----:B------:R-:W-:Y:S05]  /*60e0*/  BRA `(.L_x_3346) ;  /* 0x0000000400b87947 */ /* 0x000fea0003800000 */
.L_x_3354:
        /* <DEDUP_REMOVED lines=22> */
.L_x_3364:
[----:B------:R-:W-:-:S06]  /*6250*/  HADD2.F32 R4, -RZ, R0.H0_H0 ;  /* 0x20000000ff047230 */ /* 0x000fcc0000004100 */
[----:B------:R-:W0:Y:S02]  /*6260*/  F2I.U64.TRUNC R4, R4 ;  /* 0x0000000400047311 */ /* 0x000e24000020d800 */
[----:B0-----:R0:W-:Y:S01]  /*6270*/  STG.E.64 desc[UR36][R2.64], R4 ;  /* 0x0000000402007986 */ /* 0x0011e2000c101b24 */
[----:B------:R-:W-:Y:S05]  /*6280*/  BRA `(.L_x_3346) ;  /* 0x0000000400507947 */ /* 0x000fea0003800000 */
.L_x_3363:
[----:B------:R-:W-:-:S04]  /*6290*/  HADD2.F32 R0, -RZ, R0.H0_H0 ;  /* 0x20000000ff007230 */ /* 0x000fc80000004100 */
[----:B------:R-:W0:Y:S02]  /*62a0*/  F2I.FTZ.U32.TRUNC.NTZ R5, R0 ;  /* 0x0000000000057305 */ /* 0x000e24000021f000 */
[----:B0-----:R0:W-:Y:S01]  /*62b0*/  STG.E desc[UR36][R2.64], R5 ;  /* 0x0000000502007986 */ /* 0x0011e2000c101924 */
[----:B------:R-:W-:Y:S05]  /*62c0*/  BRA `(.L_x_3346) ;  /* 0x0000000400407947 */ /* 0x000fea0003800000 */
.L_x_3353:
        /* <DEDUP_REMOVED lines=11> */
.L_x_3366:
[----:B------:R-:W-:Y:S01]  /*6380*/  HADD2.F32 R0, -RZ, R0.H0_H0 ;  /* 0x20000000ff007230 */ /* 0x000fe20000004100 */
[----:B------:R-:W-:-:S04]  /*6390*/  CS2R R6, SRZ ;  /* 0x0000000000067805 */ /* 0x000fc8000001ff00 */
[----:B------:R-:W-:-:S04]  /*63a0*/  FMUL.FTZ R0, R0, 1 ;  /* 0x3f80000000007820 */ /* 0x000fc80000410000 */
[----:B------:R-:W0:Y:S02]  /*63b0*/  F2F.F64.F32 R4, R0 ;  /* 0x0000000000047310 */ /* 0x000e240000201800 */
[----:B0-----:R4:W-:Y:S01]  /*63c0*/  STG.E.128 desc[UR36][R2.64], R4 ;  /* 0x0000000402007986 */ /* 0x0019e2000c101d24 */
[----:B------:R-:W-:Y:S05]  /*63d0*/  BRA `(.L_x_3346) ;  /* 0x0000000000fc7947 */ /* 0x000fea0003800000 */
.L_x_3365:
[----:B------:R-:W-:-:S09]  /*63e0*/  UISETP.NE.AND UP0, UPT, UR4, 0xf, UPT ;  /* 0x0000000f0400788c */ /* 0x000fd2000bf05270 */
[----:B------:R-:W-:Y:S05]  /*63f0*/  BRA.U !UP0, `(.L_x_3367) ;  /* 0x0000000108e87547 */ /* 0x000fea000b800000 */
[----:B------:R-:W-:-:S09]  /*6400*/  UISETP.NE.AND UP0, UPT, UR4, 0x17, UPT ;  /* 0x000000170400788c */ /* 0x000fd2000bf05270 */
[----:B------:R-:W-:Y:S05]  /*6410*/  BRA.U !UP0, `(.L_x_3368) ;  /* 0x0000000108907547 */ /* 0x000fea000b800000 */
[----:B------:R-:W-:-:S09]  /*6420*/  UISETP.NE.AND UP0, UPT, UR4, 0x18, UPT ;  /* 0x000000180400788c */ /* 0x000fd2000bf05270 */
[----:B------:R-:W-:Y:S05]  /*6430*/  BRA.U !UP0, `(.L_x_3369) ;  /* 0x0000000108447547 */ /* 0x000fea000b800000 */
.L_x_3345:
        /* <DEDUP_REMOVED lines=16> */
.L_x_3370:
[----:B------:R-:W-:Y:S05]  /*6540*/  BRA `(.L_x_3346) ;  /* 0x0000000000a07947 */ /* 0x000fea0003800000 */
.L_x_3369:
        /* <DEDUP_REMOVED lines=13> */
.L_x_3372:
[----:B------:R-:W-:Y:S05]  /*6620*/  BSYNC.RECONVERGENT B0 ;  /* 0x0000000000007941 */ /* 0x000fea0003800200 */
.L_x_3371:
[----:B------:R-:W-:-:S05]  /*6630*/  LOP3.LUT R5, R0, 0x80, R5, 0xf8, !PT ;  /* 0x0000008000057812 */ /* 0x000fca00078ef805 */
[----:B------:R2:W-:Y:S01]  /*6640*/  STG.E.U8 desc[UR36][R2.64], R5 ;  /* 0x0000000502007986 */ /* 0x0005e2000c101124 */
[----:B------:R-:W-:Y:S05]  /*6650*/  BRA `(.L_x_3346) ;  /* 0x00000000005c7947 */ /* 0x000fea0003800000 */
.L_x_3368:
        /* <DEDUP_REMOVED lines=12> */
.L_x_3374:
[----:B------:R-:W-:Y:S01]  /*6720*/  IMAD.MOV.U32 R0, RZ, RZ, 0x7f ;  /* 0x0000007fff007424 */ /* 0x000fe200078e00ff */
[----:B------:R-:W-:-:S04]  /*6730*/  ISETP.GT.U32.AND P0, PT, R4, 0x7f800000, PT ;  /* 0x7f8000000400780c */ /* 0x000fc80003f04070 */
[----:B------:R-:W-:-:S09]  /*6740*/  SEL R0, R0, 0x7c, P0 ;  /* 0x0000007c00007807 */ /* 0x000fd20000000000 */
.L_x_3375:
[----:B------:R-:W-:Y:S05]  /*6750*/  BSYNC.RECONVERGENT B0 ;  /* 0x0000000000007941 */ /* 0x000fea0003800200 */
.L_x_3373:
[----:B------:R-:W-:-:S04]  /*6760*/  SHF.R.U32.HI R5, RZ, 0x18, R5 ;  /* 0x00000018ff057819 */ /* 0x000fc80000011605 */
[----:B------:R-:W-:-:S05]  /*6770*/  LOP3.LUT R5, R0, 0x80, R5, 0xf8, !PT ;  /* 0x0000008000057812 */ /* 0x000fca00078ef805 */
[----:B------:R1:W-:Y:S01]  /*6780*/  STG.E.U8 desc[UR36][R2.64], R5 ;  /* 0x0000000502007986 */ /* 0x0003e2000c101124 */
[----:B------:R-:W-:Y:S05]  /*6790*/  BRA `(.L_x_3346) ;  /* 0x00000000000c7947 */ /* 0x000fea0003800000 */
.L_x_3367:
[----:B------:R-:W-:-:S05]  /*67a0*/  HADD2.F32 R0, -RZ, R0.H0_H0 ;  /* 0x20000000ff007230 */ /* 0x000fca0000004100 */
[----:B------:R-:W-:-:S05]  /*67b0*/  F2FP.BF16.F32.PACK_AB R0, RZ, R0 ;  /* 0x00000000ff00723e */ /* 0x000fca00000010ff */
[----:B------:R0:W-:Y:S02]  /*67c0*/  STG.E.U16 desc[UR36][R2.64], R0 ;  /* 0x0000000002007986 */ /* 0x0001e4000c101524 */
.L_x_3346:
[----:B------:R-:W-:-:S07]  /*67d0*/  IADD3 R17, PT, PT, R17, 0x80, RZ ;  /* 0x0000008011117810 */ /* 0x000fce0007ffe0ff */
.L_x_3306:
[----:B------:R-:W-:Y:S05]  /*67e0*/  BSYNC.RECONVERGENT B6 ;  /* 0x0000000000067941 */ /* 0x000fea0003800200 */
.L_x_3305:
        /* <DEDUP_REMOVED lines=10> */
[----:B------:R-:W-:Y:S01]  /*6890*/  MOV R16, RZ ;  /* 0x000000ff00107202 */ /* 0x000fe20000000f00 */
        /* <DEDUP_REMOVED lines=296> */
.L_x_3378:
        /* <DEDUP_REMOVED lines=18> */
.L_x_3382:
[----:B------:R-:W2:Y:S02]  /*7c40*/  LDG.E.U8 R2, desc[UR36][R2.64] ;  /* 0x0000002402027981 */ /* 0x000ea4000c1e1100 */
[----:B--2---:R-:W-:-:S04]  /*7c50*/  I2FP.F32.U32 R0, R2 ;  /* 0x0000000200007245 */ /* 0x004fc80000201000 */
[----:B------:R-:W-:Y:S01]  /*7c60*/  F2FP.F16.F32.PACK_AB R0, RZ, R0 ;  /* 0x00000000ff00723e */ /* 0x000fe200000000ff */
[----:B------:R-:W-:Y:S06]  /*7c70*/  BRA `(.L_x_3384) ;  /* 0x0000000c007c7947 */ /* 0x000fec0003800000 */
.L_x_3381:
        /* <DEDUP_REMOVED lines=10> */
.L_x_3386:
[----:B------:R-:W2:Y:S02]  /*7d20*/  LDG.E R2, desc[UR36][R2.64] ;  /* 0x0000002402027981 */ /* 0x000ea4000c1e1900 */
[----:B--2---:R-:W-:-:S04]  /*7d30*/  I2FP.F32.S32 R0, R2 ;  /* 0x0000000200007245 */ /* 0x004fc80000201400 */
[----:B------:R-:W-:Y:S01]  /*7d40*/  F2FP.F16.F32.PACK_AB R0, RZ, R0 ;  /* 0x00000000ff00723e */ /* 0x000fe200000000ff */
[----:B------:R-:W-:Y:S06]  /*7d50*/  BRA `(.L_x_3384) ;  /* 0x0000000c00447947 */ /* 0x000fec0003800000 */
.L_x_3385:
[----:B------:R-:W2:Y:S02]  /*7d60*/  LDG.E.U16 R2, desc[UR36][R2.64] ;  /* 0x0000002402027981 */ /* 0x000ea4000c1e1500 */
[----:B--2---:R-:W0:Y:S02]  /*7d70*/  I2F.S16 R0, R2 ;  /* 0x0000000200007306 */ /* 0x004e240000101400 */
[----:B0-----:R-:W-:Y:S01]  /*7d80*/  F2FP.F16.F32.PACK_AB R0, RZ, R0 ;  /* 0x00000000ff00723e */ /* 0x001fe200000000ff */
[----:B------:R-:W-:Y:S06]  /*7d90*/  BRA `(.L_x_3384) ;  /* 0x0000000c00347947 */ /* 0x000fec0003800000 */
.L_x_3380:
        /* <DEDUP_REMOVED lines=9> */
.L_x_3388:
[----:B------:R1:W5:Y:S01]  /*7e30*/  LDG.E.U16 R0, desc[UR36][R2.64] ;  /* 0x0000002402007981 */ /* 0x000362000c1e1500 */
[----:B------:R-:W-:Y:S05]  /*7e40*/  BRA `(.L_x_3384) ;  /* 0x0000000c00087947 */ /* 0x000fea0003800000 */
.L_x_3387:
        /* <DEDUP_REMOVED lines=9> */
.L_x_3390:
[----:B------:R0:W5:Y:S01]  /*7ee0*/  LDG.E.U16 R0, desc[UR36][R2.64] ;  /* 0x0000002402007981 */ /* 0x000162000c1e1500 */
[----:B------:R-:W-:Y:S05]  /*7ef0*/  BRA `(.L_x_3384) ;  /* 0x0000000800dc7947 */ /* 0x000fea0003800000 */
.L_x_3389:
        /* <DEDUP_REMOVED lines=8> */
.L_x_3379:
        /* <DEDUP_REMOVED lines=13> */
.L_x_3393:
        /* <DEDUP_REMOVED lines=8> */
.L_x_3392:
        /* <DEDUP_REMOVED lines=27> */
.L_x_3395:
        /* <DEDUP_REMOVED lines=13> */
.L_x_3394:
[----:B------:R-:W2:Y:S02]  /*8350*/  LDG.E.U16 R0, desc[UR36][R2.64] ;  /* 0x0000002402007981 */ /* 0x000ea4000c1e1500 */
[----:B--2---:R-:W-:-:S04]  /*8360*/  SHF.L.U32 R0, R0, 0x10, RZ ;  /* 0x0000001000007819 */ /* 0x004fc800000006ff */
[----:B------:R-:W-:Y:S01]  /*8370*/  F2FP.F16.F32.PACK_AB R0, RZ, R0 ;  /* 0x00000000ff00723e */ /* 0x000fe200000000ff */
[----:B------:R-:W-:Y:S06]  /*8380*/  BRA `(.L_x_3384) ;  /* 0x0000000400b87947 */ /* 0x000fec0003800000 */
.L_x_3391:
        /* <DEDUP_REMOVED lines=12> */
.L_x_3398:
        /* <DEDUP_REMOVED lines=21> */
.L_x_3402:
[----:B------:R-:W-:Y:S05]  /*85a0*/  BSYNC.RECONVERGENT B1 ;  /* 0x0000000000017941 */ /* 0x000fea0003800200 */
.L_x_3401:
[----:B------:R-:W-:Y:S01]  /*85b0*/  IMAD.SHL.U32 R0, R0, 0x100000, RZ ;  /* 0x0010000000007824 */ /* 0x000fe200078e00ff */
[----:B------:R-:W-:-:S04]  /*85c0*/  LEA R2, R2, 0x3b800000, 0x17 ;  /* 0x3b80000002027811 */ /* 0x000fc800078eb8ff */
[----:B------:R-:W-:-:S07]  /*85d0*/  LOP3.LUT R0, R2, R0, R7, 0xfe, !PT ;  /* 0x0000000002007212 */ /* 0x000fce00078efe07 */
.L_x_3400:
[----:B------:R-:W-:Y:S05]  /*85e0*/  BSYNC.RECONVERGENT B0 ;  /* 0x0000000000007941 */ /* 0x000fea0003800200 */
.L_x_3399:
[----:B------:R-:W-:Y:S01]  /*85f0*/  F2FP.F16.F32.PACK_AB R0, RZ, R0 ;  /* 0x00000000ff00723e */ /* 0x000fe200000000ff */
[----:B------:R-:W-:Y:S06]  /*8600*/  BRA `(.L_x_3384) ;  /* 0x0000000400187947 */ /* 0x000fec0003800000 */
.L_x_3397:
        /* <DEDUP_REMOVED lines=21> */
.L_x_3406:
[----:B------:R-:W-:Y:S05]  /*8760*/  BSYNC.RECONVERGENT B1 ;  /* 0x0000000000017941 */ /* 0x000fea0003800200 */
.L_x_3405:
[----:B------:R-:W-:Y:S02]  /*8770*/  SHF.L.U32 R0, R0, 0x15, RZ ;  /* 0x0000001500007819 */ /* 0x000fe400000006ff */
[----:B------:R-:W-:-:S04]  /*8780*/  LEA R2, R2, 0x37800000, 0x17 ;  /* 0x3780000002027811 */ /* 0x000fc800078eb8ff */
[----:B------:R-:W-:-:S07]  /*8790*/  LOP3.LUT R0, R2, R0, R7, 0xfe, !PT ;  /* 0x0000000002007212 */ /* 0x000fce00078efe07 */
.L_x_3404:
[----:B------:R-:W-:Y:S05]  /*87a0*/  BSYNC.RECONVERGENT B0 ;  /* 0x0000000000007941 */ /* 0x000fea0003800200 */
.L_x_3403:
[----:B------:R-:W-:Y:S01]  /*87b0*/  F2FP.F16.F32.PACK_AB R0, RZ, R0 ;  /* 0x00000000ff00723e */ /* 0x000fe200000000ff */
[----:B------:R-:W-:Y:S06]  /*87c0*/  BRA `(.L_x_3384) ;  /* 0x0000000000a87947 */ /* 0x000fec0003800000 */
.L_x_3396:
        /* <DEDUP_REMOVED lines=14> */
.L_x_3410:
[----:B------:R-:W-:Y:S05]  /*88b0*/  BSYNC.RECONVERGENT B0 ;  /* 0x0000000000007941 */ /* 0x000fea0003800200 */
.L_x_3409:
[----:B------:R-:W-:Y:S01]  /*88c0*/  F2FP.F16.F32.PACK_AB R0, RZ, R0 ;  /* 0x00000000ff00723e */ /* 0x000fe200000000ff */
[----:B------:R-:W-:Y:S06]  /*88d0*/  BRA `(.L_x_3384) ;  /* 0x0000000000647947 */ /* 0x000fec0003800000 */
.L_x_3383:
[----:B------:R-:W-:Y:S01]  /*88e0*/  MOV R2, 0x0 ;  /* 0x0000000000027802 */ /* 0x000fe20000000f00 */
[----:B------:R-:W0:Y:S01]  /*88f0*/  LDCU.64 UR4, c[0x4][0x148] ;  /* 0x01002900ff0477ac */ /* 0x000e220008000a00 */
[----:B------:R-:W-:Y:S02]  /*8900*/  HFMA2 R8, -RZ, RZ, 0, 4.64916229248046875e-06 ;  /* 0x0000004eff087431 */ /* 0x000fe400000001ff */
[----:B------:R-:W-:Y:S01]  /*8910*/  IMAD.MOV.U32 R12, RZ, RZ, 0x1 ;  /* 0x00000001ff0c7424 */ /* 0x000fe200078e00ff */
[----:B------:R-:W-:Y:S01]  /*8920*/  MOV R13, RZ ;  /* 0x000000ff000d7202 */ /* 0x000fe20000000f00 */
[----:B------:R-:W1:Y:S01]  /*8930*/  LDCU.64 UR6, c[0x4][0x150] ;  /* 0x01002a00ff0677ac */ /* 0x000e620008000a00 */
[----:B------:R-:W2:Y:S01]  /*8940*/  LDC.64 R2, c[0x4][R2] ;  /* 0x0100000002027b82 */ /* 0x000ea20000000a00 */
[----:B------:R-:W3:Y:S01]  /*8950*/  LDCU.64 UR8, c[0x4][0x28] ;  /* 0x01000500ff0877ac */ /* 0x000ee20008000a00 */
[----:B0-----:R-:W-:Y:S01]  /*8960*/  MOV R4, UR4 ;  /* 0x0000000400047c02 */ /* 0x001fe20008000f00 */
[----:B------:R-:W-:Y:S01]  /*8970*/  IMAD.U32 R5, RZ, RZ, UR5 ;  /* 0x00000005ff057e24 */ /* 0x000fe2000f8e00ff */
[----:B-1----:R-:W-:Y:S01]  /*8980*/  MOV R6, UR6 ;  /* 0x0000000600067c02 */ /* 0x002fe20008000f00 */
[----:B------:R-:W-:Y:S01]  /*8990*/  IMAD.U32 R7, RZ, RZ, UR7 ;  /* 0x00000007ff077e24 */ /* 0x000fe2000f8e00ff */
[----:B---3--:R-:W-:Y:S01]  /*89a0*/  MOV R10, UR8 ;  /* 0x00000008000a7c02 */ /* 0x008fe20008000f00 */
[----:B------:R-:W-:-:S07]  /*89b0*/  IMAD.U32 R11, RZ, RZ, UR9 ;  /* 0x00000009ff0b7e24 */ /* 0x000fce000f8e00ff */
[----:B------:R-:W-:-:S07]  /*89c0*/  LEPC R20, `(.L_x_3411) ;  /* 0x000000001014794e */ /* 0x000fce0000000000 */
[----:B--2---:R-:W-:Y:S05]  /*89d0*/  CALL.ABS.NOINC R2 ;  /* 0x0000000002007343 */ /* 0x004fea0003c00000 */
.L_x_3411:
[----:B------:R-:W-:Y:S01]  /*89e0*/  PRMT R0, RZ, 0x7610, R0 ;  /* 0x00007610ff007816 */ /* 0x000fe20000000000 */
[----:B------:R-:W-:Y:S06]  /*89f0*/  BRA `(.L_x_3384) ;  /* 0x00000000001c7947 */ /* 0x000fec0003800000 */
.L_x_3408:
[----:B------:R-:W2:Y:S02]  /*8a00*/  LDG.E.64 R2, desc[UR36][R2.64] ;  /* 0x0000002402027981 */ /* 0x000ea4000c1e1b00 */
[----:B--2---:R-:W0:Y:S02]  /*8a10*/  I2F.U64 R0, R2 ;  /* 0x0000000200007312 */ /* 0x004e240000301000 */
[----:B0-----:R-:W-:Y:S01]  /*8a20*/  F2FP.F16.F32.PACK_AB R0, RZ, R0 ;  /* 0x00000000ff00723e */ /* 0x001fe200000000ff */
[----:B------:R-:W-:Y:S06]  /*8a30*/  BRA `(.L_x_3384) ;  /* 0x00000000000c7947 */ /* 0x000fec0003800000 */
.L_x_3407:
[----:B------:R-:W2:Y:S02]  /*8a40*/  LDG.E R2, desc[UR36][R2.64] ;  /* 0x0000002402027981 */ /* 0x000ea4000c1e1900 */
[----:B--2---:R-:W-:-:S04]  /*8a50*/  I2FP.F32.U32 R0, R2 ;  /* 0x0000000200007245 */ /* 0x004fc80000201000 */
[----:B------:R-:W-:-:S07]  /*8a60*/  F2FP.F16.F32.PACK_AB R0, RZ, R0 ;  /* 0x00000000ff00723e */ /* 0x000fce00000000ff */
.L_x_3384:
[----:B-----5:R-:W-:Y:S01]  /*8a70*/  HADD2.F32 R5, -RZ, R0.H0_H0 ;  /* 0x20000000ff057230 */ /* 0x020fe20000004100 */
[----:B------:R-:W-:Y:S01]  /*8a80*/  MOV R4, 0x3e800000 ;  /* 0x3e80000000047802 */ /* 0x000fe20000000f00 */
[----:B------:R-:W2:Y:S01]  /*8a90*/  LDCU.64 UR6, c[0x0][0x580] ;  /* 0x0000b000ff0677ac */ /* 0x000ea20008000a00 */
[----:B------:R-:W-:Y:S02]  /*8aa0*/  MOV R7, 0x3d39bf78 ;  /* 0x3d39bf7800077802 */ /* 0x000fe40000000f00 */
        /* <DEDUP_REMOVED lines=44> */
.L_x_3415:
[----:B------:R-:W-:-:S06]  /*8d70*/  HADD2.F32 R5, -RZ, R0.H0_H0 ;  /* 0x20000000ff057230 */ /* 0x000fcc0000004100 */
[----:B------:R-:W0:Y:S02]  /*8d80*/  F2I.S64.TRUNC R4, R5 ;  /* 0x0000000500047311 */ /* 0x000e24000020d900 */
[----:B0-----:R4:W-:Y:S01]  /*8d90*/  STG.E.U8 desc[UR36][R2.64], R4 ;  /* 0x0000000402007986 */ /* 0x0019e2000c101124 */
[----:B------:R-:W-:Y:S05]  /*8da0*/  BRA `(.L_x_3417) ;  /* 0x0000000c006c7947 */ /* 0x000fea0003800000 */
.L_x_3414:
        /* <DEDUP_REMOVED lines=10> */
.L_x_3419:
[----:B------:R-:W-:-:S04]  /*8e50*/  HADD2.F32 R0, -RZ, R0.H0_H0 ;  /* 0x20000000ff007230 */ /* 0x000fc80000004100 */
[----:B------:R-:W0:Y:S02]  /*8e60*/  F2I.FTZ.TRUNC.NTZ R5, R0 ;  /* 0x0000000000057305 */ /* 0x000e24000021f100 */
[----:B0-----:R2:W-:Y:S01]  /*8e70*/  STG.E desc[UR36][R2.64], R5 ;  /* 0x0000000502007986 */ /* 0x0015e2000c101924 */
[----:B------:R-:W-:Y:S05]  /*8e80*/  BRA `(.L_x_3417) ;  /* 0x0000000c00347947 */ /* 0x000fea0003800000 */
.L_x_3418:
[----:B------:R-:W-:-:S04]  /*8e90*/  HADD2.F32 R0, -RZ, R0.H0_H0 ;  /* 0x20000000ff007230 */ /* 0x000fc80000004100 */
[----:B------:R-:W0:Y:S02]  /*8ea0*/  F2I.FTZ.TRUNC.NTZ R5, R0 ;  /* 0x0000000000057305 */ /* 0x000e24000021f100 */
[----:B0-----:R0:W-:Y:S01]  /*8eb0*/  STG.E.U16 desc[UR36][R2.64], R5 ;  /* 0x0000000502007986 */ /* 0x0011e2000c101524 */
[----:B------:R-:W-:Y:S05]  /*8ec0*/  BRA `(.L_x_3417) ;  /* 0x0000000c00247947 */ /* 0x000fea0003800000 */
.L_x_3413:
        /* <DEDUP_REMOVED lines=9> */
.L_x_3421:
[----:B------:R0:W-:Y:S01]  /*8f60*/  STG.E.U16 desc[UR36][R2.64], R0 ;  /* 0x0000000002007986 */ /* 0x0001e2000c101524 */
[----:B------:R-:W-:Y:S05]  /*8f70*/  BRA `(.L_x_3417) ;  /* 0x0000000800f87947 */ /* 0x000fea0003800000 */
.L_x_3420:
        /* <DEDUP_REMOVED lines=10> */
.L_x_3423:
[----:B------:R-:W-:-:S05]  /*9020*/  HADD2.F32 R0, -RZ, R0.H0_H0 ;  /* 0x20000000ff007230 */ /* 0x000fca0000004100 */
[----:B------:R-:W-:-:S04]  /*9030*/  F2FP.F16.F32.PACK_AB R0, RZ, R0 ;  /* 0x00000000ff00723e */ /* 0x000fc800000000ff */
[----:B------:R-:W-:-:S05]  /*9040*/  PRMT R0, R0, 0x5410, RZ ;  /* 0x0000541000007816 */ /* 0x000fca00000000ff */
[----:B------:R0:W-:Y:S01]  /*9050*/  STG.E desc[UR36][R2.64], R0 ;  /* 0x0000000002007986 */ /* 0x0001e2000c101924 */
[----:B------:R-:W-:Y:S05]  /*9060*/  BRA `(.L_x_3417) ;  /* 0x0000000800bc7947 */ /* 0x000fea0003800000 */
.L_x_3422:
[----:B------:R-:W-:-:S05]  /*9070*/  HADD2.F32 R4, -RZ, R0.H0_H0 ;  /* 0x20000000ff047230 */ /* 0x000fca0000004100 */
[----:B------:R-:W-:-:S06]  /*9080*/  FMUL.FTZ R4, R4, 1 ;  /* 0x3f80000004047820 */ /* 0x000fcc0000410000 */
[----:B------:R-:W0:Y:S02]  /*9090*/  F2F.F64.F32 R4, R4 ;  /* 0x0000000400047310 */ /* 0x000e240000201800 */
[----:B0-----:R0:W-:Y:S01]  /*90a0*/  STG.E.64 desc[UR36][R2.64], R4 ;  /* 0x0000000402007986 */ /* 0x0011e2000c101b24 */
[----:B------:R-:W-:Y:S05]  /*90b0*/  BRA `(.L_x_3417) ;  /* 0x0000000800a87947 */ /* 0x000fea0003800000 */
.L_x_3412:
        /* <DEDUP_REMOVED lines=14> */
.L_x_3427:
        /* <DEDUP_REMOVED lines=18> */
.L_x_3430:
[----:B------:R-:W-:-:S04]  /*92c0*/  SHF.R.U32.HI R5, RZ, 0x18, R5 ;  /* 0x00000018ff057819 */ /* 0x000fc80000011605 */
[----:B------:R-:W-:-:S07]  /*92d0*/  LOP3.LUT R0, R0, 0x80, R5, 0xf8, !PT ;  /* 0x0000008000007812 */ /* 0x000fce00078ef805 */
.L_x_3429:
[----:B------:R-:W-:Y:S05]  /*92e0*/  BSYNC.RECONVERGENT B0 ;  /* 0x0000000000007941 */ /* 0x000fea0003800200 */
.L_x_3428:
[----:B------:R0:W-:Y:S01]  /*92f0*/  STG.E.U8 desc[UR36][R2.64], R0 ;  /* 0x0000000002007986 */ /* 0x0001e2000c101124 */
[----:B------:R-:W-:Y:S05]  /*9300*/  BRA `(.L_x_3417) ;  /* 0x0000000800147947 */ /* 0x000fea0003800000 */
.L_x_3426:
        /* <DEDUP_REMOVED lines=18> */
.L_x_3433:
[----:B------:R-:W-:-:S04]  /*9430*/  SHF.R.U32.HI R5, RZ, 0x18, R5 ;  /* 0x00000018ff057819 */ /* 0x000fc80000011605 */
[----:B------:R-:W-:-:S07]  /*9440*/  LOP3.LUT R0, R0, 0x80, R5, 0xf8, !PT ;  /* 0x0000008000007812 */ /* 0x000fce00078ef805 */
.L_x_3432:
[----:B------:R-:W-:Y:S05]  /*9450*/  BSYNC.RECONVERGENT B0 ;  /* 0x0000000000007941 */ /* 0x000fea0003800200 */
.L_x_3431:
[----:B------:R0:W-:Y:S01]  /*9460*/  STG.E.U8 desc[UR36][R2.64], R0 ;  /* 0x0000000002007986 */ /* 0x0001e2000c101124 */
[----:B------:R-:W-:Y:S05]  /*9470*/  BRA `(.L_x_3417) ;  /* 0x0000000400b87947 */ /* 0x000fea0003800000 */
.L_x_3425:
        /* <DEDUP_REMOVED lines=22> */
.L_x_3435:
[----:B------:R-:W-:-:S06]  /*95e0*/  HADD2.F32 R4, -RZ, R0.H0_H0 ;  /* 0x20000000ff047230 */ /* 0x000fcc0000004100 */
[----:B------:R-:W0:Y:S02]  /*95f0*/  F2I.U64.TRUNC R4, R4 ;  /* 0x0000000400047311 */ /* 0x000e24000020d800 */
[----:B0-----:R0:W-:Y:S01]  /*9600*/  STG.E.64 desc[UR36][R2.64], R4 ;  /* 0x0000000402007986 */ /* 0x0011e2000c101b24 */
[----:B------:R-:W-:Y:S05]  /*9610*/  BRA `(.L_x_3417) ;  /* 0x0000000400507947 */ /* 0x000fea0003800000 */
.L_x_3434:
[----:B------:R-:W-:-:S04]  /*9620*/  HADD2.F32 R0, -RZ, R0.H0_H0 ;  /* 0x20000000ff007230 */ /* 0x000fc80000004100 */
[----:B------:R-:W0:Y:S02]  /*9630*/  F2I.FTZ.U32.TRUNC.NTZ R5, R0 ;  /* 0x0000000000057305 */ /* 0x000e24000021f000 */
[----:B0-----:R0:W-:Y:S01]  /*9640*/  STG.E desc[UR36][R2.64], R5 ;  /* 0x0000000502007986 */ /* 0x0011e2000c101924 */
[----:B------:R-:W-:Y:S05]  /*9650*/  BRA `(.L_x_3417) ;  /* 0x0000000400407947 */ /* 0x000fea0003800000 */
.L_x_3424:
        /* <DEDUP_REMOVED lines=11> */
.L_x_3437:
[----:B------:R-:W-:Y:S01]  /*9710*/  HADD2.F32 R0, -RZ, R0.H0_H0 ;  /* 0x20000000ff007230 */ /* 0x000fe20000004100 */
[----:B------:R-:W-:-:S04]  /*9720*/  CS2R R6, SRZ ;  /* 0x0000000000067805 */ /* 0x000fc8000001ff00 */
[----:B------:R-:W-:-:S04]  /*9730*/  FMUL.FTZ R0, R0, 1 ;  /* 0x3f80000000007820 */ /* 0x000fc80000410000 */
[----:B------:R-:W0:Y:S02]  /*9740*/  F2F.F64.F32 R4, R0 ;  /* 0x0000000000047310 */ /* 0x000e240000201800 */
[----:B0-----:R0:W-:Y:S01]  /*9750*/  STG.E.128 desc[UR36][R2.64], R4 ;  /* 0x0000000402007986 */ /* 0x0011e2000c101d24 */
[----:B------:R-:W-:Y:S05]  /*9760*/  BRA `(.L_x_3417) ;  /* 0x0000000000fc7947 */ /* 0x000fea0003800000 */
.L_x_3436:
[----:B------:R-:W-:-:S09]  /*9770*/  UISETP.NE.AND UP0, UPT, UR4, 0xf, UPT ;  /* 0x0000000f0400788c */ /* 0x000fd2000bf05270 */
[----:B------:R-:W-:Y:S05]  /*9780*/  BRA.U !UP0, `(.L_x_3438) ;  /* 0x0000000108e87547 */ /* 0x000fea000b800000 */
[----:B------:R-:W-:-:S09]  /*9790*/  UISETP.NE.AND UP0, UPT, UR4, 0x17, UPT ;  /* 0x000000170400788c */ /* 0x000fd2000bf05270 */
[----:B------:R-:W-:Y:S05]  /*97a0*/  BRA.U !UP0, `(.L_x_3439) ;  /* 0x0000000108907547 */ /* 0x000fea000b800000 */
[----:B------:R-:W-:-:S09]  /*97b0*/  UISETP.NE.AND UP0, UPT, UR4, 0x18, UPT ;  /* 0x000000180400788c */ /* 0x000fd2000bf05270 */
[----:B------:R-:W-:Y:S05]  /*97c0*/  BRA.U !UP0, `(.L_x_3440) ;  /* 0x0000000108447547 */ /* 0x000fea000b800000 */
.L_x_3416:
        /* <DEDUP_REMOVED lines=16> */
.L_x_3441:
[----:B------:R-:W-:Y:S05]  /*98d0*/  BRA `(.L_x_3417) ;  /* 0x0000000000a07947 */ /* 0x000fea0003800000 */
.L_x_3440:
        /* <DEDUP_REMOVED lines=13> */
.L_x_3443:
[----:B------:R-:W-:Y:S05]  /*99b0*/  BSYNC.RECONVERGENT B0 ;  /* 0x0000000000007941 */ /* 0x000fea0003800200 */
.L_x_3442:
[----:B------:R-:W-:-:S05]  /*99c0*/  LOP3.LUT R5, R0, 0x80, R5, 0xf8, !PT ;  /* 0x0000008000057812 */ /* 0x000fca00078ef805 */
[----:B------:R0:W-:Y:S01]  /*99d0*/  STG.E.U8 desc[UR36][R2.64], R5 ;  /* 0x0000000502007986 */ /* 0x0001e2000c101124 */
[----:B------:R-:W-:Y:S05]  /*99e0*/  BRA `(.L_x_3417) ;  /* 0x00000000005c7947 */ /* 0x000fea0003800000 */
.L_x_3439:
        /* <DEDUP_REMOVED lines=12> */
.L_x_3445:
[----:B------:R-:W-:Y:S01]  /*9ab0*/  HFMA2 R0, -RZ, RZ, 0, 7.569789886474609375e-06 ;  /* 0x0000007fff007431 */ /* 0x000fe200000001ff */
[----:B------:R-:W-:-:S04]  /*9ac0*/  ISETP.GT.U32.AND P0, PT, R4, 0x7f800000, PT ;  /* 0x7f8000000400780c */ /* 0x000fc80003f04070 */
[----:B------:R-:W-:-:S09]  /*9ad0*/  SEL R0, R0, 0x7c, P0 ;  /* 0x0000007c00007807 */ /* 0x000fd20000000000 */
.L_x_3446:
[----:B------:R-:W-:Y:S05]  /*9ae0*/  BSYNC.RECONVERGENT B0 ;  /* 0x0000000000007941 */ /* 0x000fea0003800200 */
.L_x_3444:
[----:B------:R-:W-:-:S04]  /*9af0*/  SHF.R.U32.HI R5, RZ, 0x18, R5 ;  /* 0x00000018ff057819 */ /* 0x000fc80000011605 */
[----:B------:R-:W-:-:S05]  /*9b00*/  LOP3.LUT R5, R0, 0x80, R5, 0xf8, !PT ;  /* 0x0000008000057812 */ /* 0x000fca00078ef805 */
[----:B------:R0:W-:Y:S01]  /*9b10*/  STG.E.U8 desc[UR36][R2.64], R5 ;  /* 0x0000000502007986 */ /* 0x0001e2000c101124 */
[----:B------:R-:W-:Y:S05]  /*9b20*/  BRA `(.L_x_3417) ;  /* 0x00000000000c7947 */ /* 0x000fea0003800000 */
.L_x_3438:
[----:B------:R-:W-:-:S05]  /*9b30*/  HADD2.F32 R0, -RZ, R0.H0_H0 ;  /* 0x20000000ff007230 */ /* 0x000fca0000004100 */
[----:B------:R-:W-:-:S05]  /*9b40*/  F2FP.BF16.F32.PACK_AB R0, RZ, R0 ;  /* 0x00000000ff00723e */ /* 0x000fca00000010ff */
[----:B------:R0:W-:Y:S02]  /*9b50*/  STG.E.U16 desc[UR36][R2.64], R0 ;  /* 0x0000000002007986 */ /* 0x0001e4000c101524 */
.L_x_3417:
[----:B------:R-:W-:-:S07]  /*9b60*/  VIADD R17, R17, 0x80 ;  /* 0x0000008011117836 */ /* 0x000fce0000000000 */
.L_x_3377:
[----:B------:R-:W-:Y:S05]  /*9b70*/  BSYNC.RECONVERGENT B6 ;  /* 0x0000000000067941 */ /* 0x000fea0003800200 */
.L_x_3376:
[----:B------:R-:W5:Y:S02]  /*9b80*/  LDCU UR4, c[0x0][0x380] ;  /* 0x00007000ff0477ac */ /* 0x000f640008000800 */
[----:B-----5:R-:W-:-:S13]  /*9b90*/  ISETP.GE.AND P0, PT, R17, UR4, PT ;  /* 0x0000000411007c0c */ /* 0x020fda000bf06270 */
[----:B------:R-:W-:Y:S05]  /*9ba0*/  @P0 EXIT ;  /* 0x000000000000094d */ /* 0x000fea0003800000 */
[----:B------:R-:W5:Y:S01]  /*9bb0*/  LDCU UR4, c[0x0][0x388] ;  /* 0x00007100ff0477ac */ /* 0x000f620008000800 */
[----:B0-----:R-:W-:Y:S01]  /*9bc0*/  MOV R0, RZ ;  /* 0x000000ff00007202 */ /* 0x001fe20000000f00 */
        /* <DEDUP_REMOVED lines=301> */
.L_x_3447:
        /* <DEDUP_REMOVED lines=20> */
.L_x_3451:
[----:B------:R-:W2:Y:S02]  /*afe0*/  LDG.E.U8 R2, desc[UR36][R2.64] ;  /* 0x0000002402027981 */ /* 0x000ea4000c1e1100 */
[----:B--2---:R-:W-:-:S04]  /*aff0*/  I2FP.F32.U32 R0, R2 ;  /* 0x0000000200007245 */ /* 0x004fc80000201000 */
[----:B------:R-:W-:Y:S01]  /*b000*/  F2FP.F16.F32.PACK_AB R0, RZ, R0 ;  /* 0x00000000ff00723e */ /* 0x000fe200000000ff */
[----:B------:R-:W-:Y:S06]  /*b010*/  BRA `(.L_x_3453) ;  /* 0x0000000c007c7947 */ /* 0x000fec0003800000 */
.L_x_3450:
        /* <DEDUP_REMOVED lines=10> */
.L_x_3455:
[----:B------:R-:W2:Y:S02]  /*b0c0*/  LDG.E R2, desc[UR36][R2.64] ;  /* 0x0000002402027981 */ /* 0x000ea4000c1e1900 */
[----:B--2---:R-:W-:-:S04]  /*b0d0*/  I2FP.F32.S32 R0, R2 ;  /* 0x0000000200007245 */ /* 0x004fc80000201400 */
[----:B------:R-:W-:Y:S01]  /*b0e0*/  F2FP.F16.F32.PACK_AB R0, RZ, R0 ;  /* 0x00000000ff00723e */ /* 0x000fe200000000ff */
[----:B------:R-:W-:Y:S06]  /*b0f0*/  BRA `(.L_x_3453) ;  /* 0x0000000c00447947 */ /* 0x000fec0003800000 */
.L_x_3454:
[----:B------:R-:W2:Y:S02]  /*b100*/  LDG.E.U16 R2, desc[UR36][R2.64] ;  /* 0x0000002402027981 */ /* 0x000ea4000c1e1500 */
[----:B--2---:R-:W0:Y:S02]  /*b110*/  I2F.S16 R0, R2 ;  /* 0x0000000200007306 */ /* 0x004e240000101400 */
[----:B0-----:R-:W-:Y:S01]  /*b120*/  F2FP.F16.F32.PACK_AB R0, RZ, R0 ;  /* 0x00000000ff00723e */ /* 0x001fe200000000ff */
[----:B------:R-:W-:Y:S06]  /*b130*/  BRA `(.L_x_3453) ;  /* 0x0000000c00347947 */ /* 0x000fec0003800000 */
.L_x_3449:
        /* <DEDUP_REMOVED lines=9> */
.L_x_3457:
[----:B------:R1:W5:Y:S01]  /*b1d0*/  LDG.E.U16 R0, desc[UR36][R2.64] ;  /* 0x0000002402007981 */ /* 0x000362000c1e1500 */
[----:B------:R-:W-:Y:S05]  /*b1e0*/  BRA `(.L_x_3453) ;  /* 0x0000000c00087947 */ /* 0x000fea0003800000 */
.L_x_3456:
        /* <DEDUP_REMOVED lines=9> */
.L_x_3459:
[----:B------:R0:W5:Y:S01]  /*b280*/  LDG.E.U16 R0, desc[UR36][R2.64] ;  /* 0x0000002402007981 */ /* 0x000162000c1e1500 */
[----:B------:R-:W-:Y:S05]  /*b290*/  BRA `(.L_x_3453) ;  /* 0x0000000800dc7947 */ /* 0x000fea0003800000 */
.L_x_3458:
        /* <DEDUP_REMOVED lines=8> */
.L_x_3448:
        /* <DEDUP_REMOVED lines=13> */
.L_x_3462:
        /* <DEDUP_REMOVED lines=8> */
.L_x_3461:
        /* <DEDUP_REMOVED lines=27> */
.L_x_3464:
        /* <DEDUP_REMOVED lines=13> */
.L_x_3463:
[----:B------:R-:W2:Y:S02]  /*b6f0*/  LDG.E.U16 R0, desc[UR36][R2.64] ;  /* 0x0000002402007981 */ /* 0x000ea4000c1e1500 */
[----:B--2---:R-:W-:-:S05]  /*b700*/  IMAD.U32 R0, R0, 0x10000, RZ ;  /* 0x0001000000007824 */ /* 0x004fca00078e00ff */
[----:B------:R-:W-:Y:S01]  /*b710*/  F2FP.F16.F32.PACK_AB R0, RZ, R0 ;  /* 0x00000000ff00723e */ /* 0x000fe200000000ff */
[----:B------:R-:W-:Y:S06]  /*b720*/  BRA `(.L_x_3453) ;  /* 0x0000000400b87947 */ /* 0x000fec0003800000 */
.L_x_3460:
        /* <DEDUP_REMOVED lines=12> */
.L_x_3467:
        /* <DEDUP_REMOVED lines=21> */
.L_x_3471:
[----:B------:R-:W-:Y:S05]  /*b940*/  BSYNC.RECONVERGENT B1 ;  /* 0x0000000000017941 */ /* 0x000fea0003800200 */
.L_x_3470:
[----:B------:R-:W-:Y:S02]  /*b950*/  SHF.L.U32 R0, R0, 0x14, RZ ;  /* 0x0000001400007819 */ /* 0x000fe400000006ff */
[----:B------:R-:W-:-:S04]  /*b960*/  LEA R2, R2, 0x3b800000, 0x17 ;  /* 0x3b80000002027811 */ /* 0x000fc800078eb8ff */
[----:B------:R-:W-:-:S07]  /*b970*/  LOP3.LUT R0, R2, R0, R7, 0xfe, !PT ;  /* 0x0000000002007212 */ /* 0x000fce00078efe07 */
.L_x_3469:
[----:B------:R-:W-:Y:S05]  /*b980*/  BSYNC.RECONVERGENT B0 ;  /* 0x0000000000007941 */ /* 0x000fea0003800200 */
.L_x_3468:
[----:B------:R-:W-:Y:S01]  /*b990*/  F2FP.F16.F32.PACK_AB R0, RZ, R0 ;  /* 0x00000000ff00723e */ /* 0x000fe200000000ff */
[----:B------:R-:W-:Y:S06]  /*b9a0*/  BRA `(.L_x_3453) ;  /* 0x0000000400187947 */ /* 0x000fec0003800000 */
.L_x_3466:
        /* <DEDUP_REMOVED lines=21> */
.L_x_3475:
[----:B------:R-:W-:Y:S05]  /*bb00*/  BSYNC.RECONVERGENT B1 ;  /* 0x0000000000017941 */ /* 0x000fea0003800200 */
.L_x_3474:
[----:B------:R-:W-:Y:S01]  /*bb10*/  IMAD.SHL.U32 R0, R0, 0x200000, RZ ;  /* 0x0020000000007824 */ /* 0x000fe200078e00ff */
[----:B------:R-:W-:-:S04]  /*bb20*/  LEA R2, R2, 0x37800000, 0x17 ;  /* 0x3780000002027811 */ /* 0x000fc800078eb8ff */
[----:B------:R-:W-:-:S07]  /*bb30*/  LOP3.LUT R0, R2, R0, R7, 0xfe, !PT ;  /* 0x0000000002007212 */ /* 0x000fce00078efe07 */
.L_x_3473:
[----:B------:R-:W-:Y:S05]  /*bb40*/  BSYNC.RECONVERGENT B0 ;  /* 0x0000000000007941 */ /* 0x000fea0003800200 */
.L_x_3472:
[----:B------:R-:W-:Y:S01]  /*bb50*/  F2FP.F16.F32.PACK_AB R0, RZ, R0 ;  /* 0x00000000ff00723e */ /* 0x000fe200000000ff */
[----:B------:R-:W-:Y:S06]  /*bb60*/  BRA `(.L_x_3453) ;  /* 0x0000000000a87947 */ /* 0x000fec0003800000 */
.L_x_3465:
        /* <DEDUP_REMOVED lines=12> */
[----:B------:R-:W-:Y:S01]  /*bc30*/  @!P0 IMAD.MOV.U32 R0, RZ, RZ, 0x7f800001 ;  /* 0x7f800001ff008424 */ /* 0x000fe200078e00ff */
[----:B------:R-:W-:-:S07]  /*bc40*/  @P0 SHF.L.U32 R0, R2, 0x17, RZ ;  /* 0x0000001702000819 */ /* 0x000fce00000006ff */
.L_x_3479:
[----:B------:R-:W-:Y:S05]  /*bc50*/  BSYNC.RECONVERGENT B0 ;  /* 0x0000000000007941 */ /* 0x000fea0003800200 */
.L_x_3478:
[----:B------:R-:W-:Y:S01]  /*bc60*/  F2FP.F16.F32.PACK_AB R0, RZ, R0 ;  /* 0x00000000ff00723e */ /* 0x000fe200000000ff */
[----:B------:R-:W-:Y:S06]  /*bc70*/  BRA `(.L_x_3453) ;  /* 0x0000000000647947 */ /* 0x000fec0003800000 */
.L_x_3452:
        /* <DEDUP_REMOVED lines=10> */
[----:B---3--:R-:W-:Y:S01]  /*bd20*/  IMAD.U32 R6, RZ, RZ, UR6 ;  /* 0x00000006ff067e24 */ /* 0x008fe2000f8e00ff */
[----:B------:R-:W-:Y:S01]  /*bd30*/  MOV R7, UR7 ;  /* 0x0000000700077c02 */ /* 0x000fe20008000f00 */
[----:B----4-:R-:W-:Y:S01]  /*bd40*/  IMAD.U32 R10, RZ, RZ, UR8 ;  /* 0x00000008ff0a7e24 */ /* 0x010fe2000f8e00ff */
[----:B-1----:R-:W-:-:S07]  /*bd50*/  MOV R11, UR9 ;  /* 0x00000009000b7c02 */ /* 0x002fce0008000f00 */
[----:B------:R-:W-:-:S07]  /*bd60*/  LEPC R20, `(.L_x_3480) ;  /* 0x000000001014794e */ /* 0x000fce0000000000 */
[----:B--2---:R-:W-:Y:S05]  /*bd70*/  CALL.ABS.NOINC R2 ;  /* 0x0000000002007343 */ /* 0x004fea0003c00000 */
.L_x_3480:
[----:B------:R-:W-:Y:S01]  /*bd80*/  PRMT R0, RZ, 0x7610, R0 ;  /* 0x00007610ff007816 */ /* 0x000fe20000000000 */
[----:B------:R-:W-:Y:S06]  /*bd90*/  BRA `(.L_x_3453) ;  /* 0x00000000001c7947 */ /* 0x000fec0003800000 */
.L_x_3477:
[----:B------:R-:W2:Y:S02]  /*bda0*/  LDG.E.64 R2, desc[UR36][R2.64] ;  /* 0x0000002402027981 */ /* 0x000ea4000c1e1b00 */
[----:B--2---:R-:W0:Y:S02]  /*bdb0*/  I2F.U64 R0, R2 ;  /* 0x0000000200007312 */ /* 0x004e240000301000 */
[----:B0-----:R-:W-:Y:S01]  /*bdc0*/  F2FP.F16.F32.PACK_AB R0, RZ, R0 ;  /* 0x00000000ff00723e */ /* 0x001fe200000000ff */
[----:B------:R-:W-:Y:S06]  /*bdd0*/  BRA `(.L_x_3453) ;  /* 0x00000000000c7947 */ /* 0x000fec0003800000 */
.L_x_3476:
[----:B------:R-:W2:Y:S02]  /*bde0*/  LDG.E R2, desc[UR36][R2.64] ;  /* 0x0000002402027981 */ /* 0x000ea4000c1e1900 */
[----:B--2---:R-:W-:-:S04]  /*bdf0*/  I2FP.F32.U32 R0, R2 ;  /* 0x0000000200007245 */ /* 0x004fc80000201000 */
[----:B------:R-:W-:-:S07]  /*be00*/  F2FP.F16.F32.PACK_AB R0, RZ, R0 ;  /* 0x00000000ff00723e */ /* 0x000fce00000000ff */
.L_x_3453:
[----:B-----5:R-:W-:Y:S01]  /*be10*/  HADD2.F32 R5, -RZ, R0.H0_H0 ;  /* 0x20000000ff057230 */ /* 0x020fe20000004100 */
[----:B------:R-:W-:Y:S01]  /*be20*/  UPRMT UR4, UR42, 0x9910, URZ ;  /* 0x000099102a047896 */ /* 0x000fe200080000ff */
[----:B------:R-:W-:Y:S02]  /*be30*/  IMAD.MOV.U32 R4, RZ, RZ, 0x3e800000 ;  /* 0x3e800000ff047424 */ /* 0x000fe400078e00ff */
[----:B------:R-:W-:Y:S02]  /*be40*/  IMAD.MOV.U32 R7, RZ, RZ, 0x3d39bf78 ;  /* 0x3d39bf78ff077424 */ /* 0x000fe400078e00ff */
[C---:B------:R-:W-:Y:S01]  /*be50*/  FADD.FTZ.RZ R0, R5.reuse, 1 ;  /* 0x3f80000005007421 */ /* 0x040fe2000001c000 */
[----:B------:R-:W-:Y:S01]  /*be60*/  ISETP.GE.U32.AND P0, PT, R5, 0x7f800000, PT ;  /* 0x7f8000000500780c */ /* 0x000fe20003f06070 */
[----:B------:R-:W-:-:S03]  /*be70*/  UISETP.GT.AND UP0, UPT, UR4, 0x9, UPT ;  /* 0x000000090400788c */ /* 0x000fc6000bf04270 */
[----:B------:R-:W-:Y:S02]  /*be80*/  IADD3 R0, PT, PT, R0, -0x3f400000, RZ ;  /* 0xc0c0000000007810 */ /* 0x000fe40007ffe0ff */
[----:B------:R-:W-:Y:S02]  /*be90*/  ISETP.GT.AND P1, PT, R5, -0x40800000, P0 ;  /* 0xbf8000000500780c */ /* 0x000fe40000724270 */
[----:B------:R-:W-:-:S04]  /*bea0*/  LOP3.LUT R0, R0, 0xff800000, RZ, 0xc0, !PT ;  /* 0xff80000000007812 */ /* 0x000fc800078ec0ff */
[----:B01----:R-:W-:Y:S02]  /*beb0*/  IADD3 R3, PT, PT, -R0, 0x40800000, RZ ;  /* 0x4080000000037810 */ /* 0x003fe40007ffe1ff */
        /* <DEDUP_REMOVED lines=34> */
.L_x_3484:
[----:B------:R-:W-:-:S06]  /*c0e0*/  HADD2.F32 R3, -RZ, R0.H0_H0 ;  /* 0x20000000ff037230 */ /* 0x000fcc0000004100 */
[----:B------:R-:W0:Y:S02]  /*c0f0*/  F2I.S64.TRUNC R2, R3 ;  /* 0x0000000300027311 */ /* 0x000e24000020d900 */
[----:B0-----:R-:W-:Y:S01]  /*c100*/  STG.E.U8 desc[UR36][R16.64], R2 ;  /* 0x0000000210007986 */ /* 0x001fe2000c101124 */
[----:B------:R-:W-:Y:S05]  /*c110*/  EXIT ;  /* 0x000000000000794d */ /* 0x000fea0003800000 */
.L_x_3483:
        /* <DEDUP_REMOVED lines=10> */
.L_x_3487:
[----:B------:R-:W-:-:S04]  /*c1c0*/  HADD2.F32 R0, -RZ, R0.H0_H0 ;  /* 0x20000000ff007230 */ /* 0x000fc80000004100 */
[----:B------:R-:W0:Y:S02]  /*c1d0*/  F2I.FTZ.TRUNC.NTZ R3, R0 ;  /* 0x0000000000037305 */ /* 0x000e24000021f100 */
[----:B0-----:R-:W-:Y:S01]  /*c1e0*/  STG.E desc[UR36][R16.64], R3 ;  /* 0x0000000310007986 */ /* 0x001fe2000c101924 */
[----:B------:R-:W-:Y:S05]  /*c1f0*/  EXIT ;  /* 0x000000000000794d */ /* 0x000fea0003800000 */
.L_x_3486:
[----:B------:R-:W-:-:S04]  /*c200*/  HADD2.F32 R0, -RZ, R0.H0_H0 ;  /* 0x20000000ff007230 */ /* 0x000fc80000004100 */
[----:B------:R-:W0:Y:S02]  /*c210*/  F2I.FTZ.TRUNC.NTZ R3, R0 ;  /* 0x0000000000037305 */ /* 0x000e24000021f100 */
[----:B0-----:R-:W-:Y:S01]  /*c220*/  STG.E.U16 desc[UR36][R16.64], R3 ;  /* 0x0000000310007986 */ /* 0x001fe2000c101524 */
[----:B------:R-:W-:Y:S05]  /*c230*/  EXIT ;  /* 0x000000000000794d */ /* 0x000fea0003800000 */
.L_x_3482:
        /* <DEDUP_REMOVED lines=9> */
.L_x_3489:
[----:B------:R-:W-:Y:S01]  /*c2d0*/  STG.E.U16 desc[UR36][R16.64], R0 ;  /* 0x0000000010007986 */ /* 0x000fe2000c101524 */
[----:B------:R-:W-:Y:S05]  /*c2e0*/  EXIT ;  /* 0x000000000000794d */ /* 0x000fea0003800000 */
.L_x_3488:
        /* <DEDUP_REMOVED lines=10> */
.L_x_3491:
[----:B------:R-:W-:-:S05]  /*c390*/  HADD2.F32 R0, -RZ, R0.H0_H0 ;  /* 0x20000000ff007230 */ /* 0x000fca0000004100 */
[----:B------:R-:W-:-:S04]  /*c3a0*/  F2FP.F16.F32.PACK_AB R0, RZ, R0 ;  /* 0x00000000ff00723e */ /* 0x000fc800000000ff */
[----:B------:R-:W-:-:S05]  /*c3b0*/  PRMT R0, R0, 0x5410, RZ ;  /* 0x0000541000007816 */ /* 0x000fca00000000ff */
[----:B------:R-:W-:Y:S01]  /*c3c0*/  STG.E desc[UR36][R16.64], R0 ;  /* 0x0000000010007986 */ /* 0x000fe2000c101924 */
[----:B------:R-:W-:Y:S05]  /*c3d0*/  EXIT ;  /* 0x000000000000794d */ /* 0x000fea0003800000 */
.L_x_3490:
[----:B------:R-:W-:-:S05]  /*c3e0*/  HADD2.F32 R2, -RZ, R0.H0_H0 ;  /* 0x20000000ff027230 */ /* 0x000fca0000004100 */
[----:B------:R-:W-:-:S06]  /*c3f0*/  FMUL.FTZ R2, R2, 1 ;  /* 0x3f80000002027820 */ /* 0x000fcc0000410000 */
[----:B------:R-:W0:Y:S02]  /*c400*/  F2F.F64.F32 R2, R2 ;  /* 0x0000000200027310 */ /* 0x000e240000201800 */
[----:B0-----:R-:W-:Y:S01]  /*c410*/  STG.E.64 desc[UR36][R16.64], R2 ;  /* 0x0000000210007986 */ /* 0x001fe2000c101b24 */
[----:B------:R-:W-:Y:S05]  /*c420*/  EXIT ;  /* 0x000000000000794d */ /* 0x000fea0003800000 */
.L_x_3481:
        /* <DEDUP_REMOVED lines=14> */
.L_x_3495:
        /* <DEDUP_REMOVED lines=17> */
.L_x_3498:
[----:B------:R-:W-:-:S04]  /*c620*/  SHF.R.U32.HI R3, RZ, 0x18, R3 ;  /* 0x00000018ff037819 */ /* 0x000fc80000011603 */
[----:B------:R-:W-:-:S04]  /*c630*/  LOP3.LUT R0, R0, 0x80, R3, 0xf8, !PT ;  /* 0x0000008000007812 */ /* 0x000fc800078ef803 */
[----:B------:R-:W-:-:S07]  /*c640*/  PRMT R8, R0, 0x7610, R8 ;  /* 0x0000761000087816 */ /* 0x000fce0000000008 */
.L_x_3497:
[----:B------:R-:W-:Y:S05]  /*c650*/  BSYNC.RECONVERGENT B0 ;  /* 0x0000000000007941 */ /* 0x000fea0003800200 */
.L_x_3496:
[----:B------:R-:W-:Y:S01]  /*c660*/  STG.E.U8 desc[UR36][R16.64], R8 ;  /* 0x0000000810007986 */ /* 0x000fe2000c101124 */
[----:B------:R-:W-:Y:S05]  /*c670*/  EXIT ;  /* 0x000000000000794d */ /* 0x000fea0003800000 */
.L_x_3494:
        /* <DEDUP_REMOVED lines=17> */
.L_x_3501:
[----:B------:R-:W-:-:S04]  /*c790*/  SHF.R.U32.HI R3, RZ, 0x18, R3 ;  /* 0x00000018ff037819 */ /* 0x000fc80000011603 */
[----:B------:R-:W-:-:S04]  /*c7a0*/  LOP3.LUT R0, R0, 0x80, R3, 0xf8, !PT ;  /* 0x0000008000007812 */ /* 0x000fc800078ef803 */
[----:B------:R-:W-:-:S07]  /*c7b0*/  PRMT R8, R0, 0x7610, R8 ;  /* 0x0000761000087816 */ /* 0x000fce0000000008 */
.L_x_3500:
[----:B------:R-:W-:Y:S05]  /*c7c0*/  BSYNC.RECONVERGENT B0 ;  /* 0x0000000000007941 */ /* 0x000fea0003800200 */
.L_x_3499:
[----:B------:R-:W-:Y:S01]  /*c7d0*/  STG.E.U8 desc[UR36][R16.64], R8 ;  /* 0x0000000810007986 */ /* 0x000fe2000c101124 */
[----:B------:R-:W-:Y:S05]  /*c7e0*/  EXIT ;  /* 0x000000000000794d */ /* 0x000fea0003800000 */
.L_x_3493:
        /* <DEDUP_REMOVED lines=22> */
.L_x_3503:
[----:B------:R-:W-:-:S06]  /*c950*/  HADD2.F32 R2, -RZ, R0.H0_H0 ;  /* 0x20000000ff027230 */ /* 0x000fcc0000004100 */
[----:B------:R-:W0:Y:S02]  /*c960*/  F2I.U64.TRUNC R2, R2 ;  /* 0x0000000200027311 */ /* 0x000e24000020d800 */
[----:B0-----:R-:W-:Y:S01]  /*c970*/  STG.E.64 desc[UR36][R16.64], R2 ;  /* 0x0000000210007986 */ /* 0x001fe2000c101b24 */
[----:B------:R-:W-:Y:S05]  /*c980*/  EXIT ;  /* 0x000000000000794d */ /* 0x000fea0003800000 */
.L_x_3502:
[----:B------:R-:W-:-:S04]  /*c990*/  HADD2.F32 R0, -RZ, R0.H0_H0 ;  /* 0x20000000ff007230 */ /* 0x000fc80000004100 */
[----:B------:R-:W0:Y:S02]  /*c9a0*/  F2I.FTZ.U32.TRUNC.NTZ R3, R0 ;  /* 0x0000000000037305 */ /* 0x000e24000021f000 */
[----:B0-----:R-:W-:Y:S01]  /*c9b0*/  STG.E desc[UR36][R16.64], R3 ;  /* 0x0000000310007986 */ /* 0x001fe2000c101924 */
[----:B------:R-:W-:Y:S05]  /*c9c0*/  EXIT ;  /* 0x000000000000794d */ /* 0x000fea0003800000 */
.L_x_3492:
        /* <DEDUP_REMOVED lines=11> */
.L_x_3505:
[----:B------:R-:W-:Y:S01]  /*ca80*/  HADD2.F32 R0, -RZ, R0.H0_H0 ;  /* 0x20000000ff007230 */ /* 0x000fe20000004100 */
[----:B------:R-:W-:-:S04]  /*ca90*/  CS2R R6, SRZ ;  /* 0x0000000000067805 */ /* 0x000fc8000001ff00 */
[----:B------:R-:W-:-:S04]  /*caa0*/  FMUL.FTZ R0, R0, 1 ;  /* 0x3f80000000007820 */ /* 0x000fc80000410000 */
[----:B------:R-:W0:Y:S02]  /*cab0*/  F2F.F64.F32 R4, R0 ;  /* 0x0000000000047310 */ /* 0x000e240000201800 */
[----:B0-----:R-:W-:Y:S01]  /*cac0*/  STG.E.128 desc[UR36][R16.64], R4 ;  /* 0x0000000410007986 */ /* 0x001fe2000c101d24 */
[----:B------:R-:W-:Y:S05]  /*cad0*/  EXIT ;  /* 0x000000000000794d */ /* 0x000fea0003800000 */
.L_x_3504:
[----:B------:R-:W-:-:S09]  /*cae0*/  UISETP.NE.AND UP0, UPT, UR4, 0xf, UPT ;  /* 0x0000000f0400788c */ /* 0x000fd2000bf05270 */
[----:B------:R-:W-:Y:S05]  /*caf0*/  BRA.U !UP0, `(.L_x_3506) ;  /* 0x0000000108e87547 */ /* 0x000fea000b800000 */
[----:B------:R-:W-:-:S09]  /*cb00*/  UISETP.NE.AND UP0, UPT, UR4, 0x17, UPT ;  /* 0x000000170400788c */ /* 0x000fd2000bf05270 */
[----:B------:R-:W-:Y:S05]  /*cb10*/  BRA.U !UP0, `(.L_x_3507) ;  /* 0x0000000108907547 */ /* 0x000fea000b800000 */
[----:B------:R-:W-:-:S09]  /*cb20*/  UISETP.NE.AND UP0, UPT, UR4, 0x18, UPT ;  /* 0x000000180400788c */ /* 0x000fd2000bf05270 */
[----:B------:R-:W-:Y:S05]  /*cb30*/  BRA.U !UP0, `(.L_x_3508) ;  /* 0x0000000108447547 */ /* 0x000fea000b800000 */
.L_x_3485:
        /* <DEDUP_REMOVED lines=16> */
.L_x_3509:
[----:B------:R-:W-:Y:S05]  /*cc40*/  EXIT ;  /* 0x000000000000794d */ /* 0x000fea0003800000 */
.L_x_3508:
        /* <DEDUP_REMOVED lines=13> */
.L_x_3511:
[----:B------:R-:W-:Y:S05]  /*cd20*/  BSYNC.RECONVERGENT B0 ;  /* 0x0000000000007941 */ /* 0x000fea0003800200 */
.L_x_3510:
[----:B------:R-:W-:-:S05]  /*cd30*/  LOP3.LUT R3, R0, 0x80, R3, 0xf8, !PT ;  /* 0x0000008000037812 */ /* 0x000fca00078ef803 */
[----:B------:R-:W-:Y:S01]  /*cd40*/  STG.E.U8 desc[UR36][R16.64], R3 ;  /* 0x0000000310007986 */ /* 0x000fe2000c101124 */
[----:B------:R-:W-:Y:S05]  /*cd50*/  EXIT ;  /* 0x000000000000794d */ /* 0x000fea0003800000 */
.L_x_3507:
        /* <DEDUP_REMOVED lines=12> */
.L_x_3513:
[----:B------:R-:W-:Y:S01]  /*ce20*/  HFMA2 R0, -RZ, RZ, 0, 7.569789886474609375e-06 ;  /* 0x0000007fff007431 */ /* 0x000fe200000001ff */
[----:B------:R-:W-:-:S04]  /*ce30*/  ISETP.GT.U32.AND P0, PT, R2, 0x7f800000, PT ;  /* 0x7f8000000200780c */ /* 0x000fc80003f04070 */
[----:B------:R-:W-:-:S09]  /*ce40*/  SEL R0, R0, 0x7c, P0 ;  /* 0x0000007c00007807 */ /* 0x000fd20000000000 */
.L_x_3514:
[----:B------:R-:W-:Y:S05]  /*ce50*/  BSYNC.RECONVERGENT B0 ;  /* 0x0000000000007941 */ /* 0x000fea0003800200 */
.L_x_3512:
[----:B------:R-:W-:-:S04]  /*ce60*/  SHF.R.U32.HI R3, RZ, 0x18, R3 ;  /* 0x00000018ff037819 */ /* 0x000fc80000011603 */
[----:B------:R-:W-:-:S05]  /*ce70*/  LOP3.LUT R3, R0, 0x80, R3, 0xf8, !PT ;  /* 0x0000008000037812 */ /* 0x000fca00078ef803 */
[----:B------:R-:W-:Y:S01]  /*ce80*/  STG.E.U8 desc[UR36][R16.64], R3 ;  /* 0x0000000310007986 */ /* 0x000fe2000c101124 */
[----:B------:R-:W-:Y:S05]  /*ce90*/  EXIT ;  /* 0x000000000000794d */ /* 0x000fea0003800000 */
.L_x_3506:
[----:B------:R-:W-:-:S05]  /*cea0*/  HADD2.F32 R0, -RZ, R0.H0_H0 ;  /* 0x20000000ff007230 */ /* 0x000fca0000004100 */
[----:B------:R-:W-:-:S05]  /*ceb0*/  F2FP.BF16.F32.PACK_AB R0, RZ, R0 ;  /* 0x00000000ff00723e */ /* 0x000fca00000010ff */
[----:B------:R-:W-:Y:S01]  /*cec0*/  STG.E.U16 desc[UR36][R16.64], R0 ;  /* 0x0000000010007986 */ /* 0x000fe2000c101524 */
[----:B------:R-:W-:Y:S05]  /*ced0*/  EXIT ;  /* 0x000000000000794d */ /* 0x000fea0003800000 */
.L_x_3515:
        /* <DEDUP_REMOVED lines=10> */
.L_x_12912:


//--------------------- .text._ZN2at6native27unrolled_elementwise_kernelIZZZNS0_17log1p_kernel_cudaERNS_18TensorIteratorBaseEENKUlvE_clEvENKUlvE3_clEvEUlN3c104HalfEE_St5arrayIPcLm2EELi4E23TrivialOffsetCalculatorILi1EjESD_NS0_6memory12LoadWithCastILi1EEENSE_13StoreWithCastILi1EEEEEviT_T0_T2_T3_T4_T5_ --------------------------
	.section	.text._ZN2at6native27unrolled_elementwise_kernelIZZZNS0_17log1p_kernel_cudaERNS_18TensorIteratorBaseEENKUlvE_clEvENKUlvE3_clEvEUlN3c104HalfEE_St5arrayIPcLm2EELi4E23TrivialOffsetCalculatorILi1EjESD_NS0_6memory12LoadWithCastILi1EEENSE_13StoreWithCastILi1EEEEEviT_T0_T2_T3_T4_T5_,"ax",@progbits
	.align	128
        .global         _ZN2at6native27unrolled_elementwise_kernelIZZZNS0_17log1p_kernel_cudaERNS_18TensorIteratorBaseEENKUlvE_clEvENKUlvE3_clEvEUlN3c104HalfEE_St5arrayIPcLm2EELi4E23TrivialOffsetCalculatorILi1EjESD_NS0_6memory12LoadWithCastILi1EEENSE_13StoreWithCastILi1EEEEEviT_T0_T2_T3_T4_T5_
        .type           _ZN2at6native27unrolled_elementwise_kernelIZZZNS0_17log1p_kernel_cudaERNS_18TensorIteratorBaseEENKUlvE_clEvENKUlvE3_clEvEUlN3c104HalfEE_St5arrayIPcLm2EELi4E23TrivialOffsetCalculatorILi1EjESD_NS0_6memory12LoadWithCastILi1EEENSE_13StoreWithCastILi1EEEEEviT_T0_T2_T3_T4_T5_,@function
        .size           _ZN2at6native27unrolled_elementwise_kernelIZZZNS0_17log1p_kernel_cudaERNS_18TensorIteratorBaseEENKUlvE_clEvENKUlvE3_clEvEUlN3c104HalfEE_St5arrayIPcLm2EELi4E23TrivialOffsetCalculatorILi1EjESD_NS0_6memory12LoadWithCastILi1EEENSE_13StoreWithCastILi1EEEEEviT_T0_T2_T3_T4_T5_,(.L_x_12913 - _ZN2at6native27unrolled_elementwise_kernelIZZZNS0_17log1p_kernel_cudaERNS_18TensorIteratorBaseEENKUlvE_clEvENKUlvE3_clEvEUlN3c104HalfEE_St5arrayIPcLm2EELi4E23TrivialOffsetCalculatorILi1EjESD_NS0_6memory12LoadWithCastILi1EEENSE_13StoreWithCastILi1EEEEEviT_T0_T2_T3_T4_T5_)
        .other          _ZN2at6native27unrolled_elementwise_kernelIZZZNS0_17log1p_kernel_cudaERNS_18TensorIteratorBaseEENKUlvE_clEvENKUlvE3_clEvEUlN3c104HalfEE_St5arrayIPcLm2EELi4E23TrivialOffsetCalculatorILi1EjESD_NS0_6memory12LoadWithCastILi1EEENSE_13StoreWithCastILi1EEEEEviT_T0_T2_T3_T4_T5_,@"STO_CUDA_ENTRY STV_DEFAULT"
_ZN2at6native27unrolled_elementwise_kernelIZZZNS0_17log1p_kernel_cudaERNS_18TensorIteratorBaseEENKUlvE_clEvENKUlvE3_clEvEUlN3c104HalfEE_St5arrayIPcLm2EELi4E23TrivialOffsetCalculatorILi1EjESD_NS0_6memory12LoadWithCastILi1EEENSE_13StoreWithCastILi1EEEEEviT_T0_T2_T3_T4_T5_:
.text._ZN2at6native27unrolled_elementwise_kernelIZZZNS0_17log1p_kernel_cudaERNS_18TensorIteratorBaseEENKUlvE_clEvENKUlvE3_clEvEUlN3c104HalfEE_St5arrayIPcLm2EELi4E23TrivialOffsetCalculatorILi1EjESD_NS0_6memory12LoadWithCastILi1EEENSE_13StoreWithCastILi1EEEEEviT_T0_T2_T3_T4_T5_:
        /* <DEDUP_REMOVED lines=34> */
.L_x_3521:
[----:B------:R-:W2:Y:S02]  /*0220*/  LDG.E.U8 R2, desc[UR36][R2.64] ;  /* 0x0000002402027981 */ /* 0x000ea4000c1e1100 */
[----:B--2---:R-:W-:-:S04]  /*0230*/  I2FP.F32.U32 R0, R2 ;  /* 0x0000000200007245 */ /* 0x004fc80000201000 */
[----:B------:R-:W-:-:S04]  /*0240*/  F2FP.F16.F32.PACK_AB R0, RZ, R0 ;  /* 0x00000000ff00723e */ /* 0x000fc800000000ff */
[----:B------:R-:W-:Y:S01]  /*0250*/  PRMT R24, R0, 0x7610, R24 ;  /* 0x0000761000187816 */ /* 0x000fe20000000018 */
[----:B------:R-:W-:Y:S06]  /*0260*/  BRA `(.L_x_3523) ;  /* 0x0000000c00b47947 */ /* 0x000fec0003800000 */
.L_x_3520:
        /* <DEDUP_REMOVED lines=11> */
.L_x_3525:
[----:B------:R-:W2:Y:S02]  /*0320*/  LDG.E R2, desc[UR36][R2.64] ;  /* 0x0000002402027981 */ /* 0x000ea4000c1e1900 */
[----:B--2---:R-:W-:-:S04]  /*0330*/  I2FP.F32.S32 R0, R2 ;  /* 0x0000000200007245 */ /* 0x004fc80000201400 */
[----:B------:R-:W-:-:S04]  /*0340*/  F2FP.F16.F32.PACK_AB R0, RZ, R0 ;  /* 0x00000000ff00723e */ /* 0x000fc800000000ff */
[----:B------:R-:W-:Y:S01]  /*0350*/  PRMT R24, R0, 0x7610, R24 ;  /* 0x0000761000187816 */ /* 0x000fe20000000018 */
[----:B------:R-:W-:Y:S06]  /*0360*/  BRA `(.L_x_3523) ;  /* 0x0000000c00747947 */ /* 0x000fec0003800000 */
.L_x_3524:
[----:B------:R-:W2:Y:S02]  /*0370*/  LDG.E.U16 R2, desc[UR36][R2.64] ;  /* 0x0000002402027981 */ /* 0x000ea4000c1e1500 */
[----:B--2---:R-:W0:Y:S02]  /*0380*/  I2F.S16 R0, R2 ;  /* 0x0000000200007306 */ /* 0x004e240000101400 */
[----:B0-----:R-:W-:-:S04]  /*0390*/  F2FP.F16.F32.PACK_AB R0, RZ, R0 ;  /* 0x00000000ff00723e */ /* 0x001fc800000000ff */
[----:B------:R-:W-:Y:S01]  /*03a0*/  PRMT R24, R0, 0x7610, R24 ;  /* 0x0000761000187816 */ /* 0x000fe20000000018 */
[----:B------:R-:W-:Y:S06]  /*03b0*/  BRA `(.L_x_3523) ;  /* 0x0000000c00607947 */ /* 0x000fec0003800000 */
.L_x_3519:
        /* <DEDUP_REMOVED lines=9> */
.L_x_3527:
[----:B------:R1:W5:Y:S01]  /*0450*/  LDG.E.U16 R24, desc[UR36][R2.64] ;  /* 0x0000002402187981 */ /* 0x000362000c1e1500 */
[----:B------:R-:W-:Y:S05]  /*0460*/  BRA `(.L_x_3523) ;  /* 0x0000000c00347947 */ /* 0x000fea0003800000 */
.L_x_3526:
        /* <DEDUP_REMOVED lines=9> */
.L_x_3529:
[----:B------:R0:W5:Y:S01]  /*0500*/  LDG.E.U16 R24, desc[UR36][R2.64] ;  /* 0x0000002402187981 */ /* 0x000162000c1e1500 */
[----:B------:R-:W-:Y:S05]  /*0510*/  BRA `(.L_x_3523) ;  /* 0x0000000c00087947 */ /* 0x000fea0003800000 */
.L_x_3528:
        /* <DEDUP_REMOVED lines=9> */
.L_x_3518:
        /* <DEDUP_REMOVED lines=14> */
.L_x_3532:
        /* <DEDUP_REMOVED lines=9> */
.L_x_3531:
        /* <DEDUP_REMOVED lines=27> */
.L_x_3534:
        /* <DEDUP_REMOVED lines=14> */
.L_x_3533:
[----:B------:R-:W2:Y:S02]  /*09b0*/  LDG.E.U16 R0, desc[UR36][R2.64] ;  /* 0x0000002402007981 */ /* 0x000ea4000c1e1500 */
[----:B--2---:R-:W-:-:S05]  /*09c0*/  IMAD.U32 R0, R0, 0x10000, RZ ;  /* 0x0001000000007824 */ /* 0x004fca00078e00ff */
[----:B------:R-:W-:-:S04]  /*09d0*/  F2FP.F16.F32.PACK_AB R0, RZ, R0 ;  /* 0x00000000ff00723e */ /* 0x000fc800000000ff */
[----:B------:R-:W-:Y:S01]  /*09e0*/  PRMT R24, R0, 0x7610, R24 ;  /* 0x0000761000187816 */ /* 0x000fe20000000018 */
[----:B------:R-:W-:Y:S06]  /*09f0*/  BRA `(.L_x_3523) ;  /* 0x0000000400d07947 */ /* 0x000fec0003800000 */
.L_x_3530:
        /* <DEDUP_REMOVED lines=13> */
.L_x_3537:
        /* <DEDUP_REMOVED lines=21> */
.L_x_3541:
[----:B------:R-:W-:Y:S05]  /*0c20*/  BSYNC.RECONVERGENT B1 ;  /* 0x0000000000017941 */ /* 0x000fea0003800200 */
.L_x_3540:
[----:B------:R-:W-:Y:S01]  /*0c30*/  IMAD.SHL.U32 R0, R0, 0x100000, RZ ;  /* 0x0010000000007824 */ /* 0x000fe200078e00ff */
[----:B------:R-:W-:-:S04]  /*0c40*/  LEA R2, R2, 0x3b800000, 0x17 ;  /* 0x3b80000002027811 */ /* 0x000fc800078eb8ff */
[----:B------:R-:W-:-:S07]  /*0c50*/  LOP3.LUT R0, R2, R0, R7, 0xfe, !PT ;  /* 0x0000000002007212 */ /* 0x000fce00078efe07 */
.L_x_3539:
[----:B------:R-:W-:Y:S05]  /*0c60*/  BSYNC.RECONVERGENT B0 ;  /* 0x0000000000007941 */ /* 0x000fea0003800200 */
.L_x_3538:
[----:B------:R-:W-:-:S04]  /*0c70*/  F2FP.F16.F32.PACK_AB R0, RZ, R0 ;  /* 0x00000000ff00723e */ /* 0x000fc800000000ff */
[----:B------:R-:W-:Y:S01]  /*0c80*/  PRMT R24, R0, 0x7610, R24 ;  /* 0x0000761000187816 */ /* 0x000fe20000000018 */
[----:B------:R-:W-:Y:S06]  /*0c90*/  BRA `(.L_x_3523) ;  /* 0x0000000400287947 */ /* 0x000fec0003800000 */
.L_x_3536:
        /* <DEDUP_REMOVED lines=21> */
.L_x_3545:
[----:B------:R-:W-:Y:S05]  /*0df0*/  BSYNC.RECONVERGENT B1 ;  /* 0x0000000000017941 */ /* 0x000fea0003800200 */
.L_x_3544:
[----:B------:R-:W-:Y:S01]  /*0e00*/  IMAD.SHL.U32 R0, R0, 0x200000, RZ ;  /* 0x0020000000007824 */ /* 0x000fe200078e00ff */
[----:B------:R-:W-:-:S04]  /*0e10*/  LEA R2, R2, 0x37800000, 0x17 ;  /* 0x3780000002027811 */ /* 0x000fc800078eb8ff */
[----:B------:R-:W-:-:S07]  /*0e20*/  LOP3.LUT R0, R2, R0, R7, 0xfe, !PT ;  /* 0x0000000002007212 */ /* 0x000fce00078efe07 */
.L_x_3543:
[----:B------:R-:W-:Y:S05]  /*0e30*/  BSYNC.RECONVERGENT B0 ;  /* 0x0000000000007941 */ /* 0x000fea0003800200 */
.L_x_3542:
[----:B------:R-:W-:-:S04]  /*0e40*/  F2FP.F16.F32.PACK_AB R0, RZ, R0 ;  /* 0x00000000ff00723e */ /* 0x000fc800000000ff */
[----:B------:R-:W-:Y:S01]  /*0e50*/  PRMT R24, R0, 0x7610, R24 ;  /* 0x0000761000187816 */ /* 0x000fe20000000018 */
[----:B------:R-:W-:Y:S06]  /*0e60*/  BRA `(.L_x_3523) ;  /* 0x0000000000b47947 */ /* 0x000fec0003800000 */
.L_x_3535:
[----:B------:R-:W-:-:S09]  /*0e70*/  UISETP.NE.AND UP0, UPT, UR4, 0x1c, UPT ;  /* 0x0000001c0400788c */ /* 0x000fd2000bf05270 */
[----:B------:R-:W-:Y:S05]  /*0e80*/  BRA.U !UP0, `(.L_x_3546) ;  /* 0x00000001089c7547 */ /* 0x000fea000b800000 */
[----:B------:R-:W-:-:S09]  /*0e90*/  UISETP.NE.AND UP0, UPT, UR4, 0x1d, UPT ;  /* 0x0000001d0400788c */ /* 0x000fd2000bf05270 */
[----:B------:R-:W-:Y:S05]  /*0ea0*/  BRA.U !UP0, `(.L_x_3547) ;  /* 0x0000000108807547 */ /* 0x000fea000b800000 */
[----:B------:R-:W-:-:S09]  /*0eb0*/  UISETP.NE.AND UP0, UPT, UR4, 0x2c, UPT ;  /* 0x0000002c0400788c */ /* 0x000fd2000bf05270 */
[----:B------:R-:W-:Y:S05]  /*0ec0*/  BRA.U !UP0, `(.L_x_3548) ;  /* 0x0000000108487547 */ /* 0x000fea000b800000 */
.L_x_3522:
        /* <DEDUP_REMOVED lines=16> */
.L_x_3549:
[----:B------:R-:W-:Y:S01]  /*0fd0*/  PRMT R24, RZ, 0x7610, R24 ;  /* 0x00007610ff187816 */ /* 0x000fe20000000018 */
[----:B------:R-:W-:Y:S06]  /*0fe0*/  BRA `(.L_x_3523) ;  /* 0x0000000000547947 */ /* 0x000fec0003800000 */
.L_x_3548:
        /* <DEDUP_REMOVED lines=8> */
.L_x_3551:
[----:B------:R-:W-:Y:S05]  /*1070*/  BSYNC.RECONVERGENT B0 ;  /* 0x0000000000007941 */ /* 0x000fea0003800200 */
.L_x_3550:
[----:B------:R-:W-:-:S04]  /*1080*/  F2FP.F16.F32.PACK_AB R0, RZ, R0 ;  /* 0x00000000ff00723e */ /* 0x000fc800000000ff */
[----:B------:R-:W-:Y:S01]  /*1090*/  PRMT R24, R0, 0x7610, R24 ;  /* 0x0000761000187816 */ /* 0x000fe20000000018 */
[----:B------:R-:W-:Y:S06]  /*10a0*/  BRA `(.L_x_3523) ;  /* 0x0000000000247947 */ /* 0x000fec0003800000 */
.L_x_3547:
[----:B------:R-:W2:Y:S02]  /*10b0*/  LDG.E.64 R2, desc[UR36][R2.64] ;  /* 0x0000002402027981 */ /* 0x000ea4000c1e1b00 */
[----:B--2---:R-:W0:Y:S02]  /*10c0*/  I2F.U64 R0, R2 ;  /* 0x0000000200007312 */ /* 0x004e240000301000 */
[----:B0-----:R-:W-:-:S04]  /*10d0*/  F2FP.F16.F32.PACK_AB R0, RZ, R0 ;  /* 0x00000000ff00723e */ /* 0x001fc800000000ff */
[----:B------:R-:W-:Y:S01]  /*10e0*/  PRMT R24, R0, 0x7610, R24 ;  /* 0x0000761000187816 */ /* 0x000fe20000000018 */
[----:B------:R-:W-:Y:S06]  /*10f0*/  BRA `(.L_x_3523) ;  /* 0x0000000000107947 */ /* 0x000fec0003800000 */
.L_x_3546:
[----:B------:R-:W2:Y:S02]  /*1100*/  LDG.E R2, desc[UR36][R2.64] ;  /* 0x0000002402027981 */ /* 0x000ea4000c1e1900 */
[----:B--2---:R-:W-:-:S04]  /*1110*/  I2FP.F32.U32 R0, R2 ;  /* 0x0000000200007245 */ /* 0x004fc80000201000 */
[----:B------:R-:W-:-:S04]  /*1120*/  F2FP.F16.F32.PACK_AB R0, RZ, R0 ;  /* 0x00000000ff00723e */ /* 0x000fc800000000ff */
[----:B------:R-:W-:-:S07]  /*1130*/  PRMT R24, R0, 0x7610, R24 ;  /* 0x0000761000187816 */ /* 0x000fce0000000018 */
.L_x_3523:
[----:B------:R-:W-:-:S07]  /*1140*/  VIADD R16, R19, 0x80 ;  /* 0x0000008013107836 */ /* 0x000fce0000000000 */
.L_x_3517:
[----:B------:R-:W-:Y:S05]  /*1150*/  BSYNC.RECONVERGENT B6 ;  /* 0x0000000000067941 */ /* 0x000fea0003800200 */
.L_x_3516:
        /* <DEDUP_REMOVED lines=26> */
.L_x_3557:
[----:B------:R-:W2:Y:S02]  /*1300*/  LDG.E.U8 R2, desc[UR36][R2.64] ;  /* 0x0000002402027981 */ /* 0x000ea4000c1e1100 */
[----:B--2---:R-:W-:-:S04]  /*1310*/  I2FP.F32.U32 R0, R2 ;  /* 0x0000000200007245 */ /* 0x004fc80000201000 */
[----:B------:R-:W-:-:S04]  /*1320*/  F2FP.F16.F32.PACK_AB R0, RZ, R0 ;  /* 0x00000000ff00723e */ /* 0x000fc800000000ff */
[----:B------:R-:W-:Y:S01]  /*1330*/  PRMT R23, R0, 0x7610, R23 ;  /* 0x0000761000177816 */ /* 0x000fe20000000017 */
[----:B------:R-:W-:Y:S06]  /*1340*/  BRA `(.L_x_3559) ;  /* 0x0000000c00b47947 */ /* 0x000fec0003800000 */
.L_x_3556:
        /* <DEDUP_REMOVED lines=11> */
.L_x_3561:
[----:B------:R-:W2:Y:S02]  /*1400*/  LDG.E R2, desc[UR36][R2.64] ;  /* 0x0000002402027981 */ /* 0x000ea4000c1e1900 */
[----:B--2---:R-:W-:-:S04]  /*1410*/  I2FP.F32.S32 R0, R2 ;  /* 0x0000000200007245 */ /* 0x004fc80000201400 */
[----:B------:R-:W-:-:S04]  /*1420*/  F2FP.F16.F32.PACK_AB R0, RZ, R0 ;  /* 0x00000000ff00723e */ /* 0x000fc800000000ff */
[----:B------:R-:W-:Y:S01]  /*1430*/  PRMT R23, R0, 0x7610, R23 ;  /* 0x0000761000177816 */ /* 0x000fe20000000017 */
[----:B------:R-:W-:Y:S06]  /*1440*/  BRA `(.L_x_3559) ;  /* 0x0000000c00747947 */ /* 0x000fec0003800000 */
.L_x_3560:
[----:B------:R-:W2:Y:S02]  /*1450*/  LDG.E.U16 R2, desc[UR36][R2.64] ;  /* 0x0000002402027981 */ /* 0x000ea4000c1e1500 */
[----:B--2---:R-:W0:Y:S02]  /*1460*/  I2F.S16 R0, R2 ;  /* 0x0000000200007306 */ /* 0x004e240000101400 */
[----:B0-----:R-:W-:-:S04]  /*1470*/  F2FP.F16.F32.PACK_AB R0, RZ, R0 ;  /* 0x00000000ff00723e */ /* 0x001fc800000000ff */
[----:B------:R-:W-:Y:S01]  /*1480*/  PRMT R23, R0, 0x7610, R23 ;  /* 0x0000761000177816 */ /* 0x000fe20000000017 */
[----:B------:R-:W-:Y:S06]  /*1490*/  BRA `(.L_x_3559) ;  /* 0x0000000c00607947 */ /* 0x000fec0003800000 */
.L_x_3555:
        /* <DEDUP_REMOVED lines=9> */
.L_x_3563:
[----:B------:R0:W5:Y:S01]  /*1530*/  LDG.E.U16 R23, desc[UR36][R2.64] ;  /* 0x0000002402177981 */ /* 0x000162000c1e1500 */
[----:B------:R-:W-:Y:S05]  /*1540*/  BRA `(.L_x_3559) ;  /* 0x0000000c00347947 */ /* 0x000fea0003800000 */
.L_x_3562:
        /* <DEDUP_REMOVED lines=9> */
.L_x_3565:
[----:B------:R1:W5:Y:S01]  /*15e0*/  LDG.E.U16 R23, desc[UR36][R2.64] ;  /* 0x0000002402177981 */ /* 0x000362000c1e1500 */
[----:B------:R-:W-:Y:S05]  /*15f0*/  BRA `(.L_x_3559) ;  /* 0x0000000c00087947 */ /* 0x000fea0003800000 */
.L_x_3564:
        /* <DEDUP_REMOVED lines=9> */
.L_x_3554:
        /* <DEDUP_REMOVED lines=14> */
.L_x_3568:
        /* <DEDUP_REMOVED lines=9> */
.L_x_3567:
        /* <DEDUP_REMOVED lines=27> */
.L_x_3570:
        /* <DEDUP_REMOVED lines=14> */
.L_x_3569:
[----:B------:R-:W2:Y:S02]  /*1a90*/  LDG.E.U16 R0, desc[UR36][R2.64] ;  /* 0x0000002402007981 */ /* 0x000ea4000c1e1500 */
[----:B--2---:R-:W-:-:S05]  /*1aa0*/  IMAD.U32 R0, R0, 0x10000, RZ ;  /* 0x0001000000007824 */ /* 0x004fca00078e00ff */
[----:B------:R-:W-:-:S04]  /*1ab0*/  F2FP.F16.F32.PACK_AB R0, RZ, R0 ;  /* 0x00000000ff00723e */ /* 0x000fc800000000ff */
[----:B------:R-:W-:Y:S01]  /*1ac0*/  PRMT R23, R0, 0x7610, R23 ;  /* 0x0000761000177816 */ /* 0x000fe20000000017 */
[----:B------:R-:W-:Y:S06]  /*1ad0*/  BRA `(.L_x_3559) ;  /* 0x0000000400d07947 */ /* 0x000fec0003800000 */
.L_x_3566:
        /* <DEDUP_REMOVED lines=13> */
.L_x_3573:
        /* <DEDUP_REMOVED lines=21> */
.L_x_3577:
[----:B------:R-:W-:Y:S05]  /*1d00*/  BSYNC.RECONVERGENT B1 ;  /* 0x0000000000017941 */ /* 0x000fea0003800200 */
.L_x_3576:
[----:B------:R-:W-:Y:S01]  /*1d10*/  IMAD.SHL.U32 R0, R0, 0x100000, RZ ;  /* 0x0010000000007824 */ /* 0x000fe200078e00ff */
[----:B------:R-:W-:-:S04]  /*1d20*/  LEA R2, R2, 0x3b800000, 0x17 ;  /* 0x3b80000002027811 */ /* 0x000fc800078eb8ff */
[----:B------:R-:W-:-:S07]  /*1d30*/  LOP3.LUT R0, R2, R0, R7, 0xfe, !PT ;  /* 0x0000000002007212 */ /* 0x000fce00078efe07 */
.L_x_3575:
[----:B------:R-:W-:Y:S05]  /*1d40*/  BSYNC.RECONVERGENT B0 ;  /* 0x0000000000007941 */ /* 0x000fea0003800200 */
.L_x_3574:
[----:B------:R-:W-:-:S04]  /*1d50*/  F2FP.F16.F32.PACK_AB R0, RZ, R0 ;  /* 0x00000000ff00723e */ /* 0x000fc800000000ff */
[----:B------:R-:W-:Y:S01]  /*1d60*/  PRMT R23, R0, 0x7610, R23 ;  /* 0x0000761000177816 */ /* 0x000fe20000000017 */
[----:B------:R-:W-:Y:S06]  /*1d70*/  BRA `(.L_x_3559) ;  /* 0x0000000400287947 */ /* 0x000fec0003800000 */
.L_x_3572:
        /* <DEDUP_REMOVED lines=21> */
.L_x_3581:
[----:B------:R-:W-:Y:S05]  /*1ed0*/  BSYNC.RECONVERGENT B1 ;  /* 0x0000000000017941 */ /* 0x000fea0003800200 */
.L_x_3580:
[----:B------:R-:W-:Y:S01]  /*1ee0*/  IMAD.SHL.U32 R0, R0, 0x200000, RZ ;  /* 0x0020000000007824 */ /* 0x000fe200078e00ff */
[----:B------:R-:W-:-:S04]  /*1ef0*/  LEA R2, R2, 0x37800000, 0x17 ;  /* 0x3780000002027811 */ /* 0x000fc800078eb8ff */
[----:B------:R-:W-:-:S07]  /*1f00*/  LOP3.LUT R0, R2, R0, R7, 0xfe, !PT ;  /* 0x0000000002007212 */ /* 0x000fce00078efe07 */
.L_x_3579:
[----:B------:R-:W-:Y:S05]  /*1f10*/  BSYNC.RECONVERGENT B0 ;  /* 0x0000000000007941 */ /* 0x000fea0003800200 */
.L_x_3578:
[----:B------:R-:W-:-:S04]  /*1f20*/  F2FP.F16.F32.PACK_AB R0, RZ, R0 ;  /* 0x00000000ff00723e */ /* 0x000fc800000000ff */
[----:B------:R-:W-:Y:S01]  /*1f30*/  PRMT R23, R0, 0x7610, R23 ;  /* 0x0000761000177816 */ /* 0x000fe20000000017 */
[----:B------:R-:W-:Y:S06]  /*1f40*/  BRA `(.L_x_3559) ;  /* 0x0000000000b47947 */ /* 0x000fec0003800000 */
.L_x_3571:
        /* <DEDUP_REMOVED lines=14> */
.L_x_3585:
[----:B------:R-:W-:Y:S05]  /*2030*/  BSYNC.RECONVERGENT B0 ;  /* 0x0000000000007941 */ /* 0x000fea0003800200 */
.L_x_3584:
[----:B------:R-:W-:-:S04]  /*2040*/  F2FP.F16.F32.PACK_AB R0, RZ, R0 ;  /* 0x00000000ff00723e */ /* 0x000fc800000000ff */
[----:B------:R-:W-:Y:S01]  /*2050*/  PRMT R23, R0, 0x7610, R23 ;  /* 0x0000761000177816 */ /* 0x000fe20000000017 */
[----:B------:R-:W-:Y:S06]  /*2060*/  BRA `(.L_x_3559) ;  /* 0x00000000006c7947 */ /* 0x000fec0003800000 */
.L_x_3558:
        /* <DEDUP_REMOVED lines=16> */
.L_x_3586:
[----:B------:R-:W-:Y:S01]  /*2170*/  PRMT R23, RZ, 0x7610, R23 ;  /* 0x00007610ff177816 */ /* 0x000fe20000000017 */
[----:B------:R-:W-:Y:S06]  /*2180*/  BRA `(.L_x_3559) ;  /* 0x0000000000247947 */ /* 0x000fec0003800000 */
.L_x_3583:
[----:B------:R-:W2:Y:S02]  /*2190*/  LDG.E.64 R2, desc[UR36][R2.64] ;  /* 0x0000002402027981 */ /* 0x000ea4000c1e1b00 */
[----:B--2---:R-:W0:Y:S02]  /*21a0*/  I2F.U64 R0, R2 ;  /* 0x0000000200007312 */ /* 0x004e240000301000 */
[----:B0-----:R-:W-:-:S04]  /*21b0*/  F2FP.F16.F32.PACK_AB R0, RZ, R0 ;  /* 0x00000000ff00723e */ /* 0x001fc800000000ff */
[----:B------:R-:W-:Y:S01]  /*21c0*/  PRMT R23, R0, 0x7610, R23 ;  /* 0x0000761000177816 */ /* 0x000fe20000000017 */
[----:B------:R-:W-:Y:S06]  /*21d0*/  BRA `(.L_x_3559) ;  /* 0x0000000000107947 */ /* 0x000fec0003800000 */
.L_x_3582:
[----:B------:R-:W2:Y:S02]  /*21e0*/  LDG.E R2, desc[UR36][R2.64] ;  /* 0x0000002402027981 */ /* 0x000ea4000c1e1900 */
[----:B--2---:R-:W-:-:S04]  /*21f0*/  I2FP.F32.U32 R0, R2 ;  /* 0x0000000200007245 */ /* 0x004fc80000201000 */
[----:B------:R-:W-:-:S04]  /*2200*/  F2FP.F16.F32.PACK_AB R0, RZ, R0 ;  /* 0x00000000ff00723e */ /* 0x000fc800000000ff */
[----:B------:R-:W-:-:S07]  /*2210*/  PRMT R23, R0, 0x7610, R23 ;  /* 0x0000761000177816 */ /* 0x000fce0000000017 */
.L_x_3559:
[----:B------:R-:W-:-:S07]  /*2220*/  VIADD R16, R16, 0x80 ;  /* 0x0000008010107836 */ /* 0x000fce0000000000 */
.L_x_3553:
[----:B------:R-:W-:Y:S05]  /*2230*/  BSYNC.RECONVERGENT B6 ;  /* 0x0000000000067941 */ /* 0x000fea0003800200 */
.L_x_3552:
        /* <DEDUP_REMOVED lines=26> */
.L_x_3592:
[----:B------:R-:W2:Y:S02]  /*23e0*/  LDG.E.U8 R2, desc[UR36][R2.64] ;  /* 0x0000002402027981 */ /* 0x000ea4000c1e1100 */
[----:B--2---:R-:W-:-:S04]  /*23f0*/  I2FP.F32.U32 R0, R2 ;  /* 0x0000000200007245 */ /* 0x004fc80000201000 */
[----:B------:R-:W-:-:S04]  /*2400*/  F2FP.F16.F32.PACK_AB R0, RZ, R0 ;  /* 0x00000000ff00723e */ /* 0x000fc800000000ff */
[----:B------:R-:W-:Y:S01]  /*2410*/  PRMT R25, R0, 0x7610, R25 ;  /* 0x0000761000197816 */ /* 0x000fe20000000019 */
[----:B------:R-:W-:Y:S06]  /*2420*/  BRA `(.L_x_3594) ;  /* 0x0000000c00b47947 */ /* 0x000fec0003800000 */
.L_x_3591:
        /* <DEDUP_REMOVED lines=11> */
.L_x_3596:
[----:B------:R-:W2:Y:S02]  /*24e0*/  LDG.E R2, desc[UR36][R2.64] ;  /* 0x0000002402027981 */ /* 0x000ea4000c1e1900 */
[----:B--2---:R-:W-:-:S04]  /*24f0*/  I2FP.F32.S32 R0, R2 ;  /* 0x0000000200007245 */ /* 0x004fc80000201400 */
[----:B------:R-:W-:-:S04]  /*2500*/  F2FP.F16.F32.PACK_AB R0, RZ, R0 ;  /* 0x00000000ff00723e */ /* 0x000fc800000000ff */
[----:B------:R-:W-:Y:S01]  /*2510*/  PRMT R25, R0, 0x7610, R25 ;  /* 0x0000761000197816 */ /* 0x000fe20000000019 */
[----:B------:R-:W-:Y:S06]  /*2520*/  BRA `(.L_x_3594) ;  /* 0x0000000c00747947 */ /* 0x000fec0003800000 */
.L_x_3595:
[----:B------:R-:W2:Y:S02]  /*2530*/  LDG.E.U16 R2, desc[UR36][R2.64] ;  /* 0x0000002402027981 */ /* 0x000ea4000c1e1500 */
[----:B--2---:R-:W0:Y:S02]  /*2540*/  I2F.S16 R0, R2 ;  /* 0x0000000200007306 */ /* 0x004e240000101400 */
[----:B0-----:R-:W-:-:S04]  /*2550*/  F2FP.F16.F32.PACK_AB R0, RZ, R0 ;  /* 0x00000000ff00723e */ /* 0x001fc800000000ff */
[----:B------:R-:W-:Y:S01]  /*2560*/  PRMT R25, R0, 0x7610, R25 ;  /* 0x0000761000197816 */ /* 0x000fe20000000019 */
[----:B------:R-:W-:Y:S06]  /*2570*/  BRA `(.L_x_3594) ;  /* 0x0000000c00607947 */ /* 0x000fec0003800000 */
.L_x_3590:
        /* <DEDUP_REMOVED lines=9> */
.L_x_3598:
[----:B------:R0:W5:Y:S01]  /*2610*/  LDG.E.U16 R25, desc[UR36][R2.64] ;  /* 0x0000002402197981 */ /* 0x000162000c1e1500 */
[----:B------:R-:W-:Y:S05]  /*2620*/  BRA `(.L_x_3594) ;  /* 0x0000000c00347947 */ /* 0x000fea0003800000 */
.L_x_3597:
        /* <DEDUP_REMOVED lines=9> */
.L_x_3600:
[----:B------:R1:W5:Y:S01]  /*26c0*/  LDG.E.U16 R25, desc[UR36][R2.64] ;  /* 0x0000002402197981 */ /* 0x000362000c1e1500 */
[----:B------:R-:W-:Y:S05]  /*26d0*/  BRA `(.L_x_3594) ;  /* 0x0000000c00087947 */ /* 0x000fea0003800000 */
.L_x_3599:
        /* <DEDUP_REMOVED lines=9> */
.L_x_3589:
        /* <DEDUP_REMOVED lines=14> */
.L_x_3603:
        /* <DEDUP_REMOVED lines=9> */
.L_x_3602:
        /* <DEDUP_REMOVED lines=27> */
.L_x_3605:
        /* <DEDUP_REMOVED lines=14> */
.L_x_3604:
[----:B------:R-:W2:Y:S02]  /*2b70*/  LDG.E.U16 R0, desc[UR36][R2.64] ;  /* 0x0000002402007981 */ /* 0x000ea4000c1e1500 */
[----:B--2---:R-:W-:-:S05]  /*2b80*/  IMAD.U32 R0, R0, 0x10000, RZ ;  /* 0x0001000000007824 */ /* 0x004fca00078e00ff */
[----:B------:R-:W-:-:S04]  /*2b90*/  F2FP.F16.F32.PACK_AB R0, RZ, R0 ;  /* 0x00000000ff00723e */ /* 0x000fc800000000ff */
[----:B------:R-:W-:Y:S01]  /*2ba0*/  PRMT R25, R0, 0x7610, R25 ;  /* 0x0000761000197816 */ /* 0x000fe20000000019 */
[----:B------:R-:W-:Y:S06]  /*2bb0*/  BRA `(.L_x_3594) ;  /* 0x0000000400d07947 */ /* 0x000fec0003800000 */
.L_x_3601:
        /* <DEDUP_REMOVED lines=13> */
.L_x_3608:
        /* <DEDUP_REMOVED lines=21> */
.L_x_3612:
[----:B------:R-:W-:Y:S05]  /*2de0*/  BSYNC.RECONVERGENT B1 ;  /* 0x0000000000017941 */ /* 0x000fea0003800200 */
.L_x_3611:
[----:B------:R-:W-:Y:S01]  /*2df0*/  IMAD.SHL.U32 R0, R0, 0x100000, RZ ;  /* 0x0010000000007824 */ /* 0x000fe200078e00ff */
[----:B------:R-:W-:-:S04]  /*2e00*/  LEA R2, R2, 0x3b800000, 0x17 ;  /* 0x3b80000002027811 */ /* 0x000fc800078eb8ff */
[----:B------:R-:W-:-:S07]  /*2e10*/  LOP3.LUT R0, R2, R0, R7, 0xfe, !PT ;  /* 0x0000000002007212 */ /* 0x000fce00078efe07 */
.L_x_3610:
[----:B------:R-:W-:Y:S05]  /*2e20*/  BSYNC.RECONVERGENT B0 ;  /* 0x0000000000007941 */ /* 0x000fea0003800200 */
.L_x_3609:
[----:B------:R-:W-:-:S04]  /*2e30*/  F2FP.F16.F32.PACK_AB R0, RZ, R0 ;  /* 0x00000000ff00723e */ /* 0x000fc800000000ff */
[----:B------:R-:W-:Y:S01]  /*2e40*/  PRMT R25, R0, 0x7610, R25 ;  /* 0x0000761000197816 */ /* 0x000fe20000000019 */
[----:B------:R-:W-:Y:S06]  /*2e50*/  BRA `(.L_x_3594) ;  /* 0x0000000400287947 */ /* 0x000fec0003800000 */
.L_x_3607:
        /* <DEDUP_REMOVED lines=21> */
.L_x_3616:
[----:B------:R-:W-:Y:S05]  /*2fb0*/  BSYNC.RECONVERGENT B1 ;  /* 0x0000000000017941 */ /* 0x000fea0003800200 */
.L_x_3615:
[----:B------:R-:W-:Y:S01]  /*2fc0*/  IMAD.SHL.U32 R0, R0, 0x200000, RZ ;  /* 0x0020000000007824 */ /* 0x000fe200078e00ff */
[----:B------:R-:W-:-:S04]  /*2fd0*/  LEA R2, R2, 0x37800000, 0x17 ;  /* 0x3780000002027811 */ /* 0x000fc800078eb8ff */
[----:B------:R-:W-:-:S07]  /*2fe0*/  LOP3.LUT R0, R2, R0, R7, 0xfe, !PT ;  /* 0x0000000002007212 */ /* 0x000fce00078efe07 */
.L_x_3614:
[----:B------:R-:W-:Y:S05]  /*2ff0*/  BSYNC.RECONVERGENT B0 ;  /* 0x0000000000007941 */ /* 0x000fea0003800200 */
.L_x_3613:
[----:B------:R-:W-:-:S04]  /*3000*/  F2FP.F16.F32.PACK_AB R0, RZ, R0 ;  /* 0x00000000ff00723e */ /* 0x000fc800000000ff */
[----:B------:R-:W-:Y:S01]  /*3010*/  PRMT R25, R0, 0x7610, R25 ;  /* 0x0000761000197816 */ /* 0x000fe20000000019 */
[----:B------:R-:W-:Y:S06]  /*3020*/  BRA `(.L_x_3594) ;  /* 0x0000000000b47947 */ /* 0x000fec0003800000 */
.L_x_3606:
        /* <DEDUP_REMOVED lines=14> */
.L_x_3620:
[----:B------:R-:W-:Y:S05]  /*3110*/  BSYNC.RECONVERGENT B0 ;  /* 0x0000000000007941 */ /* 0x000fea0003800200 */
.L_x_3619:
[----:B------:R-:W-:-:S04]  /*3120*/  F2FP.F16.F32.PACK_AB R0, RZ, R0 ;  /* 0x00000000ff00723e */ /* 0x000fc800000000ff */
[----:B------:R-:W-:Y:S01]  /*3130*/  PRMT R25, R0, 0x7610, R25 ;  /* 0x0000761000197816 */ /* 0x000fe20000000019 */
[----:B------:R-:W-:Y:S06]  /*3140*/  BRA `(.L_x_3594) ;  /* 0x00000000006c7947 */ /* 0x000fec0003800000 */
.L_x_3593:
        /* <DEDUP_REMOVED lines=16> */
.L_x_3621:
[----:B------:R-:W-:Y:S01]  /*3250*/  PRMT R25, RZ, 0x7610, R25 ;  /* 0x00007610ff197816 */ /* 0x000fe20000000019 */
[----:B------:R-:W-:Y:S06]  /*3260*/  BRA `(.L_x_3594) ;  /* 0x0000000000247947 */ /* 0x000fec0003800000 */
.L_x_3618:
[----:B------:R-:W2:Y:S02]  /*3270*/  LDG.E.64 R2, desc[UR36][R2.64] ;  /* 0x0000002402027981 */ /* 0x000ea4000c1e1b00 */
[----:B--2---:R-:W0:Y:S02]  /*3280*/  I2F.U64 R0, R2 ;  /* 0x0000000200007312 */ /* 0x004e240000301000 */
[----:B0-----:R-:W-:-:S04]  /*3290*/  F2FP.F16.F32.PACK_AB R0, RZ, R0 ;  /* 0x00000000ff00723e */ /* 0x001fc800000000ff */
[----:B------:R-:W-:Y:S01]  /*32a0*/  PRMT R25, R0, 0x7610, R25 ;  /* 0x0000761000197816 */ /* 0x000fe20000000019 */
[----:B------:R-:W-:Y:S06]  /*32b0*/  BRA `(.L_x_3594) ;  /* 0x0000000000107947 */ /* 0x000fec0003800000 */
.L_x_3617:
[----:B------:R-:W2:Y:S02]  /*32c0*/  LDG.E R2, desc[UR36][R2.64] ;  /* 0x0000002402027981 */ /* 0x000ea4000c1e1900 */
[----:B--2---:R-:W-:-:S04]  /*32d0*/  I2FP.F32.U32 R0, R2 ;  /* 0x0000000200007245 */ /* 0x004fc80000201000 */
[----:B------:R-:W-:-:S04]  /*32e0*/  F2FP.F16.F32.PACK_AB R0, RZ, R0 ;  /* 0x00000000ff00723e */ /* 0x000fc800000000ff */
[----:B------:R-:W-:-:S07]  /*32f0*/  PRMT R25, R0, 0x7610, R25 ;  /* 0x0000761000197816 */ /* 0x000fce0000000019 */
.L_x_3594:
[----:B------:R-:W-:-:S07]  /*3300*/  VIADD R16, R16, 0x80 ;  /* 0x0000008010107836 */ /* 0x000fce0000000000 */
.L_x_3588:
[----:B------:R-:W-:Y:S05]  /*3310*/  BSYNC.RECONVERGENT B6 ;  /* 0x0000000000067941 */ /* 0x000fea0003800200 */
.L_x_3587:
        /* <DEDUP_REMOVED lines=25> */
.L_x_3627:
[----:B------:R-:W2:Y:S02]  /*34b0*/  LDG.E.U8 R2, desc[UR36][R2.64] ;  /* 0x0000002402027981 */ /* 0x000ea4000c1e1100 */
[----:B--2---:R-:W-:-:S04]  /*34c0*/  I2FP.F32.U32 R0, R2 ;  /* 0x0000000200007245 */ /* 0x004fc80000201000 */
[----:B------:R-:W-:Y:S01]  /*34d0*/  F2FP.F16.F32.PACK_AB R0, RZ, R0 ;  /* 0x00000000ff00723e */ /* 0x000fe200000000ff */
[----:B------:R-:W-:Y:S06]  /*34e0*/  BRA `(.L_x_3623) ;  /* 0x0000000c007c7947 */ /* 0x000fec0003800000 */
.L_x_3626:
        /* <DEDUP_REMOVED lines=10> */
.L_x_3630:
[----:B------:R-:W2:Y:S02]  /*3590*/  LDG.E R2, desc[UR36][R2.64] ;  /* 0x0000002402027981 */ /* 0x000ea4000c1e1900 */
[----:B--2---:R-:W-:-:S04]  /*35a0*/  I2FP.F32.S32 R0, R2 ;  /* 0x0000000200007245 */ /* 0x004fc80000201400 */
[----:B------:R-:W-:Y:S01]  /*35b0*/  F2FP.F16.F32.PACK_AB R0, RZ, R0 ;  /* 0x00000000ff00723e */ /* 0x000fe200000000ff */
[----:B------:R-:W-:Y:S06]  /*35c0*/  BRA `(.L_x_3623) ;  /* 0x0000000c00447947 */ /* 0x000fec0003800000 */
.L_x_3629:
[----:B------:R-:W2:Y:S02]  /*35d0*/  LDG.E.U16 R2, desc[UR36][R2.64] ;  /* 0x0000002402027981 */ /* 0x000ea4000c1e1500 */
[----:B--2---:R-:W0:Y:S02]  /*35e0*/  I2F.S16 R0, R2 ;  /* 0x0000000200007306 */ /* 0x004e240000101400 */
[----:B0-----:R-:W-:Y:S01]  /*35f0*/  F2FP.F16.F32.PACK_AB R0, RZ, R0 ;  /* 0x00000000ff00723e */ /* 0x001fe200000000ff */
[----:B------:R-:W-:Y:S06]  /*3600*/  BRA `(.L_x_3623) ;  /* 0x0000000c00347947 */ /* 0x000fec0003800000 */
.L_x_3625:
        /* <DEDUP_REMOVED lines=9> */
.L_x_3632:
[----:B------:R2:W5:Y:S01]  /*36a0*/  LDG.E.U16 R0, desc[UR36][R2.64] ;  /* 0x0000002402007981 */ /* 0x000562000c1e1500 */
[----:B------:R-:W-:Y:S05]  /*36b0*/  BRA `(.L_x_3623) ;  /* 0x0000000c00087947 */ /* 0x000fea0003800000 */
.L_x_3631:
        /* <DEDUP_REMOVED lines=9> */
.L_x_3634:
[----:B------:R3:W5:Y:S01]  /*3750*/  LDG.E.U16 R0, desc[UR36][R2.64] ;  /* 0x0000002402007981 */ /* 0x000762000c1e1500 */
[----:B------:R-:W-:Y:S05]  /*3760*/  BRA `(.L_x_3623) ;  /* 0x0000000800dc7947 */ /* 0x000fea0003800000 */
.L_x_3633:
        /* <DEDUP_REMOVED lines=8> */
.L_x_3624:
        /* <DEDUP_REMOVED lines=13> */
.L_x_3637:
        /* <DEDUP_REMOVED lines=8> */
.L_x_3636:
        /* <DEDUP_REMOVED lines=27> */
.L_x_3639:
        /* <DEDUP_REMOVED lines=13> */
.L_x_3638:
[----:B------:R-:W2:Y:S02]  /*3bc0*/  LDG.E.U16 R0, desc[UR36][R2.64] ;  /* 0x0000002402007981 */ /* 0x000ea4000c1e1500 */
[----:B--2---:R-:W-:-:S05]  /*3bd0*/  IMAD.U32 R0, R0, 0x10000, RZ ;  /* 0x0001000000007824 */ /* 0x004fca00078e00ff */
[----:B------:R-:W-:Y:S01]  /*3be0*/  F2FP.F16.F32.PACK_AB R0, RZ, R0 ;  /* 0x00000000ff00723e */ /* 0x000fe200000000ff */
[----:B------:R-:W-:Y:S06]  /*3bf0*/  BRA `(.L_x_3623) ;  /* 0x0000000400b87947 */ /* 0x000fec0003800000 */
.L_x_3635:
        /* <DEDUP_REMOVED lines=12> */
.L_x_3642:
        /* <DEDUP_REMOVED lines=21> */
.L_x_3646:
[----:B------:R-:W-:Y:S05]  /*3e10*/  BSYNC.RECONVERGENT B1 ;  /* 0x0000000000017941 */ /* 0x000fea0003800200 */
.L_x_3645:
[----:B------:R-:W-:Y:S01]  /*3e20*/  IMAD.SHL.U32 R0, R0, 0x100000, RZ ;  /* 0x0010000000007824 */ /* 0x000fe200078e00ff */
[----:B------:R-:W-:-:S04]  /*3e30*/  LEA R2, R2, 0x3b800000, 0x17 ;  /* 0x3b80000002027811 */ /* 0x000fc800078eb8ff */
[----:B------:R-:W-:-:S07]  /*3e40*/  LOP3.LUT R0, R2, R0, R7, 0xfe, !PT ;  /* 0x0000000002007212 */ /* 0x000fce00078efe07 */
.L_x_3644:
[----:B------:R-:W-:Y:S05]  /*3e50*/  BSYNC.RECONVERGENT B0 ;  /* 0x0000000000007941 */ /* 0x000fea0003800200 */
.L_x_3643:
[----:B------:R-:W-:Y:S01]  /*3e60*/  F2FP.F16.F32.PACK_AB R0, RZ, R0 ;  /* 0x00000000ff00723e */ /* 0x000fe200000000ff */
[----:B------:R-:W-:Y:S06]  /*3e70*/  BRA `(.L_x_3623) ;  /* 0x0000000400187947 */ /* 0x000fec0003800000 */
.L_x_3641:
        /* <DEDUP_REMOVED lines=21> */
.L_x_3650:
[----:B------:R-:W-:Y:S05]  /*3fd0*/  BSYNC.RECONVERGENT B1 ;  /* 0x0000000000017941 */ /* 0x000fea0003800200 */
.L_x_3649:
[----:B------:R-:W-:Y:S01]  /*3fe0*/  IMAD.SHL.U32 R0, R0, 0x200000, RZ ;  /* 0x0020000000007824 */ /* 0x000fe200078e00ff */
[----:B------:R-:W-:-:S04]  /*3ff0*/  LEA R2, R2, 0x37800000, 0x17 ;  /* 0x3780000002027811 */ /* 0x000fc800078eb8ff */
[----:B------:R-:W-:-:S07]  /*4000*/  LOP3.LUT R0, R2, R0, R7, 0xfe, !PT ;  /* 0x0000000002007212 */ /* 0x000fce00078efe07 */
.L_x_3648:
[----:B------:R-:W-:Y:S05]  /*4010*/  BSYNC.RECONVERGENT B0 ;  /* 0x0000000000007941 */ /* 0x000fea0003800200 */
.L_x_3647:
[----:B------:R-:W-:Y:S01]  /*4020*/  F2FP.F16.F32.PACK_AB R0, RZ, R0 ;  /* 0x00000000ff00723e */ /* 0x000fe200000000ff */
[----:B------:R-:W-:Y:S06]  /*4030*/  BRA `(.L_x_3623) ;  /* 0x0000000000a87947 */ /* 0x000fec0003800000 */
.L_x_3640:
        /* <DEDUP_REMOVED lines=14> */
.L_x_3654:
[----:B------:R-:W-:Y:S05]  /*4120*/  BSYNC.RECONVERGENT B0 ;  /* 0x0000000000007941 */ /* 0x000fea0003800200 */
.L_x_3653:
[----:B------:R-:W-:Y:S01]  /*4130*/  F2FP.F16.F32.PACK_AB R0, RZ, R0 ;  /* 0x00000000ff00723e */ /* 0x000fe200000000ff */
[----:B------:R-:W-:Y:S06]  /*4140*/  BRA `(.L_x_3623) ;  /* 0x0000000000647947 */ /* 0x000fec0003800000 */
.L_x_3628:
        /* <DEDUP_REMOVED lines=16> */
.L_x_3655:
[----:B------:R-:W-:Y:S01]  /*4250*/  PRMT R0, RZ, 0x7610, R0 ;  /* 0x00007610ff007816 */ /* 0x000fe20000000000 */
[----:B------:R-:W-:Y:S06]  /*4260*/  BRA `(.L_x_3623) ;  /* 0x00000000001c7947 */ /* 0x000fec0003800000 */
.L_x_3652:
[----:B------:R-:W2:Y:S02]  /*4270*/  LDG.E.64 R2, desc[UR36][R2.64] ;  /* 0x0000002402027981 */ /* 0x000ea4000c1e1b00 */
[----:B--2---:R-:W0:Y:S02]  /*4280*/  I2F.U64 R0, R2 ;  /* 0x0000000200007312 */ /* 0x004e240000301000 */
[----:B0-----:R-:W-:Y:S01]  /*4290*/  F2FP.F16.F32.PACK_AB R0, RZ, R0 ;  /* 0x00000000ff00723e */ /* 0x001fe200000000ff */
[----:B------:R-:W-:Y:S06]  /*42a0*/  BRA `(.L_x_3623) ;  /* 0x00000000000c7947 */ /* 0x000fec0003800000 */
.L_x_3651:
[----:B------:R-:W2:Y:S02]  /*42b0*/  LDG.E R2, desc[UR36][R2.64] ;  /* 0x0000002402027981 */ /* 0x000ea4000c1e1900 */
[----:B--2---:R-:W-:-:S04]  /*42c0*/  I2FP.F32.U32 R0, R2 ;  /* 0x0000000200007245 */ /* 0x004fc80000201000 */
[----:B------:R-:W-:-:S07]  /*42d0*/  F2FP.F16.F32.PACK_AB R0, RZ, R0 ;  /* 0x00000000ff00723e */ /* 0x000fce00000000ff */
.L_x_3623:
[----:B------:R-:W-:Y:S05]  /*42e0*/  BSYNC.RECONVERGENT B6 ;  /* 0x0000000000067941 */ /* 0x000fea0003800200 */
.L_x_3622:
[----:B------:R-:W4:Y:S01]  /*42f0*/  LDC.U8 R16, c[0x0][0x3a4] ;  /* 0x0000e900ff107b82 */ /* 0x000f220000000000 */
[CC--:B------:R-:W-:Y:S01]  /*4300*/  ISETP.GE.AND P2, PT, R19.reuse, R17.reuse, PT ;  /* 0x000000111300720c */ /* 0x0c0fe20003f46270 */
[C---:B0123--:R-:W-:Y:S01]  /*4310*/  VIADD R2, R19.reuse, 0x100 ;  /* 0x0000010013027836 */ /* 0x04ffe20000000000 */
[----:B------:R-:W-:Y:S01]  /*4320*/  BSSY.RECONVERGENT B0, `(.L_x_3656) ;  /* 0x0000025000007945 */ /* 0x000fe20003800200 */
[C---:B------:R-:W-:Y:S02]  /*4330*/  VIADD R4, R19.reuse, 0x180 ;  /* 0x0000018013047836 */ /* 0x040fe40000000000 */
[----:B------:R-:W-:Y:S01]  /*4340*/  VIADD R22, R19, 0x80 ;  /* 0x0000008013167836 */ /* 0x000fe20000000000 */
[-C--:B------:R-:W-:Y:S02]  /*4350*/  ISETP.GE.AND P0, PT, R2, R17.reuse, PT ;  /* 0x000000110200720c */ /* 0x080fe40003f06270 */
[-C--:B------:R-:W-:Y:S02]  /*4360*/  ISETP.GE.AND P1, PT, R4, R17.reuse, PT ;  /* 0x000000110400720c */ /* 0x080fe40003f26270 */
[----:B------:R-:W-:-:S03]  /*4370*/  ISETP.GE.AND P3, PT, R22, R17, PT ;  /* 0x000000111600720c */ /* 0x000fc60003f66270 */
[----:B------:R-:W-:Y:S10]  /*4380*/  @P2 BRA `(.L_x_3657) ;  /* 0x0000000000782947 */ /* 0x000ff40003800000 */
[----:B-----5:R-:W-:Y:S02]  /*4390*/  HADD2.F32 R24, -RZ, R24.H0_H0 ;  /* 0x20000018ff187230 */ /* 0x020fe40000004100 */
[----:B------:R-:W-:Y:S02]  /*43a0*/  IMAD.MOV.U32 R5, RZ, RZ, 0x3e800000 ;  /* 0x3e800000ff057424 */ /* 0x000fe400078e00ff */
[----:B------:R-:W-:Y:S02]  /*43b0*/  IMAD.MOV.U32 R7, RZ, RZ, 0x3d39bf78 ;  /* 0x3d39bf78ff077424 */ /* 0x000fe400078e00ff */
[C---:B------:R-:W-:Y:S01]  /*43c0*/  FADD.FTZ.RZ R2, R24.reuse, 1 ;  /* 0x3f80000018027421 */ /* 0x040fe2000001c000 */
[----:B------:R-:W-:-:S03]  /*43d0*/  ISETP.GE.U32.AND P4, PT, R24, 0x7f800000, PT ;  /* 0x7f8000001800780c */ /* 0x000fc60003f86070 */
[----:B------:R-:W-:Y:S01]  /*43e0*/  VIADD R2, R2, 0xc0c00000 ;  /* 0xc0c0000002027836 */ /* 0x000fe20000000000 */
[----:B------:R-:W-:-:S04]  /*43f0*/  ISETP.GT.AND P5, PT, R24, -0x40800000, P4 ;  /* 0xbf8000001800780c */ /* 0x000fc800027a4270 */
        /* <DEDUP_REMOVED lines=22> */
[----:B------:R-:W-:-:S07]  /*4560*/  F2FP.F16.F32.PACK_AB R4, RZ, R4 ;  /* 0x00000004ff04723e */ /* 0x000fce00000000ff */
.L_x_3657:
[----:B------:R-:W-:Y:S05]  /*4570*/  BSYNC.RECONVERGENT B0 ;  /* 0x0000000000007941 */ /* 0x000fea0003800200 */
.L_x_3656:
[----:B------:R-:W-:Y:S04]  /*4580*/  BSSY.RECONVERGENT B0, `(.L_x_3658) ;  /* 0x0000020000007945 */ /* 0x000fe80003800200 */
[----:B------:R-:W-:Y:S05]  /*4590*/  @P3 BRA `(.L_x_3659) ;  /* 0x0000000000783947 */ /* 0x000fea0003800000 */
        /* <DEDUP_REMOVED lines=30> */
.L_x_3659:
[----:B------:R-:W-:Y:S05]  /*4780*/  BSYNC.RECONVERGENT B0 ;  /* 0x0000000000007941 */ /* 0x000fea0003800200 */
.L_x_3658:
        /* <DEDUP_REMOVED lines=32> */
.L_x_3661:
[----:B------:R-:W-:Y:S05]  /*4990*/  BSYNC.RECONVERGENT B0 ;  /* 0x0000000000007941 */ /* 0x000fea0003800200 */
.L_x_3660:
        /* <DEDUP_REMOVED lines=32> */
.L_x_3663:
[----:B------:R-:W-:Y:S05]  /*4ba0*/  BSYNC.RECONVERGENT B0 ;  /* 0x0000000000007941 */ /* 0x000fea0003800200 */
.L_x_3662:
[----:B------:R-:W-:Y:S04]  /*4bb0*/  BSSY.RECONVERGENT B6, `(.L_x_3664) ;  /* 0x000010e000067945 */ /* 0x000fe80003800200 */
[----:B------:R-:W-:Y:S05]  /*4bc0*/  @P2 BRA `(.L_x_3665) ;  /* 0x0000001000302947 */ /* 0x000fea0003800000 */
[----:B------:R-:W0:Y:S01]  /*4bd0*/  LDCU UR4, c[0x0][0x3a8] ;  /* 0x00007500ff0477ac */ /* 0x000e220008000800 */
[----:B------:R-:W1:Y:S01]  /*4be0*/  LDC.64 R2, c[0x0][0x388] ;  /* 0x0000e200ff027b82 */ /* 0x000e620000000a00 */
[----:B-----5:R-:W-:Y:S01]  /*4bf0*/  IMAD R0, R18, 0x200, R19 ;  /* 0x0000020012007824 */ /* 0x020fe200078e0213 */
[----:B----4-:R-:W-:-:S03]  /*4c00*/  PRMT R6, R16, 0x9910, RZ ;  /* 0x0000991010067816 */ /* 0x010fc600000000ff */
[----:B0-----:R-:W-:Y:S02]  /*4c10*/  IMAD R5, R0, UR4, RZ ;  /* 0x0000000400057c24 */ /* 0x001fe4000f8e02ff */
        /* <DEDUP_REMOVED lines=18> */
.L_x_3669:
[----:B------:R-:W-:Y:S02]  /*4d40*/  HADD2.F32 R5, -RZ, R4.H0_H0 ;  /* 0x20000004ff057230 */ /* 0x000fe40000004100 */
[----:B------:R-:W-:-:S04]  /*4d50*/  IMAD.MOV.U32 R19, RZ, RZ, R22 ;  /* 0x000000ffff137224 */ /* 0x000fc800078e0016 */
[----:B------:R-:W0:Y:S02]  /*4d60*/  F2I.S64.TRUNC R4, R5 ;  /* 0x0000000500047311 */ /* 0x000e24000020d900 */
[----:B0-----:R0:W-:Y:S01]  /*4d70*/  STG.E.U8 desc[UR36][R2.64], R4 ;  /* 0x0000000402007986 */ /* 0x0011e2000c101124 */
[----:B------:R-:W-:Y:S05]  /*4d80*/  BRA `(.L_x_3665) ;  /* 0x0000000c00c07947 */ /* 0x000fea0003800000 */
.L_x_3668:
        /* <DEDUP_REMOVED lines=11> */
.L_x_3672:
[----:B------:R-:W-:Y:S02]  /*4e40*/  HADD2.F32 R4, -RZ, R4.H0_H0 ;  /* 0x20000004ff047230 */ /* 0x000fe40000004100 */
[----:B------:R-:W-:Y:S02]  /*4e50*/  IMAD.MOV.U32 R19, RZ, RZ, R22 ;  /* 0x000000ffff137224 */ /* 0x000fe400078e0016 */
[----:B------:R-:W0:Y:S02]  /*4e60*/  F2I.FTZ.TRUNC.NTZ R5, R4 ;  /* 0x0000000400057305 */ /* 0x000e24000021f100 */
[----:B0-----:R2:W-:Y:S01]  /*4e70*/  STG.E desc[UR36][R2.64], R5 ;  /* 0x0000000502007986 */ /* 0x0015e2000c101924 */
[----:B------:R-:W-:Y:S05]  /*4e80*/  BRA `(.L_x_3665) ;  /* 0x0000000c00807947 */ /* 0x000fea0003800000 */
.L_x_3671:
[----:B------:R-:W-:Y:S02]  /*4e90*/  HADD2.F32 R4, -RZ, R4.H0_H0 ;  /* 0x20000004ff047230 */ /* 0x000fe40000004100 */
[----:B------:R-:W-:Y:S02]  /*4ea0*/  IMAD.MOV.U32 R19, RZ, RZ, R22 ;  /* 0x000000ffff137224 */ /* 0x000fe400078e0016 */
[----:B------:R-:W0:Y:S02]  /*4eb0*/  F2I.FTZ.TRUNC.NTZ R5, R4 ;  /* 0x0000000400057305 */ /* 0x000e24000021f100 */
[----:B0-----:R0:W-:Y:S01]  /*4ec0*/  STG.E.U16 desc[UR36][R2.64], R5 ;  /* 0x0000000502007986 */ /* 0x0011e2000c101524 */
[----:B------:R-:W-:Y:S05]  /*4ed0*/  BRA `(.L_x_3665) ;  /* 0x0000000c006c7947 */ /* 0x000fea0003800000 */
.L_x_3667:
        /* <DEDUP_REMOVED lines=10> */
.L_x_3674:
[----:B------:R0:W-:Y:S01]  /*4f80*/  STG.E.U16 desc[UR36][R2.64], R4 ;  /* 0x0000000402007986 */ /* 0x0001e2000c101524 */
[----:B------:R-:W-:Y:S01]  /*4f90*/  IMAD.MOV.U32 R19, RZ, RZ, R22 ;  /* 0x000000ffff137224 */ /* 0x000fe200078e0016 */
[----:B------:R-:W-:Y:S06]  /*4fa0*/  BRA `(.L_x_3665) ;  /* 0x0000000c00387947 */ /* 0x000fec0003800000 */
.L_x_3673:
        /* <DEDUP_REMOVED lines=11> */
.L_x_3676:
[----:B------:R-:W-:Y:S02]  /*5060*/  HADD2.F32 R0, -RZ, R4.H0_H0 ;  /* 0x20000004ff007230 */ /* 0x000fe40000004100 */
[----:B------:R-:W-:-:S03]  /*5070*/  IMAD.MOV.U32 R19, RZ, RZ, R22 ;  /* 0x000000ffff137224 */ /* 0x000fc600078e0016 */
[----:B------:R-:W-:-:S04]  /*5080*/  F2FP.F16.F32.PACK_AB R0, RZ, R0 ;  /* 0x00000000ff00723e */ /* 0x000fc800000000ff */
[----:B------:R-:W-:-:S05]  /*5090*/  PRMT R0, R0, 0x5410, RZ ;  /* 0x0000541000007816 */ /* 0x000fca00000000ff */
[----:B------:R0:W-:Y:S01]  /*50a0*/  STG.E desc[UR36][R2.64], R0 ;  /* 0x0000000002007986 */ /* 0x0001e2000c101924 */
[----:B------:R-:W-:Y:S05]  /*50b0*/  BRA `(.L_x_3665) ;  /* 0x0000000800f47947 */ /* 0x000fea0003800000 */
.L_x_3675:
[----:B------:R-:W-:Y:S02]  /*50c0*/  HADD2.F32 R4, -RZ, R4.H0_H0 ;  /* 0x20000004ff047230 */ /* 0x000fe40000004100 */
[----:B------:R-:W-:-:S03]  /*50d0*/  IMAD.MOV.U32 R19, RZ, RZ, R22 ;  /* 0x000000ffff137224 */ /* 0x000fc600078e0016 */
[----:B------:R-:W-:-:S06]  /*50e0*/  FMUL.FTZ R4, R4, 1 ;  /* 0x3f80000004047820 */ /* 0x000fcc0000410000 */
[----:B------:R-:W0:Y:S02]  /*50f0*/  F2F.F64.F32 R4, R4 ;  /* 0x0000000400047310 */ /* 0x000e240000201800 */
[----:B0-----:R0:W-:Y:S01]  /*5100*/  STG.E.64 desc[UR36][R2.64], R4 ;  /* 0x0000000402007986 */ /* 0x0011e2000c101b24 */
[----:B------:R-:W-:Y:S05]  /*5110*/  BRA `(.L_x_3665) ;  /* 0x0000000800dc7947 */ /* 0x000fea0003800000 */
.L_x_3666:
        /* <DEDUP_REMOVED lines=14> */
.L_x_3679:
[----:B------:R-:W-:Y:S01]  /*5200*/  HADD2.F32 R4, -RZ, R4.H0_H0 ;  /* 0x20000004ff047230 */ /* 0x000fe20000004100 */
[----:B------:R-:W-:Y:S01]  /*5210*/  CS2R R6, SRZ ;  /* 0x0000000000067805 */ /* 0x000fe2000001ff00 */
[----:B------:R-:W-:-:S03]  /*5220*/  IMAD.MOV.U32 R19, RZ, RZ, R22 ;  /* 0x000000ffff137224 */ /* 0x000fc600078e0016 */
[----:B------:R-:W-:-:S06]  /*5230*/  FMUL.FTZ R4, R4, 1 ;  /* 0x3f80000004047820 */ /* 0x000fcc0000410000 */
[----:B------:R-:W0:Y:S02]  /*5240*/  F2F.F64.F32 R4, R4 ;  /* 0x0000000400047310 */ /* 0x000e240000201800 */
[----:B0-----:R0:W-:Y:S01]  /*5250*/  STG.E.128 desc[UR36][R2.64], R4 ;  /* 0x0000000402007986 */ /* 0x0011e2000c101d24 */
[----:B------:R-:W-:Y:S05]  /*5260*/  BRA `(.L_x_3665) ;  /* 0x0000000800887947 */ /* 0x000fea0003800000 */
.L_x_3678:
        /* <DEDUP_REMOVED lines=19> */
.L_x_3683:
[----:B------:R-:W-:Y:S05]  /*53a0*/  BSYNC.RECONVERGENT B0 ;  /* 0x0000000000007941 */ /* 0x000fea0003800200 */
.L_x_3682:
[----:B------:R-:W-:Y:S01]  /*53b0*/  LOP3.LUT R5, R0, 0x80, R5, 0xf8, !PT ;  /* 0x0000008000057812 */ /* 0x000fe200078ef805 */
[----:B------:R-:W-:-:S04]  /*53c0*/  IMAD.MOV.U32 R19, RZ, RZ, R22 ;  /* 0x000000ffff137224 */ /* 0x000fc800078e0016 */
[----:B------:R0:W-:Y:S01]  /*53d0*/  STG.E.U8 desc[UR36][R2.64], R5 ;  /* 0x0000000502007986 */ /* 0x0001e2000c101124 */
[----:B------:R-:W-:Y:S05]  /*53e0*/  BRA `(.L_x_3665) ;  /* 0x0000000800287947 */ /* 0x000fea0003800000 */
.L_x_3681:
        /* <DEDUP_REMOVED lines=15> */
.L_x_3685:
[----:B------:R-:W-:Y:S05]  /*54e0*/  BSYNC.RECONVERGENT B0 ;  /* 0x0000000000007941 */ /* 0x000fea0003800200 */
.L_x_3684:
[----:B------:R-:W-:Y:S01]  /*54f0*/  LOP3.LUT R5, R0, 0x80, R5, 0xf8, !PT ;  /* 0x0000008000057812 */ /* 0x000fe200078ef805 */
[----:B------:R-:W-:-:S04]  /*5500*/  IMAD.MOV.U32 R19, RZ, RZ, R22 ;  /* 0x000000ffff137224 */ /* 0x000fc800078e0016 */
[----:B------:R0:W-:Y:S01]  /*5510*/  STG.E.U8 desc[UR36][R2.64], R5 ;  /* 0x0000000502007986 */ /* 0x0001e2000c101124 */
[----:B------:R-:W-:Y:S05]  /*5520*/  BRA `(.L_x_3665) ;  /* 0x0000000400d87947 */ /* 0x000fea0003800000 */
.L_x_3680:
[----:B------:R-:W-:Y:S02]  /*5530*/  HADD2.F32 R0, -RZ, R4.H0_H0 ;  /* 0x20000004ff007230 */ /* 0x000fe40000004100 */
[----:B------:R-:W-:-:S03]  /*5540*/  IMAD.MOV.U32 R19, RZ, RZ, R22 ;  /* 0x000000ffff137224 */ /* 0x000fc600078e0016 */
[----:B------:R-:W-:-:S05]  /*5550*/  F2FP.BF16.F32.PACK_AB R0, RZ, R0 ;  /* 0x00000000ff00723e */ /* 0x000fca00000010ff */
[----:B------:R0:W-:Y:S01]  /*5560*/  STG.E.U16 desc[UR36][R2.64], R0 ;  /* 0x0000000002007986 */ /* 0x0001e2000c101524 */
[----:B------:R-:W-:Y:S05]  /*5570*/  BRA `(.L_x_3665) ;  /* 0x0000000400c47947 */ /* 0x000fea0003800000 */
.L_x_3677:
        /* <DEDUP_REMOVED lines=13> */
.L_x_3688:
        /* <DEDUP_REMOVED lines=13> */
.L_x_3691:
[----:B------:R-:W-:-:S04]  /*5720*/  SHF.R.U32.HI R0, RZ, 0x14, R5 ;  /* 0x00000014ff007819 */ /* 0x000fc80000011605 */
[----:B------:R-:W-:-:S04]  /*5730*/  LOP3.LUT R0, R0, 0x1, RZ, 0xc0, !PT ;  /* 0x0000000100007812 */ /* 0x000fc800078ec0ff */
[----:B------:R-:W-:-:S04]  /*5740*/  IADD3 R0, PT, PT, R5, 0x487ffff, R0 ;  /* 0x0487ffff05007810 */ /* 0x000fc80007ffe000 */
[----:B------:R-:W-:-:S04]  /*5750*/  SHF.R.U32.HI R0, RZ, 0x14, R0 ;  /* 0x00000014ff007819 */ /* 0x000fc80000011600 */
[----:B------:R-:W-:-:S07]  /*5760*/  LOP3.LUT R4, R0, 0xff, RZ, 0xc0, !PT ;  /* 0x000000ff00047812 */ /* 0x000fce00078ec0ff */
.L_x_3692:
[----:B------:R-:W-:-:S04]  /*5770*/  SHF.R.U32.HI R5, RZ, 0x18, R5 ;  /* 0x00000018ff057819 */ /* 0x000fc80000011605 */
[----:B------:R-:W-:-:S04]  /*5780*/  LOP3.LUT R4, R4, 0x80, R5, 0xf8, !PT ;  /* 0x0000008004047812 */ /* 0x000fc800078ef805 */
[----:B------:R-:W-:-:S07]  /*5790*/  PRMT R0, R4, 0x7610, R0 ;  /* 0x0000761004007816 */ /* 0x000fce0000000000 */
.L_x_3690:
[----:B------:R-:W-:Y:S05]  /*57a0*/  BSYNC.RECONVERGENT B0 ;  /* 0x0000000000007941 */ /* 0x000fea0003800200 */
.L_x_3689:
[----:B------:R0:W-:Y:S01]  /*57b0*/  STG.E.U8 desc[UR36][R2.64], R0 ;  /* 0x0000000002007986 */ /* 0x0001e2000c101124 */
[----:B------:R-:W-:Y:S01]  /*57c0*/  IMAD.MOV.U32 R19, RZ, RZ, R22 ;  /* 0x000000ffff137224 */ /* 0x000fe200078e0016 */
[----:B------:R-:W-:Y:S06]  /*57d0*/  BRA `(.L_x_3665) ;  /* 0x00000004002c7947 */ /* 0x000fec0003800000 */
.L_x_3687:
        /* <DEDUP_REMOVED lines=13> */
.L_x_3695:
[----:B------:R-:W-:-:S04]  /*58b0*/  SHF.R.U32.HI R0, RZ, 0x15, R5 ;  /* 0x00000015ff007819 */ /* 0x000fc80000011605 */
[----:B------:R-:W-:-:S04]  /*58c0*/  LOP3.LUT R0, R0, 0x1, RZ, 0xc0, !PT ;  /* 0x0000000100007812 */ /* 0x000fc800078ec0ff */
[----:B------:R-:W-:-:S04]  /*58d0*/  IADD3 R0, PT, PT, R5, 0x88fffff, R0 ;  /* 0x088fffff05007810 */ /* 0x000fc80007ffe000 */
[----:B------:R-:W-:-:S04]  /*58e0*/  SHF.R.U32.HI R0, RZ, 0x15, R0 ;  /* 0x00000015ff007819 */ /* 0x000fc80000011600 */
[----:B------:R-:W-:-:S07]  /*58f0*/  LOP3.LUT R4, R0, 0xff, RZ, 0xc0, !PT ;  /* 0x000000ff00047812 */ /* 0x000fce00078ec0ff */
.L_x_3696:
[----:B------:R-:W-:-:S04]  /*5900*/  SHF.R.U32.HI R5, RZ, 0x18, R5 ;  /* 0x00000018ff057819 */ /* 0x000fc80000011605 */
[----:B------:R-:W-:-:S04]  /*5910*/  LOP3.LUT R4, R4, 0x80, R5, 0xf8, !PT ;  /* 0x0000008004047812 */ /* 0x000fc800078ef805 */
[----:B------:R-:W-:-:S07]  /*5920*/  PRMT R0, R4, 0x7610, R0 ;  /* 0x0000761004007816 */ /* 0x000fce0000000000 */
.L_x_3694:
[----:B------:R-:W-:Y:S05]  /*5930*/  BSYNC.RECONVERGENT B0 ;  /* 0x0000000000007941 */ /* 0x000fea0003800200 */
.L_x_3693:
[----:B------:R0:W-:Y:S01]  /*5940*/  STG.E.U8 desc[UR36][R2.64], R0 ;  /* 0x0000000002007986 */ /* 0x0001e2000c101124 */
[----:B------:R-:W-:Y:S01]  /*5950*/  IMAD.MOV.U32 R19, RZ, RZ, R22 ;  /* 0x000000ffff137224 */ /* 0x000fe200078e0016 */
[----:B------:R-:W-:Y:S06]  /*5960*/  BRA `(.L_x_3665) ;  /* 0x0000000000c87947 */ /* 0x000fec0003800000 */
.L_x_3686:
[----:B------:R-:W-:-:S13]  /*5970*/  ISETP.NE.AND P0, PT, R0, 0x1c, PT ;  /* 0x0000001c0000780c */ /* 0x000fda0003f05270 */
[----:B------:R-:W-:Y:S05]  /*5980*/  @!P0 BRA `(.L_x_3697) ;  /* 0x0000000000b08947 */ /* 0x000fea0003800000 */
[----:B------:R-:W-:-:S13]  /*5990*/  ISETP.NE.AND P0, PT, R0, 0x1d, PT ;  /* 0x0000001d0000780c */ /* 0x000fda0003f05270 */
[----:B------:R-:W-:Y:S05]  /*59a0*/  @!P0 BRA `(.L_x_3698) ;  /* 0x0000000000948947 */ /* 0x000fea0003800000 */
[----:B------:R-:W-:-:S13]  /*59b0*/  ISETP.NE.AND P0, PT, R0, 0x2c, PT ;  /* 0x0000002c0000780c */ /* 0x000fda0003f05270 */
[----:B------:R-:W-:Y:S05]  /*59c0*/  @!P0 BRA `(.L_x_3699) ;  /* 0x0000000000488947 */ /* 0x000fea0003800000 */
.L_x_3670:
        /* <DEDUP_REMOVED lines=16> */
.L_x_3700:
[----:B------:R-:W-:Y:S01]  /*5ad0*/  IMAD.MOV.U32 R19, RZ, RZ, R22 ;  /* 0x000000ffff137224 */ /* 0x000fe200078e0016 */
[----:B------:R-:W-:Y:S06]  /*5ae0*/  BRA `(.L_x_3665) ;  /* 0x0000000000687947 */ /* 0x000fec0003800000 */
.L_x_3699:
        /* <DEDUP_REMOVED lines=17> */
.L_x_3698:
[----:B------:R-:W-:Y:S02]  /*5c00*/  HADD2.F32 R4, -RZ, R4.H0_H0 ;  /* 0x20000004ff047230 */ /* 0x000fe40000004100 */
[----:B------:R-:W-:-:S04]  /*5c10*/  IMAD.MOV.U32 R19, RZ, RZ, R22 ;  /* 0x000000ffff137224 */ /* 0x000fc800078e0016 */
[----:B------:R-:W0:Y:S02]  /*5c20*/  F2I.U64.TRUNC R4, R4 ;  /* 0x0000000400047311 */ /* 0x000e24000020d800 */
[----:B0-----:R0:W-:Y:S01]  /*5c30*/  STG.E.64 desc[UR36][R2.64], R4 ;  /* 0x0000000402007986 */ /* 0x0011e2000c101b24 */
[----:B------:R-:W-:Y:S05]  /*5c40*/  BRA `(.L_x_3665) ;  /* 0x0000000000107947 */ /* 0x000fea0003800000 */
.L_x_3697:
[----:B------:R-:W-:Y:S02]  /*5c50*/  HADD2.F32 R4, -RZ, R4.H0_H0 ;  /* 0x20000004ff047230 */ /* 0x000fe40000004100 */
[----:B------:R-:W-:Y:S02]  /*5c60*/  IMAD.MOV.U32 R19, RZ, RZ, R22 ;  /* 0x000000ffff137224 */ /* 0x000fe400078e0016 */
[----:B------:R-:W0:Y:S02]  /*5c70*/  F2I.FTZ.U32.TRUNC.NTZ R5, R4 ;  /* 0x0000000400057305 */ /* 0x000e24000021f000 */
[----:B0-----:R0:W-:Y:S03]  /*5c80*/  STG.E desc[UR36][R2.64], R5 ;  /* 0x0000000502007986 */ /* 0x0011e6000c101924 */
.L_x_3665:
[----:B------:R-:W-:Y:S05]  /*5c90*/  BSYNC.RECONVERGENT B6 ;  /* 0x0000000000067941 */ /* 0x000fea0003800200 */
.L_x_3664:
[----:B------:R-:W-:Y:S01]  /*5ca0*/  ISETP.GE.AND P0, PT, R19, R17, PT ;  /* 0x000000111300720c */ /* 0x000fe20003f06270 */
[----:B------:R-:W-:-:S12]  /*5cb0*/  BSSY.RECONVERGENT B6, `(.L_x_3701) ;  /* 0x00001f0000067945 */ /* 0x000fd80003800200 */
[----:B------:R-:W-:Y:S05]  /*5cc0*/  @P0 BRA `(.L_x_3702) ;  /* 0x0000001c00b80947 */ /* 0x000fea0003800000 */
[----:B------:R-:W4:Y:S01]  /*5cd0*/  LDCU UR4, c[0x0][0x3a8] ;  /* 0x00007500ff0477ac */ /* 0x000f220008000800 */
[----:B0123--:R-:W0:Y:S01]  /*5ce0*/  LDC.64 R2, c[0x0][0x388] ;  /* 0x0000e200ff027b82 */ /* 0x00fe220000000a00 */
[----:B-----5:R-:W-:Y:S01]  /*5cf0*/  IMAD R0, R18, 0x200, R19 ;  /* 0x0000020012007824 */ /* 0x020fe200078e0213 */
[----:B----4-:R-:W-:-:S03]  /*5d00*/  PRMT R4, R16, 0x9910, RZ ;  /* 0x0000991010047816 */ /* 0x010fc600000000ff */
[----:B------:R-:W-:Y:S02]  /*5d10*/  IMAD R5, R0, UR4, RZ ;  /* 0x0000000400057c24 */ /* 0x000fe4000f8e02ff */
        /* <DEDUP_REMOVED lines=17> */
.L_x_3706:
[----:B------:R-:W-:-:S06]  /*5e30*/  HADD2.F32 R5, -RZ, R26.H0_H0 ;  /* 0x2000001aff057230 */ /* 0x000fcc0000004100 */
[----:B------:R-:W0:Y:S02]  /*5e40*/  F2I.S64.TRUNC R4, R5 ;  /* 0x0000000500047311 */ /* 0x000e24000020d900 */
[----:B0-----:R3:W-:Y:S01]  /*5e50*/  STG.E.U8 desc[UR36][R2.64], R4 ;  /* 0x0000000402007986 */ /* 0x0017e2000c101124 */
[----:B------:R-:W-:Y:S05]  /*5e60*/  BRA `(.L_x_3708) ;  /* 0x0000000c006c7947 */ /* 0x000fea0003800000 */
.L_x_3705:
        /* <DEDUP_REMOVED lines=10> */
.L_x_3710:
[----:B------:R-:W-:-:S04]  /*5f10*/  HADD2.F32 R26, -RZ, R26.H0_H0 ;  /* 0x2000001aff1a7230 */ /* 0x000fc80000004100 */
[----:B------:R-:W0:Y:S02]  /*5f20*/  F2I.FTZ.TRUNC.NTZ R5, R26 ;  /* 0x0000001a00057305 */ /* 0x000e24000021f100 */
[----:B0-----:R2:W-:Y:S01]  /*5f30*/  STG.E desc[UR36][R2.64], R5 ;  /* 0x0000000502007986 */ /* 0x0015e2000c101924 */
[----:B------:R-:W-:Y:S05]  /*5f40*/  BRA `(.L_x_3708) ;  /* 0x0000000c00347947 */ /* 0x000fea0003800000 */
.L_x_3709:
[----:B------:R-:W-:-:S04]  /*5f50*/  HADD2.F32 R26, -RZ, R26.H0_H0 ;  /* 0x2000001aff1a7230 */ /* 0x000fc80000004100 */
[----:B------:R-:W0:Y:S02]  /*5f60*/  F2I.FTZ.TRUNC.NTZ R5, R26 ;  /* 0x0000001a00057305 */ /* 0x000e24000021f100 */
[----:B0-----:R0:W-:Y:S01]  /*5f70*/  STG.E.U16 desc[UR36][R2.64], R5 ;  /* 0x0000000502007986 */ /* 0x0011e2000c101524 */
[----:B------:R-:W-:Y:S05]  /*5f80*/  BRA `(.L_x_3708) ;  /* 0x0000000c00247947 */ /* 0x000fea0003800000 */
.L_x_3704:
        /* <DEDUP_REMOVED lines=9> */
.L_x_3712:
[----:B------:R0:W-:Y:S01]  /*6020*/  STG.E.U16 desc[UR36][R2.64], R26 ;  /* 0x0000001a02007986 */ /* 0x0001e2000c101524 */
[----:B------:R-:W-:Y:S05]  /*6030*/  BRA `(.L_x_3708) ;  /* 0x0000000800f87947 */ /* 0x000fea0003800000 */
.L_x_3711:
        /* <DEDUP_REMOVED lines=10> */
.L_x_3714:
[----:B------:R-:W-:-:S05]  /*60e0*/  HADD2.F32 R0, -RZ, R26.H0_H0 ;  /* 0x2000001aff007230 */ /* 0x000fca0000004100 */
[----:B------:R-:W-:-:S04]  /*60f0*/  F2FP.F16.F32.PACK_AB R0, RZ, R0 ;  /* 0x00000000ff00723e */ /* 0x000fc800000000ff */
[----:B------:R-:W-:-:S05]  /*6100*/  PRMT R0, R0, 0x5410, RZ ;  /* 0x0000541000007816 */ /* 0x000fca00000000ff */
[----:B------:R0:W-:Y:S01]  /*6110*/  STG.E desc[UR36][R2.64], R0 ;  /* 0x0000000002007986 */ /* 0x0001e2000c101924 */
[----:B------:R-:W-:Y:S05]  /*6120*/  BRA `(.L_x_3708) ;  /* 0x0000000800bc7947 */ /* 0x000fea0003800000 */
.L_x_3713:
[----:B------:R-:W-:-:S05]  /*6130*/  HADD2.F32 R4, -RZ, R26.H0_H0 ;  /* 0x2000001aff047230 */ /* 0x000fca0000004100 */
[----:B------:R-:W-:-:S06]  /*6140*/  FMUL.FTZ R4, R4, 1 ;  /* 0x3f80000004047820 */ /* 0x000fcc0000410000 */
[----:B------:R-:W0:Y:S02]  /*6150*/  F2F.F64.F32 R4, R4 ;  /* 0x0000000400047310 */ /* 0x000e240000201800 */
[----:B0-----:R0:W-:Y:S01]  /*6160*/  STG.E.64 desc[UR36][R2.64], R4 ;  /* 0x0000000402007986 */ /* 0x0011e2000c101b24 */
[----:B------:R-:W-:Y:S05]  /*6170*/  BRA `(.L_x_3708) ;  /* 0x0000000800a87947 */ /* 0x000fea0003800000 */
.L_x_3703:
        /* <DEDUP_REMOVED lines=14> */
.L_x_3718:
        /* <DEDUP_REMOVED lines=18> */
.L_x_3721:
[----:B------:R-:W-:-:S04]  /*6380*/  SHF.R.U32.HI R5, RZ, 0x18, R5 ;  /* 0x00000018ff057819 */ /* 0x000fc80000011605 */
[----:B------:R-:W-:-:S07]  /*6390*/  LOP3.LUT R0, R0, 0x80, R5, 0xf8, !PT ;  /* 0x0000008000007812 */ /* 0x000fce00078ef805 */
.L_x_3720:
[----:B------:R-:W-:Y:S05]  /*63a0*/  BSYNC.RECONVERGENT B0 ;  /* 0x0000000000007941 */ /* 0x000fea0003800200 */
.L_x_3719:
[----:B------:R0:W-:Y:S01]  /*63b0*/  STG.E.U8 desc[UR36][R2.64], R0 ;  /* 0x0000000002007986 */ /* 0x0001e2000c101124 */
[----:B------:R-:W-:Y:S05]  /*63c0*/  BRA `(.L_x_3708) ;  /* 0x0000000800147947 */ /* 0x000fea0003800000 */
.L_x_3717:
        /* <DEDUP_REMOVED lines=18> */
.L_x_3724:
[----:B------:R-:W-:-:S04]  /*64f0*/  SHF.R.U32.HI R5, RZ, 0x18, R5 ;  /* 0x00000018ff057819 */ /* 0x000fc80000011605 */
[----:B------:R-:W-:-:S07]  /*6500*/  LOP3.LUT R0, R0, 0x80, R5, 0xf8, !PT ;  /* 0x0000008000007812 */ /* 0x000fce00078ef805 */
.L_x_3723:
[----:B------:R-:W-:Y:S05]  /*6510*/  BSYNC.RECONVERGENT B0 ;  /* 0x0000000000007941 */ /* 0x000fea0003800200 */
.L_x_3722:
[----:B------:R0:W-:Y:S01]  /*6520*/  STG.E.U8 desc[UR36][R2.64], R0 ;  /* 0x0000000002007986 */ /* 0x0001e2000c101124 */
[----:B------:R-:W-:Y:S05]  /*6530*/  BRA `(.L_x_3708) ;  /* 0x0000000400b87947 */ /* 0x000fea0003800000 */
.L_x_3716:
        /* <DEDUP_REMOVED lines=22> */
.L_x_3726:
[----:B------:R-:W-:-:S06]  /*66a0*/  HADD2.F32 R4, -RZ, R26.H0_H0 ;  /* 0x2000001aff047230 */ /* 0x000fcc0000004100 */
[----:B------:R-:W0:Y:S02]  /*66b0*/  F2I.U64.TRUNC R4, R4 ;  /* 0x0000000400047311 */ /* 0x000e24000020d800 */
[----:B0-----:R0:W-:Y:S01]  /*66c0*/  STG.E.64 desc[UR36][R2.64], R4 ;  /* 0x0000000402007986 */ /* 0x0011e2000c101b24 */
[----:B------:R-:W-:Y:S05]  /*66d0*/  BRA `(.L_x_3708) ;  /* 0x0000000400507947 */ /* 0x000fea0003800000 */
.L_x_3725:
[----:B------:R-:W-:-:S04]  /*66e0*/  HADD2.F32 R26, -RZ, R26.H0_H0 ;  /* 0x2000001aff1a7230 */ /* 0x000fc80000004100 */
[----:B------:R-:W0:Y:S02]  /*66f0*/  F2I.FTZ.U32.TRUNC.NTZ R5, R26 ;  /* 0x0000001a00057305 */ /* 0x000e24000021f000 */
[----:B0-----:R0:W-:Y:S01]  /*6700*/  STG.E desc[UR36][R2.64], R5 ;  /* 0x0000000502007986 */ /* 0x0011e2000c101924 */
[----:B------:R-:W-:Y:S05]  /*6710*/  BRA `(.L_x_3708) ;  /* 0x0000000400407947 */ /* 0x000fea0003800000 */
.L_x_3715:
        /* <DEDUP_REMOVED lines=11> */
.L_x_3728:
[----:B------:R-:W-:Y:S01]  /*67d0*/  HADD2.F32 R26, -RZ, R26.H0_H0 ;  /* 0x2000001aff1a7230 */ /* 0x000fe20000004100 */
[----:B------:R-:W-:-:S04]  /*67e0*/  CS2R R6, SRZ ;  /* 0x0000000000067805 */ /* 0x000fc8000001ff00 */
[----:B------:R-:W-:-:S06]  /*67f0*/  FMUL.FTZ R4, R26, 1 ;  /* 0x3f8000001a047820 */ /* 0x000fcc0000410000 */
[----:B------:R-:W0:Y:S02]  /*6800*/  F2F.F64.F32 R4, R4 ;  /* 0x0000000400047310 */ /* 0x000e240000201800 */
[----:B0-----:R0:W-:Y:S01]  /*6810*/  STG.E.128 desc[UR36][R2.64], R4 ;  /* 0x0000000402007986 */ /* 0x0011e2000c101d24 */
[----:B------:R-:W-:Y:S05]  /*6820*/  BRA `(.L_x_3708) ;  /* 0x0000000000fc7947 */ /* 0x000fea0003800000 */
.L_x_3727:
[----:B------:R-:W-:-:S13]  /*6830*/  ISETP.NE.AND P0, PT, R0, 0xf, PT ;  /* 0x0000000f0000780c */ /* 0x000fda0003f05270 */
[----:B------:R-:W-:Y:S05]  /*6840*/  @!P0 BRA `(.L_x_3729) ;  /* 0x0000000000e88947 */ /* 0x000fea0003800000 */
[----:B------:R-:W-:-:S13]  /*6850*/  ISETP.NE.AND P0, PT, R0, 0x17, PT ;  /* 0x000000170000780c */ /* 0x000fda0003f05270 */
[----:B------:R-:W-:Y:S05]  /*6860*/  @!P0 BRA `(.L_x_3730) ;  /* 0x0000000000908947 */ /* 0x000fea0003800000 */
[----:B------:R-:W-:-:S13]  /*6870*/  ISETP.NE.AND P0, PT, R0, 0x18, PT ;  /* 0x000000180000780c */ /* 0x000fda0003f05270 */
[----:B------:R-:W-:Y:S05]  /*6880*/  @!P0 BRA `(.L_x_3731) ;  /* 0x0000000000448947 */ /* 0x000fea0003800000 */
.L_x_3707:
        /* <DEDUP_REMOVED lines=16> */
.L_x_3732:
[----:B------:R-:W-:Y:S05]  /*6990*/  BRA `(.L_x_3708) ;  /* 0x0000000000a07947 */ /* 0x000fea0003800000 */
.L_x_3731:
        /* <DEDUP_REMOVED lines=13> */
.L_x_3734:
[----:B------:R-:W-:Y:S05]  /*6a70*/  BSYNC.RECONVERGENT B0 ;  /* 0x0000000000007941 */ /* 0x000fea0003800200 */
.L_x_3733:
[----:B------:R-:W-:-:S05]  /*6a80*/  LOP3.LUT R5, R0, 0x80, R5, 0xf8, !PT ;  /* 0x0000008000057812 */ /* 0x000fca00078ef805 */
[----:B------:R0:W-:Y:S01]  /*6a90*/  STG.E.U8 desc[UR36][R2.64], R5 ;  /* 0x0000000502007986 */ /* 0x0001e2000c101124 */
[----:B------:R-:W-:Y:S05]  /*6aa0*/  BRA `(.L_x_3708) ;  /* 0x00000000005c7947 */ /* 0x000fea0003800000 */
.L_x_3730:
        /* <DEDUP_REMOVED lines=12> */
.L_x_3736:
[----:B------:R-:W-:Y:S01]  /*6b70*/  IMAD.MOV.U32 R0, RZ, RZ, 0x7f ;  /* 0x0000007fff007424 */ /* 0x000fe200078e00ff */
[----:B------:R-:W-:-:S04]  /*6b80*/  ISETP.GT.U32.AND P0, PT, R4, 0x7f800000, PT ;  /* 0x7f8000000400780c */ /* 0x000fc80003f04070 */
[----:B------:R-:W-:-:S09]  /*6b90*/  SEL R0, R0, 0x7c, P0 ;  /* 0x0000007c00007807 */ /* 0x000fd20000000000 */
.L_x_3737:
[----:B------:R-:W-:Y:S05]  /*6ba0*/  BSYNC.RECONVERGENT B0 ;  /* 0x0000000000007941 */ /* 0x000fea0003800200 */
.L_x_3735:
[----:B------:R-:W-:-:S04]  /*6bb0*/  SHF.R.U32.HI R5, RZ, 0x18, R5 ;  /* 0x00000018ff057819 */ /* 0x000fc80000011605 */
[----:B------:R-:W-:-:S05]  /*6bc0*/  LOP3.LUT R5, R0, 0x80, R5, 0xf8, !PT ;  /* 0x0000008000057812 */ /* 0x000fca00078ef805 */
[----:B------:R0:W-:Y:S01]  /*6bd0*/  STG.E.U8 desc[UR36][R2.64], R5 ;  /* 0x0000000502007986 */ /* 0x0001e2000c101124 */
[----:B------:R-:W-:Y:S05]  /*6be0*/  BRA `(.L_x_3708) ;  /* 0x00000000000c7947 */ /* 0x000fea0003800000 */
.L_x_3729:
[----:B------:R-:W-:-:S05]  /*6bf0*/  HADD2.F32 R0, -RZ, R26.H0_H0 ;  /* 0x2000001aff007230 */ /* 0x000fca0000004100 */
[----:B------:R-:W-:-:S05]  /*6c00*/  F2FP.BF16.F32.PACK_AB R0, RZ, R0 ;  /* 0x00000000ff00723e */ /* 0x000fca00000010ff */
[----:B------:R0:W-:Y:S02]  /*6c10*/  STG.E.U16 desc[UR36][R2.64], R0 ;  /* 0x0000000002007986 */ /* 0x0001e4000c101524 */
.L_x_3708:
        /* <DEDUP_REMOVED lines=25> */
.L_x_3741:
[----:B------:R-:W-:-:S06]  /*6db0*/  HADD2.F32 R5, -RZ, R24.H0_H0 ;  /* 0x20000018ff057230 */ /* 0x000fcc0000004100 */
[----:B------:R-:W0:Y:S02]  /*6dc0*/  F2I.S64.TRUNC R4, R5 ;  /* 0x0000000500047311 */ /* 0x000e24000020d900 */
[----:B0-----:R0:W-:Y:S01]  /*6dd0*/  STG.E.U8 desc[UR36][R2.64], R4 ;  /* 0x0000000402007986 */ /* 0x0011e2000c101124 */
[----:B------:R-:W-:Y:S05]  /*6de0*/  BRA `(.L_x_3743) ;  /* 0x0000000c006c7947 */ /* 0x000fea0003800000 */
.L_x_3740:
        /* <DEDUP_REMOVED lines=10> */
.L_x_3745:
[----:B------:R-:W-:-:S04]  /*6e90*/  HADD2.F32 R24, -RZ, R24.H0_H0 ;  /* 0x20000018ff187230 */ /* 0x000fc80000004100 */
[----:B------:R-:W0:Y:S02]  /*6ea0*/  F2I.FTZ.TRUNC.NTZ R5, R24 ;  /* 0x0000001800057305 */ /* 0x000e24000021f100 */
[----:B0-----:R0:W-:Y:S01]  /*6eb0*/  STG.E desc[UR36][R2.64], R5 ;  /* 0x0000000502007986 */ /* 0x0011e2000c101924 */
[----:B------:R-:W-:Y:S05]  /*6ec0*/  BRA `(.L_x_3743) ;  /* 0x0000000c00347947 */ /* 0x000fea0003800000 */
.L_x_3744:
[----:B------:R-:W-:-:S04]  /*6ed0*/  HADD2.F32 R24, -RZ, R24.H0_H0 ;  /* 0x20000018ff187230 */ /* 0x000fc80000004100 */
[----:B------:R-:W0:Y:S02]  /*6ee0*/  F2I.FTZ.TRUNC.NTZ R5, R24 ;  /* 0x0000001800057305 */ /* 0x000e24000021f100 */
[----:B0-----:R0:W-:Y:S01]  /*6ef0*/  STG.E.U16 desc[UR36][R2.64], R5 ;  /* 0x0000000502007986 */ /* 0x0011e2000c101524 */
[----:B------:R-:W-:Y:S05]  /*6f00*/  BRA `(.L_x_3743) ;  /* 0x0000000c00247947 */ /* 0x000fea0003800000 */
.L_x_3739:
        /* <DEDUP_REMOVED lines=9> */
.L_x_3747:
[----:B------:R0:W-:Y:S01]  /*6fa0*/  STG.E.U16 desc[UR36][R2.64], R24 ;  /* 0x0000001802007986 */ /* 0x0001e2000c101524 */
[----:B------:R-:W-:Y:S05]  /*6fb0*/  BRA `(.L_x_3743) ;  /* 0x0000000800f87947 */ /* 0x000fea0003800000 */
.L_x_3746:
        /* <DEDUP_REMOVED lines=10> */
.L_x_3749:
[----:B------:R-:W-:-:S05]  /*7060*/  HADD2.F32 R0, -RZ, R24.H0_H0 ;  /* 0x20000018ff007230 */ /* 0x000fca0000004100 */
[----:B------:R-:W-:-:S04]  /*7070*/  F2FP.F16.F32.PACK_AB R0, RZ, R0 ;  /* 0x00000000ff00723e */ /* 0x000fc800000000ff */
[----:B------:R-:W-:-:S05]  /*7080*/  PRMT R0, R0, 0x5410, RZ ;  /* 0x0000541000007816 */ /* 0x000fca00000000ff */
[----:B------:R0:W-:Y:S01]  /*7090*/  STG.E desc[UR36][R2.64], R0 ;  /* 0x0000000002007986 */ /* 0x0001e2000c101924 */
[----:B------:R-:W-:Y:S05]  /*70a0*/  BRA `(.L_x_3743) ;  /* 0x0000000800bc7947 */ /* 0x000fea0003800000 */
.L_x_3748:
[----:B------:R-:W-:-:S05]  /*70b0*/  HADD2.F32 R4, -RZ, R24.H0_H0 ;  /* 0x20000018ff047230 */ /* 0x000fca0000004100 */
[----:B------:R-:W-:-:S06]  /*70c0*/  FMUL.FTZ R4, R4, 1 ;  /* 0x3f80000004047820 */ /* 0x000fcc0000410000 */
[----:B------:R-:W0:Y:S02]  /*70d0*/  F2F.F64.F32 R4, R4 ;  /* 0x0000000400047310 */ /* 0x000e240000201800 */
[----:B0-----:R0:W-:Y:S01]  /*70e0*/  STG.E.64 desc[UR36][R2.64], R4 ;  /* 0x0000000402007986 */ /* 0x0011e2000c101b24 */
[----:B------:R-:W-:Y:S05]  /*70f0*/  BRA `(.L_x_3743) ;  /* 0x0000000800a87947 */ /* 0x000fea0003800000 */
.L_x_3738:
        /* <DEDUP_REMOVED lines=14> */
.L_x_3753:
        /* <DEDUP_REMOVED lines=18> */
.L_x_3756:
[----:B------:R-:W-:-:S04]  /*7300*/  SHF.R.U32.HI R5, RZ, 0x18, R5 ;  /* 0x00000018ff057819 */ /* 0x000fc80000011605 */
[----:B------:R-:W-:-:S07]  /*7310*/  LOP3.LUT R0, R0, 0x80, R5, 0xf8, !PT ;  /* 0x0000008000007812 */ /* 0x000fce00078ef805 */
.L_x_3755:
[----:B------:R-:W-:Y:S05]  /*7320*/  BSYNC.RECONVERGENT B0 ;  /* 0x0000000000007941 */ /* 0x000fea0003800200 */
.L_x_3754:
[----:B------:R4:W-:Y:S01]  /*7330*/  STG.E.U8 desc[UR36][R2.64], R0 ;  /* 0x0000000002007986 */ /* 0x0009e2000c101124 */
[----:B------:R-:W-:Y:S05]  /*7340*/  BRA `(.L_x_3743) ;  /* 0x0000000800147947 */ /* 0x000fea0003800000 */
.L_x_3752:
        /* <DEDUP_REMOVED lines=18> */
.L_x_3759:
[----:B------:R-:W-:-:S04]  /*7470*/  SHF.R.U32.HI R5, RZ, 0x18, R5 ;  /* 0x00000018ff057819 */ /* 0x000fc80000011605 */
[----:B------:R-:W-:-:S07]  /*7480*/  LOP3.LUT R0, R0, 0x80, R5, 0xf8, !PT ;  /* 0x0000008000007812 */ /* 0x000fce00078ef805 */
.L_x_3758:
[----:B------:R-:W-:Y:S05]  /*7490*/  BSYNC.RECONVERGENT B0 ;  /* 0x0000000000007941 */ /* 0x000fea0003800200 */
.L_x_3757:
[----:B------:R3:W-:Y:S01]  /*74a0*/  STG.E.U8 desc[UR36][R2.64], R0 ;  /* 0x0000000002007986 */ /* 0x0007e2000c101124 */
[----:B------:R-:W-:Y:S05]  /*74b0*/  BRA `(.L_x_3743) ;  /* 0x0000000400b87947 */ /* 0x000fea0003800000 */
.L_x_3751:
        /* <DEDUP_REMOVED lines=22> */
.L_x_3761:
[----:B------:R-:W-:-:S06]  /*7620*/  HADD2.F32 R4, -RZ, R24.H0_H0 ;  /* 0x20000018ff047230 */ /* 0x000fcc0000004100 */
[----:B------:R-:W0:Y:S02]  /*7630*/  F2I.U64.TRUNC R4, R4 ;  /* 0x0000000400047311 */ /* 0x000e24000020d800 */
[----:B0-----:R0:W-:Y:S01]  /*7640*/  STG.E.64 desc[UR36][R2.64], R4 ;  /* 0x0000000402007986 */ /* 0x0011e2000c101b24 */
[----:B------:R-:W-:Y:S05]  /*7650*/  BRA `(.L_x_3743) ;  /* 0x0000000400507947 */ /* 0x000fea0003800000 */
.L_x_3760:
[----:B------:R-:W-:-:S04]  /*7660*/  HADD2.F32 R24, -RZ, R24.H0_H0 ;  /* 0x20000018ff187230 */ /* 0x000fc80000004100 */
[----:B------:R-:W0:Y:S02]  /*7670*/  F2I.FTZ.U32.TRUNC.NTZ R5, R24 ;  /* 0x0000001800057305 */ /* 0x000e24000021f000 */
[----:B0-----:R2:W-:Y:S01]  /*7680*/  STG.E desc[UR36][R2.64], R5 ;  /* 0x0000000502007986 */ /* 0x0015e2000c101924 */
[----:B------:R-:W-:Y:S05]  /*7690*/  BRA `(.L_x_3743) ;  /* 0x0000000400407947 */ /* 0x000fea0003800000 */
.L_x_3750:
        /* <DEDUP_REMOVED lines=11> */
.L_x_3763:
[----:B------:R-:W-:Y:S01]  /*7750*/  HADD2.F32 R24, -RZ, R24.H0_H0 ;  /* 0x20000018ff187230 */ /* 0x000fe20000004100 */
[----:B------:R-:W-:-:S04]  /*7760*/  CS2R R6, SRZ ;  /* 0x0000000000067805 */ /* 0x000fc8000001ff00 */
[----:B------:R-:W-:-:S06]  /*7770*/  FMUL.FTZ R4, R24, 1 ;  /* 0x3f80000018047820 */ /* 0x000fcc0000410000 */
[----:B------:R-:W0:Y:S02]  /*7780*/  F2F.F64.F32 R4, R4 ;  /* 0x0000000400047310 */ /* 0x000e240000201800 */
[----:B0-----:R0:W-:Y:S01]  /*7790*/  STG.E.128 desc[UR36][R2.64], R4 ;  /* 0x0000000402007986 */ /* 0x0011e2000c101d24 */
[----:B------:R-:W-:Y:S05]  /*77a0*/  BRA `(.L_x_3743) ;  /* 0x0000000000fc7947 */ /* 0x000fea0003800000 */
.L_x_3762:
[----:B------:R-:W-:-:S13]  /*77b0*/  ISETP.NE.AND P0, PT, R0, 0xf, PT ;  /* 0x0000000f0000780c */ /* 0x000fda0003f05270 */
[----:B------:R-:W-:Y:S05]  /*77c0*/  @!P0 BRA `(.L_x_3764) ;  /* 0x0000000000e88947 */ /* 0x000fea0003800000 */
[----:B------:R-:W-:-:S13]  /*77d0*/  ISETP.NE.AND P0, PT, R0, 0x17, PT ;  /* 0x000000170000780c */ /* 0x000fda0003f05270 */
[----:B------:R-:W-:Y:S05]  /*77e0*/  @!P0 BRA `(.L_x_3765) ;  /* 0x0000000000908947 */ /* 0x000fea0003800000 */
[----:B------:R-:W-:-:S13]  /*77f0*/  ISETP.NE.AND P0, PT, R0, 0x18, PT ;  /* 0x000000180000780c */ /* 0x000fda0003f05270 */
[----:B------:R-:W-:Y:S05]  /*7800*/  @!P0 BRA `(.L_x_3766) ;  /* 0x0000000000448947 */ /* 0x000fea0003800000 */
.L_x_3742:
        /* <DEDUP_REMOVED lines=16> */
.L_x_3767:
[----:B------:R-:W-:Y:S05]  /*7910*/  BRA `(.L_x_3743) ;  /* 0x0000000000a07947 */ /* 0x000fea0003800000 */
.L_x_3766:
        /* <DEDUP_REMOVED lines=13> */
.L_x_3769:
[----:B------:R-:W-:Y:S05]  /*79f0*/  BSYNC.RECONVERGENT B0 ;  /* 0x0000000000007941 */ /* 0x000fea0003800200 */
.L_x_3768:
[----:B------:R-:W-:-:S05]  /*7a00*/  LOP3.LUT R5, R0, 0x80, R5, 0xf8, !PT ;  /* 0x0000008000057812 */ /* 0x000fca00078ef805 */
[----:B------:R0:W-:Y:S01]  /*7a10*/  STG.E.U8 desc[UR36][R2.64], R5 ;  /* 0x0000000502007986 */ /* 0x0001e2000c101124 */
[----:B------:R-:W-:Y:S05]  /*7a20*/  BRA `(.L_x_3743) ;  /* 0x00000000005c7947 */ /* 0x000fea0003800000 */
.L_x_3765:
        /* <DEDUP_REMOVED lines=12> */
.L_x_3771:
[----:B------:R-:W-:Y:S01]  /*7af0*/  IMAD.MOV.U32 R0, RZ, RZ, 0x7f ;  /* 0x0000007fff007424 */ /* 0x000fe200078e00ff */
[----:B------:R-:W-:-:S04]  /*7b00*/  ISETP.GT.U32.AND P0, PT, R4, 0x7f800000, PT ;  /* 0x7f8000000400780c */ /* 0x000fc80003f04070 */
[----:B------:R-:W-:-:S09]  /*7b10*/  SEL R0, R0, 0x7c, P0 ;  /* 0x0000007c00007807 */ /* 0x000fd20000000000 */
.L_x_3772:
[----:B------:R-:W-:Y:S05]  /*7b20*/  BSYNC.RECONVERGENT B0 ;  /* 0x0000000000007941 */ /* 0x000fea0003800200 */
.L_x_3770:
[----:B------:R-:W-:-:S04]  /*7b30*/  SHF.R.U32.HI R5, RZ, 0x18, R5 ;  /* 0x00000018ff057819 */ /* 0x000fc80000011605 */
[----:B------:R-:W-:-:S05]  /*7b40*/  LOP3.LUT R5, R0, 0x80, R5, 0xf8, !PT ;  /* 0x0000008000057812 */ /* 0x000fca00078ef805 */
[----:B------:R0:W-:Y:S01]  /*7b50*/  STG.E.U8 desc[UR36][R2.64], R5 ;  /* 0x0000000502007986 */ /* 0x0001e2000c101124 */
[----:B------:R-:W-:Y:S05]  /*7b60*/  BRA `(.L_x_3743) ;  /* 0x00000000000c7947 */ /* 0x000fea0003800000 */
.L_x_3764:
[----:B------:R-:W-:-:S05]  /*7b70*/  HADD2.F32 R0, -RZ, R24.H0_H0 ;  /* 0x20000018ff007230 */ /* 0x000fca0000004100 */
[----:B------:R-:W-:-:S05]  /*7b80*/  F2FP.BF16.F32.PACK_AB R0, RZ, R0 ;  /* 0x00000000ff00723e */ /* 0x000fca00000010ff */
[----:B------:R0:W-:Y:S02]  /*7b90*/  STG.E.U16 desc[UR36][R2.64], R0 ;  /* 0x0000000002007986 */ /* 0x0001e4000c101524 */
.L_x_3743:
[----:B------:R-:W-:-:S07]  /*7ba0*/  VIADD R19, R19, 0x80 ;  /* 0x0000008013137836 */ /* 0x000fce0000000000 */
.L_x_3702:
[----:B------:R-:W-:Y:S05]  /*7bb0*/  BSYNC.RECONVERGENT B6 ;  /* 0x0000000000067941 */ /* 0x000fea0003800200 */
.L_x_3701:
[----:B------:R-:W-:-:S13]  /*7bc0*/  ISETP.GE.AND P0, PT, R19, R17, PT ;  /* 0x000000111300720c */ /* 0x000fda0003f06270 */
[----:B------:R-:W-:Y:S05]  /*7bd0*/  @P0 EXIT ;  /* 0x000000000000094d */ /* 0x000fea0003800000 */
[----:B01234-:R-:W0:Y:S01]  /*7be0*/  LDC.64 R2, c[0x0][0x388] ;  /* 0x0000e200ff027b82 */ /* 0x01fe220000000a00 */
[----:B------:R-:W1:Y:S01]  /*7bf0*/  LDCU UR4, c[0x0][0x3a8] ;  /* 0x00007500ff0477ac */ /* 0x000e620008000800 */
[----:B-----5:R-:W-:Y:S01]  /*7c00*/  PRMT R0, R16, 0x9910, RZ ;  /* 0x0000991010007816 */ /* 0x020fe200000000ff */
        /* <DEDUP_REMOVED lines=18> */
.L_x_3776:
[----:B------:R-:W-:-:S06]  /*7d30*/  HADD2.F32 R5, -RZ, R23.H0_H0 ;  /* 0x20000017ff057230 */ /* 0x000fcc0000004100 */
[----:B------:R-:W0:Y:S02]  /*7d40*/  F2I.S64.TRUNC R4, R5 ;  /* 0x0000000500047311 */ /* 0x000e24000020d900 */
[----:B0-----:R-:W-:Y:S01]  /*7d50*/  STG.E.U8 desc[UR36][R2.64], R4 ;  /* 0x0000000402007986 */ /* 0x001fe2000c101124 */
[----:B------:R-:W-:Y:S05]  /*7d60*/  EXIT ;  /* 0x000000000000794d */ /* 0x000fea0003800000 */
.L_x_3775:
        /* <DEDUP_REMOVED lines=10> */
.L_x_3779:
[----:B------:R-:W-:-:S06]  /*7e10*/  HADD2.F32 R23, -RZ, R23.H0_H0 ;  /* 0x20000017ff177230 */ /* 0x000fcc0000004100 */
[----:B------:R-:W0:Y:S02]  /*7e20*/  F2I.FTZ.TRUNC.NTZ R23, R23 ;  /* 0x0000001700177305 */ /* 0x000e24000021f100 */
[----:B0-----:R-:W-:Y:S01]  /*7e30*/  STG.E desc[UR36][R2.64], R23 ;  /* 0x0000001702007986 */ /* 0x001fe2000c101924 */
[----:B------:R-:W-:Y:S05]  /*7e40*/  EXIT ;  /* 0x000000000000794d */ /* 0x000fea0003800000 */
.L_x_3778:
[----:B------:R-:W-:-:S06]  /*7e50*/  HADD2.F32 R23, -RZ, R23.H0_H0 ;  /* 0x20000017ff177230 */ /* 0x000fcc0000004100 */
[----:B------:R-:W0:Y:S02]  /*7e60*/  F2I.FTZ.TRUNC.NTZ R23, R23 ;  /* 0x0000001700177305 */ /* 0x000e24000021f100 */
[----:B0-----:R-:W-:Y:S01]  /*7e70*/  STG.E.U16 desc[UR36][R2.64], R23 ;  /* 0x0000001702007986 */ /* 0x001fe2000c101524 */
[----:B------:R-:W-:Y:S05]  /*7e80*/  EXIT ;  /* 0x000000000000794d */ /* 0x000fea0003800000 */
.L_x_3774:
        /* <DEDUP_REMOVED lines=9> */
.L_x_3781:
[----:B------:R-:W-:Y:S01]  /*7f20*/  STG.E.U16 desc[UR36][R2.64], R23 ;  /* 0x0000001702007986 */ /* 0x000fe2000c101524 */
[----:B------:R-:W-:Y:S05]  /*7f30*/  EXIT ;  /* 0x000000000000794d */ /* 0x000fea0003800000 */
.L_x_3780:
        /* <DEDUP_REMOVED lines=10> */
.L_x_3783:
[----:B------:R-:W-:-:S05]  /*7fe0*/  HADD2.F32 R0, -RZ, R23.H0_H0 ;  /* 0x20000017ff007230 */ /* 0x000fca0000004100 */
[----:B------:R-:W-:-:S04]  /*7ff0*/  F2FP.F16.F32.PACK_AB R0, RZ, R0 ;  /* 0x00000000ff00723e */ /* 0x000fc800000000ff */
[----:B------:R-:W-:-:S05]  /*8000*/  PRMT R0, R0, 0x5410, RZ ;  /* 0x0000541000007816 */ /* 0x000fca00000000ff */
[----:B------:R-:W-:Y:S01]  /*8010*/  STG.E desc[UR36][R2.64], R0 ;  /* 0x0000000002007986 */ /* 0x000fe2000c101924 */
[----:B------:R-:W-:Y:S05]  /*8020*/  EXIT ;  /* 0x000000000000794d */ /* 0x000fea0003800000 */
.L_x_3782:
[----:B------:R-:W-:-:S05]  /*8030*/  HADD2.F32 R4, -RZ, R23.H0_H0 ;  /* 0x20000017ff047230 */ /* 0x000fca0000004100 */
[----:B------:R-:W-:-:S06]  /*8040*/  FMUL.FTZ R4, R4, 1 ;  /* 0x3f80000004047820 */ /* 0x000fcc0000410000 */
[----:B------:R-:W0:Y:S02]  /*8050*/  F2F.F64.F32 R4, R4 ;  /* 0x0000000400047310 */ /* 0x000e240000201800 */
[----:B0-----:R-:W-:Y:S01]  /*8060*/  STG.E.64 desc[UR36][R2.64], R4 ;  /* 0x0000000402007986 */ /* 0x001fe2000c101b24 */
[----:B------:R-:W-:Y:S05]  /*8070*/  EXIT ;  /* 0x000000000000794d */ /* 0x000fea0003800000 */
.L_x_3773:
        /* <DEDUP_REMOVED lines=14> */
.L_x_3787:
        /* <DEDUP_REMOVED lines=18> */
.L_x_3790:
[----:B------:R-:W-:-:S04]  /*8280*/  SHF.R.U32.HI R5, RZ, 0x18, R5 ;  /* 0x00000018ff057819 */ /* 0x000fc80000011605 */
[----:B------:R-:W-:-:S07]  /*8290*/  LOP3.LUT R0, R0, 0x80, R5, 0xf8, !PT ;  /* 0x0000008000007812 */ /* 0x000fce00078ef805 */
.L_x_3789:
[----:B------:R-:W-:Y:S05]  /*82a0*/  BSYNC.RECONVERGENT B0 ;  /* 0x0000000000007941 */ /* 0x000fea0003800200 */
.L_x_3788:
[----:B------:R-:W-:Y:S01]  /*82b0*/  STG.E.U8 desc[UR36][R2.64], R0 ;  /* 0x0000000002007986 */ /* 0x000fe2000c101124 */
[----:B------:R-:W-:Y:S05]  /*82c0*/  EXIT ;  /* 0x000000000000794d */ /* 0x000fea0003800000 */
.L_x_3786:
        /* <DEDUP_REMOVED lines=18> */
.L_x_3793:
[----:B------:R-:W-:-:S04]  /*83f0*/  SHF.R.U32.HI R5, RZ, 0x18, R5 ;  /* 0x00000018ff057819 */ /* 0x000fc80000011605 */
[----:B------:R-:W-:-:S07]  /*8400*/  LOP3.LUT R0, R0, 0x80, R5, 0xf8, !PT ;  /* 0x0000008000007812 */ /* 0x000fce00078ef805 */
.L_x_3792:
[----:B------:R-:W-:Y:S05]  /*8410*/  BSYNC.RECONVERGENT B0 ;  /* 0x0000000000007941 */ /* 0x000fea0003800200 */
.L_x_3791:
[----:B------:R-:W-:Y:S01]  /*8420*/  STG.E.U8 desc[UR36][R2.64], R0 ;  /* 0x0000000002007986 */ /* 0x000fe2000c101124 */
[----:B------:R-:W-:Y:S05]  /*8430*/  EXIT ;  /* 0x000000000000794d */ /* 0x000fea0003800000 */
.L_x_3785:
        /* <DEDUP_REMOVED lines=22> */
.L_x_3795:
[----:B------:R-:W-:-:S06]  /*85a0*/  HADD2.F32 R4, -RZ, R23.H0_H0 ;  /* 0x20000017ff047230 */ /* 0x000fcc0000004100 */
[----:B------:R-:W0:Y:S02]  /*85b0*/  F2I.U64.TRUNC R4, R4 ;  /* 0x0000000400047311 */ /* 0x000e24000020d800 */
[----:B0-----:R-:W-:Y:S01]  /*85c0*/  STG.E.64 desc[UR36][R2.64], R4 ;  /* 0x0000000402007986 */ /* 0x001fe2000c101b24 */
[----:B------:R-:W-:Y:S05]  /*85d0*/  EXIT ;  /* 0x000000000000794d */ /* 0x000fea0003800000 */
.L_x_3794:
[----:B------:R-:W-:-:S06]  /*85e0*/  HADD2.F32 R23, -RZ, R23.H0_H0 ;  /* 0x20000017ff177230 */ /* 0x000fcc0000004100 */
[----:B------:R-:W0:Y:S02]  /*85f0*/  F2I.FTZ.U32.TRUNC.NTZ R23, R23 ;  /* 0x0000001700177305 */ /* 0x000e24000021f000 */
[----:B0-----:R-:W-:Y:S01]  /*8600*/  STG.E desc[UR36][R2.64], R23 ;  /* 0x0000001702007986 */ /* 0x001fe2000c101924 */
[----:B------:R-:W-:Y:S05]  /*8610*/  EXIT ;  /* 0x000000000000794d */ /* 0x000fea0003800000 */
.L_x_3784:
        /* <DEDUP_REMOVED lines=11> */
.L_x_3797:
[----:B------:R-:W-:Y:S01]  /*86d0*/  HADD2.F32 R23, -RZ, R23.H0_H0 ;  /* 0x20000017ff177230 */ /* 0x000fe20000004100 */
[----:B------:R-:W-:-:S04]  /*86e0*/  CS2R R6, SRZ ;  /* 0x0000000000067805 */ /* 0x000fc8000001ff00 */
[----:B------:R-:W-:-:S06]  /*86f0*/  FMUL.FTZ R4, R23, 1 ;  /* 0x3f80000017047820 */ /* 0x000fcc0000410000 */
[----:B------:R-:W0:Y:S02]  /*8700*/  F2F.F64.F32 R4, R4 ;  /* 0x0000000400047310 */ /* 0x000e240000201800 */
[----:B0-----:R-:W-:Y:S01]  /*8710*/  STG.E.128 desc[UR36][R2.64], R4 ;  /* 0x0000000402007986 */ /* 0x001fe2000c101d24 */
[----:B------:R-:W-:Y:S05]  /*8720*/  EXIT ;  /* 0x000000000000794d */ /* 0x000fea0003800000 */
.L_x_3796:
[----:B------:R-:W-:-:S13]  /*8730*/  ISETP.NE.AND P0, PT, R0, 0xf, PT ;  /* 0x0000000f0000780c */ /* 0x000fda0003f05270 */
[----:B------:R-:W-:Y:S05]  /*8740*/  @!P0 BRA `(.L_x_3798) ;  /* 0x0000000000e88947 */ /* 0x000fea0003800000 */
[----:B------:R-:W-:-:S13]  /*8750*/  ISETP.NE.AND P0, PT, R0, 0x17, PT ;  /* 0x000000170000780c */ /* 0x000fda0003f05270 */
[----:B------:R-:W-:Y:S05]  /*8760*/  @!P0 BRA `(.L_x_3799) ;  /* 0x0000000000908947 */ /* 0x000fea0003800000 */
[----:B------:R-:W-:-:S13]  /*8770*/  ISETP.NE.AND P0, PT, R0, 0x18, PT ;  /* 0x000000180000780c */ /* 0x000fda0003f05270 */
[----:B------:R-:W-:Y:S05]  /*8780*/  @!P0 BRA `(.L_x_3800) ;  /* 0x0000000000448947 */ /* 0x000fea0003800000 */
.L_x_3777:
        /* <DEDUP_REMOVED lines=16> */
.L_x_3801:
[----:B------:R-:W-:Y:S05]  /*8890*/  EXIT ;  /* 0x000000000000794d */ /* 0x000fea0003800000 */
.L_x_3800:
        /* <DEDUP_REMOVED lines=13> */
.L_x_3803:
[----:B------:R-:W-:Y:S05]  /*8970*/  BSYNC.RECONVERGENT B0 ;  /* 0x0000000000007941 */ /* 0x000fea0003800200 */
.L_x_3802:
[----:B------:R-:W-:-:S05]  /*8980*/  LOP3.LUT R5, R0, 0x80, R5, 0xf8, !PT ;  /* 0x0000008000057812 */ /* 0x000fca00078ef805 */
[----:B------:R-:W-:Y:S01]  /*8990*/  STG.E.U8 desc[UR36][R2.64], R5 ;  /* 0x0000000502007986 */ /* 0x000fe2000c101124 */
[----:B------:R-:W-:Y:S05]  /*89a0*/  EXIT ;  /* 0x000000000000794d */ /* 0x000fea0003800000 */
.L_x_3799:
        /* <DEDUP_REMOVED lines=12> */
.L_x_3805:
[----:B------:R-:W-:Y:S01]  /*8a70*/  IMAD.MOV.U32 R0, RZ, RZ, 0x7f ;  /* 0x0000007fff007424 */ /* 0x000fe200078e00ff */
[----:B------:R-:W-:-:S04]  /*8a80*/  ISETP.GT.U32.AND P0, PT, R4, 0x7f800000, PT ;  /* 0x7f8000000400780c */ /* 0x000fc80003f04070 */
[----:B------:R-:W-:-:S09]  /*8a90*/  SEL R0, R0, 0x7c, P0 ;  /* 0x0000007c00007807 */ /* 0x000fd20000000000 */
.L_x_3806:
[----:B------:R-:W-:Y:S05]  /*8aa0*/  BSYNC.RECONVERGENT B0 ;  /* 0x0000000000007941 */ /* 0x000fea0003800200 */
.L_x_3804:
[----:B------:R-:W-:-:S04]  /*8ab0*/  SHF.R.U32.HI R5, RZ, 0x18, R5 ;  /* 0x00000018ff057819 */ /* 0x000fc80000011605 */
[----:B------:R-:W-:-:S05]  /*8ac0*/  LOP3.LUT R5, R0, 0x80, R5, 0xf8, !PT ;  /* 0x0000008000057812 */ /* 0x000fca00078ef805 */
[----:B------:R-:W-:Y:S01]  /*8ad0*/  STG.E.U8 desc[UR36][R2.64], R5 ;  /* 0x0000000502007986 */ /* 0x000fe2000c101124 */
[----:B------:R-:W-:Y:S05]  /*8ae0*/  EXIT ;  /* 0x000000000000794d */ /* 0x000fea0003800000 */
.L_x_3798:
[----:B------:R-:W-:-:S05]  /*8af0*/  HADD2.F32 R0, -RZ, R23.H0_H0 ;  /* 0x20000017ff007230 */ /* 0x000fca0000004100 */
[----:B------:R-:W-:-:S05]  /*8b00*/  F2FP.BF16.F32.PACK_AB R0, RZ, R0 ;  /* 0x00000000ff00723e */ /* 0x000fca00000010ff */
[----:B------:R-:W-:Y:S01]  /*8b10*/  STG.E.U16 desc[UR36][R2.64], R0 ;  /* 0x0000000002007986 */ /* 0x000fe2000c101524 */
[----:B------:R-:W-:Y:S05]  /*8b20*/  EXIT ;  /* 0x000000000000794d */ /* 0x000fea0003800000 */
.L_x_3807:
        /* <DEDUP_REMOVED lines=13> */
.L_x_12913:


//--------------------- .text._ZN2at6native18elementwise_kernelILi128ELi4EZNS0_22gpu_kernel_impl_nocastIZZZNS0_17log1p_kernel_cudaERNS_18TensorIteratorBaseEENKUlvE_clEvENKUlvE3_clEvEUlN3c104HalfEE_EEvS4_RKT_EUliE_EEviT1_ --------------------------
	.section	.text._ZN2at6native18elementwise_kernelILi128ELi4EZNS0_22gpu_kernel_impl_nocastIZZZNS0_17log1p_kernel_cudaERNS_18TensorIteratorBaseEENKUlvE_clEvENKUlvE3_clEvEUlN3c104HalfEE_EEvS4_RKT_EUliE_EEviT1_,"ax",@progbits
	.align	128
        .global         _ZN2at6native18elementwise_kernelILi128ELi4EZNS0_22gpu_kernel_impl_nocastIZZZNS0_17log1p_kernel_cudaERNS_18TensorIteratorBaseEENKUlvE_clEvENKUlvE3_clEvEUlN3c104HalfEE_EEvS4_RKT_EUliE_EEviT1_
        .type           _ZN2at6native18elementwise_kernelILi128ELi4EZNS0_22gpu_kernel_impl_nocastIZZZNS0_17log1p_kernel_cudaERNS_18TensorIteratorBaseEENKUlvE_clEvENKUlvE3_clEvEUlN3c104HalfEE_EEvS4_RKT_EUliE_EEviT1_,@function
        .size           _ZN2at6native18elementwise_kernelILi128ELi4EZNS0_22gpu_kernel_impl_nocastIZZZNS0_17log1p_kernel_cudaERNS_18TensorIteratorBaseEENKUlvE_clEvENKUlvE3_clEvEUlN3c104HalfEE_EEvS4_RKT_EUliE_EEviT1_,(.L_x_12914 - _ZN2at6native18elementwise_kernelILi128ELi4EZNS0_22gpu_kernel_impl_nocastIZZZNS0_17log1p_kernel_cudaERNS_18TensorIteratorBaseEENKUlvE_clEvENKUlvE3_clEvEUlN3c104HalfEE_EEvS4_RKT_EUliE_EEviT1_)
        .other          _ZN2at6native18elementwise_kernelILi128ELi4EZNS0_22gpu_kernel_impl_nocastIZZZNS0_17log1p_kernel_cudaERNS_18TensorIteratorBaseEENKUlvE_clEvENKUlvE3_clEvEUlN3c104HalfEE_EEvS4_RKT_EUliE_EEviT1_,@"STO_CUDA_ENTRY STV_DEFAULT"
_ZN2at6native18elementwise_kernelILi128ELi4EZNS0_22gpu_kernel_impl_nocastIZZZNS0_17log1p_kernel_cudaERNS_18TensorIteratorBaseEENKUlvE_clEvENKUlvE3_clEvEUlN3c104HalfEE_EEvS4_RKT_EUliE_EEviT1_:
.text._ZN2at6native18elementwise_kernelILi128ELi4EZNS0_22gpu_kernel_impl_nocastIZZZNS0_17log1p_kernel_cudaERNS_18TensorIteratorBaseEENKUlvE_clEvENKUlvE3_clEvEUlN3c104HalfEE_EEvS4_RKT_EUliE_EEviT1_:
        /* <DEDUP_REMOVED lines=18> */
[----:B------:R-:W-:Y:S01]  /*0120*/  IADD3 R3, PT, PT, R3, 0x80, RZ ;  /* 0x0000008003037810 */ /* 0x000fe20007ffe0ff */
[----:B--2---:R-:W-:-:S05]  /*0130*/  HADD2.F32 R0, -RZ, R4.H0_H0 ;  /* 0x20000004ff007230 */ /* 0x004fca0000004100 */
[C---:B------:R-:W-:Y:S01]  /*0140*/  FADD.FTZ.RZ R2, R0.reuse, 1 ;  /* 0x3f80000000027421 */ /* 0x040fe2000001c000 */
[----:B------:R-:W-:-:S04]  /*0150*/  ISETP.GE.U32.AND P0, PT, R0, 0x7f800000, PT ;  /* 0x7f8000000000780c */ /* 0x000fc80003f06070 */
[----:B------:R-:W-:Y:S02]  /*0160*/  IADD3 R2, PT, PT, R2, -0x3f400000, RZ ;  /* 0xc0c0000002027810 */ /* 0x000fe40007ffe0ff */
[----:B------:R-:W-:Y:S02]  /*0170*/  ISETP.GT.AND P1, PT, R0, -0x40800000, P0 ;  /* 0xbf8000000000780c */ /* 0x000fe40000724270 */
        /* <DEDUP_REMOVED lines=24> */
[----:B------:R-:W-:-:S11]  /*0300*/  F2FP.F16.F32.PACK_AB R2, RZ, R2 ;  /* 0x00000002ff02723e */ /* 0x000fd600000000ff */
[----:B------:R-:W-:Y:S05]  /*0310*/  @P0 BREAK.RELIABLE B1 ;  /* 0x0000000000010942 */ /* 0x000fea0003800100 */
[----:B0-----:R0:W-:Y:S01]  /*0320*/  STG.E.U16 desc[UR6][R4.64], R2 ;  /* 0x0000000204007986 */ /* 0x0011e2000c101506 */
[----:B------:R-:W-:Y:S05]  /*0330*/  @P0 BRA `(.L_x_3812) ;  /* 0x0000000400280947 */ /* 0x000fea0003800000 */
[----:B0-----:R-:W0:Y:S02]  /*0340*/  LDC.64 R4, c[0x0][0x588] ;  /* 0x00016200ff047b82 */ /* 0x001e240000000a00 */
[----:B0-----:R-:W2:Y:S01]  /*0350*/  LDG.E.U16 R4, desc[UR6][R4.64] ;  /* 0x0000000604047981 */ /* 0x001ea2000c1e1500 */
[----:B------:R-:W-:Y:S02]  /*0360*/  MOV R9, 0x3e800000 ;  /* 0x3e80000000097802 */ /* 0x000fe40000000f00 */
        /* <DEDUP_REMOVED lines=30> */
[----:B------:R-:W-:-:S05]  /*0550*/  F2FP.F16.F32.PACK_AB R2, RZ, R2 ;  /* 0x00000002ff02723e */ /* 0x000fca00000000ff */
[----:B0-----:R0:W-:Y:S02]  /*0560*/  STG.E.U16 desc[UR6][R4.64], R2 ;  /* 0x0000000204007986 */ /* 0x0011e4000c101506 */
.L_x_3811:
[----:B------:R-:W-:-:S13]  /*0570*/  ISETP.GE.AND P0, PT, R3, UR4, PT ;  /* 0x0000000403007c0c */ /* 0x000fda000bf06270 */
[----:B------:R-:W-:Y:S05]  /*0580*/  @P0 BREAK.RELIABLE B1 ;  /* 0x0000000000010942 */ /* 0x000fea0003800100 */
[----:B------:R-:W-:Y:S05]  /*0590*/  @P0 BRA `(.L_x_3812) ;  /* 0x0000000000900947 */ /* 0x000fea0003800000 */
[----:B------:R-:W-:Y:S05]  /*05a0*/  BSYNC.RELIABLE B1 ;  /* 0x0000000000017941 */ /* 0x000fea0003800100 */
.L_x_3810:
[----:B0-----:R-:W0:Y:S02]  /*05b0*/  LDC.64 R4, c[0x0][0x588] ;  /* 0x00016200ff047b82 */ /* 0x001e240000000a00 */
        /* <DEDUP_REMOVED lines=34> */
.L_x_3812:
[----:B------:R-:W-:Y:S05]  /*07e0*/  BSYNC.RECONVERGENT B0 ;  /* 0x0000000000007941 */ /* 0x000fea0003800200 */
.L_x_3809:
[----:B------:R-:W-:Y:S05]  /*07f0*/  WARPSYNC.ALL ;  /* 0x0000000000007948 */ /* 0x000fea0003800000 */
[----:B------:R-:W-:-:S13]  /*0800*/  ISETP.GE.AND P0, PT, R3, UR4, PT ;  /* 0x0000000403007c0c */ /* 0x000fda000bf06270 */
[----:B------:R-:W-:Y:S05]  /*0810*/  @P0 EXIT ;  /* 0x000000000000094d */ /* 0x000fea0003800000 */
[----:B01----:R-:W0:Y:S02]  /*0820*/  LDC.64 R2, c[0x0][0x588] ;  /* 0x00016200ff027b82 */ /* 0x003e240000000a00 */
[----:B0-----:R-:W2:Y:S01]  /*0830*/  LDG.E.U16 R2, desc[UR6][R2.64] ;  /* 0x0000000602027981 */ /* 0x001ea2000c1e1500 */
[----:B------:R-:W-:Y:S01]  /*0840*/  HFMA2 R7, -RZ, RZ, 1.625, 0 ;  /* 0x3e800000ff077431 */ /* 0x000fe200000001ff */
[----:B------:R-:W-:Y:S01]  /*0850*/  MOV R9, 0x3d39bf78 ;  /* 0x3d39bf7800097802 */ /* 0x000fe20000000f00 */
        /* <DEDUP_REMOVED lines=29> */
[----:B0-----:R-:W-:Y:S01]  /*0a30*/  STG.E.U16 desc[UR6][R2.64], R4 ;  /* 0x0000000402007986 */ /* 0x001fe2000c101506 */
[----:B------:R-:W-:Y:S05]  /*0a40*/  EXIT ;  /* 0x000000000000794d */ /* 0x000fea0003800000 */
.L_x_3808:
        /* <DEDUP_REMOVED lines=306> */
.L_x_3816:
[----:B------:R-:W0:Y:S02]  /*1d70*/  LDCU.64 UR8, c[0x0][0x588] ;  /* 0x0000b100ff0877ac */ /* 0x000e240008000a00 */
[----:B0-----:R-:W-:-:S04]  /*1d80*/  IADD3 R6, P0, PT, R4, UR8, RZ ;  /* 0x0000000804067c10 */ /* 0x001fc8000ff1e0ff */
[----:B------:R-:W-:Y:S01]  /*1d90*/  IADD3.X R7, PT, PT, RZ, UR9, RZ, P0, !PT ;  /* 0x00000009ff077c10 */ /* 0x000fe200087fe4ff */
[----:B------:R-:W0:Y:S04]  /*1da0*/  LDCU.64 UR8, c[0x0][0x580] ;  /* 0x0000b000ff0877ac */ /* 0x000e280008000a00 */
[----:B------:R-:W2:Y:S01]  /*1db0*/  LDG.E.U16 R6, desc[UR6][R6.64] ;  /* 0x0000000606067981 */ /* 0x000ea2000c1e1500 */
        /* <DEDUP_REMOVED lines=12> */
[----:B------:R-:W-:Y:S01]  /*1e80*/  FFMA.FTZ R9, R9, R10, -1 ;  /* 0xbf80000009097423 */ /* 0x000fe2000001000a */
[----:B------:R-:W-:-:S03]  /*1e90*/  @P0 MOV R6, 0x7f800000 ;  /* 0x7f80000000060802 */ /* 0x000fc60000000f00 */
        /* <DEDUP_REMOVED lines=17> */
[----:B------:R-:W-:Y:S02]  /*1fb0*/  F2FP.F16.F32.PACK_AB R7, RZ, R7 ;  /* 0x00000007ff07723e */ /* 0x000fe400000000ff */
        /* <DEDUP_REMOVED lines=303> */
.L_x_3818:
        /* <DEDUP_REMOVED lines=37> */
[----:B------:R-:W-:-:S05]  /*3500*/  IADD3.X R5, PT, PT, RZ, UR9, RZ, P0, !PT ;  /* 0x00000009ff057c10 */ /* 0x000fca00087fe4ff */
[----:B------:R0:W-:Y:S04]  /*3510*/  STG.E.U16 desc[UR6][R4.64], R7 ;  /* 0x0000000704007986 */ /* 0x0001e8000c101506 */
.L_x_3815:
[----:B------:R-:W-:-:S13]  /*3520*/  ISETP.GE.AND P0, PT, R3, UR4, PT ;  /* 0x0000000403007c0c */ /* 0x000fda000bf06270 */
[----:B------:R-:W-:Y:S05]  /*3530*/  @P0 BREAK.RELIABLE B1 ;  /* 0x0000000000010942 */ /* 0x000fea0003800100 */
[----:B------:R-:W-:Y:S05]  /*3540*/  @P0 BRA `(.L_x_3817) ;  /* 0x0000001400480947 */ /* 0x000fea0003800000 */
[----:B------:R-:W-:Y:S05]  /*3550*/  BSYNC.RELIABLE B1 ;  /* 0x0000000000017941 */ /* 0x000fea0003800100 */
.L_x_3814:
        /* <DEDUP_REMOVED lines=298> */
.L_x_3819:
        /* <DEDUP_REMOVED lines=39> */
.L_x_3817:
[----:B------:R-:W-:Y:S05]  /*4a70*/  BSYNC.RECONVERGENT B0 ;  /* 0x0000000000007941 */ /* 0x000fea0003800200 */
.L_x_3813:
        /* <DEDUP_REMOVED lines=301> */
.L_x_3820:
[----:B------:R-:W0:Y:S02]  /*5d50*/  LDCU.128 UR8, c[0x0][0x580] ;  /* 0x0000b000ff0877ac */ /* 0x000e240008000c00 */
[----:B0-----:R-:W-:-:S04]  /*5d60*/  IADD3 R4, P0, PT, R2, UR10, RZ ;  /* 0x0000000a02047c10 */ /* 0x001fc8000ff1e0ff */
[----:B------:R-:W-:-:S05]  /*5d70*/  IADD3.X R5, PT, PT, RZ, UR11, RZ, P0, !PT ;  /* 0x0000000bff057c10 */ /* 0x000fca00087fe4ff */
[----:B------:R-:W2:Y:S01]  /*5d80*/  LDG.E.U16 R4, desc[UR6][R4.64] ;  /* 0x0000000604047981 */ /* 0x000ea2000c1e1500 */
[----:B------:R-:W-:Y:S02]  /*5d90*/  MOV R7, 0x3e800000 ;  /* 0x3e80000000077802 */ /* 0x000fe40000000f00 */
        /* <DEDUP_REMOVED lines=29> */
[----:B------:R-:W-:Y:S02]  /*5f70*/  F2FP.F16.F32.PACK_AB R0, RZ, R0 ;  /* 0x00000000ff00723e */ /* 0x000fe400000000ff */
[----:B------:R-:W-:-:S05]  /*5f80*/  IADD3.X R3, PT, PT, RZ, UR9, RZ, P0, !PT ;  /* 0x00000009ff037c10 */ /* 0x000fca00087fe4ff */
[----:B------:R-:W-:Y:S01]  /*5f90*/  STG.E.U16 desc[UR6][R2.64], R0 ;  /* 0x0000000002007986 */ /* 0x000fe2000c101506 */
[----:B------:R-:W-:Y:S05]  /*5fa0*/  EXIT ;  /* 0x000000000000794d */ /* 0x000fea0003800000 */
.L_x_3821:
        /* <DEDUP_REMOVED lines=13> */
.L_x_12914:


//--------------------- .text._ZN2at6native27unrolled_elementwise_kernelIZZZNS0_17log1p_kernel_cudaERNS_18TensorIteratorBaseEENKUlvE_clEvENKUlvE3_clEvEUlN3c104HalfEE_St5arrayIPcLm2EELi4E23TrivialOffsetCalculatorILi1EjESD_NS0_6memory15LoadWithoutCastENSE_16StoreWithoutCastEEEviT_T0_T2_T3_T4_T5_ --------------------------
	.section	.text._ZN2at6native27unrolled_elementwise_kernelIZZZNS0_17log1p_kernel_cudaERNS_18TensorIteratorBaseEENKUlvE_clEvENKUlvE3_clEvEUlN3c104HalfEE_St5arrayIPcLm2EELi4E23TrivialOffsetCalculatorILi1EjESD_NS0_6memory15LoadWithoutCastENSE_16StoreWithoutCastEEEviT_T0_T2_T3_T4_T5_,"ax",@progbits
	.align	128
        .global         _ZN2at6native27unrolled_elementwise_kernelIZZZNS0_17log1p_kernel_cudaERNS_18TensorIteratorBaseEENKUlvE_clEvENKUlvE3_clEvEUlN3c104HalfEE_St5arrayIPcLm2EELi4E23TrivialOffsetCalculatorILi1EjESD_NS0_6memory15LoadWithoutCastENSE_16StoreWithoutCastEEEviT_T0_T2_T3_T4_T5_
        .type           _ZN2at6native27unrolled_elementwise_kernelIZZZNS0_17log1p_kernel_cudaERNS_18TensorIteratorBaseEENKUlvE_clEvENKUlvE3_clEvEUlN3c104HalfEE_St5arrayIPcLm2EELi4E23TrivialOffsetCalculatorILi1EjESD_NS0_6memory15LoadWithoutCastENSE_16StoreWithoutCastEEEviT_T0_T2_T3_T4_T5_,@function
        .size           _ZN2at6native27unrolled_elementwise_kernelIZZZNS0_17log1p_kernel_cudaERNS_18TensorIteratorBaseEENKUlvE_clEvENKUlvE3_clEvEUlN3c104HalfEE_St5arrayIPcLm2EELi4E23TrivialOffsetCalculatorILi1EjESD_NS0_6memory15LoadWithoutCastENSE_16StoreWithoutCastEEEviT_T0_T2_T3_T4_T5_,(.L_x_12915 - _ZN2at6native27unrolled_elementwise_kernelIZZZNS0_17log1p_kernel_cudaERNS_18TensorIteratorBaseEENKUlvE_clEvENKUlvE3_clEvEUlN3c104HalfEE_St5arrayIPcLm2EELi4E23TrivialOffsetCalculatorILi1EjESD_NS0_6memory15LoadWithoutCastENSE_16StoreWithoutCastEEEviT_T0_T2_T3_T4_T5_)
        .other          _ZN2at6native27unrolled_elementwise_kernelIZZZNS0_17log1p_kernel_cudaERNS_18TensorIteratorBaseEENKUlvE_clEvENKUlvE3_clEvEUlN3c104HalfEE_St5arrayIPcLm2EELi4E23TrivialOffsetCalculatorILi1EjESD_NS0_6memory15LoadWithoutCastENSE_16StoreWithoutCastEEEviT_T0_T2_T3_T4_T5_,@"STO_CUDA_ENTRY STV_DEFAULT"
_ZN2at6native27unrolled_elementwise_kernelIZZZNS0_17log1p_kernel_cudaERNS_18TensorIteratorBaseEENKUlvE_clEvENKUlvE3_clEvEUlN3c104HalfEE_St5arrayIPcLm2EELi4E23TrivialOffsetCalculatorILi1EjESD_NS0_6memory15LoadWithoutCastENSE_16StoreWithoutCastEEEviT_T0_T2_T3_T4_T5_:
.text._ZN2at6native27unrolled_elementwise_kernelIZZZNS0_17log1p_kernel_cudaERNS_18TensorIteratorBaseEENKUlvE_clEvENKUlvE3_clEvEUlN3c104HalfEE_St5arrayIPcLm2EELi4E23TrivialOffsetCalculatorILi1EjESD_NS0_6memory15LoadWithoutCastENSE_16StoreWithoutCastEEEviT_T0_T2_T3_T4_T5_:
        /* <DEDUP_REMOVED lines=17> */
[----:B------:R-:W-:Y:S02]  /*0110*/  @!P3 LEA R17, R0, R7, 0x9 ;  /* 0x000000070011b211 */ /* 0x000fe400078e48ff */
[----:B------:R-:W-:Y:S01]  /*0120*/  @!P3 IADD3 R7, PT, PT, R7, 0x80, RZ ;  /* 0x000000800707b810 */ /* 0x000fe20007ffe0ff */
[----:B0-----:R-:W-:-:S03]  /*0130*/  @!P1 IMAD.WIDE.U32 R10, R9, 0x2, R10 ;  /* 0x00000002090a9825 */ /* 0x001fc600078e000a */
[----:B------:R-:W-:Y:S01]  /*0140*/  ISETP.GE.AND P2, PT, R7, R2, PT ;  /* 0x000000020700720c */ /* 0x000fe20003f46270 */
[----:B--2---:R-:W-:Y:S01]  /*0150*/  @!P3 IMAD.WIDE.U32 R16, R17, 0x2, R4 ;  /* 0x000000021110b825 */ /* 0x004fe200078e0004 */
[C---:B------:R-:W-:Y:S01]  /*0160*/  @!P0 LEA R9, R0.reuse, R3, 0x9 ;  /* 0x0000000300098211 */ /* 0x040fe200078e48ff */
[----:B------:R-:W0:Y:S10]  /*0170*/  @!P0 LDC.64 R4, c[0x0][0x390] ;  /* 0x0000e400ff048b82 */ /* 0x000e340000000a00 */
[----:B------:R-:W-:Y:S01]  /*0180*/  @!P2 LEA R7, R0, R7, 0x9 ;  /* 0x000000070007a211 */ /* 0x000fe200078e48ff */
[----:B------:R-:W-:Y:S01]  /*0190*/  VIADD R19, R3, 0x80 ;  /* 0x0000008003137836 */ /* 0x000fe20000000000 */
[----:B-1----:R1:W5:Y:S01]  /*01a0*/  @!P1 LDG.E.U16 R8, desc[UR4][R10.64] ;  /* 0x000000040a089981 */ /* 0x002362000c1e1500 */
[----:B------:R-:W2:Y:S01]  /*01b0*/  @!P2 LDC.64 R12, c[0x0][0x390] ;  /* 0x0000e400ff0cab82 */ /* 0x000ea20000000a00 */
[----:B0-----:R-:W-:Y:S01]  /*01c0*/  @!P0 IMAD.WIDE.U32 R4, R9, 0x2, R4 ;  /* 0x0000000209048825 */ /* 0x001fe200078e0004 */
[----:B------:R-:W-:-:S06]  /*01d0*/  PRMT R9, RZ, 0x7610, R9 ;  /* 0x00007610ff097816 */ /* 0x000fcc0000000009 */
[----:B------:R-:W5:Y:S01]  /*01e0*/  @!P0 LDG.E.U16 R9, desc[UR4][R4.64] ;  /* 0x0000000404098981 */ /* 0x000f62000c1e1500 */
[----:B------:R-:W-:Y:S01]  /*01f0*/  ISETP.GE.AND P0, PT, R3, R2, PT ;  /* 0x000000020300720c */ /* 0x000fe20003f06270 */
[----:B--2---:R-:W-:Y:S01]  /*0200*/  @!P2 IMAD.WIDE.U32 R12, R7, 0x2, R12 ;  /* 0x00000002070ca825 */ /* 0x004fe200078e000c */
[----:B------:R-:W-:Y:S02]  /*0210*/  PRMT R7, RZ, 0x7610, R7 ;  /* 0x00007610ff077816 */ /* 0x000fe40000000007 */
[----:B-1----:R-:W-:Y:S02]  /*0220*/  IADD3 R11, PT, PT, R3, 0x100, RZ ;  /* 0x00000100030b7810 */ /* 0x002fe40007ffe0ff */
[----:B------:R0:W5:Y:S01]  /*0230*/  @!P2 LDG.E.U16 R6, desc[UR4][R12.64] ;  /* 0x000000040c06a981 */ /* 0x000162000c1e1500 */
[----:B------:R-:W-:Y:S03]  /*0240*/  BSSY.RECONVERGENT B0, `(.L_x_3822) ;  /* 0x000002a000007945 */ /* 0x000fe60003800200 */
[----:B------:R1:W5:Y:S03]  /*0250*/  @!P3 LDG.E.U16 R7, desc[UR4][R16.64] ;  /* 0x000000041007b981 */ /* 0x000366000c1e1500 */
[----:B------:R-:W2:Y:S01]  /*0260*/  @!P0 LDC.64 R14, c[0x0][0x388] ;  /* 0x0000e200ff0e8b82 */ /* 0x000ea20000000a00 */
[----:B0-----:R-:W-:-:S02]  /*0270*/  @!P0 LEA R13, R0, R3, 0x9 ;  /* 0x00000003000d8211 */ /* 0x001fc400078e48ff */
[----:B-1----:R-:W-:Y:S02]  /*0280*/  IADD3 R17, PT, PT, R3, 0x180, RZ ;  /* 0x0000018003117810 */ /* 0x002fe40007ffe0ff */
[----:B------:R-:W-:Y:S02]  /*0290*/  @!P0 MOV R3, R19 ;  /* 0x0000001300038202 */ /* 0x000fe40000000f00 */
[-C--:B------:R-:W-:Y:S02]  /*02a0*/  ISETP.GE.AND P4, PT, R19, R2.reuse, PT ;  /* 0x000000021300720c */ /* 0x080fe40003f86270 */
[-C--:B------:R-:W-:Y:S02]  /*02b0*/  ISETP.GE.AND P1, PT, R11, R2.reuse, PT ;  /* 0x000000020b00720c */ /* 0x080fe40003f26270 */
[-C--:B------:R-:W-:Y:S02]  /*02c0*/  ISETP.GE.AND P2, PT, R17, R2.reuse, PT ;  /* 0x000000021100720c */ /* 0x080fe40003f46270 */
[----:B------:R-:W-:Y:S01]  /*02d0*/  ISETP.GE.AND P3, PT, R3, R2, PT ;  /* 0x000000020300720c */ /* 0x000fe20003f66270 */
[----:B--2---:R-:W-:Y:S01]  /*02e0*/  @!P0 IMAD.WIDE.U32 R4, R13, 0x2, R14 ;  /* 0x000000020d048825 */ /* 0x004fe200078e000e */
[----:B------:R-:W-:Y:S11]  /*02f0*/  @P0 BRA `(.L_x_3823) ;  /* 0x0000000000780947 */ /* 0x000ff60003800000 */
[----:B-----5:R-:W-:Y:S02]  /*0300*/  HADD2.F32 R9, -RZ, R9.H0_H0 ;  /* 0x20000009ff097230 */ /* 0x020fe40000004100 */
[----:B------:R-:W-:Y:S01]  /*0310*/  HFMA2 R13, -RZ, RZ, 1.625, 0 ;  /* 0x3e800000ff0d7431 */ /* 0x000fe200000001ff */
[----:B------:R-:W-:Y:S02]  /*0320*/  MOV R14, 0x3d39bf78 ;  /* 0x3d39bf78000e7802 */ /* 0x000fe40000000f00 */
[C---:B------:R-:W-:Y:S01]  /*0330*/  FADD.FTZ.RZ R10, R9.reuse, 1 ;  /* 0x3f800000090a7421 */ /* 0x040fe2000001c000 */
[----:B------:R-:W-:-:S04]  /*0340*/  ISETP.GE.U32.AND P5, PT, R9, 0x7f800000, PT ;  /* 0x7f8000000900780c */ /* 0x000fc80003fa6070 */
[----:B------:R-:W-:Y:S02]  /*0350*/  IADD3 R10, PT, PT, R10, -0x3f400000, RZ ;  /* 0xc0c000000a0a7810 */ /* 0x000fe40007ffe0ff */
[----:B------:R-:W-:Y:S02]  /*0360*/  ISETP.GT.AND P6, PT, R9, -0x40800000, P5 ;  /* 0xbf8000000900780c */ /* 0x000fe40002fc4270 */
        /* <DEDUP_REMOVED lines=22> */
[----:B------:R-:W-:-:S07]  /*04d0*/  F2FP.F16.F32.PACK_AB R9, RZ, R10 ;  /* 0x0000000aff09723e */ /* 0x000fce00000000ff */
.L_x_3823:
[----:B------:R-:W-:Y:S05]  /*04e0*/  BSYNC.RECONVERGENT B0 ;  /* 0x0000000000007941 */ /* 0x000fea0003800200 */
.L_x_3822:
[----:B------:R-:W-:Y:S04]  /*04f0*/  BSSY.RECONVERGENT B0, `(.L_x_3824) ;  /* 0x0000020000007945 */ /* 0x000fe80003800200 */
[----:B------:R-:W-:Y:S05]  /*0500*/  @P4 BRA `(.L_x_3825) ;  /* 0x0000000000784947 */ /* 0x000fea0003800000 */
        /* <DEDUP_REMOVED lines=30> */
.L_x_3825:
[----:B------:R-:W-:Y:S05]  /*06f0*/  BSYNC.RECONVERGENT B0 ;  /* 0x0000000000007941 */ /* 0x000fea0003800200 */
.L_x_3824:
        /* <DEDUP_REMOVED lines=32> */
.L_x_3827:
[----:B------:R-:W-:Y:S05]  /*0900*/  BSYNC.RECONVERGENT B0 ;  /* 0x0000000000007941 */ /* 0x000fea0003800200 */
.L_x_3826:
        /* <DEDUP_REMOVED lines=32> */
.L_x_3829:
[----:B------:R-:W-:Y:S05]  /*0b10*/  BSYNC.RECONVERGENT B0 ;  /* 0x0000000000007941 */ /* 0x000fea0003800200 */
.L_x_3828:
[----:B-----5:R0:W-:Y:S01]  /*0b20*/  @!P0 STG.E.U16 desc[UR4][R4.64], R9 ;  /* 0x0000000904008986 */ /* 0x0201e2000c101504 */
[----:B------:R-:W-:Y:S04]  /*0b30*/  BSSY.RECONVERGENT B0, `(.L_x_3830) ;  /* 0x000000d000007945 */ /* 0x000fe80003800200 */
[----:B------:R-:W-:Y:S05]  /*0b40*/  @P3 BRA `(.L_x_3831) ;  /* 0x00000000002c3947 */ /* 0x000fea0003800000 */
[----:B0-----:R-:W0:Y:S01]  /*0b50*/  LDC.64 R4, c[0x0][0x388] ;  /* 0x0000e200ff047b82 */ /* 0x001e220000000a00 */
[----:B------:R-:W-:Y:S02]  /*0b60*/  LEA R9, R0, R3, 0x9 ;  /* 0x0000000300097211 */ /* 0x000fe400078e48ff */
        /* <DEDUP_REMOVED lines=9> */
.L_x_3831:
[----:B------:R-:W-:Y:S05]  /*0c00*/  BSYNC.RECONVERGENT B0 ;  /* 0x0000000000007941 */ /* 0x000fea0003800200 */
.L_x_3830:
[----:B------:R-:W-:-:S13]  /*0c10*/  ISETP.GE.AND P0, PT, R3, R2, PT ;  /* 0x000000020300720c */ /* 0x000fda0003f06270 */
[----:B------:R-:W-:Y:S05]  /*0c20*/  @P0 EXIT ;  /* 0x000000000000094d */ /* 0x000fea0003800000 */
[----:B01----:R-:W0:Y:S01]  /*0c30*/  LDC.64 R4, c[0x0][0x388] ;  /* 0x0000e200ff047b82 */ /* 0x003e220000000a00 */
[----:B------:R-:W-:-:S05]  /*0c40*/  LEA R3, R0, R3, 0x9 ;  /* 0x0000000300037211 */ /* 0x000fca00078e48ff */
[----:B0-----:R-:W-:-:S05]  /*0c50*/  IMAD.WIDE.U32 R2, R3, 0x2, R4 ;  /* 0x0000000203027825 */ /* 0x001fca00078e0004 */
[----:B------:R-:W-:Y:S01]  /*0c60*/  STG.E.U16 desc[UR4][R2.64], R10 ;  /* 0x0000000a02007986 */ /* 0x000fe2000c101504 */
[----:B------:R-:W-:Y:S05]  /*0c70*/  EXIT ;  /* 0x000000000000794d */ /* 0x000fea0003800000 */
.L_x_3832:
        /* <DEDUP_REMOVED lines=16> */
.L_x_12915:


//--------------------- .text._ZN2at6native29vectorized_elementwise_kernelILi2EZZZNS0_17log1p_kernel_cudaERNS_18TensorIteratorBaseEENKUlvE_clEvENKUlvE3_clEvEUlN3c104HalfEE_St5arrayIPcLm2EEEEviT0_T1_ --------------------------
	.section	.text._ZN2at6native29vectorized_elementwise_kernelILi2EZZZNS0_17log1p_kernel_cudaERNS_18TensorIteratorBaseEENKUlvE_clEvENKUlvE3_clEvEUlN3c104HalfEE_St5arrayIPcLm2EEEEviT0_T1_,"ax",@progbits
	.align	128
        .global         _ZN2at6native29vectorized_elementwise_kernelILi2EZZZNS0_17log1p_kernel_cudaERNS_18TensorIteratorBaseEENKUlvE_clEvENKUlvE3_clEvEUlN3c104HalfEE_St5arrayIPcLm2EEEEviT0_T1_
        .type           _ZN2at6native29vectorized_elementwise_kernelILi2EZZZNS0_17log1p_kernel_cudaERNS_18TensorIteratorBaseEENKUlvE_clEvENKUlvE3_clEvEUlN3c104HalfEE_St5arrayIPcLm2EEEEviT0_T1_,@function
        .size           _ZN2at6native29vectorized_elementwise_kernelILi2EZZZNS0_17log1p_kernel_cudaERNS_18TensorIteratorBaseEENKUlvE_clEvENKUlvE3_clEvEUlN3c104HalfEE_St5arrayIPcLm2EEEEviT0_T1_,(.L_x_12916 - _ZN2at6native29vectorized_elementwise_kernelILi2EZZZNS0_17log1p_kernel_cudaERNS_18TensorIteratorBaseEENKUlvE_clEvENKUlvE3_clEvEUlN3c104HalfEE_St5arrayIPcLm2EEEEviT0_T1_)
        .other          _ZN2at6native29vectorized_elementwise_kernelILi2EZZZNS0_17log1p_kernel_cudaERNS_18TensorIteratorBaseEENKUlvE_clEvENKUlvE3_clEvEUlN3c104HalfEE_St5arrayIPcLm2EEEEviT0_T1_,@"STO_CUDA_ENTRY STV_DEFAULT"
_ZN2at6native29vectorized_elementwise_kernelILi2EZZZNS0_17log1p_kernel_cudaERNS_18TensorIteratorBaseEENKUlvE_clEvENKUlvE3_clEvEUlN3c104HalfEE_St5arrayIPcLm2EEEEviT0_T1_:
.text._ZN2at6native29vectorized_elementwise_kernelILi2EZZZNS0_17log1p_kernel_cudaERNS_18TensorIteratorBaseEENKUlvE_clEvENKUlvE3_clEvEUlN3c104HalfEE_St5arrayIPcLm2EEEEviT0_T1_:
        /* <DEDUP_REMOVED lines=107> */
.L_x_3835:
[----:B------:R-:W-:Y:S05]  /*06b0*/  BSYNC.RECONVERGENT B0 ;  /* 0x0000000000007941 */ /* 0x000fea0003800200 */
.L_x_3834:
[-C--:B------:R-:W-:Y:S01]  /*06c0*/  ISETP.GE.U32.AND P4, PT, R8, R3.reuse, PT ;  /* 0x000000030800720c */ /* 0x080fe20003f86070 */
[----:B------:R-:W-:Y:S01]  /*06d0*/  BSSY.RECONVERGENT B0, `(.L_x_3836) ;  /* 0x0000022000007945 */ /* 0x000fe20003800200 */
[----:B------:R-:W-:Y:S02]  /*06e0*/  ISETP.GE.U32.AND P3, PT, R10, R3, PT ;  /* 0x000000030a00720c */ /* 0x000fe40003f66070 */
[----:B------:R-:W-:-:S09]  /*06f0*/  IADD3 R10, PT, PT, R0, 0x300, RZ ;  /* 0x00000300000a7810 */ /* 0x000fd20007ffe0ff */
        /* <DEDUP_REMOVED lines=31> */
.L_x_3837:
[----:B------:R-:W-:Y:S05]  /*08f0*/  BSYNC.RECONVERGENT B0 ;  /* 0x0000000000007941 */ /* 0x000fea0003800200 */
.L_x_3836:
[----:B------:R-:W-:Y:S01]  /*0900*/  BSSY.RECONVERGENT B0, `(.L_x_3838) ;  /* 0x0000022000007945 */ /* 0x000fe20003800200 */
[----:B------:R-:W-:Y:S02]  /*0910*/  ISETP.GE.U32.AND P4, PT, R10, R3, PT ;  /* 0x000000030a00720c */ /* 0x000fe40003f86070 */
[----:B------:R-:W-:Y:S01]  /*0920*/  IADD3 R10, PT, PT, R0, 0x380, RZ ;  /* 0x00000380000a7810 */ /* 0x000fe20007ffe0ff */
[----:B------:R-:W-:Y:S10]  /*0930*/  @P5 BRA `(.L_x_3839) ;  /* 0x0000000000785947 */ /* 0x000ff40003800000 */
        /* <DEDUP_REMOVED lines=30> */
.L_x_3839:
[----:B------:R-:W-:Y:S05]  /*0b20*/  BSYNC.RECONVERGENT B0 ;  /* 0x0000000000007941 */ /* 0x000fea0003800200 */
.L_x_3838:
[----:B------:R-:W-:Y:S01]  /*0b30*/  @!P0 IADD3 R11, PT, PT, R5, R0, RZ ;  /* 0x00000000050b8210 */ /* 0x000fe20007ffe0ff */
[----:B------:R-:W-:Y:S01]  /*0b40*/  BSSY.RECONVERGENT B0, `(.L_x_3840) ;  /* 0x0000022000007945 */ /* 0x000fe20003800200 */
[----:B------:R-:W-:-:S03]  /*0b50*/  ISETP.GE.U32.AND P5, PT, R10, R3, PT ;  /* 0x000000030a00720c */ /* 0x000fc60003fa6070 */
[----:B0-----:R-:W-:Y:S01]  /*0b60*/  @!P0 IMAD.WIDE.U32 R6, R11, 0x2, R6 ;  /* 0x000000020b068825 */ /* 0x001fe200078e0006 */
[----:B------:R-:W-:Y:S09]  /*0b70*/  @P1 BRA `(.L_x_3841) ;  /* 0x0000000000781947 */ /* 0x000ff20003800000 */
        /* <DEDUP_REMOVED lines=30> */
.L_x_3841:
[----:B------:R-:W-:Y:S05]  /*0d60*/  BSYNC.RECONVERGENT B0 ;  /* 0x0000000000007941 */ /* 0x000fea0003800200 */
.L_x_3840:
        /* <DEDUP_REMOVED lines=32> */
.L_x_3843:
[----:B------:R-:W-:Y:S05]  /*0f70*/  BSYNC.RECONVERGENT B0 ;  /* 0x0000000000007941 */ /* 0x000fea0003800200 */
.L_x_3842:
        /* <DEDUP_REMOVED lines=32> */
.L_x_3845:
[----:B------:R-:W-:Y:S05]  /*1180*/  BSYNC.RECONVERGENT B0 ;  /* 0x0000000000007941 */ /* 0x000fea0003800200 */
.L_x_3844:
        /* <DEDUP_REMOVED lines=32> */
.L_x_3847:
[----:B------:R-:W-:Y:S05]  /*1390*/  BSYNC.RECONVERGENT B0 ;  /* 0x0000000000007941 */ /* 0x000fea0003800200 */
.L_x_3846:
        /* <DEDUP_REMOVED lines=32> */
.L_x_3849:
[----:B------:R-:W-:Y:S05]  /*15a0*/  BSYNC.RECONVERGENT B0 ;  /* 0x0000000000007941 */ /* 0x000fea0003800200 */
.L_x_3848:
        /* <DEDUP_REMOVED lines=18> */
.L_x_3852:
[----:B------:R-:W-:-:S13]  /*16d0*/  ISETP.GE.U32.AND P0, PT, R0, R3, PT ;  /* 0x000000030000720c */ /* 0x000fda0003f06070 */
[----:B------:R-:W-:Y:S05]  /*16e0*/  @P0 BRA `(.L_x_3854) ;  /* 0x0000000000300947 */ /* 0x000fea0003800000 */
[----:B0-----:R-:W0:Y:S01]  /*16f0*/  LDC.64 R6, c[0x0][0x388] ;  /* 0x0000e200ff067b82 */ /* 0x001e220000000a00 */
[----:B------:R-:W-:Y:S02]  /*1700*/  IADD3 R9, PT, PT, R5, R0, RZ ;  /* 0x0000000005097210 */ /* 0x000fe40007ffe0ff */
[----:B------:R-:W-:-:S03]  /*1710*/  IADD3 R0, PT, PT, R0, 0x80, RZ ;  /* 0x0000008000007810 */ /* 0x000fc60007ffe0ff */
[----:B0-----:R-:W-:-:S05]  /*1720*/  IMAD.WIDE.U32 R6, R9, 0x2, R6 ;  /* 0x0000000209067825 */ /* 0x001fca00078e0006 */
[----:B------:R1:W-:Y:S02]  /*1730*/  STG.E.U16 desc[UR4][R6.64], R10 ;  /* 0x0000000a06007986 */ /* 0x0003e4000c101504 */
.L_x_3853:
[----:B------:R-:W-:-:S13]  /*1740*/  ISETP.GE.U32.AND P0, PT, R0, R3, PT ;  /* 0x000000030000720c */ /* 0x000fda0003f06070 */
[----:B------:R-:W-:Y:S05]  /*1750*/  @P0 BRA `(.L_x_3855) ;  /* 0x0000000000340947 */ /* 0x000fea0003800000 */
[----:B01----:R-:W0:Y:S01]  /*1760*/  LDC.64 R6, c[0x0][0x388] ;  /* 0x0000e200ff067b82 */ /* 0x003e220000000a00 */
[----:B------:R-:W-:Y:S02]  /*1770*/  IADD3 R9, PT, PT, R5, R0, RZ ;  /* 0x0000000005097210 */ /* 0x000fe40007ffe0ff */
[----:B------:R-:W-:-:S03]  /*1780*/  IADD3 R0, PT, PT, R0, 0x80, RZ ;  /* 0x0000008000007810 */ /* 0x000fc60007ffe0ff */
[----:B0-----:R-:W-:-:S05]  /*1790*/  IMAD.WIDE.U32 R6, R9, 0x2, R6 ;  /* 0x0000000209067825 */ /* 0x001fca00078e0006 */
[----:B------:R1:W-:Y:S02]  /*17a0*/  STG.E.U16 desc[UR4][R6.64], R11 ;  /* 0x0000000b06007986 */ /* 0x0003e4000c101504 */
.L_x_3854:
        /* <DEDUP_REMOVED lines=8> */
.L_x_3855:
[----:B------:R-:W-:Y:S05]  /*1830*/  BSYNC.RELIABLE B1 ;  /* 0x0000000000017941 */ /* 0x000fea0003800100 */
.L_x_3851:
[----:B------:R-:W-:-:S13]  /*1840*/  ISETP.GE.U32.AND P0, PT, R0, R3, PT ;  /* 0x000000030000720c */ /* 0x000fda0003f06070 */
[----:B012---:R-:W0:Y:S01]  /*1850*/  @!P0 LDC.64 R6, c[0x0][0x388] ;  /* 0x0000e200ff068b82 */ /* 0x007e220000000a00 */
[----:B------:R-:W-:Y:S02]  /*1860*/  @!P0 IADD3 R9, PT, PT, R5, R0, RZ ;  /* 0x0000000005098210 */ /* 0x000fe40007ffe0ff */
[----:B------:R-:W-:-:S03]  /*1870*/  @!P0 IADD3 R0, PT, PT, R0, 0x80, RZ ;  /* 0x0000008000008810 */ /* 0x000fc60007ffe0ff */
[----:B0-----:R-:W-:-:S05]  /*1880*/  @!P0 IMAD.WIDE.U32 R6, R9, 0x2, R6 ;  /* 0x0000000209068825 */ /* 0x001fca00078e0006 */
[----:B------:R2:W-:Y:S02]  /*1890*/  @!P0 STG.E.U16 desc[UR4][R6.64], R13 ;  /* 0x0000000d06008986 */ /* 0x0005e4000c101504 */
.L_x_3856:
[----:B------:R-:W-:Y:S05]  /*18a0*/  BSYNC.RECONVERGENT B0 ;  /* 0x0000000000007941 */ /* 0x000fea0003800200 */
.L_x_3850:
        /* <DEDUP_REMOVED lines=8> */
.L_x_3833:
        /* <DEDUP_REMOVED lines=8> */
[----:B------:R-:W-:-:S02]  /*19b0*/  HFMA2 R8, -RZ, RZ, 1.625, 0 ;  /* 0x3e800000ff087431 */ /* 0x000fc400000001ff */
[--C-:B--2---:R-:W-:Y:S02]  /*19c0*/  HADD2.F32 R14, -RZ, R16.reuse.H0_H0 ;  /* 0x20000010ff0e7230 */ /* 0x104fe40000004100 */
[----:B------:R-:W-:-:S03]  /*19d0*/  HADD2.F32 R16, -RZ, R16.H1_H1 ;  /* 0x30000010ff107230 */ /* 0x000fc60000004100 */
[C---:B------:R-:W-:Y:S01]  /*19e0*/  FADD.FTZ.RZ R0, R14.reuse, 1 ;  /* 0x3f8000000e007421 */ /* 0x040fe2000001c000 */
[----:B------:R-:W-:Y:S02]  /*19f0*/  ISETP.GE.U32.AND P2, PT, R14, 0x7f800000, PT ;  /* 0x7f8000000e00780c */ /* 0x000fe40003f46070 */
[----:B------:R-:W-:Y:S02]  /*1a00*/  ISETP.GE.U32.AND P3, PT, R16, 0x7f800000, PT ;  /* 0x7f8000001000780c */ /* 0x000fe40003f66070 */
[----:B------:R-:W-:Y:S02]  /*1a10*/  IADD3 R0, PT, PT, R0, -0x3f400000, RZ ;  /* 0xc0c0000000007810 */ /* 0x000fe40007ffe0ff */
[----:B------:R-:W-:Y:S02]  /*1a20*/  ISETP.GT.AND P0, PT, R14, -0x40800000, P2 ;  /* 0xbf8000000e00780c */ /* 0x000fe40001704270 */
[----:B------:R-:W-:Y:S01]  /*1a30*/  LOP3.LUT R13, R0, 0xff800000, RZ, 0xc0, !PT ;  /* 0xff800000000d7812 */ /* 0x000fe200078ec0ff */
[C---:B------:R-:W-:Y:S01]  /*1a40*/  FADD.FTZ.RZ R0, R16.reuse, 1 ;  /* 0x3f80000010007421 */ /* 0x040fe2000001c000 */
[----:B------:R-:W-:-:S02]  /*1a50*/  ISETP.GT.AND P1, PT, R16, -0x40800000, P3 ;  /* 0xbf8000001000780c */ /* 0x000fc40001f24270 */
[----:B------:R-:W-:Y:S02]  /*1a60*/  IADD3 R11, PT, PT, -R13, 0x40800000, RZ ;  /* 0x408000000d0b7810 */ /* 0x000fe40007ffe1ff */
[----:B------:R-:W-:Y:S02]  /*1a70*/  IADD3 R4, PT, PT, R0, -0x3f400000, RZ ;  /* 0xc0c0000000047810 */ /* 0x000fe40007ffe0ff */
[----:B------:R-:W-:Y:S01]  /*1a80*/  IADD3 R17, PT, PT, R14, -R13, RZ ;  /* 0x8000000d0e117210 */ /* 0x000fe20007ffe0ff */
[----:B------:R-:W-:Y:S01]  /*1a90*/  FFMA.FTZ R0, R11, R8, -1 ;  /* 0xbf8000000b007423 */ /* 0x000fe20000010008 */
[----:B0-----:R-:W-:Y:S02]  /*1aa0*/  LOP3.LUT R3, R4, 0xff800000, RZ, 0xc0, !PT ;  /* 0xff80000004037812 */ /* 0x001fe400078ec0ff */
[----:B------:R-:W-:Y:S01]  /*1ab0*/  @P2 FSETP.NEU.FTZ.AND P6, PT, R14, RZ, PT ;  /* 0x000000ff0e00220b */ /* 0x000fe20003fdd000 */
[----:B------:R-:W-:Y:S01]  /*1ac0*/  FADD.FTZ R17, R17, R0 ;  /* 0x0000000011117221 */ /* 0x000fe20000010000 */
[----:B------:R-:W-:-:S02]  /*1ad0*/  IADD3 R11, PT, PT, -R3, 0x40800000, RZ ;  /* 0x40800000030b7810 */ /* 0x000fc40007ffe1ff */
[CC--:B------:R-:W-:Y:S02]  /*1ae0*/  IADD3 R19, PT, PT, R16.reuse, -R3.reuse, RZ ;  /* 0x8000000310137210 */ /* 0x0c0fe40007ffe0ff */
[----:B------:R-:W-:Y:S01]  /*1af0*/  MOV R0, 0x3d39bf78 ;  /* 0x3d39bf7800007802 */ /* 0x000fe20000000f00 */
[----:B------:R-:W-:Y:S01]  /*1b00*/  FFMA.FTZ R4, R11, R8, -1 ;  /* 0xbf8000000b047423 */ /* 0x000fe20000010008 */
[----:B------:R-:W-:Y:S02]  /*1b10*/  I2FP.F32.S32 R3, R3 ;  /* 0x0000000300037245 */ /* 0x000fe40000201400 */
[----:B------:R-:W-:Y:S01]  /*1b20*/  @P3 FSETP.NEU.FTZ.AND P4, PT, R16, RZ, PT ;  /* 0x000000ff1000320b */ /* 0x000fe20003f9d000 */
[----:B------:R-:W-:Y:S01]  /*1b30*/  FADD.FTZ R19, R19, R4 ;  /* 0x0000000413137221 */ /* 0x000fe20000010000 */
[----:B------:R-:W-:-:S03]  /*1b40*/  FFMA.FTZ R2, R17, -R0, 0.10546888411045074463 ;  /* 0x3dd8001211027423 */ /* 0x000fc60000010800 */
[----:B------:R-:W-:Y:S01]  /*1b50*/  FFMA.FTZ R4, R19, -R0, 0.10546888411045074463 ;  /* 0x3dd8001213047423 */ /* 0x000fe20000010800 */
[----:B------:R-:W-:-:S03]  /*1b60*/  FFMA.FTZ R2, R17, R2, -0.13229703903198242188 ;  /* 0xbe0778e011027423 */ /* 0x000fc60000010002 */
[----:B------:R-:W-:Y:S01]  /*1b70*/  FFMA.FTZ R4, R19, R4, -0.13229703903198242188 ;  /* 0xbe0778e013047423 */ /* 0x000fe20000010004 */
[----:B------:R-:W-:-:S03]  /*1b80*/  FFMA.FTZ R2, R17, R2, 0.14491446316242218018 ;  /* 0x3e14647511027423 */ /* 0x000fc60000010002 */
[----:B------:R-:W-:Y:S01]  /*1b90*/  FFMA.FTZ R10, R19, R4, 0.14491446316242218018 ;  /* 0x3e146475130a7423 */ /* 0x000fe20000010004 */
[----:B------:R-:W-:Y:S01]  /*1ba0*/  FFMA.FTZ R2, R17, R2, -0.16641564667224884033 ;  /* 0xbe2a68dd11027423 */ /* 0x000fe20000010002 */
[--C-:B---3--:R-:W-:Y:S02]  /*1bb0*/  HADD2.F32 R4, -RZ, R9.reuse.H0_H0 ;  /* 0x20000009ff047230 */ /* 0x108fe40000004100 */
[----:B------:R-:W-:Y:S01]  /*1bc0*/  FFMA.FTZ R10, R19, R10, -0.16641564667224884033 ;  /* 0xbe2a68dd130a7423 */ /* 0x000fe2000001000a */
[----:B------:R-:W-:Y:S01]  /*1bd0*/  FFMA.FTZ R2, R17, R2, 0.19988867640495300293 ;  /* 0x3e4caf9e11027423 */ /* 0x000fe20000010002 */
[----:B------:R-:W-:Y:S02]  /*1be0*/  HADD2.F32 R9, -RZ, R9.H1_H1 ;  /* 0x30000009ff097230 */ /* 0x000fe40000004100 */
[C---:B------:R-:W-:Y:S01]  /*1bf0*/  FADD.FTZ.RZ R11, R4.reuse, 1 ;  /* 0x3f800000040b7421 */ /* 0x040fe2000001c000 */
[----:B------:R-:W-:Y:S01]  /*1c00*/  FFMA.FTZ R10, R19, R10, 0.19988867640495300293 ;  /* 0x3e4caf9e130a7423 */ /* 0x000fe2000001000a */
[----:B------:R-:W-:Y:S01]  /*1c10*/  FFMA.FTZ R2, R17, R2, -0.25000196695327758789 ;  /* 0xbe80004211027423 */ /* 0x000fe20000010002 */
[----:B------:R-:W-:Y:S01]  /*1c20*/  ISETP.GE.U32.AND P5, PT, R4, 0x7f800000, PT ;  /* 0x7f8000000400780c */ /* 0x000fe20003fa6070 */
[----:B------:R-:W-:Y:S01]  /*1c30*/  FADD.FTZ.RZ R18, R9, 1 ;  /* 0x3f80000009127421 */ /* 0x000fe2000001c000 */
[----:B------:R-:W-:Y:S01]  /*1c40*/  FFMA.FTZ R10, R19, R10, -0.25000196695327758789 ;  /* 0xbe800042130a7423 */ /* 0x000fe2000001000a */
[----:B------:R-:W-:Y:S01]  /*1c50*/  FFMA.FTZ R2, R17, R2, 0.33333510160446166992 ;  /* 0x3eaaaae611027423 */ /* 0x000fe20000010002 */
[----:B------:R-:W-:-:S02]  /*1c60*/  IADD3 R11, PT, PT, R11, -0x3f400000, RZ ;  /* 0xc0c000000b0b7810 */ /* 0x000fc40007ffe0ff */
[----:B------:R-:W-:Y:S01]  /*1c70*/  FFMA.FTZ R12, R19, R10, 0.33333510160446166992 ;  /* 0x3eaaaae6130c7423 */ /* 0x000fe2000001000a */
[----:B------:R-:W-:Y:S01]  /*1c80*/  FFMA.FTZ R2, R17, R2, -0.5 ;  /* 0xbf00000011027423 */ /* 0x000fe20000010002 */
[----:B------:R-:W-:Y:S02]  /*1c90*/  IADD3 R20, PT, PT, R18, -0x3f400000, RZ ;  /* 0xc0c0000012147810 */ /* 0x000fe40007ffe0ff */
[----:B------:R-:W-:Y:S01]  /*1ca0*/  LOP3.LUT R11, R11, 0xff800000, RZ, 0xc0, !PT ;  /* 0xff8000000b0b7812 */ /* 0x000fe200078ec0ff */
[----:B------:R-:W-:Y:S01]  /*1cb0*/  FFMA.FTZ R18, R19, R12, -0.5 ;  /* 0xbf00000013127423 */ /* 0x000fe2000001000c */
[----:B------:R-:W-:Y:S01]  /*1cc0*/  FMUL.FTZ R2, R17, R2 ;  /* 0x0000000211027220 */ /* 0x000fe20000410000 */
[----:B------:R-:W-:Y:S02]  /*1cd0*/  LOP3.LUT R12, R20, 0xff800000, RZ, 0xc0, !PT ;  /* 0xff800000140c7812 */ /* 0x000fe400078ec0ff */
[----:B------:R-:W-:Y:S01]  /*1ce0*/  IADD3 R21, PT, PT, -R11, 0x40800000, RZ ;  /* 0x408000000b157810 */ /* 0x000fe20007ffe1ff */
[----:B------:R-:W-:Y:S01]  /*1cf0*/  FMUL.FTZ R18, R19, R18 ;  /* 0x0000001213127220 */ /* 0x000fe20000410000 */
[----:B------:R-:W-:Y:S01]  /*1d00*/  FFMA.FTZ R10, R17, R2, R17 ;  /* 0x00000002110a7223 */ /* 0x000fe20000010011 */
[----:B------:R-:W-:-:S02]  /*1d10*/  IADD3 R23, PT, PT, -R12, 0x40800000, RZ ;  /* 0x408000000c177810 */ /* 0x000fc40007ffe1ff */
[----:B------:R-:W-:Y:S01]  /*1d20*/  IADD3 R17, PT, PT, R4, -R11, RZ ;  /* 0x8000000b04117210 */ /* 0x000fe20007ffe0ff */
[----:B------:R-:W-:Y:S01]  /*1d30*/  FFMA.FTZ R20, R21, R8, -1 ;  /* 0xbf80000015147423 */ /* 0x000fe20000010008 */
[----:B------:R-:W-:Y:S01]  /*1d40*/  I2FP.F32.S32 R2, R13 ;  /* 0x0000000d00027245 */ /* 0x000fe20000201400 */
[----:B------:R-:W-:Y:S01]  /*1d50*/  FFMA.FTZ R13, R19, R18, R19 ;  /* 0x00000012130d7223 */ /* 0x000fe20000010013 */
[----:B------:R-:W-:Y:S01]  /*1d60*/  IADD3 R19, PT, PT, R9, -R12, RZ ;  /* 0x8000000c09137210 */ /* 0x000fe20007ffe0ff */
[----:B------:R-:W-:Y:S01]  /*1d70*/  FFMA.FTZ R18, R23, R8, -1 ;  /* 0xbf80000017127423 */ /* 0x000fe20000010008 */
[----:B------:R-:W-:Y:S01]  /*1d80*/  FADD.FTZ R17, R17, R20 ;  /* 0x0000001411117221 */ /* 0x000fe20000010000 */
[----:B------:R-:W-:Y:S01]  /*1d90*/  FMUL.FTZ R21, R2, 1.1920928955078125e-07 ;  /* 0x3400000002157820 */ /* 0x000fe20000410000 */
[----:B------:R-:W-:Y:S01]  /*1da0*/  FMUL.FTZ R2, R3, 1.1920928955078125e-07 ;  /* 0x3400000003027820 */ /* 0x000fe20000410000 */
[----:B------:R-:W-:Y:S01]  /*1db0*/  FADD.FTZ R19, R19, R18 ;  /* 0x0000001213137221 */ /* 0x000fe20000010000 */
[-C--:B------:R-:W-:Y:S01]  /*1dc0*/  FFMA.FTZ R18, R17, -R0.reuse, 0.10546888411045074463 ;  /* 0x3dd8001211127423 */ /* 0x080fe20000010800 */
[----:B------:R-:W-:Y:S01]  /*1dd0*/  FFMA.FTZ R10, R21, 0.69314718246459960938, R10 ;  /* 0x3f317218150a7823 */ /* 0x000fe2000001000a */
[----:B------:R-:W-:Y:S01]  /*1de0*/  FFMA.FTZ R13, R2, 0.69314718246459960938, R13 ;  /* 0x3f317218020d7823 */ /* 0x000fe2000001000d */
[----:B------:R-:W-:Y:S01]  /*1df0*/  FFMA.FTZ R20, R19, -R0, 0.10546888411045074463 ;  /* 0x3dd8001213147423 */ /* 0x000fe20000010800 */
[----:B------:R-:W-:Y:S01]  /*1e00*/  FFMA.FTZ R18, R17, R18, -0.13229703903198242188 ;  /* 0xbe0778e011127423 */ /* 0x000fe20000010012 */
[----:B------:R-:W0:Y:S01]  /*1e10*/  LDC.64 R2, c[0x0][0x388] ;  /* 0x0000e200ff027b82 */ /* 0x000e220000000a00 */
[----:B------:R-:W-:Y:S01]  /*1e20*/  @P2 MOV R21, 0x7f800000 ;  /* 0x7f80000000152802 */ /* 0x000fe20000000f00 */
[----:B------:R-:W-:Y:S01]  /*1e30*/  FFMA.FTZ R20, R19, R20, -0.13229703903198242188 ;  /* 0xbe0778e013147423 */ /* 0x000fe20000010014 */
[----:B------:R-:W-:Y:S01]  /*1e40*/  FFMA.FTZ R18, R17, R18, 0.14491446316242218018 ;  /* 0x3e14647511127423 */ /* 0x000fe20000010012 */
[----:B------:R-:W-:-:S02]  /*1e50*/  I2FP.F32.S32 R11, R11 ;  /* 0x0000000b000b7245 */ /* 0x000fc40000201400 */
[----:B------:R-:W-:Y:S01]  /*1e60*/  FFMA.FTZ R20, R19, R20, 0.14491446316242218018 ;  /* 0x3e14647513147423 */ /* 0x000fe20000010014 */
[----:B------:R-:W-:Y:S01]  /*1e70*/  FFMA.FTZ R18, R17, R18, -0.16641564667224884033 ;  /* 0xbe2a68dd11127423 */ /* 0x000fe20000010012 */
[----:B------:R-:W-:Y:S01]  /*1e80*/  @P0 FFMA.FTZ R10, R14, R21, +INF ;  /* 0x7f8000000e0a0423 */ /* 0x000fe20000010015 */
[----:B------:R-:W-:Y:S01]  /*1e90*/  @P3 MOV R21, 0x7f800000 ;  /* 0x7f80000000153802 */ /* 0x000fe20000000f00 */
[----:B------:R-:W-:Y:S01]  /*1ea0*/  FFMA.FTZ R20, R19, R20, -0.16641564667224884033 ;  /* 0xbe2a68dd13147423 */ /* 0x000fe20000010014 */
[----:B------:R-:W-:Y:S01]  /*1eb0*/  FFMA.FTZ R18, R17, R18, 0.19988867640495300293 ;  /* 0x3e4caf9e11127423 */ /* 0x000fe20000010012 */
[--C-:B----4-:R-:W-:Y:S01]  /*1ec0*/  HADD2.F32 R14, -RZ, R15.reuse.H0_H0 ;  /* 0x2000000fff0e7230 */ /* 0x110fe20000004100 */
[----:B------:R-:W-:Y:S01]  /*1ed0*/  ISETP.GE.U32.AND P0, PT, R9, 0x7f800000, PT ;  /* 0x7f8000000900780c */ /* 0x000fe20003f06070 */
[----:B------:R-:W-:Y:S01]  /*1ee0*/  FFMA.FTZ R20, R19, R20, 0.19988867640495300293 ;  /* 0x3e4caf9e13147423 */ /* 0x000fe20000010014 */
[----:B------:R-:W-:Y:S01]  /*1ef0*/  FFMA.FTZ R18, R17, R18, -0.25000196695327758789 ;  /* 0xbe80004211127423 */ /* 0x000fe20000010012 */
[----:B------:R-:W-:-:S02]  /*1f00*/  HADD2.F32 R15, -RZ, R15.H1_H1 ;  /* 0x3000000fff0f7230 */ /* 0x000fc40000004100 */
[----:B------:R-:W-:Y:S01]  /*1f10*/  @P1 FFMA.FTZ R13, R16, R21, +INF ;  /* 0x7f800000100d1423 */ /* 0x000fe20000010015 */
[----:B------:R-:W-:Y:S01]  /*1f20*/  FFMA.FTZ R20, R19, R20, -0.25000196695327758789 ;  /* 0xbe80004213147423 */ /* 0x000fe20000010014 */
[----:B------:R-:W-:Y:S01]  /*1f30*/  FFMA.FTZ R18, R17, R18, 0.33333510160446166992 ;  /* 0x3eaaaae611127423 */ /* 0x000fe20000010012 */
[----:B------:R-:W-:Y:S01]  /*1f40*/  FADD.FTZ.RZ R16, R14, 1 ;  /* 0x3f8000000e107421 */ /* 0x000fe2000001c000 */
[----:B------:R-:W-:Y:S01]  /*1f50*/  FADD.FTZ.RZ R21, R15, 1 ;  /* 0x3f8000000f157421 */ /* 0x000fe2000001c000 */
[----:B------:R-:W-:Y:S01]  /*1f60*/  FFMA.FTZ R20, R19, R20, 0.33333510160446166992 ;  /* 0x3eaaaae613147423 */ /* 0x000fe20000010014 */
[----:B------:R-:W-:Y:S01]  /*1f70*/  FFMA.FTZ R18, R17, R18, -0.5 ;  /* 0xbf00000011127423 */ /* 0x000fe20000010012 */
[----:B0-----:R-:W-:Y:S01]  /*1f80*/  IMAD.WIDE.U32 R2, R5, 0x2, R2 ;  /* 0x0000000205027825 */ /* 0x001fe200078e0002 */
[----:B------:R-:W-:-:S03]  /*1f90*/  IADD3 R16, PT, PT, R16, -0x3f400000, RZ ;  /* 0xc0c0000010107810 */ /* 0x000fc60007ffe0ff */
[----:B------:R-:W-:Y:S01]  /*1fa0*/  FFMA.FTZ R20, R19, R20, -0.5 ;  /* 0xbf00000013147423 */ /* 0x000fe20000010014 */
[----:B------:R-:W-:Y:S01]  /*1fb0*/  FMUL.FTZ R18, R17, R18 ;  /* 0x0000001211127220 */ /* 0x000fe20000410000 */
[----:B------:R-:W-:Y:S02]  /*1fc0*/  IADD3 R21, PT, PT, R21, -0x3f400000, RZ ;  /* 0xc0c0000015157810 */ /* 0x000fe40007ffe0ff */
[----:B------:R-:W-:Y:S01]  /*1fd0*/  FMUL.FTZ R20, R19, R20 ;  /* 0x0000001413147220 */ /* 0x000fe20000410000 */
[----:B------:R-:W-:Y:S01]  /*1fe0*/  FFMA.FTZ R5, R17, R18, R17 ;  /* 0x0000001211057223 */ /* 0x000fe20000010011 */
[----:B------:R-:W-:Y:S01]  /*1ff0*/  LOP3.LUT R17, R16, 0xff800000, RZ, 0xc0, !PT ;  /* 0xff80000010117812 */ /* 0x000fe200078ec0ff */
[----:B------:R-:W-:Y:S01]  /*2000*/  IMAD.WIDE.U32 R2, R7, 0x4, R2 ;  /* 0x0000000407027825 */ /* 0x000fe200078e0002 */
[----:B------:R-:W-:-:S03]  /*2010*/  LOP3.LUT R16, R21, 0xff800000, RZ, 0xc0, !PT ;  /* 0xff80000015107812 */ /* 0x000fc600078ec0ff */
[----:B------:R-:W-:Y:S01]  /*2020*/  FFMA.FTZ R18, R19, R20, R19 ;  /* 0x0000001413127223 */ /* 0x000fe20000010013 */
[----:B------:R-:W-:Y:S02]  /*2030*/  IADD3 R21, PT, PT, -R17, 0x40800000, RZ ;  /* 0x4080000011157810 */ /* 0x000fe40007ffe1ff */
[----:B------:R-:W-:Y:S02]  /*2040*/  IADD3 R23, PT, PT, -R16, 0x40800000, RZ ;  /* 0x4080000010177810 */ /* 0x000fe40007ffe1ff */
[----:B------:R-:W-:Y:S01]  /*2050*/  I2FP.F32.S32 R19, R12 ;  /* 0x0000000c00137245 */ /* 0x000fe20000201400 */
[-C--:B------:R-:W-:Y:S01]  /*2060*/  FFMA.FTZ R21, R21, R8.reuse, -1 ;  /* 0xbf80000015157423 */ /* 0x080fe20000010008 */
[----:B------:R-:W-:Y:S01]  /*2070*/  IADD3 R20, PT, PT, R14, -R17, RZ ;  /* 0x800000110e147210 */ /* 0x000fe20007ffe0ff */
[----:B------:R-:W-:Y:S01]  /*2080*/  FFMA.FTZ R23, R23, R8, -1 ;  /* 0xbf80000017177423 */ /* 0x000fe20000010008 */
[----:B------:R-:W-:Y:S01]  /*2090*/  IADD3 R22, PT, PT, R15, -R16, RZ ;  /* 0x800000100f167210 */ /* 0x000fe20007ffe0ff */
[----:B------:R-:W-:Y:S01]  /*20a0*/  FMUL.FTZ R12, R11, 1.1920928955078125e-07 ;  /* 0x340000000b0c7820 */ /* 0x000fe20000410000 */
[----:B------:R-:W-:Y:S01]  /*20b0*/  FMUL.FTZ R11, R19, 1.1920928955078125e-07 ;  /* 0x34000000130b7820 */ /* 0x000fe20000410000 */
[----:B------:R-:W-:Y:S01]  /*20c0*/  FADD.FTZ R19, R20, R21 ;  /* 0x0000001514137221 */ /* 0x000fe20000010000 */
[----:B------:R-:W-:Y:S01]  /*20d0*/  ISETP.GT.AND P1, PT, R4, -0x40800000, P5 ;  /* 0xbf8000000400780c */ /* 0x000fe20002f24270 */
[----:B------:R-:W-:Y:S01]  /*20e0*/  FADD.FTZ R21, R22, R23 ;  /* 0x0000001716157221 */ /* 0x000fe20000010000 */
[----:B------:R-:W-:Y:S01]  /*20f0*/  FFMA.FTZ R5, R12, 0.69314718246459960938, R5 ;  /* 0x3f3172180c057823 */ /* 0x000fe20000010005 */
[----:B------:R-:W-:Y:S01]  /*2100*/  FFMA.FTZ R12, R11, 0.69314718246459960938, R18 ;  /* 0x3f3172180b0c7823 */ /* 0x000fe20000010012 */
[-C--:B------:R-:W-:Y:S01]  /*2110*/  FFMA.FTZ R18, R19, -R0.reuse, 0.10546888411045074463 ;  /* 0x3dd8001213127423 */ /* 0x080fe20000010800 */
[----:B------:R-:W-:Y:S01]  /*2120*/  FFMA.FTZ R20, R21, -R0, 0.10546888411045074463 ;  /* 0x3dd8001215147423 */ /* 0x000fe20000010800 */
[----:B------:R-:W-:Y:S01]  /*2130*/  @P2 FSEL R10, R10, -RZ, P6 ;  /* 0x800000ff0a0a2208 */ /* 0x000fe20003000000 */
[----:B-----5:R-:W-:-:S02]  /*2140*/  HADD2.F32 R11, -RZ, R6.H0_H0 ;  /* 0x20000006ff0b7230 */ /* 0x020fc40000004100 */
[----:B------:R-:W-:Y:S01]  /*2150*/  FFMA.FTZ R18, R19, R18, -0.13229703903198242188 ;  /* 0xbe0778e013127423 */ /* 0x000fe20000010012 */
[----:B------:R-:W-:Y:S01]  /*2160*/  FFMA.FTZ R20, R21, R20, -0.13229703903198242188 ;  /* 0xbe0778e015147423 */ /* 0x000fe20000010014 */
[----:B------:R-:W-:Y:S01]  /*2170*/  ISETP.GT.AND P2, PT, R9, -0x40800000, P0 ;  /* 0xbf8000000900780c */ /* 0x000fe20000744270 */
[----:B------:R-:W-:Y:S02]  /*2180*/  HADD2.F32 R6, -RZ, R6.H1_H1 ;  /* 0x30000006ff067230 */ /* 0x000fe40000004100 */
[----:B------:R-:W-:Y:S01]  /*2190*/  FFMA.FTZ R18, R19, R18, 0.14491446316242218018 ;  /* 0x3e14647513127423 */ /* 0x000fe20000010012 */
[----:B------:R-:W-:Y:S01]  /*21a0*/  FFMA.FTZ R20, R21, R20, 0.14491446316242218018 ;  /* 0x3e14647515147423 */ /* 0x000fe20000010014 */
[----:B------:R-:W-:Y:S02]  /*21b0*/  @P5 MOV R23, 0x7f800000 ;  /* 0x7f80000000175802 */ /* 0x000fe40000000f00 */
[----:B------:R-:W-:Y:S01]  /*21c0*/  FFMA.FTZ R18, R19, R18, -0.16641564667224884033 ;  /* 0xbe2a68dd13127423 */ /* 0x000fe20000010012 */
[----:B------:R-:W-:Y:S01]  /*21d0*/  FFMA.FTZ R20, R21, R20, -0.16641564667224884033 ;  /* 0xbe2a68dd15147423 */ /* 0x000fe20000010014 */
[C---:B------:R-:W-:Y:S01]  /*21e0*/  @P5 FSETP.NEU.FTZ.AND P6, PT, R4.reuse, RZ, PT ;  /* 0x000000ff0400520b */ /* 0x040fe20003fdd000 */
[----:B------:R-:W-:Y:S01]  /*21f0*/  @P1 FFMA.FTZ R5, R4, R23, +INF ;  /* 0x7f80000004051423 */ /* 0x000fe20000010017 */
[----:B------:R-:W-:Y:S01]  /*2200*/  FFMA.FTZ R18, R19, R18, 0.19988867640495300293 ;  /* 0x3e4caf9e13127423 */ /* 0x000fe20000010012 */
[----:B------:R-:W-:Y:S01]  /*2210*/  FFMA.FTZ R20, R21, R20, 0.19988867640495300293 ;  /* 0x3e4caf9e15147423 */ /* 0x000fe20000010014 */
[----:B------:R-:W-:Y:S01]  /*2220*/  FADD.FTZ.RZ R4, R11, 1 ;  /* 0x3f8000000b047421 */ /* 0x000fe2000001c000 */
[----:B------:R-:W-:Y:S01]  /*2230*/  @P0 MOV R24, 0x7f800000 ;  /* 0x7f80000000180802 */ /* 0x000fe20000000f00 */
[----:B------:R-:W-:Y:S01]  /*2240*/  FFMA.FTZ R18, R19, R18, -0.25000196695327758789 ;  /* 0xbe80004213127423 */ /* 0x000fe20000010012 */
[----:B------:R-:W-:Y:S01]  /*2250*/  FADD.FTZ.RZ R22, R6, 1 ;  /* 0x3f80000006167421 */ /* 0x000fe2000001c000 */
[----:B------:R-:W-:Y:S01]  /*2260*/  FFMA.FTZ R20, R21, R20, -0.25000196695327758789 ;  /* 0xbe80004215147423 */ /* 0x000fe20000010014 */
[----:B------:R-:W-:Y:S01]  /*2270*/  @P0 FSETP.NEU.FTZ.AND P1, PT, R9, RZ, PT ;  /* 0x000000ff0900020b */ /* 0x000fe20003f3d000 */
[----:B------:R-:W-:Y:S01]  /*2280*/  FFMA.FTZ R18, R19, R18, 0.33333510160446166992 ;  /* 0x3eaaaae613127423 */ /* 0x000fe20000010012 */
[----:B------:R-:W-:Y:S01]  /*2290*/  @P2 FFMA.FTZ R12, R9, R24, +INF ;  /* 0x7f800000090c2423 */ /* 0x000fe20000010018 */
[----:B------:R-:W-:Y:S01]  /*22a0*/  FFMA.FTZ R20, R21, R20, 0.33333510160446166992 ;  /* 0x3eaaaae615147423 */ /* 0x000fe20000010014 */
[----:B------:R-:W-:Y:S01]  /*22b0*/  IADD3 R4, PT, PT, R4, -0x3f400000, RZ ;  /* 0xc0c0000004047810 */ /* 0x000fe20007ffe0ff */
[----:B------:R-:W-:Y:S01]  /*22c0*/  FFMA.FTZ R18, R19, R18, -0.5 ;  /* 0xbf00000013127423 */ /* 0x000fe20000010012 */
[----:B------:R-:W-:Y:S01]  /*22d0*/  IADD3 R9, PT, PT, R22, -0x3f400000, RZ ;  /* 0xc0c0000016097810 */ /* 0x000fe20007ffe0ff */
[----:B------:R-:W-:Y:S01]  /*22e0*/  FFMA.FTZ R20, R21, R20, -0.5 ;  /* 0xbf00000015147423 */ /* 0x000fe20000010014 */
[----:B------:R-:W-:Y:S01]  /*22f0*/  LOP3.LUT R4, R4, 0xff800000, RZ, 0xc0, !PT ;  /* 0xff80000004047812 */ /* 0x000fe200078ec0ff */
[----:B------:R-:W-:Y:S01]  /*2300*/  FMUL.FTZ R18, R19, R18 ;  /* 0x0000001213127220 */ /* 0x000fe20000410000 */
[----:B------:R-:W-:Y:S01]  /*2310*/  LOP3.LUT R9, R9, 0xff800000, RZ, 0xc0, !PT ;  /* 0xff80000009097812 */ /* 0x000fe200078ec0ff */
[----:B------:R-:W-:Y:S01]  /*2320*/  FMUL.FTZ R20, R21, R20 ;  /* 0x0000001415147220 */ /* 0x000fe20000410000 */
[----:B------:R-:W-:Y:S01]  /*2330*/  IADD3 R25, PT, PT, -R4, 0x40800000, RZ ;  /* 0x4080000004197810 */ /* 0x000fe20007ffe1ff */
[----:B------:R-:W-:Y:S01]  /*2340*/  FFMA.FTZ R19, R19, R18, R19 ;  /* 0x0000001213137223 */ /* 0x000fe20000010013 */
[----:B------:R-:W-:Y:S01]  /*2350*/  IADD3 R27, PT, PT, -R9, 0x40800000, RZ ;  /* 0x40800000091b7810 */ /* 0x000fe20007ffe1ff */
[----:B------:R-:W-:Y:S01]  /*2360*/  FFMA.FTZ R21, R21, R20, R21 ;  /* 0x0000001415157223 */ /* 0x000fe20000010015 */
[----:B------:R-:W-:Y:S01]  /*2370*/  IADD3 R23, PT, PT, R11, -R4, RZ ;  /* 0x800000040b177210 */ /* 0x000fe20007ffe0ff */
[-C--:B------:R-:W-:Y:S01]  /*2380*/  FFMA.FTZ R18, R25, R8.reuse, -1 ;  /* 0xbf80000019127423 */ /* 0x080fe20000010008 */
[----:B------:R-:W-:Y:S01]  /*2390*/  IADD3 R20, PT, PT, R6, -R9, RZ ;  /* 0x8000000906147210 */ /* 0x000fe20007ffe0ff */
[----:B------:R-:W-:Y:S01]  /*23a0*/  FFMA.FTZ R27, R27, R8, -1 ;  /* 0xbf8000001b1b7423 */ /* 0x000fe20000010008 */
[----:B------:R-:W-:Y:S01]  /*23b0*/  I2FP.F32.S32 R8, R17 ;  /* 0x0000001100087245 */ /* 0x000fe20000201400 */
[----:B------:R-:W-:Y:S01]  /*23c0*/  FADD.FTZ R23, R23, R18 ;  /* 0x0000001217177221 */ /* 0x000fe20000010000 */
[----:B------:R-:W-:Y:S01]  /*23d0*/  ISETP.GE.U32.AND P2, PT, R14, 0x7f800000, PT ;  /* 0x7f8000000e00780c */ /* 0x000fe20003f46070 */
[----:B------:R-:W-:Y:S01]  /*23e0*/  FADD.FTZ R17, R20, R27 ;  /* 0x0000001b14117221 */ /* 0x000fe20000010000 */
[----:B------:R-:W-:Y:S01]  /*23f0*/  @P3 FSEL R13, R13, -RZ, P4 ;  /* 0x800000ff0d0d3208 */ /* 0x000fe20002000000 */
[-C--:B------:R-:W-:Y:S01]  /*2400*/  FFMA.FTZ R18, R23, -R0.reuse, 0.10546888411045074463 ;  /* 0x3dd8001217127423 */ /* 0x080fe20000010800 */
[----:B------:R-:W-:Y:S01]  /*2410*/  FMUL.FTZ R8, R8, 1.1920928955078125e-07 ;  /* 0x3400000008087820 */ /* 0x000fe20000410000 */
[----:B------:R-:W-:Y:S01]  /*2420*/  FFMA.FTZ R0, R17, -R0, 0.10546888411045074463 ;  /* 0x3dd8001211007423 */ /* 0x000fe20000010800 */
[----:B------:R-:W-:Y:S01]  /*2430*/  ISETP.GT.AND P4, PT, R14, -0x40800000, P2 ;  /* 0xbf8000000e00780c */ /* 0x000fe20001784270 */
[----:B------:R-:W-:Y:S01]  /*2440*/  FFMA.FTZ R18, R23, R18, -0.13229703903198242188 ;  /* 0xbe0778e017127423 */ /* 0x000fe20000010012 */
[----:B------:R-:W-:Y:S01]  /*2450*/  FFMA.FTZ R19, R8, 0.69314718246459960938, R19 ;  /* 0x3f31721808137823 */ /* 0x000fe20000010013 */
[----:B------:R-:W-:Y:S01]  /*2460*/  FFMA.FTZ R0, R17, R0, -0.13229703903198242188 ;  /* 0xbe0778e011007423 */ /* 0x000fe20000010000 */
[----:B------:R-:W-:Y:S01]  /*2470*/  ISETP.GE.U32.AND P3, PT, R15, 0x7f800000, PT ;  /* 0x7f8000000f00780c */ /* 0x000fe20003f66070 */
[----:B------:R-:W-:Y:S01]  /*2480*/  FFMA.FTZ R18, R23, R18, 0.14491446316242218018 ;  /* 0x3e14647517127423 */ /* 0x000fe20000010012 */
[----:B------:R-:W-:Y:S01]  /*2490*/  I2FP.F32.S32 R16, R16 ;  /* 0x0000001000107245 */ /* 0x000fe20000201400 */
[----:B------:R-:W-:Y:S01]  /*24a0*/  FFMA.FTZ R8, R17, R0, 0.14491446316242218018 ;  /* 0x3e14647511087423 */ /* 0x000fe20000010000 */
[----:B------:R-:W-:Y:S01]  /*24b0*/  @P2 MOV R25, 0x7f800000 ;  /* 0x7f80000000192802 */ /* 0x000fe20000000f00 */
[----:B------:R-:W-:Y:S01]  /*24c0*/  FFMA.FTZ R18, R23, R18, -0.16641564667224884033 ;  /* 0xbe2a68dd17127423 */ /* 0x000fe20000010012 */
[----:B------:R-:W-:Y:S01]  /*24d0*/  @P5 FSEL R5, R5, -RZ, P6 ;  /* 0x800000ff05055208 */ /* 0x000fe20003000000 */
[----:B------:R-:W-:Y:S01]  /*24e0*/  FFMA.FTZ R8, R17, R8, -0.16641564667224884033 ;  /* 0xbe2a68dd11087423 */ /* 0x000fe20000010008 */
[----:B------:R-:W-:Y:S01]  /*24f0*/  ISETP.GT.AND P6, PT, R15, -0x40800000, P3 ;  /* 0xbf8000000f00780c */ /* 0x000fe20001fc4270 */
[----:B------:R-:W-:Y:S01]  /*2500*/  FFMA.FTZ R18, R23, R18, 0.19988867640495300293 ;  /* 0x3e4caf9e17127423 */ /* 0x000fe20000010012 */
[----:B------:R-:W-:Y:S01]  /*2510*/  @P4 FFMA.FTZ R19, R14, R25, +INF ;  /* 0x7f8000000e134423 */ /* 0x000fe20000010019 */
[----:B------:R-:W-:Y:S01]  /*2520*/  FFMA.FTZ R8, R17, R8, 0.19988867640495300293 ;  /* 0x3e4caf9e11087423 */ /* 0x000fe20000010008 */
[----:B------:R-:W-:Y:S01]  /*2530*/  ISETP.GE.U32.AND P4, PT, R11, 0x7f800000, PT ;  /* 0x7f8000000b00780c */ /* 0x000fe20003f86070 */
[----:B------:R-:W-:Y:S01]  /*2540*/  FFMA.FTZ R18, R23, R18, -0.25000196695327758789 ;  /* 0xbe80004217127423 */ /* 0x000fe20000010012 */
[----:B------:R-:W-:Y:S01]  /*2550*/  ISETP.GE.U32.AND P5, PT, R6, 0x7f800000, PT ;  /* 0x7f8000000600780c */ /* 0x000fe20003fa6070 */
[----:B------:R-:W-:Y:S01]  /*2560*/  FFMA.FTZ R8, R17, R8, -0.25000196695327758789 ;  /* 0xbe80004211087423 */ /* 0x000fe20000010008 */
[----:B------:R-:W-:Y:S01]  /*2570*/  FMUL.FTZ R16, R16, 1.1920928955078125e-07 ;  /* 0x3400000010107820 */ /* 0x000fe20000410000 */
[----:B------:R-:W-:Y:S01]  /*2580*/  FFMA.FTZ R18, R23, R18, 0.33333510160446166992 ;  /* 0x3eaaaae617127423 */ /* 0x000fe20000010012 */
[----:B------:R-:W-:Y:S01]  /*2590*/  @P0 FSEL R12, R12, -RZ, P1 ;  /* 0x800000ff0c0c0208 */ /* 0x000fe20000800000 */
[----:B------:R-:W-:Y:S01]  /*25a0*/  FFMA.FTZ R8, R17, R8, 0.33333510160446166992 ;  /* 0x3eaaaae611087423 */ /* 0x000fe20000010008 */
[----:B------:R-:W-:Y:S01]  /*25b0*/  ISETP.GT.AND P1, PT, R11, -0x40800000, P4 ;  /* 0xbf8000000b00780c */ /* 0x000fe20002724270 */
[----:B------:R-:W-:Y:S01]  /*25c0*/  FFMA.FTZ R18, R23, R18, -0.5 ;  /* 0xbf00000017127423 */ /* 0x000fe20000010012 */
[----:B------:R-:W-:Y:S01]  /*25d0*/  ISETP.GT.AND P0, PT, R6, -0x40800000, P5 ;  /* 0xbf8000000600780c */ /* 0x000fe20002f04270 */
[----:B------:R-:W-:Y:S01]  /*25e0*/  FFMA.FTZ R8, R17, R8, -0.5 ;  /* 0xbf00000011087423 */ /* 0x000fe20000010008 */
[----:B------:R-:W-:Y:S01]  /*25f0*/  FFMA.FTZ R0, R16, 0.69314718246459960938, R21 ;  /* 0x3f31721810007823 */ /* 0x000fe20000010015 */
[----:B------:R-:W-:Y:S01]  /*2600*/  @P3 MOV R16, 0x7f800000 ;  /* 0x7f80000000103802 */ /* 0x000fe20000000f00 */
[----:B------:R-:W-:Y:S01]  /*2610*/  FMUL.FTZ R18, R23, R18 ;  /* 0x0000001217127220 */ /* 0x000fe20000410000 */
[----:B------:R-:W-:Y:S01]  /*2620*/  I2FP.F32.S32 R4, R4 ;  /* 0x0000000400047245 */ /* 0x000fe20000201400 */
[----:B------:R-:W-:Y:S01]  /*2630*/  FMUL.FTZ R8, R17, R8 ;  /* 0x0000000811087220 */ /* 0x000fe20000410000 */
[----:B------:R-:W-:Y:S01]  /*2640*/  I2FP.F32.S32 R9, R9 ;  /* 0x0000000900097245 */ /* 0x000fe20000201400 */
[----:B------:R-:W-:Y:S01]  /*2650*/  @P6 FFMA.FTZ R0, R15, R16, +INF ;  /* 0x7f8000000f006423 */ /* 0x000fe20000010010 */
[----:B------:R-:W-:Y:S01]  /*2660*/  FFMA.FTZ R23, R23, R18, R23 ;  /* 0x0000001217177223 */ /* 0x000fe20000010017 */
[----:B------:R-:W-:Y:S01]  /*2670*/  FFMA.FTZ R8, R17, R8, R17 ;  /* 0x0000000811087223 */ /* 0x000fe20000010011 */
[----:B------:R-:W-:Y:S01]  /*2680*/  FMUL.FTZ R4, R4, 1.1920928955078125e-07 ;  /* 0x3400000004047820 */ /* 0x000fe20000410000 */
[----:B------:R-:W-:Y:S01]  /*2690*/  FMUL.FTZ R9, R9, 1.1920928955078125e-07 ;  /* 0x3400000009097820 */ /* 0x000fe20000410000 */
[----:B------:R-:W-:-:S02]  /*26a0*/  @P4 MOV R16, 0x7f800000 ;  /* 0x7f80000000104802 */ /* 0x000fc40000000f00 */
[----:B------:R-:W-:Y:S01]  /*26b0*/  @P5 MOV R17, 0x7f800000 ;  /* 0x7f80000000115802 */ /* 0x000fe20000000f00 */
[----:B------:R-:W-:Y:S01]  /*26c0*/  FFMA.FTZ R4, R4, 0.69314718246459960938, R23 ;  /* 0x3f31721804047823 */ /* 0x000fe20000010017 */
[----:B------:R-:W-:Y:S01]  /*26d0*/  @P2 FSETP.NEU.FTZ.AND P6, PT, R14, RZ, PT ;  /* 0x000000ff0e00220b */ /* 0x000fe20003fdd000 */
[----:B------:R-:W-:Y:S01]  /*26e0*/  FFMA.FTZ R9, R9, 0.69314718246459960938, R8 ;  /* 0x3f31721809097823 */ /* 0x000fe20000010008 */
[----:B------:R-:W-:Y:S01]  /*26f0*/  @P1 FFMA.FTZ R4, R11, R16, +INF ;  /* 0x7f8000000b041423 */ /* 0x000fe20000010010 */
[----:B------:R-:W-:Y:S01]  /*2700*/  @P0 FFMA.FTZ R9, R6, R17, +INF ;  /* 0x7f80000006090423 */ /* 0x000fe20000010011 */
[----:B------:R-:W-:Y:S02]  /*2710*/  @P2 FSEL R19, R19, -RZ, P6 ;  /* 0x800000ff13132208 */ /* 0x000fe40003000000 */
[----:B------:R-:W-:Y:S02]  /*2720*/  @P3 FSETP.NEU.FTZ.AND P1, PT, R15, RZ, PT ;  /* 0x000000ff0f00320b */ /* 0x000fe40003f3d000 */
[----:B------:R-:W-:-:S02]  /*2730*/  @P4 FSETP.NEU.FTZ.AND P0, PT, R11, RZ, PT ;  /* 0x000000ff0b00420b */ /* 0x000fc40003f1d000 */
[----:B------:R-:W-:Y:S02]  /*2740*/  @P5 FSETP.NEU.FTZ.AND P2, PT, R6, RZ, PT ;  /* 0x000000ff0600520b */ /* 0x000fe40003f5d000 */
[----:B------:R-:W-:Y:S02]  /*2750*/  @P3 FSEL R0, R0, -RZ, P1 ;  /* 0x800000ff00003208 */ /* 0x000fe40000800000 */
[----:B------:R-:W-:Y:S02]  /*2760*/  @P4 FSEL R4, R4, -RZ, P0 ;  /* 0x800000ff04044208 */ /* 0x000fe40000000000 */
[----:B------:R-:W-:Y:S02]  /*2770*/  @P5 FSEL R9, R9, -RZ, P2 ;  /* 0x800000ff09095208 */ /* 0x000fe40001000000 */
[----:B------:R-:W-:Y:S02]  /*2780*/  F2FP.F16.F32.PACK_AB R13, R13, R10 ;  /* 0x0000000a0d0d723e */ /* 0x000fe400000000ff */
[----:B------:R-:W-:-:S02]  /*2790*/  F2FP.F16.F32.PACK_AB R5, R12, R5 ;  /* 0x000000050c05723e */ /* 0x000fc400000000ff */
[----:B------:R-:W-:Y:S01]  /*27a0*/  F2FP.F16.F32.PACK_AB R19, R0, R19 ;  /* 0x000000130013723e */ /* 0x000fe200000000ff */
[----:B------:R-:W-:Y:S01]  /*27b0*/  STG.E desc[UR4][R2.64], R13 ;  /* 0x0000000d02007986 */ /* 0x000fe2000c101904 */
[----:B------:R-:W-:-:S03]  /*27c0*/  F2FP.F16.F32.PACK_AB R9, R9, R4 ;  /* 0x000000040909723e */ /* 0x000fc600000000ff */
[----:B------:R-:W-:Y:S04]  /*27d0*/  STG.E desc[UR4][R2.64+0x200], R5 ;  /* 0x0002000502007986 */ /* 0x000fe8000c101904 */
[----:B------:R-:W-:Y:S04]  /*27e0*/  STG.E desc[UR4][R2.64+0x400], R19 ;  /* 0x0004001302007986 */ /* 0x000fe8000c101904 */
[----:B------:R-:W-:Y:S01]  /*27f0*/  STG.E desc[UR4][R2.64+0x600], R9 ;  /* 0x0006000902007986 */ /* 0x000fe2000c101904 */
[----:B------:R-:W-:Y:S05]  /*2800*/  EXIT ;  /* 0x000000000000794d */ /* 0x000fea0003800000 */
.L_x_3857:
        /* <DEDUP_REMOVED lines=15> */
.L_x_12916:


//--------------------- .text._ZN2at6native29vectorized_elementwise_kernelILi4EZZZNS0_17log1p_kernel_cudaERNS_18TensorIteratorBaseEENKUlvE_clEvENKUlvE3_clEvEUlN3c104HalfEE_St5arrayIPcLm2EEEEviT0_T1_ --------------------------
	.section	.text._ZN2at6native29vectorized_elementwise_kernelILi4EZZZNS0_17log1p_kernel_cudaERNS_18TensorIteratorBaseEENKUlvE_clEvENKUlvE3_clEvEUlN3c104HalfEE_St5arrayIPcLm2EEEEviT0_T1_,"ax",@progbits
	.align	128
        .global         _ZN2at6native29vectorized_elementwise_kernelILi4EZZZNS0_17log1p_kernel_cudaERNS_18TensorIteratorBaseEENKUlvE_clEvENKUlvE3_clEvEUlN3c104HalfEE_St5arrayIPcLm2EEEEviT0_T1_
        .type           _ZN2at6native29vectorized_elementwise_kernelILi4EZZZNS0_17log1p_kernel_cudaERNS_18TensorIteratorBaseEENKUlvE_clEvENKUlvE3_clEvEUlN3c104HalfEE_St5arrayIPcLm2EEEEviT0_T1_,@function
        .size           _ZN2at6native29vectorized_elementwise_kernelILi4EZZZNS0_17log1p_kernel_cudaERNS_18TensorIteratorBaseEENKUlvE_clEvENKUlvE3_clEvEUlN3c104HalfEE_St5arrayIPcLm2EEEEviT0_T1_,(.L_x_12917 - _ZN2at6native29vectorized_elementwise_kernelILi4EZZZNS0_17log1p_kernel_cudaERNS_18TensorIteratorBaseEENKUlvE_clEvENKUlvE3_clEvEUlN3c104HalfEE_St5arrayIPcLm2EEEEviT0_T1_)
        .other          _ZN2at6native29vectorized_elementwise_kernelILi4EZZZNS0_17log1p_kernel_cudaERNS_18TensorIteratorBaseEENKUlvE_clEvENKUlvE3_clEvEUlN3c104HalfEE_St5arrayIPcLm2EEEEviT0_T1_,@"STO_CUDA_ENTRY STV_DEFAULT"
_ZN2at6native29vectorized_elementwise_kernelILi4EZZZNS0_17log1p_kernel_cudaERNS_18TensorIteratorBaseEENKUlvE_clEvENKUlvE3_clEvEUlN3c104HalfEE_St5arrayIPcLm2EEEEviT0_T1_:
.text._ZN2at6native29vectorized_elementwise_kernelILi4EZZZNS0_17log1p_kernel_cudaERNS_18TensorIteratorBaseEENKUlvE_clEvENKUlvE3_clEvEUlN3c104HalfEE_St5arrayIPcLm2EEEEviT0_T1_:
        /* <DEDUP_REMOVED lines=107> */
.L_x_3860:
[----:B------:R-:W-:Y:S05]  /*06b0*/  BSYNC.RECONVERGENT B0 ;  /* 0x0000000000007941 */ /* 0x000fea0003800200 */
.L_x_3859:
        /* <DEDUP_REMOVED lines=35> */
.L_x_3862:
[----:B------:R-:W-:Y:S05]  /*08f0*/  BSYNC.RECONVERGENT B0 ;  /* 0x0000000000007941 */ /* 0x000fea0003800200 */
.L_x_3861:
        /* <DEDUP_REMOVED lines=34> */
.L_x_3864:
[----:B------:R-:W-:Y:S05]  /*0b20*/  BSYNC.RECONVERGENT B0 ;  /* 0x0000000000007941 */ /* 0x000fea0003800200 */
.L_x_3863:
        /* <DEDUP_REMOVED lines=35> */
.L_x_3866:
[----:B------:R-:W-:Y:S05]  /*0d60*/  BSYNC.RECONVERGENT B0 ;  /* 0x0000000000007941 */ /* 0x000fea0003800200 */
.L_x_3865:
        /* <DEDUP_REMOVED lines=32> */
.L_x_3868:
[----:B------:R-:W-:Y:S05]  /*0f70*/  BSYNC.RECONVERGENT B0 ;  /* 0x0000000000007941 */ /* 0x000fea0003800200 */
.L_x_3867:
        /* <DEDUP_REMOVED lines=32> */
.L_x_3870:
[----:B------:R-:W-:Y:S05]  /*1180*/  BSYNC.RECONVERGENT B0 ;  /* 0x0000000000007941 */ /* 0x000fea0003800200 */
.L_x_3869:
        /* <DEDUP_REMOVED lines=32> */
.L_x_3872:
[----:B------:R-:W-:Y:S05]  /*1390*/  BSYNC.RECONVERGENT B0 ;  /* 0x0000000000007941 */ /* 0x000fea0003800200 */
.L_x_3871:
        /* <DEDUP_REMOVED lines=32> */
.L_x_3874:
[----:B------:R-:W-:Y:S05]  /*15a0*/  BSYNC.RECONVERGENT B0 ;  /* 0x0000000000007941 */ /* 0x000fea0003800200 */
.L_x_3873:
        /* <DEDUP_REMOVED lines=18> */
.L_x_3877:
[----:B------:R-:W-:-:S13]  /*16d0*/  ISETP.GE.U32.AND P0, PT, R0, R3, PT ;  /* 0x000000030000720c */ /* 0x000fda0003f06070 */
[----:B------:R-:W-:Y:S05]  /*16e0*/  @P0 BRA `(.L_x_3879) ;  /* 0x0000000000300947 */ /* 0x000fea0003800000 */
[----:B0-----:R-:W0:Y:S01]  /*16f0*/  LDC.64 R6, c[0x0][0x388] ;  /* 0x0000e200ff067b82 */ /* 0x001e220000000a00 */
[----:B------:R-:W-:Y:S02]  /*1700*/  IADD3 R9, PT, PT, R5, R0, RZ ;  /* 0x0000000005097210 */ /* 0x000fe40007ffe0ff */
[----:B------:R-:W-:-:S03]  /*1710*/  IADD3 R0, PT, PT, R0, 0x80, RZ ;  /* 0x0000008000007810 */ /* 0x000fc60007ffe0ff */
[----:B0-----:R-:W-:-:S05]  /*1720*/  IMAD.WIDE.U32 R6, R9, 0x2, R6 ;  /* 0x0000000209067825 */ /* 0x001fca00078e0006 */
[----:B------:R1:W-:Y:S02]  /*1730*/  STG.E.U16 desc[UR4][R6.64], R10 ;  /* 0x0000000a06007986 */ /* 0x0003e4000c101504 */
.L_x_3878:
[----:B------:R-:W-:-:S13]  /*1740*/  ISETP.GE.U32.AND P0, PT, R0, R3, PT ;  /* 0x000000030000720c */ /* 0x000fda0003f06070 */
[----:B------:R-:W-:Y:S05]  /*1750*/  @P0 BRA `(.L_x_3880) ;  /* 0x0000000000340947 */ /* 0x000fea0003800000 */
[----:B01----:R-:W0:Y:S01]  /*1760*/  LDC.64 R6, c[0x0][0x388] ;  /* 0x0000e200ff067b82 */ /* 0x003e220000000a00 */
[----:B------:R-:W-:Y:S02]  /*1770*/  IADD3 R9, PT, PT, R5, R0, RZ ;  /* 0x0000000005097210 */ /* 0x000fe40007ffe0ff */
[----:B------:R-:W-:-:S03]  /*1780*/  IADD3 R0, PT, PT, R0, 0x80, RZ ;  /* 0x0000008000007810 */ /* 0x000fc60007ffe0ff */
[----:B0-----:R-:W-:-:S05]  /*1790*/  IMAD.WIDE.U32 R6, R9, 0x2, R6 ;  /* 0x0000000209067825 */ /* 0x001fca00078e0006 */
[----:B------:R1:W-:Y:S02]  /*17a0*/  STG.E.U16 desc[UR4][R6.64], R11 ;  /* 0x0000000b06007986 */ /* 0x0003e4000c101504 */
.L_x_3879:
        /* <DEDUP_REMOVED lines=8> */
.L_x_3880:
[----:B------:R-:W-:Y:S05]  /*1830*/  BSYNC.RELIABLE B1 ;  /* 0x0000000000017941 */ /* 0x000fea0003800100 */
.L_x_3876:
[----:B------:R-:W-:-:S13]  /*1840*/  ISETP.GE.U32.AND P0, PT, R0, R3, PT ;  /* 0x000000030000720c */ /* 0x000fda0003f06070 */
[----:B012---:R-:W0:Y:S01]  /*1850*/  @!P0 LDC.64 R6, c[0x0][0x388] ;  /* 0x0000e200ff068b82 */ /* 0x007e220000000a00 */
[----:B------:R-:W-:Y:S02]  /*1860*/  @!P0 IADD3 R9, PT, PT, R5, R0, RZ ;  /* 0x0000000005098210 */ /* 0x000fe40007ffe0ff */
[----:B------:R-:W-:-:S03]  /*1870*/  @!P0 IADD3 R0, PT, PT, R0, 0x80, RZ ;  /* 0x0000008000008810 */ /* 0x000fc60007ffe0ff */
[----:B0-----:R-:W-:-:S05]  /*1880*/  @!P0 IMAD.WIDE.U32 R6, R9, 0x2, R6 ;  /* 0x0000000209068825 */ /* 0x001fca00078e0006 */
[----:B------:R2:W-:Y:S02]  /*1890*/  @!P0 STG.E.U16 desc[UR4][R6.64], R13 ;  /* 0x0000000d06008986 */ /* 0x0005e4000c101504 */
.L_x_3881:
[----:B------:R-:W-:Y:S05]  /*18a0*/  BSYNC.RECONVERGENT B0 ;  /* 0x0000000000007941 */ /* 0x000fea0003800200 */
.L_x_3875:
        /* <DEDUP_REMOVED lines=8> */
.L_x_3858:
[----:B------:R-:W0:Y:S01]  /*1930*/  S2R R0, SR_TID.X ;  /* 0x0000000000007919 */ /* 0x000e220000002100 */
[----:B------:R-:W1:Y:S02]  /*1940*/  LDC.64 R2, c[0x0][0x390] ;  /* 0x0000e400ff027b82 */ /* 0x000e640000000a00 */
[----:B-1----:R-:W-:-:S04]  /*1950*/  IMAD.WIDE.U32 R2, R5, 0x2, R2 ;  /* 0x0000000205027825 */ /* 0x002fc800078e0002 */
[----:B0-----:R-:W-:-:S05]  /*1960*/  IMAD.WIDE.U32 R10, R0, 0x8, R2 ;  /* 0x00000008000a7825 */ /* 0x001fca00078e0002 */
[----:B------:R-:W2:Y:S04]  /*1970*/  LDG.E.64 R8, desc[UR4][R10.64] ;  /* 0x000000040a087981 */ /* 0x000ea8000c1e1b00 */
[----:B------:R0:W3:Y:S01]  /*1980*/  LDG.E.64 R2, desc[UR4][R10.64+0x400] ;  /* 0x000400040a027981 */ /* 0x0000e2000c1e1b00 */
[----:B------:R-:W-:Y:S01]  /*1990*/  MOV R4, 0x3d39bf78 ;  /* 0x3d39bf7800047802 */ /* 0x000fe20000000f00 */
[--C-:B--2---:R-:W-:Y:S02]  /*19a0*/  HADD2.F32 R13, -RZ, R8.reuse.H1_H1 ;  /* 0x30000008ff0d7230 */ /* 0x104fe40000004100 */
[----:B------:R-:W-:Y:S02]  /*19b0*/  HADD2.F32 R7, -RZ, R9.H0_H0 ;  /* 0x20000009ff077230 */ /* 0x000fe40000004100 */
[----:B------:R-:W-:-:S02]  /*19c0*/  HADD2.F32 R14, -RZ, R8.H0_H0 ;  /* 0x20000008ff0e7230 */ /* 0x000fc40000004100 */
[----:B------:R-:W-:Y:S01]  /*19d0*/  FADD.FTZ.RZ R12, R13, 1 ;  /* 0x3f8000000d0c7421 */ /* 0x000fe2000001c000 */
[----:B------:R-:W-:Y:S02]  /*19e0*/  HADD2.F32 R6, -RZ, R9.H1_H1 ;  /* 0x30000009ff067230 */ /* 0x000fe40000004100 */
[----:B------:R-:W-:Y:S01]  /*19f0*/  FADD.FTZ.RZ R15, R7, 1 ;  /* 0x3f800000070f7421 */ /* 0x000fe2000001c000 */
[----:B------:R-:W-:Y:S02]  /*1a00*/  HFMA2 R8, -RZ, RZ, 1.625, 0 ;  /* 0x3e800000ff087431 */ /* 0x000fe400000001ff */
[----:B------:R-:W-:Y:S01]  /*1a10*/  FADD.FTZ.RZ R9, R14, 1 ;  /* 0x3f8000000e097421 */ /* 0x000fe2000001c000 */
[----:B------:R-:W-:Y:S01]  /*1a20*/  IADD3 R12, PT, PT, R12, -0x3f400000, RZ ;  /* 0xc0c000000c0c7810 */ /* 0x000fe20007ffe0ff */
[----:B------:R-:W-:Y:S01]  /*1a30*/  FADD.FTZ.RZ R16, R6, 1 ;  /* 0x3f80000006107421 */ /* 0x000fe2000001c000 */
[----:B0-----:R-:W-:Y:S02]  /*1a40*/  IADD3 R10, PT, PT, R15, -0x3f400000, RZ ;  /* 0xc0c000000f0a7810 */ /* 0x001fe40007ffe0ff */
[----:B------:R-:W-:-:S02]  /*1a50*/  IADD3 R9, PT, PT, R9, -0x3f400000, RZ ;  /* 0xc0c0000009097810 */ /* 0x000fc40007ffe0ff */
[----:B------:R-:W-:Y:S02]  /*1a60*/  IADD3 R15, PT, PT, R16, -0x3f400000, RZ ;  /* 0xc0c00000100f7810 */ /* 0x000fe40007ffe0ff */
[----:B------:R-:W-:Y:S02]  /*1a70*/  LOP3.LUT R12, R12, 0xff800000, RZ, 0xc0, !PT ;  /* 0xff8000000c0c7812 */ /* 0x000fe400078ec0ff */
[----:B------:R-:W-:Y:S02]  /*1a80*/  LOP3.LUT R10, R10, 0xff800000, RZ, 0xc0, !PT ;  /* 0xff8000000a0a7812 */ /* 0x000fe400078ec0ff */
[----:B------:R-:W-:Y:S02]  /*1a90*/  LOP3.LUT R21, R9, 0xff800000, RZ, 0xc0, !PT ;  /* 0xff80000009157812 */ /* 0x000fe400078ec0ff */
[----:B------:R-:W-:Y:S02]  /*1aa0*/  LOP3.LUT R15, R15, 0xff800000, RZ, 0xc0, !PT ;  /* 0xff8000000f0f7812 */ /* 0x000fe400078ec0ff */
[----:B------:R-:W-:-:S02]  /*1ab0*/  IADD3 R11, PT, PT, -R12, 0x40800000, RZ ;  /* 0x408000000c0b7810 */ /* 0x000fc40007ffe1ff */
[----:B------:R-:W-:Y:S02]  /*1ac0*/  IADD3 R23, PT, PT, -R10, 0x40800000, RZ ;  /* 0x408000000a177810 */ /* 0x000fe40007ffe1ff */
[----:B------:R-:W-:Y:S01]  /*1ad0*/  IADD3 R9, PT, PT, -R21, 0x40800000, RZ ;  /* 0x4080000015097810 */ /* 0x000fe20007ffe1ff */
[-C--:B------:R-:W-:Y:S01]  /*1ae0*/  FFMA.FTZ R18, R11, R8.reuse, -1 ;  /* 0xbf8000000b127423 */ /* 0x080fe20000010008 */
[----:B------:R-:W-:Y:S01]  /*1af0*/  IADD3 R25, PT, PT, -R15, 0x40800000, RZ ;  /* 0x408000000f197810 */ /* 0x000fe20007ffe1ff */
[----:B------:R-:W-:Y:S01]  /*1b00*/  FFMA.FTZ R11, R23, R8, -1 ;  /* 0xbf800000170b7423 */ /* 0x000fe20000010008 */
[----:B------:R-:W-:Y:S01]  /*1b10*/  IADD3 R20, PT, PT, R7, -R10, RZ ;  /* 0x8000000a07147210 */ /* 0x000fe20007ffe0ff */
[-C--:B------:R-:W-:Y:S01]  /*1b20*/  FFMA.FTZ R16, R9, R8.reuse, -1 ;  /* 0xbf80000009107423 */ /* 0x080fe20000010008 */
[----:B------:R-:W-:Y:S01]  /*1b30*/  IADD3 R17, PT, PT, R14, -R21, RZ ;  /* 0x800000150e117210 */ /* 0x000fe20007ffe0ff */
[----:B------:R-:W-:Y:S01]  /*1b40*/  FFMA.FTZ R9, R25, R8, -1 ;  /* 0xbf80000019097423 */ /* 0x000fe20000010008 */
[----:B------:R-:W-:Y:S01]  /*1b50*/  IADD3 R22, PT, PT, R6, -R15, RZ ;  /* 0x8000000f06167210 */ /* 0x000fe20007ffe0ff */
[----:B------:R-:W-:Y:S01]  /*1b60*/  FADD.FTZ R11, R20, R11 ;  /* 0x0000000b140b7221 */ /* 0x000fe20000010000 */
[----:B------:R-:W-:Y:S01]  /*1b70*/  IADD3 R19, PT, PT, R13, -R12, RZ ;  /* 0x8000000c0d137210 */ /* 0x000fe20007ffe0ff */
[----:B------:R-:W-:Y:S01]  /*1b80*/  FADD.FTZ R17, R17, R16 ;  /* 0x0000001011117221 */ /* 0x000fe20000010000 */
[----:B------:R-:W-:Y:S01]  /*1b90*/  I2FP.F32.S32 R16, R21 ;  /* 0x0000001500107245 */ /* 0x000fe20000201400 */
[----:B------:R-:W-:Y:S01]  /*1ba0*/  FADD.FTZ R9, R22, R9 ;  /* 0x0000000916097221 */ /* 0x000fe20000010000 */
[-C--:B------:R-:W-:Y:S01]  /*1bb0*/  FFMA.FTZ R22, R11, -R4.reuse, 0.10546888411045074463 ;  /* 0x3dd800120b167423 */ /* 0x080fe20000010804 */
[----:B------:R-:W-:Y:S01]  /*1bc0*/  FADD.FTZ R19, R19, R18 ;  /* 0x0000001213137221 */ /* 0x000fe20000010000 */
[-C--:B------:R-:W-:Y:S01]  /*1bd0*/  FFMA.FTZ R18, R17, -R4.reuse, 0.10546888411045074463 ;  /* 0x3dd8001211127423 */ /* 0x080fe20000010804 */
[----:B------:R-:W-:Y:S01]  /*1be0*/  FFMA.FTZ R24, R9, -R4, 0.10546888411045074463 ;  /* 0x3dd8001209187423 */ /* 0x000fe20000010804 */
[----:B------:R-:W-:Y:S01]  /*1bf0*/  FFMA.FTZ R22, R11, R22, -0.13229703903198242188 ;  /* 0xbe0778e00b167423 */ /* 0x000fe20000010016 */
[----:B------:R-:W-:Y:S01]  /*1c00*/  FFMA.FTZ R20, R19, -R4, 0.10546888411045074463 ;  /* 0x3dd8001213147423 */ /* 0x000fe20000010804 */
[----:B------:R-:W-:Y:S01]  /*1c10*/  FFMA.FTZ R18, R17, R18, -0.13229703903198242188 ;  /* 0xbe0778e011127423 */ /* 0x000fe20000010012 */
[----:B------:R-:W-:Y:S01]  /*1c20*/  FFMA.FTZ R24, R9, R24, -0.13229703903198242188 ;  /* 0xbe0778e009187423 */ /* 0x000fe20000010018 */
[----:B------:R-:W-:Y:S01]  /*1c30*/  FFMA.FTZ R22, R11, R22, 0.14491446316242218018 ;  /* 0x3e1464750b167423 */ /* 0x000fe20000010016 */
[----:B------:R-:W-:Y:S01]  /*1c40*/  FFMA.FTZ R20, R19, R20, -0.13229703903198242188 ;  /* 0xbe0778e013147423 */ /* 0x000fe20000010014 */
[----:B------:R-:W-:Y:S01]  /*1c50*/  FFMA.FTZ R18, R17, R18, 0.14491446316242218018 ;  /* 0x3e14647511127423 */ /* 0x000fe20000010012 */
[----:B------:R-:W-:Y:S01]  /*1c60*/  FFMA.FTZ R24, R9, R24, 0.14491446316242218018 ;  /* 0x3e14647509187423 */ /* 0x000fe20000010018 */
[----:B------:R-:W-:Y:S01]  /*1c70*/  FFMA.FTZ R22, R11, R22, -0.16641564667224884033 ;  /* 0xbe2a68dd0b167423 */ /* 0x000fe20000010016 */
[----:B------:R-:W-:Y:S01]  /*1c80*/  FFMA.FTZ R20, R19, R20, 0.14491446316242218018 ;  /* 0x3e14647513147423 */ /* 0x000fe20000010014 */
[----:B------:R-:W-:Y:S01]  /*1c90*/  FFMA.FTZ R18, R17, R18, -0.16641564667224884033 ;  /* 0xbe2a68dd11127423 */ /* 0x000fe20000010012 */
[----:B------:R-:W-:Y:S01]  /*1ca0*/  FFMA.FTZ R24, R9, R24, -0.16641564667224884033 ;  /* 0xbe2a68dd09187423 */ /* 0x000fe20000010018 */
[----:B------:R-:W-:Y:S01]  /*1cb0*/  FFMA.FTZ R22, R11, R22, 0.19988867640495300293 ;  /* 0x3e4caf9e0b167423 */ /* 0x000fe20000010016 */
[----:B------:R-:W-:Y:S01]  /*1cc0*/  FFMA.FTZ R20, R19, R20, -0.16641564667224884033 ;  /* 0xbe2a68dd13147423 */ /* 0x000fe20000010014 */
[----:B------:R-:W-:Y:S01]  /*1cd0*/  FFMA.FTZ R18, R17, R18, 0.19988867640495300293 ;  /* 0x3e4caf9e11127423 */ /* 0x000fe20000010012 */
[----:B------:R-:W-:Y:S01]  /*1ce0*/  FFMA.FTZ R24, R9, R24, 0.19988867640495300293 ;  /* 0x3e4caf9e09187423 */ /* 0x000fe20000010018 */
[----:B------:R-:W-:Y:S01]  /*1cf0*/  FFMA.FTZ R22, R11, R22, -0.25000196695327758789 ;  /* 0xbe8000420b167423 */ /* 0x000fe20000010016 */
[----:B------:R-:W-:Y:S01]  /*1d00*/  FFMA.FTZ R20, R19, R20, 0.19988867640495300293 ;  /* 0x3e4caf9e13147423 */ /* 0x000fe20000010014 */
[----:B------:R-:W-:Y:S01]  /*1d10*/  FFMA.FTZ R18, R17, R18, -0.25000196695327758789 ;  /* 0xbe80004211127423 */ /* 0x000fe20000010012 */
[----:B------:R-:W-:Y:S01]  /*1d20*/  FFMA.FTZ R24, R9, R24, -0.25000196695327758789 ;  /* 0xbe80004209187423 */ /* 0x000fe20000010018 */
[----:B------:R-:W-:Y:S01]  /*1d30*/  FFMA.FTZ R22, R11, R22, 0.33333510160446166992 ;  /* 0x3eaaaae60b167423 */ /* 0x000fe20000010016 */
[----:B------:R-:W-:Y:S01]  /*1d40*/  FFMA.FTZ R20, R19, R20, -0.25000196695327758789 ;  /* 0xbe80004213147423 */ /* 0x000fe20000010014 */
[----:B------:R-:W-:Y:S01]  /*1d50*/  FFMA.FTZ R18, R17, R18, 0.33333510160446166992 ;  /* 0x3eaaaae611127423 */ /* 0x000fe20000010012 */
[----:B------:R-:W-:Y:S01]  /*1d60*/  FFMA.FTZ R24, R9, R24, 0.33333510160446166992 ;  /* 0x3eaaaae609187423 */ /* 0x000fe20000010018 */
[----:B------:R-:W-:Y:S01]  /*1d70*/  FFMA.FTZ R22, R11, R22, -0.5 ;  /* 0xbf0000000b167423 */ /* 0x000fe20000010016 */
[----:B------:R-:W-:Y:S01]  /*1d80*/  FFMA.FTZ R20, R19, R20, 0.33333510160446166992 ;  /* 0x3eaaaae613147423 */ /* 0x000fe20000010014 */
[----:B------:R-:W-:Y:S01]  /*1d90*/  FFMA.FTZ R18, R17, R18, -0.5 ;  /* 0xbf00000011127423 */ /* 0x000fe20000010012 */
[----:B------:R-:W-:Y:S01]  /*1da0*/  FFMA.FTZ R24, R9, R24, -0.5 ;  /* 0xbf00000009187423 */ /* 0x000fe20000010018 */
[----:B------:R-:W-:Y:S01]  /*1db0*/  FMUL.FTZ R22, R11, R22 ;  /* 0x000000160b167220 */ /* 0x000fe20000410000 */
[----:B------:R-:W-:Y:S01]  /*1dc0*/  FFMA.FTZ R20, R19, R20, -0.5 ;  /* 0xbf00000013147423 */ /* 0x000fe20000010014 */
[----:B------:R-:W-:Y:S01]  /*1dd0*/  FMUL.FTZ R18, R17, R18 ;  /* 0x0000001211127220 */ /* 0x000fe20000410000 */
[----:B------:R-:W-:Y:S01]  /*1de0*/  FMUL.FTZ R24, R9, R24 ;  /* 0x0000001809187220 */ /* 0x000fe20000410000 */
[----:B------:R-:W-:Y:S01]  /*1df0*/  FFMA.FTZ R22, R11, R22, R11 ;  /* 0x000000160b167223 */ /* 0x000fe2000001000b */
[----:B------:R-:W-:Y:S01]  /*1e00*/  FMUL.FTZ R11, R16, 1.1920928955078125e-07 ;  /* 0x34000000100b7820 */ /* 0x000fe20000410000 */
[----:B------:R-:W-:Y:S01]  /*1e10*/  FFMA.FTZ R18, R17, R18, R17 ;  /* 0x0000001211127223 */ /* 0x000fe20000010011 */
[----:B------:R-:W-:Y:S01]  /*1e20*/  ISETP.GE.U32.AND P1, PT, R14, 0x7f800000, PT ;  /* 0x7f8000000e00780c */ /* 0x000fe20003f26070 */
[----:B------:R-:W-:Y:S01]  /*1e30*/  FFMA.FTZ R16, R9, R24, R9 ;  /* 0x0000001809107223 */ /* 0x000fe20000010009 */
[----:B------:R-:W-:Y:S01]  /*1e40*/  I2FP.F32.S32 R12, R12 ;  /* 0x0000000c000c7245 */ /* 0x000fe20000201400 */
[----:B------:R-:W-:Y:S01]  /*1e50*/  FFMA.FTZ R9, R11, 0.69314718246459960938, R18 ;  /* 0x3f3172180b097823 */ /* 0x000fe20000010012 */
[----:B------:R-:W-:Y:S01]  /*1e60*/  I2FP.F32.S32 R11, R10 ;  /* 0x0000000a000b7245 */ /* 0x000fe20000201400 */
[----:B---3--:R-:W-:-:S02]  /*1e70*/  HADD2.F32 R10, -RZ, R2.H0_H0 ;  /* 0x20000002ff0a7230 */ /* 0x008fc40000004100 */
[----:B------:R-:W-:Y:S01]  /*1e80*/  FMUL.FTZ R20, R19, R20 ;  /* 0x0000001413147220 */ /* 0x000fe20000410000 */
[----:B------:R-:W-:Y:S01]  /*1e90*/  ISETP.GT.AND P3, PT, R14, -0x40800000, P1 ;  /* 0xbf8000000e00780c */ /* 0x000fe20000f64270 */
[----:B------:R-:W-:Y:S01]  /*1ea0*/  FMUL.FTZ R12, R12, 1.1920928955078125e-07 ;  /* 0x340000000c0c7820 */ /* 0x000fe20000410000 */
[----:B------:R-:W-:Y:S01]  /*1eb0*/  ISETP.GE.U32.AND P0, PT, R13, 0x7f800000, PT ;  /* 0x7f8000000d00780c */ /* 0x000fe20003f06070 */
[----:B------:R-:W-:Y:S01]  /*1ec0*/  FFMA.FTZ R19, R19, R20, R19 ;  /* 0x0000001413137223 */ /* 0x000fe20000010013 */
[----:B------:R-:W-:Y:S01]  /*1ed0*/  ISETP.GE.U32.AND P5, PT, R7, 0x7f800000, PT ;  /* 0x7f8000000700780c */ /* 0x000fe20003fa6070 */
[----:B------:R-:W-:Y:S01]  /*1ee0*/  FADD.FTZ.RZ R17, R10, 1 ;  /* 0x3f8000000a117421 */ /* 0x000fe2000001c000 */
[----:B------:R-:W-:Y:S01]  /*1ef0*/  ISETP.GT.AND P6, PT, R13, -0x40800000, P0 ;  /* 0xbf8000000d00780c */ /* 0x000fe200007c4270 */
[----:B------:R-:W-:Y:S01]  /*1f00*/  FFMA.FTZ R12, R12, 0.69314718246459960938, R19 ;  /* 0x3f3172180c0c7823 */ /* 0x000fe20000010013 */
[----:B------:R-:W-:Y:S01]  /*1f10*/  @P1 MOV R19, 0x7f800000 ;  /* 0x7f80000000131802 */ /* 0x000fe20000000f00 */
[----:B------:R-:W-:Y:S01]  /*1f20*/  FMUL.FTZ R11, R11, 1.1920928955078125e-07 ;  /* 0x340000000b0b7820 */ /* 0x000fe20000410000 */
[----:B------:R-:W-:-:S02]  /*1f30*/  ISETP.GT.AND P2, PT, R7, -0x40800000, P5 ;  /* 0xbf8000000700780c */ /* 0x000fc40002f44270 */
[----:B------:R-:W-:Y:S01]  /*1f40*/  IADD3 R17, PT, PT, R17, -0x3f400000, RZ ;  /* 0xc0c0000011117810 */ /* 0x000fe20007ffe0ff */
[C---:B------:R-:W-:Y:S01]  /*1f50*/  @P3 FFMA.FTZ R9, R14.reuse, R19, +INF ;  /* 0x7f8000000e093423 */ /* 0x040fe20000010013 */
[----:B------:R-:W-:Y:S01]  /*1f60*/  I2FP.F32.S32 R15, R15 ;  /* 0x0000000f000f7245 */ /* 0x000fe20000201400 */
[----:B------:R-:W-:Y:S01]  /*1f70*/  FFMA.FTZ R11, R11, 0.69314718246459960938, R22 ;  /* 0x3f3172180b0b7823 */ /* 0x000fe20000010016 */
[----:B------:R-:W-:Y:S02]  /*1f80*/  LOP3.LUT R17, R17, 0xff800000, RZ, 0xc0, !PT ;  /* 0xff80000011117812 */ /* 0x000fe400078ec0ff */
[----:B------:R-:W-:Y:S01]  /*1f90*/  @P1 FSETP.NEU.FTZ.AND P4, PT, R14, RZ, PT ;  /* 0x000000ff0e00120b */ /* 0x000fe20003f9d000 */
[----:B------:R-:W-:Y:S01]  /*1fa0*/  FMUL.FTZ R15, R15, 1.1920928955078125e-07 ;  /* 0x340000000f0f7820 */ /* 0x000fe20000410000 */
[----:B------:R-:W-:Y:S02]  /*1fb0*/  @P0 MOV R14, 0x7f800000 ;  /* 0x7f800000000e0802 */ /* 0x000fe40000000f00 */
[----:B------:R-:W-:-:S02]  /*1fc0*/  ISETP.GE.U32.AND P3, PT, R6, 0x7f800000, PT ;  /* 0x7f8000000600780c */ /* 0x000fc40003f66070 */
[----:B------:R-:W-:Y:S01]  /*1fd0*/  @P5 MOV R18, 0x7f800000 ;  /* 0x7f80000000125802 */ /* 0x000fe20000000f00 */
[----:B------:R-:W-:Y:S01]  /*1fe0*/  @P6 FFMA.FTZ R12, R13, R14, +INF ;  /* 0x7f8000000d0c6423 */ /* 0x000fe2000001000e */
[----:B------:R-:W-:Y:S01]  /*1ff0*/  IADD3 R21, PT, PT, -R17, 0x40800000, RZ ;  /* 0x4080000011157810 */ /* 0x000fe20007ffe1ff */
[----:B------:R-:W-:Y:S01]  /*2000*/  FFMA.FTZ R14, R15, 0.69314718246459960938, R16 ;  /* 0x3f3172180f0e7823 */ /* 0x000fe20000010010 */
[----:B------:R-:W-:Y:S01]  /*2010*/  IADD3 R19, PT, PT, R10, -R17, RZ ;  /* 0x800000110a137210 */ /* 0x000fe20007ffe0ff */
[----:B------:R-:W-:Y:S01]  /*2020*/  @P2 FFMA.FTZ R11, R7, R18, +INF ;  /* 0x7f800000070b2423 */ /* 0x000fe20000010012 */
[----:B------:R-:W-:Y:S01]  /*2030*/  ISETP.GT.AND P6, PT, R6, -0x40800000, P3 ;  /* 0xbf8000000600780c */ /* 0x000fe20001fc4270 */
[----:B------:R-:W-:Y:S01]  /*2040*/  FFMA.FTZ R16, R21, R8, -1 ;  /* 0xbf80000015107423 */ /* 0x000fe20000010008 */
[----:B------:R-:W-:Y:S01]  /*2050*/  @P0 FSETP.NEU.FTZ.AND P2, PT, R13, RZ, PT ;  /* 0x000000ff0d00020b */ /* 0x000fe20003f5d000 */
[----:B------:R-:W-:Y:S01]  /*2060*/  HADD2.F32 R13, -RZ, R2.H1_H1 ;  /* 0x30000002ff0d7230 */ /* 0x000fe20000004100 */
[----:B------:R-:W-:Y:S01]  /*2070*/  @P1 FSEL R9, R9, -RZ, P4 ;  /* 0x800000ff09091208 */ /* 0x000fe20002000000 */
[----:B------:R-:W-:-:S02]  /*2080*/  HADD2.F32 R15, -RZ, R3.H0_H0 ;  /* 0x20000003ff0f7230 */ /* 0x000fc40000004100 */
[----:B------:R-:W-:Y:S01]  /*2090*/  FADD.FTZ R19, R19, R16 ;  /* 0x0000001013137221 */ /* 0x000fe20000010000 */
[----:B------:R-:W-:Y:S02]  /*20a0*/  HADD2.F32 R16, -RZ, R3.H1_H1 ;  /* 0x30000003ff107230 */ /* 0x000fe40000004100 */
[----:B------:R-:W-:Y:S01]  /*20b0*/  FADD.FTZ.RZ R3, R13, 1 ;  /* 0x3f8000000d037421 */ /* 0x000fe2000001c000 */
[----:B------:R-:W-:Y:S01]  /*20c0*/  @P3 MOV R21, 0x7f800000 ;  /* 0x7f80000000153802 */ /* 0x000fe20000000f00 */
[----:B------:R-:W-:Y:S01]  /*20d0*/  FADD.FTZ.RZ R18, R15, 1 ;  /* 0x3f8000000f127421 */ /* 0x000fe2000001c000 */
[----:B------:R-:W-:Y:S01]  /*20e0*/  FFMA.FTZ R2, R19, -R4, 0.10546888411045074463 ;  /* 0x3dd8001213027423 */ /* 0x000fe20000010804 */
[----:B------:R-:W-:Y:S01]  /*20f0*/  FADD.FTZ.RZ R20, R16, 1 ;  /* 0x3f80000010147421 */ /* 0x000fe2000001c000 */
[----:B------:R-:W-:Y:S01]  /*2100*/  IADD3 R3, PT, PT, R3, -0x3f400000, RZ ;  /* 0xc0c0000003037810 */ /* 0x000fe20007ffe0ff */
[----:B------:R-:W-:Y:S01]  /*2110*/  @P6 FFMA.FTZ R14, R6, R21, +INF ;  /* 0x7f800000060e6423 */ /* 0x000fe20000010015 */
[----:B------:R-:W-:Y:S01]  /*2120*/  @P5 FSETP.NEU.FTZ.AND P6, PT, R7, RZ, PT ;  /* 0x000000ff0700520b */ /* 0x000fe20003fdd000 */
[----:B------:R-:W-:Y:S01]  /*2130*/  FFMA.FTZ R2, R19, R2, -0.13229703903198242188 ;  /* 0xbe0778e013027423 */ /* 0x000fe20000010002 */
[----:B------:R-:W-:-:S02]  /*2140*/  IADD3 R18, PT, PT, R18, -0x3f400000, RZ ;  /* 0xc0c0000012127810 */ /* 0x000fc40007ffe0ff */
[----:B------:R-:W-:Y:S01]  /*2150*/  IADD3 R7, PT, PT, R20, -0x3f400000, RZ ;  /* 0xc0c0000014077810 */ /* 0x000fe20007ffe0ff */
[----:B------:R-:W-:Y:S01]  /*2160*/  FFMA.FTZ R2, R19, R2, 0.14491446316242218018 ;  /* 0x3e14647513027423 */ /* 0x000fe20000010002 */
[----:B------:R-:W-:Y:S02]  /*2170*/  LOP3.LUT R20, R3, 0xff800000, RZ, 0xc0, !PT ;  /* 0xff80000003147812 */ /* 0x000fe400078ec0ff */
[----:B------:R-:W-:Y:S01]  /*2180*/  LOP3.LUT R18, R18, 0xff800000, RZ, 0xc0, !PT ;  /* 0xff80000012127812 */ /* 0x000fe200078ec0ff */
[----:B------:R-:W-:Y:S01]  /*2190*/  FFMA.FTZ R2, R19, R2, -0.16641564667224884033 ;  /* 0xbe2a68dd13027423 */ /* 0x000fe20000010002 */
[----:B------:R-:W-:Y:S02]  /*21a0*/  LOP3.LUT R7, R7, 0xff800000, RZ, 0xc0, !PT ;  /* 0xff80000007077812 */ /* 0x000fe400078ec0ff */
[----:B------:R-:W-:Y:S01]  /*21b0*/  IADD3 R23, PT, PT, -R20, 0x40800000, RZ ;  /* 0x4080000014177810 */ /* 0x000fe20007ffe1ff */
[----:B------:R-:W-:Y:S01]  /*21c0*/  FFMA.FTZ R2, R19, R2, 0.19988867640495300293 ;  /* 0x3e4caf9e13027423 */ /* 0x000fe20000010002 */
[----:B------:R-:W-:-:S02]  /*21d0*/  IADD3 R25, PT, PT, -R18, 0x40800000, RZ ;  /* 0x4080000012197810 */ /* 0x000fc40007ffe1ff */
        /* <DEDUP_REMOVED lines=8> */
[----:B------:R-:W-:Y:S01]  /*2260*/  FFMA.FTZ R2, R19, R2, -0.25000196695327758789 ;  /* 0xbe80004213027423 */ /* 0x000fe20000010002 */
[----:B------:R-:W-:Y:S01]  /*2270*/  FADD.FTZ R23, R23, R8 ;  /* 0x0000000817177221 */ /* 0x000fe20000010000 */
[C---:B------:R-:W-:Y:S01]  /*2280*/  ISETP.GE.U32.AND P1, PT, R10.reuse, 0x7f800000, PT ;  /* 0x7f8000000a00780c */ /* 0x040fe20003f26070 */
[----:B------:R-:W-:Y:S01]  /*2290*/  FFMA.FTZ R8, R3, -R4, 0.10546888411045074463 ;  /* 0x3dd8001203087423 */ /* 0x000fe20000010804 */
[----:B------:R-:W-:Y:S01]  /*22a0*/  FADD.FTZ R21, R21, R24 ;  /* 0x0000001815157221 */ /* 0x000fe20000010000 */
[----:B------:R-:W-:Y:S01]  /*22b0*/  FFMA.FTZ R2, R19, R2, 0.33333510160446166992 ;  /* 0x3eaaaae613027423 */ /* 0x000fe20000010002 */
[----:B------:R-:W-:Y:S01]  /*22c0*/  ISETP.GT.AND P4, PT, R10, -0x40800000, P1 ;  /* 0xbf8000000a00780c */ /* 0x000fe20000f84270 */
[----:B------:R-:W-:Y:S01]  /*22d0*/  FFMA.FTZ R8, R3, R8, -0.13229703903198242188 ;  /* 0xbe0778e003087423 */ /* 0x000fe20000010008 */
[----:B------:R-:W-:Y:S01]  /*22e0*/  FFMA.FTZ R22, R21, -R4, 0.10546888411045074463 ;  /* 0x3dd8001215167423 */ /* 0x000fe20000010804 */
[----:B------:R-:W-:Y:S01]  /*22f0*/  FFMA.FTZ R2, R19, R2, -0.5 ;  /* 0xbf00000013027423 */ /* 0x000fe20000010002 */
[----:B------:R-:W-:Y:S01]  /*2300*/  FFMA.FTZ R4, R23, -R4, 0.10546888411045074463 ;  /* 0x3dd8001217047423 */ /* 0x000fe20000010804 */
[----:B------:R-:W-:Y:S01]  /*2310*/  FFMA.FTZ R8, R3, R8, 0.14491446316242218018 ;  /* 0x3e14647503087423 */ /* 0x000fe20000010008 */
[----:B------:R-:W-:Y:S01]  /*2320*/  FFMA.FTZ R22, R21, R22, -0.13229703903198242188 ;  /* 0xbe0778e015167423 */ /* 0x000fe20000010016 */
[----:B------:R-:W-:Y:S01]  /*2330*/  FMUL.FTZ R2, R19, R2 ;  /* 0x0000000213027220 */ /* 0x000fe20000410000 */
[----:B------:R-:W-:Y:S01]  /*2340*/  FFMA.FTZ R24, R23, R4, -0.13229703903198242188 ;  /* 0xbe0778e017187423 */ /* 0x000fe20000010004 */
[----:B------:R-:W-:Y:S01]  /*2350*/  FFMA.FTZ R8, R3, R8, -0.16641564667224884033 ;  /* 0xbe2a68dd03087423 */ /* 0x000fe20000010008 */
[----:B------:R-:W-:Y:S01]  /*2360*/  FFMA.FTZ R22, R21, R22, 0.14491446316242218018 ;  /* 0x3e14647515167423 */ /* 0x000fe20000010016 */
[----:B------:R-:W-:Y:S01]  /*2370*/  FFMA.FTZ R4, R19, R2, R19 ;  /* 0x0000000213047223 */ /* 0x000fe20000010013 */
[----:B------:R-:W-:Y:S01]  /*2380*/  FFMA.FTZ R24, R23, R24, 0.14491446316242218018 ;  /* 0x3e14647517187423 */ /* 0x000fe20000010018 */
[----:B------:R-:W-:Y:S01]  /*2390*/  FFMA.FTZ R8, R3, R8, 0.19988867640495300293 ;  /* 0x3e4caf9e03087423 */ /* 0x000fe20000010008 */
[----:B------:R-:W-:Y:S01]  /*23a0*/  I2FP.F32.S32 R2, R17 ;  /* 0x0000001100027245 */ /* 0x000fe20000201400 */
[----:B------:R-:W-:Y:S01]  /*23b0*/  FFMA.FTZ R22, R21, R22, -0.16641564667224884033 ;  /* 0xbe2a68dd15167423 */ /* 0x000fe20000010016 */
[----:B------:R-:W-:Y:S01]  /*23c0*/  FFMA.FTZ R24, R23, R24, -0.16641564667224884033 ;  /* 0xbe2a68dd17187423 */ /* 0x000fe20000010018 */
[----:B------:R-:W-:Y:S01]  /*23d0*/  FFMA.FTZ R8, R3, R8, -0.25000196695327758789 ;  /* 0xbe80004203087423 */ /* 0x000fe20000010008 */
[----:B------:R-:W-:Y:S01]  /*23e0*/  @P1 MOV R17, 0x7f800000 ;  /* 0x7f80000000111802 */ /* 0x000fe20000000f00 */
[----:B------:R-:W-:Y:S01]  /*23f0*/  FMUL.FTZ R19, R2, 1.1920928955078125e-07 ;  /* 0x3400000002137820 */ /* 0x000fe20000410000 */
[----:B------:R-:W-:Y:S01]  /*2400*/  FFMA.FTZ R22, R21, R22, 0.19988867640495300293 ;  /* 0x3e4caf9e15167423 */ /* 0x000fe20000010016 */
[----:B------:R-:W-:Y:S01]  /*2410*/  FFMA.FTZ R8, R3, R8, 0.33333510160446166992 ;  /* 0x3eaaaae603087423 */ /* 0x000fe20000010008 */
[----:B------:R-:W-:Y:S01]  /*2420*/  FFMA.FTZ R24, R23, R24, 0.19988867640495300293 ;  /* 0x3e4caf9e17187423 */ /* 0x000fe20000010018 */
[----:B------:R-:W-:Y:S01]  /*2430*/  FFMA.FTZ R4, R19, 0.69314718246459960938, R4 ;  /* 0x3f31721813047823 */ /* 0x000fe20000010004 */
[----:B------:R-:W-:Y:S01]  /*2440*/  @P0 FSEL R12, R12, -RZ, P2 ;  /* 0x800000ff0c0c0208 */ /* 0x000fe20001000000 */
[----:B------:R-:W-:Y:S01]  /*2450*/  FFMA.FTZ R8, R3, R8, -0.5 ;  /* 0xbf00000003087423 */ /* 0x000fe20000010008 */
[----:B------:R-:W-:Y:S01]  /*2460*/  @P4 FFMA.FTZ R4, R10, R17, +INF ;  /* 0x7f8000000a044423 */ /* 0x000fe20000010011 */
[----:B------:R-:W-:Y:S01]  /*2470*/  ISETP.GE.U32.AND P0, PT, R13, 0x7f800000, PT ;  /* 0x7f8000000d00780c */ /* 0x000fe20003f06070 */
[----:B------:R-:W-:Y:S01]  /*2480*/  FFMA.FTZ R22, R21, R22, -0.25000196695327758789 ;  /* 0xbe80004215167423 */ /* 0x000fe20000010016 */
[----:B------:R-:W-:Y:S01]  /*2490*/  FMUL.FTZ R8, R3, R8 ;  /* 0x0000000803087220 */ /* 0x000fe20000410000 */
[----:B------:R-:W-:Y:S01]  /*24a0*/  FFMA.FTZ R24, R23, R24, -0.25000196695327758789 ;  /* 0xbe80004217187423 */ /* 0x000fe20000010018 */
[----:B------:R-:W-:Y:S01]  /*24b0*/  @P5 FSEL R11, R11, -RZ, P6 ;  /* 0x800000ff0b0b5208 */ /* 0x000fe20003000000 */
[----:B------:R-:W-:Y:S01]  /*24c0*/  FFMA.FTZ R22, R21, R22, 0.33333510160446166992 ;  /* 0x3eaaaae615167423 */ /* 0x000fe20000010016 */
[----:B------:R-:W-:Y:S01]  /*24d0*/  FFMA.FTZ R17, R3, R8, R3 ;  /* 0x0000000803117223 */ /* 0x000fe20000010003 */
[----:B------:R-:W-:Y:S01]  /*24e0*/  @P3 FSETP.NEU.FTZ.AND P4, PT, R6, RZ, PT ;  /* 0x000000ff0600320b */ /* 0x000fe20003f9d000 */
[----:B------:R-:W0:Y:S01]  /*24f0*/  LDC.64 R2, c[0x0][0x388] ;  /* 0x0000e200ff027b82 */ /* 0x000e220000000a00 */
[----:B------:R-:W-:Y:S01]  /*2500*/  ISETP.GE.U32.AND P2, PT, R15, 0x7f800000, PT ;  /* 0x7f8000000f00780c */ /* 0x000fe20003f46070 */
[----:B------:R-:W-:Y:S01]  /*2510*/  FFMA.FTZ R24, R23, R24, 0.33333510160446166992 ;  /* 0x3eaaaae617187423 */ /* 0x000fe20000010018 */
[----:B------:R-:W-:Y:S01]  /*2520*/  ISETP.GE.U32.AND P5, PT, R16, 0x7f800000, PT ;  /* 0x7f8000001000780c */ /* 0x000fe20003fa6070 */
[----:B------:R-:W-:Y:S01]  /*2530*/  FFMA.FTZ R22, R21, R22, -0.5 ;  /* 0xbf00000015167423 */ /* 0x000fe20000010016 */
[----:B------:R-:W-:Y:S01]  /*2540*/  ISETP.GT.AND P6, PT, R13, -0x40800000, P0 ;  /* 0xbf8000000d00780c */ /* 0x000fe200007c4270 */
[----:B------:R-:W-:Y:S01]  /*2550*/  FFMA.FTZ R24, R23, R24, -0.5 ;  /* 0xbf00000017187423 */ /* 0x000fe20000010018 */
[----:B------:R-:W-:Y:S01]  /*2560*/  I2FP.F32.S32 R20, R20 ;  /* 0x0000001400147245 */ /* 0x000fe20000201400 */
[----:B------:R-:W-:Y:S01]  /*2570*/  FMUL.FTZ R22, R21, R22 ;  /* 0x0000001615167220 */ /* 0x000fe20000410000 */
[----:B------:R-:W-:Y:S01]  /*2580*/  @P3 FSEL R14, R14, -RZ, P4 ;  /* 0x800000ff0e0e3208 */ /* 0x000fe20002000000 */
[----:B------:R-:W-:Y:S01]  /*2590*/  FMUL.FTZ R24, R23, R24 ;  /* 0x0000001817187220 */ /* 0x000fe20000410000 */
[----:B------:R-:W-:Y:S01]  /*25a0*/  ISETP.GT.AND P4, PT, R15, -0x40800000, P2 ;  /* 0xbf8000000f00780c */ /* 0x000fe20001784270 */
[----:B------:R-:W-:Y:S01]  /*25b0*/  FMUL.FTZ R20, R20, 1.1920928955078125e-07 ;  /* 0x3400000014147820 */ /* 0x000fe20000410000 */
[----:B------:R-:W-:Y:S01]  /*25c0*/  ISETP.GT.AND P3, PT, R16, -0x40800000, P5 ;  /* 0xbf8000001000780c */ /* 0x000fe20002f64270 */
[----:B------:R-:W-:Y:S01]  /*25d0*/  FFMA.FTZ R21, R21, R22, R21 ;  /* 0x0000001615157223 */ /* 0x000fe20000010015 */
[----:B------:R-:W-:Y:S01]  /*25e0*/  I2FP.F32.S32 R18, R18 ;  /* 0x0000001200127245 */ /* 0x000fe20000201400 */
[----:B------:R-:W-:Y:S01]  /*25f0*/  FFMA.FTZ R23, R23, R24, R23 ;  /* 0x0000001817177223 */ /* 0x000fe20000010017 */
[----:B------:R-:W-:Y:S01]  /*2600*/  I2FP.F32.S32 R6, R7 ;  /* 0x0000000700067245 */ /* 0x000fe20000201400 */
[----:B------:R-:W-:Y:S01]  /*2610*/  FFMA.FTZ R7, R20, 0.69314718246459960938, R17 ;  /* 0x3f31721814077823 */ /* 0x000fe20000010011 */
[----:B------:R-:W-:Y:S01]  /*2620*/  @P0 MOV R8, 0x7f800000 ;  /* 0x7f80000000080802 */ /* 0x000fe20000000f00 */
[----:B------:R-:W-:Y:S01]  /*2630*/  FMUL.FTZ R18, R18, 1.1920928955078125e-07 ;  /* 0x3400000012127820 */ /* 0x000fe20000410000 */
[----:B------:R-:W-:Y:S01]  /*2640*/  @P2 MOV R20, 0x7f800000 ;  /* 0x7f80000000142802 */ /* 0x000fe20000000f00 */
[----:B------:R-:W-:Y:S01]  /*2650*/  FMUL.FTZ R6, R6, 1.1920928955078125e-07 ;  /* 0x3400000006067820 */ /* 0x000fe20000410000 */
[----:B------:R-:W-:Y:S01]  /*2660*/  @P5 MOV R17, 0x7f800000 ;  /* 0x7f80000000115802 */ /* 0x000fe20000000f00 */
[----:B------:R-:W-:Y:S01]  /*2670*/  @P6 FFMA.FTZ R7, R13, R8, +INF ;  /* 0x7f8000000d076423 */ /* 0x000fe20000010008 */
[----:B------:R-:W-:Y:S01]  /*2680*/  @P1 FSETP.NEU.FTZ.AND P6, PT, R10, RZ, PT ;  /* 0x000000ff0a00120b */ /* 0x000fe20003fdd000 */
[----:B------:R-:W-:Y:S01]  /*2690*/  FFMA.FTZ R18, R18, 0.69314718246459960938, R21 ;  /* 0x3f31721812127823 */ /* 0x000fe20000010015 */
[----:B------:R-:W-:Y:S01]  /*26a0*/  FFMA.FTZ R23, R6, 0.69314718246459960938, R23 ;  /* 0x3f31721806177823 */ /* 0x000fe20000010017 */
[----:B------:R-:W-:Y:S01]  /*26b0*/  @P4 FFMA.FTZ R18, R15, R20, +INF ;  /* 0x7f8000000f124423 */ /* 0x000fe20000010014 */
[----:B------:R-:W-:Y:S01]  /*26c0*/  @P3 FFMA.FTZ R23, R16, R17, +INF ;  /* 0x7f80000010173423 */ /* 0x000fe20000010011 */
[----:B------:R-:W-:Y:S01]  /*26d0*/  @P1 FSEL R4, R4, -RZ, P6 ;  /* 0x800000ff04041208 */ /* 0x000fe20003000000 */
[----:B0-----:R-:W-:Y:S01]  /*26e0*/  IMAD.WIDE.U32 R2, R5, 0x2, R2 ;  /* 0x0000000205027825 */ /* 0x001fe200078e0002 */
[----:B------:R-:W-:-:S02]  /*26f0*/  @P0 FSETP.NEU.FTZ.AND P4, PT, R13, RZ, PT ;  /* 0x000000ff0d00020b */ /* 0x000fc40003f9d000 */
[----:B------:R-:W-:Y:S02]  /*2700*/  @P2 FSETP.NEU.FTZ.AND P3, PT, R15, RZ, PT ;  /* 0x000000ff0f00220b */ /* 0x000fe40003f7d000 */
[----:B------:R-:W-:Y:S01]  /*2710*/  @P5 FSETP.NEU.FTZ.AND P1, PT, R16, RZ, PT ;  /* 0x000000ff1000520b */ /* 0x000fe20003f3d000 */
[----:B------:R-:W-:Y:S01]  /*2720*/  IMAD.WIDE.U32 R2, R0, 0x8, R2 ;  /* 0x0000000800027825 */ /* 0x000fe200078e0002 */
[----:B------:R-:W-:Y:S02]  /*2730*/  @P0 FSEL R7, R7, -RZ, P4 ;  /* 0x800000ff07070208 */ /* 0x000fe40002000000 */
[----:B------:R-:W-:Y:S02]  /*2740*/  @P2 FSEL R18, R18, -RZ, P3 ;  /* 0x800000ff12122208 */ /* 0x000fe40001800000 */
[----:B------:R-:W-:Y:S02]  /*2750*/  @P5 FSEL R23, R23, -RZ, P1 ;  /* 0x800000ff17175208 */ /* 0x000fe40000800000 */
[----:B------:R-:W-:-:S02]  /*2760*/  F2FP.F16.F32.PACK_AB R10, R12, R9 ;  /* 0x000000090c0a723e */ /* 0x000fc400000000ff */
[----:B------:R-:W-:Y:S02]  /*2770*/  F2FP.F16.F32.PACK_AB R11, R14, R11 ;  /* 0x0000000b0e0b723e */ /* 0x000fe400000000ff */
[----:B------:R-:W-:Y:S02]  /*2780*/  F2FP.F16.F32.PACK_AB R4, R7, R4 ;  /* 0x000000040704723e */ /* 0x000fe400000000ff */
[----:B------:R-:W-:Y:S01]  /*2790*/  F2FP.F16.F32.PACK_AB R5, R23, R18 ;  /* 0x000000121705723e */ /* 0x000fe200000000ff */
[----:B------:R-:W-:Y:S04]  /*27a0*/  STG.E.64 desc[UR4][R2.64], R10 ;  /* 0x0000000a02007986 */ /* 0x000fe8000c101b04 */
[----:B------:R-:W-:Y:S01]  /*27b0*/  STG.E.64 desc[UR4][R2.64+0x400], R4 ;  /* 0x0004000402007986 */ /* 0x000fe2000c101b04 */
[----:B------:R-:W-:Y:S05]  /*27c0*/  EXIT ;  /* 0x000000000000794d */ /* 0x000fea0003800000 */
.L_x_3882:
        /* <DEDUP_REMOVED lines=11> */
.L_x_12917:


//--------------------- .text._ZN2at6native29vectorized_elementwise_kernelILi8EZZZNS0_17log1p_kernel_cudaERNS_18TensorIteratorBaseEENKUlvE_clEvENKUlvE3_clEvEUlN3c104HalfEE_St5arrayIPcLm2EEEEviT0_T1_ --------------------------
	.section	.text._ZN2at6native29vectorized_elementwise_kernelILi8EZZZNS0_17log1p_kernel_cudaERNS_18TensorIteratorBaseEENKUlvE_clEvENKUlvE3_clEvEUlN3c104HalfEE_St5arrayIPcLm2EEEEviT0_T1_,"ax",@progbits
	.align	128
        .global         _ZN2at6native29vectorized_elementwise_kernelILi8EZZZNS0_17log1p_kernel_cudaERNS_18TensorIteratorBaseEENKUlvE_clEvENKUlvE3_clEvEUlN3c104HalfEE_St5arrayIPcLm2EEEEviT0_T1_
        .type           _ZN2at6native29vectorized_elementwise_kernelILi8EZZZNS0_17log1p_kernel_cudaERNS_18TensorIteratorBaseEENKUlvE_clEvENKUlvE3_clEvEUlN3c104HalfEE_St5arrayIPcLm2EEEEviT0_T1_,@function
        .size           _ZN2at6native29vectorized_elementwise_kernelILi8EZZZNS0_17log1p_kernel_cudaERNS_18TensorIteratorBaseEENKUlvE_clEvENKUlvE3_clEvEUlN3c104HalfEE_St5arrayIPcLm2EEEEviT0_T1_,(.L_x_12918 - _ZN2at6native29vectorized_elementwise_kernelILi8EZZZNS0_17log1p_kernel_cudaERNS_18TensorIteratorBaseEENKUlvE_clEvENKUlvE3_clEvEUlN3c104HalfEE_St5arrayIPcLm2EEEEviT0_T1_)
        .other          _ZN2at6native29vectorized_elementwise_kernelILi8EZZZNS0_17log1p_kernel_cudaERNS_18TensorIteratorBaseEENKUlvE_clEvENKUlvE3_clEvEUlN3c104HalfEE_St5arrayIPcLm2EEEEviT0_T1_,@"STO_CUDA_ENTRY STV_DEFAULT"
_ZN2at6native29vectorized_elementwise_kernelILi8EZZZNS0_17log1p_kernel_cudaERNS_18TensorIteratorBaseEENKUlvE_clEvENKUlvE3_clEvEUlN3c104HalfEE_St5arrayIPcLm2EEEEviT0_T1_:
.text._ZN2at6native29vectorized_elementwise_kernelILi8EZZZNS0_17log1p_kernel_cudaERNS_18TensorIteratorBaseEENKUlvE_clEvENKUlvE3_clEvEUlN3c104HalfEE_St5arrayIPcLm2EEEEviT0_T1_:
        /* <DEDUP_REMOVED lines=107> */
.L_x_3885:
[----:B------:R-:W-:Y:S05]  /*06b0*/  BSYNC.RECONVERGENT B0 ;  /* 0x0000000000007941 */ /* 0x000fea0003800200 */
.L_x_3884:
        /* <DEDUP_REMOVED lines=35> */
.L_x_3887:
[----:B------:R-:W-:Y:S05]  /*08f0*/  BSYNC.RECONVERGENT B0 ;  /* 0x0000000000007941 */ /* 0x000fea0003800200 */
.L_x_3886:
        /* <DEDUP_REMOVED lines=34> */
.L_x_3889:
[----:B------:R-:W-:Y:S05]  /*0b20*/  BSYNC.RECONVERGENT B0 ;  /* 0x0000000000007941 */ /* 0x000fea0003800200 */
.L_x_3888:
[----:B------:R-:W-:Y:S01]  /*0b30*/  ISETP.GE.U32.AND P5, PT, R11, R2, PT ;  /* 0x000000020b00720c */ /* 0x000fe20003fa6070 */
[----:B------:R-:W-:Y:S01]  /*0b40*/  BSSY.RECONVERGENT B0, `(.L_x_3890) ;  /* 0x0000022000007945 */ /* 0x000fe20003800200 */
[----:B------:R-:W-:-:S05]  /*0b50*/  @!P0 IADD3 R11, PT, PT, R0, R3, RZ ;  /* 0x00000003000b8210 */ /* 0x000fca0007ffe0ff */
[----:B0-----:R-:W-:Y:S01]  /*0b60*/  @!P0 IMAD.WIDE.U32 R4, R11, 0x2, R4 ;  /* 0x000000020b048825 */ /* 0x001fe200078e0004 */
[----:B------:R-:W-:Y:S06]  /*0b70*/  @P1 BRA `(.L_x_3891) ;  /* 0x0000000000781947 */ /* 0x000fec0003800000 */
        /* <DEDUP_REMOVED lines=30> */
.L_x_3891:
[----:B------:R-:W-:Y:S05]  /*0d60*/  BSYNC.RECONVERGENT B0 ;  /* 0x0000000000007941 */ /* 0x000fea0003800200 */
.L_x_3890:
        /* <DEDUP_REMOVED lines=32> */
.L_x_3893:
[----:B------:R-:W-:Y:S05]  /*0f70*/  BSYNC.RECONVERGENT B0 ;  /* 0x0000000000007941 */ /* 0x000fea0003800200 */
.L_x_3892:
        /* <DEDUP_REMOVED lines=32> */
.L_x_3895:
[----:B------:R-:W-:Y:S05]  /*1180*/  BSYNC.RECONVERGENT B0 ;  /* 0x0000000000007941 */ /* 0x000fea0003800200 */
.L_x_3894:
        /* <DEDUP_REMOVED lines=32> */
.L_x_3897:
[----:B------:R-:W-:Y:S05]  /*1390*/  BSYNC.RECONVERGENT B0 ;  /* 0x0000000000007941 */ /* 0x000fea0003800200 */
.L_x_3896:
        /* <DEDUP_REMOVED lines=32> */
.L_x_3899:
[----:B------:R-:W-:Y:S05]  /*15a0*/  BSYNC.RECONVERGENT B0 ;  /* 0x0000000000007941 */ /* 0x000fea0003800200 */
.L_x_3898:
        /* <DEDUP_REMOVED lines=18> */
.L_x_3902:
[----:B------:R-:W-:-:S13]  /*16d0*/  ISETP.GE.U32.AND P0, PT, R3, R2, PT ;  /* 0x000000020300720c */ /* 0x000fda0003f06070 */
[----:B------:R-:W-:Y:S05]  /*16e0*/  @P0 BRA `(.L_x_3904) ;  /* 0x0000000000300947 */ /* 0x000fea0003800000 */
[----:B0-----:R-:W0:Y:S01]  /*16f0*/  LDC.64 R4, c[0x0][0x388] ;  /* 0x0000e200ff047b82 */ /* 0x001e220000000a00 */
[----:B------:R-:W-:Y:S02]  /*1700*/  IADD3 R7, PT, PT, R0, R3, RZ ;  /* 0x0000000300077210 */ /* 0x000fe40007ffe0ff */
[----:B------:R-:W-:-:S03]  /*1710*/  IADD3 R3, PT, PT, R3, 0x80, RZ ;  /* 0x0000008003037810 */ /* 0x000fc60007ffe0ff */
[----:B0-----:R-:W-:-:S05]  /*1720*/  IMAD.WIDE.U32 R4, R7, 0x2, R4 ;  /* 0x0000000207047825 */ /* 0x001fca00078e0004 */
[----:B------:R1:W-:Y:S02]  /*1730*/  STG.E.U16 desc[UR4][R4.64], R10 ;  /* 0x0000000a04007986 */ /* 0x0003e4000c101504 */
.L_x_3903:
[----:B------:R-:W-:-:S13]  /*1740*/  ISETP.GE.U32.AND P0, PT, R3, R2, PT ;  /* 0x000000020300720c */ /* 0x000fda0003f06070 */
[----:B------:R-:W-:Y:S05]  /*1750*/  @P0 BRA `(.L_x_3905) ;  /* 0x0000000000340947 */ /* 0x000fea0003800000 */
[----:B01----:R-:W0:Y:S01]  /*1760*/  LDC.64 R4, c[0x0][0x388] ;  /* 0x0000e200ff047b82 */ /* 0x003e220000000a00 */
[----:B------:R-:W-:Y:S02]  /*1770*/  IADD3 R7, PT, PT, R0, R3, RZ ;  /* 0x0000000300077210 */ /* 0x000fe40007ffe0ff */
[----:B------:R-:W-:-:S03]  /*1780*/  IADD3 R3, PT, PT, R3, 0x80, RZ ;  /* 0x0000008003037810 */ /* 0x000fc60007ffe0ff */
[----:B0-----:R-:W-:-:S05]  /*1790*/  IMAD.WIDE.U32 R4, R7, 0x2, R4 ;  /* 0x0000000207047825 */ /* 0x001fca00078e0004 */
[----:B------:R1:W-:Y:S02]  /*17a0*/  STG.E.U16 desc[UR4][R4.64], R11 ;  /* 0x0000000b04007986 */ /* 0x0003e4000c101504 */
.L_x_3904:
        /* <DEDUP_REMOVED lines=8> */
.L_x_3905:
[----:B------:R-:W-:Y:S05]  /*1830*/  BSYNC.RELIABLE B1 ;  /* 0x0000000000017941 */ /* 0x000fea0003800100 */
.L_x_3901:
[----:B------:R-:W-:-:S13]  /*1840*/  ISETP.GE.U32.AND P0, PT, R3, R2, PT ;  /* 0x000000020300720c */ /* 0x000fda0003f06070 */
[----:B012---:R-:W0:Y:S01]  /*1850*/  @!P0 LDC.64 R4, c[0x0][0x388] ;  /* 0x0000e200ff048b82 */ /* 0x007e220000000a00 */
[----:B------:R-:W-:Y:S02]  /*1860*/  @!P0 IADD3 R7, PT, PT, R0, R3, RZ ;  /* 0x0000000300078210 */ /* 0x000fe40007ffe0ff */
[----:B------:R-:W-:-:S03]  /*1870*/  @!P0 IADD3 R3, PT, PT, R3, 0x80, RZ ;  /* 0x0000008003038810 */ /* 0x000fc60007ffe0ff */
[----:B0-----:R-:W-:-:S05]  /*1880*/  @!P0 IMAD.WIDE.U32 R4, R7, 0x2, R4 ;  /* 0x0000000207048825 */ /* 0x001fca00078e0004 */
[----:B------:R2:W-:Y:S02]  /*1890*/  @!P0 STG.E.U16 desc[UR4][R4.64], R13 ;  /* 0x0000000d04008986 */ /* 0x0005e4000c101504 */
.L_x_3906:
[----:B------:R-:W-:Y:S05]  /*18a0*/  BSYNC.RECONVERGENT B0 ;  /* 0x0000000000007941 */ /* 0x000fea0003800200 */
.L_x_3900:
        /* <DEDUP_REMOVED lines=8> */
.L_x_3883:
[----:B------:R-:W0:Y:S01]  /*1930*/  S2R R2, SR_TID.X ;  /* 0x0000000000027919 */ /* 0x000e220000002100 */
[----:B------:R-:W1:Y:S02]  /*1940*/  LDC.64 R4, c[0x0][0x390] ;  /* 0x0000e400ff047b82 */ /* 0x000e640000000a00 */
[----:B-1----:R-:W-:-:S04]  /*1950*/  IMAD.WIDE.U32 R4, R0, 0x2, R4 ;  /* 0x0000000200047825 */ /* 0x002fc800078e0004 */
[----:B0-----:R-:W-:-:S06]  /*1960*/  IMAD.WIDE.U32 R6, R2, 0x10, R4 ;  /* 0x0000001002067825 */ /* 0x001fcc00078e0004 */
[----:B------:R-:W2:Y:S01]  /*1970*/  LDG.E.128 R4, desc[UR4][R6.64] ;  /* 0x0000000406047981 */ /* 0x000ea2000c1e1d00 */
[----:B------:R-:W-:Y:S01]  /*1980*/  HFMA2 R13, -RZ, RZ, 1.625, 0 ;  /* 0x3e800000ff0d7431 */ /* 0x000fe200000001ff */
[----:B------:R-:W-:Y:S01]  /*1990*/  MOV R9, 0x3d39bf78 ;  /* 0x3d39bf7800097802 */ /* 0x000fe20000000f00 */
[--C-:B--2---:R-:W-:Y:S02]  /*19a0*/  HADD2.F32 R11, -RZ, R4.reuse.H0_H0 ;  /* 0x20000004ff0b7230 */ /* 0x104fe40000004100 */
[----:B------:R-:W-:-:S03]  /*19b0*/  HADD2.F32 R4, -RZ, R4.H1_H1 ;  /* 0x30000004ff047230 */ /* 0x000fc60000004100 */
[C---:B------:R-:W-:Y:S01]  /*19c0*/  FADD.FTZ.RZ R3, R11.reuse, 1 ;  /* 0x3f8000000b037421 */ /* 0x040fe2000001c000 */
[----:B------:R-:W-:Y:S01]  /*19d0*/  ISETP.GE.U32.AND P2, PT, R11, 0x7f800000, PT ;  /* 0x7f8000000b00780c */ /* 0x000fe20003f46070 */
[----:B------:R-:W-:-:S03]  /*19e0*/  FADD.FTZ.RZ R8, R4, 1 ;  /* 0x3f80000004087421 */ /* 0x000fc6000001c000 */
[----:B------:R-:W-:Y:S02]  /*19f0*/  IADD3 R3, PT, PT, R3, -0x3f400000, RZ ;  /* 0xc0c0000003037810 */ /* 0x000fe40007ffe0ff */
[----:B------:R-:W-:Y:S01]  /*1a00*/  IADD3 R19, PT, PT, R8, -0x3f400000, RZ ;  /* 0xc0c0000008137810 */ /* 0x000fe20007ffe0ff */
[----:B------:R-:W-:Y:S01]  /*1a10*/  HADD2.F32 R8, -RZ, R5.H0_H0 ;  /* 0x20000005ff087230 */ /* 0x000fe20000004100 */
[----:B------:R-:W-:Y:S02]  /*1a20*/  LOP3.LUT R18, R3, 0xff800000, RZ, 0xc0, !PT ;  /* 0xff80000003127812 */ /* 0x000fe400078ec0ff */
[----:B------:R-:W-:Y:S02]  /*1a30*/  LOP3.LUT R19, R19, 0xff800000, RZ, 0xc0, !PT ;  /* 0xff80000013137812 */ /* 0x000fe400078ec0ff */
[----:B------:R-:W-:Y:S01]  /*1a40*/  IADD3 R10, PT, PT, -R18, 0x40800000, RZ ;  /* 0x40800000120a7810 */ /* 0x000fe20007ffe1ff */
[----:B------:R-:W-:Y:S01]  /*1a50*/  FADD.FTZ.RZ R14, R8, 1 ;  /* 0x3f800000080e7421 */ /* 0x000fe2000001c000 */
[----:B------:R-:W-:-:S02]  /*1a60*/  IADD3 R16, PT, PT, R11, -R18, RZ ;  /* 0x800000120b107210 */ /* 0x000fc40007ffe0ff */
[----:B------:R-:W-:Y:S01]  /*1a70*/  IADD3 R12, PT, PT, -R19, 0x40800000, RZ ;  /* 0x40800000130c7810 */ /* 0x000fe20007ffe1ff */
[----:B------:R-:W-:Y:S01]  /*1a80*/  FFMA.FTZ R3, R10, R13, -1 ;  /* 0xbf8000000a037423 */ /* 0x000fe2000001000d */
[----:B------:R-:W-:Y:S01]  /*1a90*/  HADD2.F32 R10, -RZ, R5.H1_H1 ;  /* 0x30000005ff0a7230 */ /* 0x000fe20000004100 */
[----:B------:R-:W-:Y:S02]  /*1aa0*/  IADD3 R20, PT, PT, R4, -R19, RZ ;  /* 0x8000001304147210 */ /* 0x000fe40007ffe0ff */
[----:B------:R-:W-:Y:S01]  /*1ab0*/  FADD.FTZ R16, R16, R3 ;  /* 0x0000000310107221 */ /* 0x000fe20000010000 */
[----:B------:R-:W-:Y:S01]  /*1ac0*/  FFMA.FTZ R5, R12, R13, -1 ;  /* 0xbf8000000c057423 */ /* 0x000fe2000001000d */
[----:B------:R-:W-:Y:S02]  /*1ad0*/  IADD3 R14, PT, PT, R14, -0x3f400000, RZ ;  /* 0xc0c000000e0e7810 */ /* 0x000fe40007ffe0ff */
[----:B------:R-:W-:Y:S01]  /*1ae0*/  FFMA.FTZ R3, R16, -R9, 0.10546888411045074463 ;  /* 0x3dd8001210037423 */ /* 0x000fe20000010809 */
[----:B------:R-:W-:Y:S01]  /*1af0*/  FADD.FTZ R20, R20, R5 ;  /* 0x0000000514147221 */ /* 0x000fe20000010000 */
[----:B------:R-:W-:Y:S01]  /*1b00*/  LOP3.LUT R15, R14, 0xff800000, RZ, 0xc0, !PT ;  /* 0xff8000000e0f7812 */ /* 0x000fe200078ec0ff */
[----:B------:R-:W-:Y:S01]  /*1b10*/  FADD.FTZ.RZ R14, R10, 1 ;  /* 0x3f8000000a0e7421 */ /* 0x000fe2000001c000 */
[----:B------:R-:W-:Y:S01]  /*1b20*/  FFMA.FTZ R5, R16, R3, -0.13229703903198242188 ;  /* 0xbe0778e010057423 */ /* 0x000fe20000010003 */
[----:B------:R-:W-:Y:S01]  /*1b30*/  FFMA.FTZ R17, R20, -R9, 0.10546888411045074463 ;  /* 0x3dd8001214117423 */ /* 0x000fe20000010809 */
[----:B------:R-:W-:Y:S01]  /*1b40*/  IADD3 R12, PT, PT, -R15, 0x40800000, RZ ;  /* 0x408000000f0c7810 */ /* 0x000fe20007ffe1ff */
[--C-:B------:R-:W-:Y:S01]  /*1b50*/  HADD2.F32 R3, -RZ, R6.reuse.H0_H0 ;  /* 0x20000006ff037230 */ /* 0x100fe20000004100 */
[----:B------:R-:W-:Y:S01]  /*1b60*/  IADD3 R22, PT, PT, R14, -0x3f400000, RZ ;  /* 0xc0c000000e167810 */ /* 0x000fe20007ffe0ff */
[----:B------:R-:W-:Y:S01]  /*1b70*/  FFMA.FTZ R5, R16, R5, 0.14491446316242218018 ;  /* 0x3e14647510057423 */ /* 0x000fe20000010005 */
[----:B------:R-:W-:Y:S01]  /*1b80*/  FFMA.FTZ R21, R20, R17, -0.13229703903198242188 ;  /* 0xbe0778e014157423 */ /* 0x000fe20000010011 */
[----:B------:R-:W-:Y:S01]  /*1b90*/  IADD3 R14, PT, PT, R8, -R15, RZ ;  /* 0x8000000f080e7210 */ /* 0x000fe20007ffe0ff */
[----:B------:R-:W-:Y:S01]  /*1ba0*/  FFMA.FTZ R23, R12, R13, -1 ;  /* 0xbf8000000c177423 */ /* 0x000fe2000001000d */
[----:B------:R-:W-:Y:S01]  /*1bb0*/  LOP3.LUT R17, R22, 0xff800000, RZ, 0xc0, !PT ;  /* 0xff80000016117812 */ /* 0x000fe200078ec0ff */
[----:B------:R-:W-:Y:S01]  /*1bc0*/  FFMA.FTZ R5, R16, R5, -0.16641564667224884033 ;  /* 0xbe2a68dd10057423 */ /* 0x000fe20000010005 */
[----:B------:R-:W-:Y:S01]  /*1bd0*/  FFMA.FTZ R21, R20, R21, 0.14491446316242218018 ;  /* 0x3e14647514157423 */ /* 0x000fe20000010015 */
[----:B------:R-:W-:Y:S01]  /*1be0*/  FADD.FTZ.RZ R24, R3, 1 ;  /* 0x3f80000003187421 */ /* 0x000fe2000001c000 */
[----:B------:R-:W-:Y:S01]  /*1bf0*/  IADD3 R12, PT, PT, -R17, 0x40800000, RZ ;  /* 0x40800000110c7810 */ /* 0x000fe20007ffe1ff */
[----:B------:R-:W-:Y:S01]  /*1c00*/  FFMA.FTZ R5, R16, R5, 0.19988867640495300293 ;  /* 0x3e4caf9e10057423 */ /* 0x000fe20000010005 */
[----:B------:R-:W-:Y:S01]  /*1c10*/  FFMA.FTZ R21, R20, R21, -0.16641564667224884033 ;  /* 0xbe2a68dd14157423 */ /* 0x000fe20000010015 */
[----:B------:R-:W-:Y:S01]  /*1c20*/  FADD.FTZ R14, R14, R23 ;  /* 0x000000170e0e7221 */ /* 0x000fe20000010000 */
[----:B------:R-:W-:Y:S01]  /*1c30*/  IADD3 R22, PT, PT, R10, -R17, RZ ;  /* 0x800000110a167210 */ /* 0x000fe20007ffe0ff */
[----:B------:R-:W-:Y:S01]  /*1c40*/  FFMA.FTZ R5, R16, R5, -0.25000196695327758789 ;  /* 0xbe80004210057423 */ /* 0x000fe20000010005 */
[----:B------:R-:W-:Y:S01]  /*1c50*/  FFMA.FTZ R23, R12, R13, -1 ;  /* 0xbf8000000c177423 */ /* 0x000fe2000001000d */
[----:B------:R-:W-:Y:S01]  /*1c60*/  FFMA.FTZ R21, R20, R21, 0.19988867640495300293 ;  /* 0x3e4caf9e14157423 */ /* 0x000fe20000010015 */
[----:B------:R-:W-:Y:S01]  /*1c70*/  IADD3 R12, PT, PT, R24, -0x3f400000, RZ ;  /* 0xc0c00000180c7810 */ /* 0x000fe20007ffe0ff */
[----:B------:R-:W-:Y:S01]  /*1c80*/  FFMA.FTZ R5, R16, R5, 0.33333510160446166992 ;  /* 0x3eaaaae610057423 */ /* 0x000fe20000010005 */
[----:B------:R-:W-:Y:S01]  /*1c90*/  FADD.FTZ R22, R22, R23 ;  /* 0x0000001716167221 */ /* 0x000fe20000010000 */
[----:B------:R-:W-:Y:S01]  /*1ca0*/  FFMA.FTZ R21, R20, R21, -0.25000196695327758789 ;  /* 0xbe80004214157423 */ /* 0x000fe20000010015 */
[----:B------:R-:W-:Y:S01]  /*1cb0*/  LOP3.LUT R12, R12, 0xff800000, RZ, 0xc0, !PT ;  /* 0xff8000000c0c7812 */ /* 0x000fe200078ec0ff */
[----:B------:R-:W-:Y:S01]  /*1cc0*/  FFMA.FTZ R5, R16, R5, -0.5 ;  /* 0xbf00000010057423 */ /* 0x000fe20000010005 */
[----:B------:R-:W-:Y:S01]  /*1cd0*/  FFMA.FTZ R23, R14, -R9, 0.10546888411045074463 ;  /* 0x3dd800120e177423 */ /* 0x000fe20000010809 */
[----:B------:R-:W-:Y:S01]  /*1ce0*/  FFMA.FTZ R21, R20, R21, 0.33333510160446166992 ;  /* 0x3eaaaae614157423 */ /* 0x000fe20000010015 */
[----:B------:R-:W-:Y:S01]  /*1cf0*/  IADD3 R26, PT, PT, -R12, 0x40800000, RZ ;  /* 0x408000000c1a7810 */ /* 0x000fe20007ffe1ff */
[----:B------:R-:W-:Y:S01]  /*1d00*/  FMUL.FTZ R5, R16, R5 ;  /* 0x0000000510057220 */ /* 0x000fe20000410000 */
[----:B------:R-:W-:Y:S01]  /*1d10*/  IADD3 R24, PT, PT, R3, -R12, RZ ;  /* 0x8000000c03187210 */ /* 0x000fe20007ffe0ff */
[----:B------:R-:W-:Y:S01]  /*1d20*/  FFMA.FTZ R21, R20, R21, -0.5 ;  /* 0xbf00000014157423 */ /* 0x000fe20000010015 */
[----:B------:R-:W-:Y:S01]  /*1d30*/  FFMA.FTZ R23, R14, R23, -0.13229703903198242188 ;  /* 0xbe0778e00e177423 */ /* 0x000fe20000010017 */
[----:B------:R-:W-:Y:S01]  /*1d40*/  FFMA.FTZ R25, R26, R13, -1 ;  /* 0xbf8000001a197423 */ /* 0x000fe2000001000d */
[----:B------:R-:W-:Y:S01]  /*1d50*/  FFMA.FTZ R16, R16, R5, R16 ;  /* 0x0000000510107223 */ /* 0x000fe20000010010 */
[----:B------:R-:W-:Y:S01]  /*1d60*/  FMUL.FTZ R21, R20, R21 ;  /* 0x0000001514157220 */ /* 0x000fe20000410000 */
[----:B------:R-:W-:Y:S01]  /*1d70*/  FFMA.FTZ R5, R22, -R9, 0.10546888411045074463 ;  /* 0x3dd8001216057423 */ /* 0x000fe20000010809 */
[----:B------:R-:W-:Y:S01]  /*1d80*/  FADD.FTZ R24, R24, R25 ;  /* 0x0000001918187221 */ /* 0x000fe20000010000 */
[----:B------:R-:W-:Y:S01]  /*1d90*/  FFMA.FTZ R23, R14, R23, 0.14491446316242218018 ;  /* 0x3e1464750e177423 */ /* 0x000fe20000010017 */
[----:B------:R-:W-:Y:S01]  /*1da0*/  FFMA.FTZ R20, R20, R21, R20 ;  /* 0x0000001514147223 */ /* 0x000fe20000010014 */
[----:B------:R-:W-:Y:S01]  /*1db0*/  FFMA.FTZ R5, R22, R5, -0.13229703903198242188 ;  /* 0xbe0778e016057423 */ /* 0x000fe20000010005 */
[----:B------:R-:W-:Y:S01]  /*1dc0*/  FFMA.FTZ R21, R24, -R9, 0.10546888411045074463 ;  /* 0x3dd8001218157423 */ /* 0x000fe20000010809 */
[----:B------:R-:W-:Y:S01]  /*1dd0*/  FFMA.FTZ R23, R14, R23, -0.16641564667224884033 ;  /* 0xbe2a68dd0e177423 */ /* 0x000fe20000010017 */
[----:B------:R-:W-:Y:S01]  /*1de0*/  I2FP.F32.S32 R19, R19 ;  /* 0x0000001300137245 */ /* 0x000fe20000201400 */
[----:B------:R-:W-:Y:S01]  /*1df0*/  FFMA.FTZ R5, R22, R5, 0.14491446316242218018 ;  /* 0x3e14647516057423 */ /* 0x000fe20000010005 */
[----:B------:R-:W-:Y:S01]  /*1e00*/  FFMA.FTZ R21, R24, R21, -0.13229703903198242188 ;  /* 0xbe0778e018157423 */ /* 0x000fe20000010015 */
[----:B------:R-:W-:Y:S01]  /*1e10*/  FFMA.FTZ R23, R14, R23, 0.19988867640495300293 ;  /* 0x3e4caf9e0e177423 */ /* 0x000fe20000010017 */
[----:B------:R-:W-:-:S02]  /*1e20*/  HADD2.F32 R6, -RZ, R6.H1_H1 ;  /* 0x30000006ff067230 */ /* 0x000fc40000004100 */
[----:B------:R-:W-:Y:S01]  /*1e30*/  FFMA.FTZ R5, R22, R5, -0.16641564667224884033 ;  /* 0xbe2a68dd16057423 */ /* 0x000fe20000010005 */
[----:B------:R-:W-:Y:S01]  /*1e40*/  FFMA.FTZ R21, R24, R21, 0.14491446316242218018 ;  /* 0x3e14647518157423 */ /* 0x000fe20000010015 */
[----:B------:R-:W-:Y:S01]  /*1e50*/  FFMA.FTZ R23, R14, R23, -0.25000196695327758789 ;  /* 0xbe8000420e177423 */ /* 0x000fe20000010017 */
[----:B------:R-:W-:Y:S01]  /*1e60*/  ISETP.GT.AND P0, PT, R11, -0x40800000, P2 ;  /* 0xbf8000000b00780c */ /* 0x000fe20001704270 */
[----:B------:R-:W-:Y:S01]  /*1e70*/  FFMA.FTZ R5, R22, R5, 0.19988867640495300293 ;  /* 0x3e4caf9e16057423 */ /* 0x000fe20000010005 */
[----:B------:R-:W-:Y:S01]  /*1e80*/  FFMA.FTZ R21, R24, R21, -0.16641564667224884033 ;  /* 0xbe2a68dd18157423 */ /* 0x000fe20000010015 */
[----:B------:R-:W-:Y:S01]  /*1e90*/  FFMA.FTZ R23, R14, R23, 0.33333510160446166992 ;  /* 0x3eaaaae60e177423 */ /* 0x000fe20000010017 */
[----:B------:R-:W-:Y:S01]  /*1ea0*/  FMUL.FTZ R19, R19, 1.1920928955078125e-07 ;  /* 0x3400000013137820 */ /* 0x000fe20000410000 */
[----:B------:R-:W-:Y:S01]  /*1eb0*/  FFMA.FTZ R5, R22, R5, -0.25000196695327758789 ;  /* 0xbe80004216057423 */ /* 0x000fe20000010005 */
[----:B------:R-:W-:Y:S01]  /*1ec0*/  FFMA.FTZ R21, R24, R21, 0.19988867640495300293 ;  /* 0x3e4caf9e18157423 */ /* 0x000fe20000010015 */
[----:B------:R-:W-:Y:S01]  /*1ed0*/  FFMA.FTZ R23, R14, R23, -0.5 ;  /* 0xbf0000000e177423 */ /* 0x000fe20000010017 */
[----:B------:R-:W-:Y:S01]  /*1ee0*/  FFMA.FTZ R19, R19, 0.69314718246459960938, R20 ;  /* 0x3f31721813137823 */ /* 0x000fe20000010014 */
[----:B------:R-:W-:Y:S01]  /*1ef0*/  FFMA.FTZ R5, R22, R5, 0.33333510160446166992 ;  /* 0x3eaaaae616057423 */ /* 0x000fe20000010005 */
[----:B------:R-:W-:Y:S01]  /*1f00*/  FFMA.FTZ R21, R24, R21, -0.25000196695327758789 ;  /* 0xbe80004218157423 */ /* 0x000fe20000010015 */
[----:B------:R-:W-:Y:S01]  /*1f10*/  FMUL.FTZ R23, R14, R23 ;  /* 0x000000170e177220 */ /* 0x000fe20000410000 */
[----:B------:R-:W-:Y:S01]  /*1f20*/  ISETP.GE.U32.AND P5, PT, R8, 0x7f800000, PT ;  /* 0x7f8000000800780c */ /* 0x000fe20003fa6070 */
[----:B------:R-:W-:Y:S01]  /*1f30*/  FFMA.FTZ R5, R22, R5, -0.5 ;  /* 0xbf00000016057423 */ /* 0x000fe20000010005 */
[----:B------:R-:W-:Y:S01]  /*1f40*/  FFMA.FTZ R25, R24, R21, 0.33333510160446166992 ;  /* 0x3eaaaae618197423 */ /* 0x000fe20000010015 */
[----:B------:R-:W-:Y:S01]  /*1f50*/  FFMA.FTZ R14, R14, R23, R14 ;  /* 0x000000170e0e7223 */ /* 0x000fe2000001000e */
[----:B------:R-:W-:Y:S01]  /*1f60*/  I2FP.F32.S32 R21, R18 ;  /* 0x0000001200157245 */ /* 0x000fe20000201400 */
[----:B------:R-:W-:Y:S01]  /*1f70*/  FMUL.FTZ R23, R22, R5 ;  /* 0x0000000516177220 */ /* 0x000fe20000410000 */
[----:B------:R-:W-:Y:S01]  /*1f80*/  FFMA.FTZ R25, R24, R25, -0.5 ;  /* 0xbf00000018197423 */ /* 0x000fe20000010019 */
[--C-:B------:R-:W-:Y:S01]  /*1f90*/  HADD2.F32 R5, -RZ, R7.reuse.H0_H0 ;  /* 0x20000007ff057230 */ /* 0x100fe20000004100 */
[----:B------:R-:W-:Y:S01]  /*1fa0*/  I2FP.F32.S32 R15, R15 ;  /* 0x0000000f000f7245 */ /* 0x000fe20000201400 */
[----:B------:R-:W-:Y:S01]  /*1fb0*/  FFMA.FTZ R18, R22, R23, R22 ;  /* 0x0000001716127223 */ /* 0x000fe20000010016 */
[----:B------:R-:W-:-:S02]  /*1fc0*/  HADD2.F32 R7, -RZ, R7.H1_H1 ;  /* 0x30000007ff077230 */ /* 0x000fc40000004100 */
[C---:B------:R-:W-:Y:S01]  /*1fd0*/  FMUL.FTZ R23, R24.reuse, R25 ;  /* 0x0000001918177220 */ /* 0x040fe20000410000 */
[----:B------:R-:W-:Y:S01]  /*1fe0*/  FMUL.FTZ R21, R21, 1.1920928955078125e-07 ;  /* 0x3400000015157820 */ /* 0x000fe20000410000 */
[----:B------:R-:W-:Y:S01]  /*1ff0*/  FADD.FTZ.RZ R22, R5, 1 ;  /* 0x3f80000005167421 */ /* 0x000fe2000001c000 */
[----:B------:R-:W-:Y:S01]  /*2000*/  @P2 FSETP.NEU.FTZ.AND P4, PT, R11, RZ, PT ;  /* 0x000000ff0b00220b */ /* 0x000fe20003f9d000 */
[----:B------:R-:W-:Y:S01]  /*2010*/  FFMA.FTZ R23, R24, R23, R24 ;  /* 0x0000001718177223 */ /* 0x000fe20000010018 */
[----:B------:R-:W-:Y:S01]  /*2020*/  FFMA.FTZ R16, R21, 0.69314718246459960938, R16 ;  /* 0x3f31721815107823 */ /* 0x000fe20000010010 */
[----:B------:R-:W-:Y:S01]  /*2030*/  FADD.FTZ.RZ R21, R6, 1 ;  /* 0x3f80000006157421 */ /* 0x000fe2000001c000 */
[----:B------:R-:W-:Y:S01]  /*2040*/  FADD.FTZ.RZ R24, R7, 1 ;  /* 0x3f80000007187421 */ /* 0x000fe2000001c000 */
[----:B------:R-:W-:Y:S01]  /*2050*/  IADD3 R20, PT, PT, R22, -0x3f400000, RZ ;  /* 0xc0c0000016147810 */ /* 0x000fe20007ffe0ff */
[----:B------:R-:W-:Y:S01]  /*2060*/  FMUL.FTZ R15, R15, 1.1920928955078125e-07 ;  /* 0x340000000f0f7820 */ /* 0x000fe20000410000 */
[----:B------:R-:W-:-:S02]  /*2070*/  ISETP.GT.AND P1, PT, R8, -0x40800000, P5 ;  /* 0xbf8000000800780c */ /* 0x000fc40002f24270 */
[----:B------:R-:W-:Y:S01]  /*2080*/  IADD3 R21, PT, PT, R21, -0x3f400000, RZ ;  /* 0xc0c0000015157810 */ /* 0x000fe20007ffe0ff */
[----:B------:R-:W-:Y:S01]  /*2090*/  FFMA.FTZ R14, R15, 0.69314718246459960938, R14 ;  /* 0x3f3172180f0e7823 */ /* 0x000fe2000001000e */
[----:B------:R-:W-:Y:S02]  /*20a0*/  IADD3 R22, PT, PT, R24, -0x3f400000, RZ ;  /* 0xc0c0000018167810 */ /* 0x000fe40007ffe0ff */
[----:B------:R-:W-:Y:S02]  /*20b0*/  @P2 MOV R24, 0x7f800000 ;  /* 0x7f80000000182802 */ /* 0x000fe40000000f00 */
[----:B------:R-:W-:Y:S02]  /*20c0*/  LOP3.LUT R20, R20, 0xff800000, RZ, 0xc0, !PT ;  /* 0xff80000014147812 */ /* 0x000fe400078ec0ff */
[----:B------:R-:W-:Y:S01]  /*20d0*/  LOP3.LUT R21, R21, 0xff800000, RZ, 0xc0, !PT ;  /* 0xff80000015157812 */ /* 0x000fe200078ec0ff */
[----:B------:R-:W-:Y:S01]  /*20e0*/  @P0 FFMA.FTZ R16, R11, R24, +INF ;  /* 0x7f8000000b100423 */ /* 0x000fe20000010018 */
[----:B------:R-:W-:-:S02]  /*20f0*/  IADD3 R26, PT, PT, -R20, 0x40800000, RZ ;  /* 0x40800000141a7810 */ /* 0x000fc40007ffe1ff */
[----:B------:R-:W-:Y:S02]  /*2100*/  ISETP.GE.U32.AND P0, PT, R4, 0x7f800000, PT ;  /* 0x7f8000000400780c */ /* 0x000fe40003f06070 */
[----:B------:R-:W-:Y:S01]  /*2110*/  IADD3 R24, PT, PT, -R21, 0x40800000, RZ ;  /* 0x4080000015187810 */ /* 0x000fe20007ffe1ff */
[----:B------:R-:W-:Y:S01]  /*2120*/  FFMA.FTZ R25, R26, R13, -1 ;  /* 0xbf8000001a197423 */ /* 0x000fe2000001000d */
[----:B------:R-:W-:Y:S02]  /*2130*/  LOP3.LUT R22, R22, 0xff800000, RZ, 0xc0, !PT ;  /* 0xff80000016167812 */ /* 0x000fe400078ec0ff */
[----:B------:R-:W-:Y:S01]  /*2140*/  IADD3 R26, PT, PT, R6, -R21, RZ ;  /* 0x80000015061a7210 */ /* 0x000fe20007ffe0ff */
[----:B------:R-:W-:Y:S01]  /*2150*/  FFMA.FTZ R11, R24, R13, -1 ;  /* 0xbf800000180b7423 */ /* 0x000fe2000001000d */
[----:B------:R-:W-:Y:S02]  /*2160*/  ISETP.GT.AND P6, PT, R4, -0x40800000, P0 ;  /* 0xbf8000000400780c */ /* 0x000fe400007c4270 */
[----:B------:R-:W-:Y:S01]  /*2170*/  IADD3 R28, PT, PT, -R22, 0x40800000, RZ ;  /* 0x40800000161c7810 */ /* 0x000fe20007ffe1ff */
[----:B------:R-:W-:Y:S01]  /*2180*/  FADD.FTZ R26, R26, R11 ;  /* 0x0000000b1a1a7221 */ /* 0x000fe20000010000 */
[----:B------:R-:W-:-:S02]  /*2190*/  IADD3 R24, PT, PT, R5, -R20, RZ ;  /* 0x8000001405187210 */ /* 0x000fc40007ffe0ff */
[----:B------:R-:W-:Y:S01]  /*21a0*/  IADD3 R11, PT, PT, R7, -R22, RZ ;  /* 0x80000016070b7210 */ /* 0x000fe20007ffe0ff */
[----:B------:R-:W-:Y:S01]  /*21b0*/  FFMA.FTZ R28, R28, R13, -1 ;  /* 0xbf8000001c1c7423 */ /* 0x000fe2000001000d */
[----:B------:R-:W-:Y:S01]  /*21c0*/  @P0 MOV R13, 0x7f800000 ;  /* 0x7f800000000d0802 */ /* 0x000fe20000000f00 */
[----:B------:R-:W-:Y:S01]  /*21d0*/  FADD.FTZ R24, R24, R25 ;  /* 0x0000001918187221 */ /* 0x000fe20000010000 */
[----:B------:R-:W-:Y:S01]  /*21e0*/  @P5 MOV R15, 0x7f800000 ;  /* 0x7f800000000f5802 */ /* 0x000fe20000000f00 */
[----:B------:R-:W-:Y:S01]  /*21f0*/  FADD.FTZ R28, R11, R28 ;  /* 0x0000001c0b1c7221 */ /* 0x000fe20000010000 */
[----:B------:R-:W-:Y:S01]  /*2200*/  ISETP.GE.U32.AND P3, PT, R10, 0x7f800000, PT ;  /* 0x7f8000000a00780c */ /* 0x000fe20003f66070 */
[----:B------:R-:W-:Y:S01]  /*2210*/  @P6 FFMA.FTZ R19, R4, R13, +INF ;  /* 0x7f80000004136423 */ /* 0x000fe2000001000d */
[----:B------:R-:W-:Y:S01]  /*2220*/  FFMA.FTZ R13, R26, -R9, 0.10546888411045074463 ;  /* 0x3dd800121a0d7423 */ /* 0x000fe20000010809 */
[----:B------:R-:W-:Y:S01]  /*2230*/  @P1 FFMA.FTZ R14, R8, R15, +INF ;  /* 0x7f800000080e1423 */ /* 0x000fe2000001000f */
[-C--:B------:R-:W-:Y:S01]  /*2240*/  FFMA.FTZ R15, R24, -R9.reuse, 0.10546888411045074463 ;  /* 0x3dd80012180f7423 */ /* 0x080fe20000010809 */
[----:B------:R-:W-:Y:S01]  /*2250*/  FFMA.FTZ R9, R28, -R9, 0.10546888411045074463 ;  /* 0x3dd800121c097423 */ /* 0x000fe20000010809 */
[----:B------:R-:W-:Y:S01]  /*2260*/  I2FP.F32.S32 R17, R17 ;  /* 0x0000001100117245 */ /* 0x000fe20000201400 */
[----:B------:R-:W-:Y:S01]  /*2270*/  FFMA.FTZ R13, R26, R13, -0.13229703903198242188 ;  /* 0xbe0778e01a0d7423 */ /* 0x000fe2000001000d */
[----:B------:R-:W-:Y:S01]  /*2280*/  @P2 FSEL R16, R16, -RZ, P4 ;  /* 0x800000ff10102208 */ /* 0x000fe20002000000 */
[----:B------:R-:W-:Y:S01]  /*2290*/  FFMA.FTZ R9, R28, R9, -0.13229703903198242188 ;  /* 0xbe0778e01c097423 */ /* 0x000fe20000010009 */
[----:B------:R-:W-:Y:S01]  /*22a0*/  ISETP.GT.AND P4, PT, R10, -0x40800000, P3 ;  /* 0xbf8000000a00780c */ /* 0x000fe20001f84270 */
[----:B------:R-:W-:Y:S01]  /*22b0*/  FMUL.FTZ R17, R17, 1.1920928955078125e-07 ;  /* 0x3400000011117820 */ /* 0x000fe20000410000 */
[----:B------:R-:W-:Y:S01]  /*22c0*/  FFMA.FTZ R13, R26, R13, 0.14491446316242218018 ;  /* 0x3e1464751a0d7423 */ /* 0x000fe2000001000d */
[C---:B------:R-:W-:Y:S01]  /*22d0*/  FFMA.FTZ R9, R28.reuse, R9, 0.14491446316242218018 ;  /* 0x3e1464751c097423 */ /* 0x040fe20000010009 */
[----:B------:R-:W-:Y:S01]  /*22e0*/  ISETP.GE.U32.AND P1, PT, R3, 0x7f800000, PT ;  /* 0x7f8000000300780c */ /* 0x000fe20003f26070 */
[----:B------:R-:W-:Y:S01]  /*22f0*/  FFMA.FTZ R11, R17, 0.69314718246459960938, R18 ;  /* 0x3f317218110b7823 */ /* 0x000fe20000010012 */
[----:B------:R-:W-:Y:S01]  /*2300*/  @P3 MOV R17, 0x7f800000 ;  /* 0x7f80000000113802 */ /* 0x000fe20000000f00 */
[----:B------:R-:W-:Y:S01]  /*2310*/  FFMA.FTZ R9, R28, R9, -0.16641564667224884033 ;  /* 0xbe2a68dd1c097423 */ /* 0x000fe20000010009 */
[----:B------:R-:W-:Y:S01]  /*2320*/  FFMA.FTZ R15, R24, R15, -0.13229703903198242188 ;  /* 0xbe0778e0180f7423 */ /* 0x000fe2000001000f */
[----:B------:R-:W-:Y:S01]  /*2330*/  FFMA.FTZ R13, R26, R13, -0.16641564667224884033 ;  /* 0xbe2a68dd1a0d7423 */ /* 0x000fe2000001000d */
[----:B------:R-:W-:Y:S01]  /*2340*/  I2FP.F32.S32 R12, R12 ;  /* 0x0000000c000c7245 */ /* 0x000fe20000201400 */
[----:B------:R-:W-:Y:S01]  /*2350*/  FFMA.FTZ R9, R28, R9, 0.19988867640495300293 ;  /* 0x3e4caf9e1c097423 */ /* 0x000fe20000010009 */
[----:B------:R-:W-:Y:S01]  /*2360*/  FFMA.FTZ R15, R24, R15, 0.14491446316242218018 ;  /* 0x3e146475180f7423 */ /* 0x000fe2000001000f */
[----:B------:R-:W-:Y:S01]  /*2370*/  @P4 FFMA.FTZ R11, R10, R17, +INF ;  /* 0x7f8000000a0b4423 */ /* 0x000fe20000010011 */
[----:B------:R-:W-:Y:S01]  /*2380*/  ISETP.GT.AND P4, PT, R3, -0x40800000, P1 ;  /* 0xbf8000000300780c */ /* 0x000fe20000f84270 */
[----:B------:R-:W-:Y:S01]  /*2390*/  FFMA.FTZ R9, R28, R9, -0.25000196695327758789 ;  /* 0xbe8000421c097423 */ /* 0x000fe20000010009 */
[----:B------:R-:W-:Y:S01]  /*23a0*/  FFMA.FTZ R13, R26, R13, 0.19988867640495300293 ;  /* 0x3e4caf9e1a0d7423 */ /* 0x000fe2000001000d */
[----:B------:R-:W-:Y:S01]  /*23b0*/  FFMA.FTZ R15, R24, R15, -0.16641564667224884033 ;  /* 0xbe2a68dd180f7423 */ /* 0x000fe2000001000f */
[----:B------:R-:W-:Y:S01]  /*23c0*/  @P0 FSETP.NEU.FTZ.AND P2, PT, R4, RZ, PT ;  /* 0x000000ff0400020b */ /* 0x000fe20003f5d000 */
[----:B------:R-:W-:Y:S01]  /*23d0*/  FFMA.FTZ R9, R28, R9, 0.33333510160446166992 ;  /* 0x3eaaaae61c097423 */ /* 0x000fe20000010009 */
[----:B------:R-:W-:Y:S01]  /*23e0*/  FFMA.FTZ R13, R26, R13, -0.25000196695327758789 ;  /* 0xbe8000421a0d7423 */ /* 0x000fe2000001000d */
[----:B------:R-:W-:Y:S01]  /*23f0*/  FFMA.FTZ R15, R24, R15, 0.19988867640495300293 ;  /* 0x3e4caf9e180f7423 */ /* 0x000fe2000001000f */
[----:B------:R-:W-:Y:S01]  /*2400*/  @P1 MOV R4, 0x7f800000 ;  /* 0x7f80000000041802 */ /* 0x000fe20000000f00 */
[----:B------:R-:W-:Y:S01]  /*2410*/  FFMA.FTZ R9, R28, R9, -0.5 ;  /* 0xbf0000001c097423 */ /* 0x000fe20000010009 */
[----:B------:R-:W-:Y:S01]  /*2420*/  FMUL.FTZ R12, R12, 1.1920928955078125e-07 ;  /* 0x340000000c0c7820 */ /* 0x000fe20000410000 */
[----:B------:R-:W-:Y:S01]  /*2430*/  @P0 FSEL R19, R19, -RZ, P2 ;  /* 0x800000ff13130208 */ /* 0x000fe20001000000 */
[----:B------:R-:W-:Y:S01]  /*2440*/  FFMA.FTZ R13, R26, R13, 0.33333510160446166992 ;  /* 0x3eaaaae61a0d7423 */ /* 0x000fe2000001000d */
[----:B------:R-:W-:Y:S01]  /*2450*/  FMUL.FTZ R9, R28, R9 ;  /* 0x000000091c097220 */ /* 0x000fe20000410000 */
[----:B------:R-:W-:Y:S01]  /*2460*/  @P5 FSETP.NEU.FTZ.AND P6, PT, R8, RZ, PT ;  /* 0x000000ff0800520b */ /* 0x000fe20003fdd000 */
[----:B------:R-:W-:Y:S01]  /*2470*/  FFMA.FTZ R15, R24, R15, -0.25000196695327758789 ;  /* 0xbe800042180f7423 */ /* 0x000fe2000001000f */
[----:B------:R-:W-:Y:S01]  /*2480*/  ISETP.GE.U32.AND P0, PT, R6, 0x7f800000, PT ;  /* 0x7f8000000600780c */ /* 0x000fe20003f06070 */
[----:B------:R-:W-:Y:S01]  /*2490*/  FFMA.FTZ R28, R28, R9, R28 ;  /* 0x000000091c1c7223 */ /* 0x000fe2000001001c */
[----:B------:R-:W-:Y:S01]  /*24a0*/  FFMA.FTZ R23, R12, 0.69314718246459960938, R23 ;  /* 0x3f3172180c177823 */ /* 0x000fe20000010017 */
[----:B------:R-:W0:Y:S01]  /*24b0*/  LDC.64 R8, c[0x0][0x388] ;  /* 0x0000e200ff087b82 */ /* 0x000e220000000a00 */
[----:B------:R-:W-:Y:S01]  /*24c0*/  @P4 FFMA.FTZ R23, R3, R4, +INF ;  /* 0x7f80000003174423 */ /* 0x000fe20000010004 */
[----:B------:R-:W-:Y:S01]  /*24d0*/  @P5 FSEL R14, R14, -RZ, P6 ;  /* 0x800000ff0e0e5208 */ /* 0x000fe20003000000 */
[----:B------:R-:W-:Y:S01]  /*24e0*/  FFMA.FTZ R13, R26, R13, -0.5 ;  /* 0xbf0000001a0d7423 */ /* 0x000fe2000001000d */
[----:B------:R-:W-:Y:S01]  /*24f0*/  @P3 FSETP.NEU.FTZ.AND P4, PT, R10, RZ, PT ;  /* 0x000000ff0a00320b */ /* 0x000fe20003f9d000 */
[----:B------:R-:W-:Y:S01]  /*2500*/  FFMA.FTZ R15, R24, R15, 0.33333510160446166992 ;  /* 0x3eaaaae6180f7423 */ /* 0x000fe2000001000f */
[----:B------:R-:W-:Y:S01]  /*2510*/  ISETP.GE.U32.AND P2, PT, R5, 0x7f800000, PT ;  /* 0x7f8000000500780c */ /* 0x000fe20003f46070 */
[----:B------:R-:W-:Y:S01]  /*2520*/  FMUL.FTZ R13, R26, R13 ;  /* 0x0000000d1a0d7220 */ /* 0x000fe20000410000 */
[----:B------:R-:W-:Y:S01]  /*2530*/  ISETP.GE.U32.AND P5, PT, R7, 0x7f800000, PT ;  /* 0x7f8000000700780c */ /* 0x000fe20003fa6070 */
[----:B------:R-:W-:Y:S01]  /*2540*/  FFMA.FTZ R15, R24, R15, -0.5 ;  /* 0xbf000000180f7423 */ /* 0x000fe2000001000f */
[----:B------:R-:W-:Y:S01]  /*2550*/  ISETP.GT.AND P6, PT, R6, -0x40800000, P0 ;  /* 0xbf8000000600780c */ /* 0x000fe200007c4270 */
[----:B------:R-:W-:Y:S01]  /*2560*/  FFMA.FTZ R18, R26, R13, R26 ;  /* 0x0000000d1a127223 */ /* 0x000fe2000001001a */
[----:B------:R-:W-:Y:S01]  /*2570*/  I2FP.F32.S32 R21, R21 ;  /* 0x0000001500157245 */ /* 0x000fe20000201400 */
[----:B------:R-:W-:Y:S01]  /*2580*/  FMUL.FTZ R15, R24, R15 ;  /* 0x0000000f180f7220 */ /* 0x000fe20000410000 */
[----:B------:R-:W-:-:S02]  /*2590*/  @P3 FSEL R11, R11, -RZ, P4 ;  /* 0x800000ff0b0b3208 */ /* 0x000fc40002000000 */
[----:B------:R-:W-:Y:S01]  /*25a0*/  ISETP.GT.AND P4, PT, R5, -0x40800000, P2 ;  /* 0xbf8000000500780c */ /* 0x000fe20001784270 */
[----:B------:R-:W-:Y:S01]  /*25b0*/  FMUL.FTZ R21, R21, 1.1920928955078125e-07 ;  /* 0x3400000015157820 */ /* 0x000fe20000410000 */
[----:B------:R-:W-:Y:S01]  /*25c0*/  ISETP.GT.AND P3, PT, R7, -0x40800000, P5 ;  /* 0xbf8000000700780c */ /* 0x000fe20002f64270 */
[----:B------:R-:W-:Y:S01]  /*25d0*/  FFMA.FTZ R15, R24, R15, R24 ;  /* 0x0000000f180f7223 */ /* 0x000fe20000010018 */
[----:B------:R-:W-:Y:S01]  /*25e0*/  I2FP.F32.S32 R20, R20 ;  /* 0x0000001400147245 */ /* 0x000fe20000201400 */
[----:B------:R-:W-:Y:S01]  /*25f0*/  FFMA.FTZ R18, R21, 0.69314718246459960938, R18 ;  /* 0x3f31721815127823 */ /* 0x000fe20000010012 */
[----:B------:R-:W-:Y:S02]  /*2600*/  I2FP.F32.S32 R22, R22 ;  /* 0x0000001600167245 */ /* 0x000fe40000201400 */
        /* <DEDUP_REMOVED lines=23> */
[----:B------:R-:W-:-:S05]  /*2780*/  F2FP.F16.F32.PACK_AB R19, R28, R15 ;  /* 0x0000000f1c13723e */ /* 0x000fca00000000ff */
[----:B------:R-:W-:Y:S01]  /*2790*/  STG.E.128 desc[UR4][R8.64], R16 ;  /* 0x0000001008007986 */ /* 0x000fe2000c101d04 */
[----:B------:R-:W-:Y:S05]  /*27a0*/  EXIT ;  /* 0x000000000000794d */ /* 0x000fea0003800000 */
.L_x_3907:
        /* <DEDUP_REMOVED lines=13> */
.L_x_12918:


//--------------------- .text._ZN2at6native18elementwise_kernelILi128ELi4EZNS0_15gpu_kernel_implIZZZNS0_17log1p_kernel_cudaERNS_18TensorIteratorBaseEENKUlvE_clEvENKUlvE2_clEvEUlN3c107complexIfEEE_EEvS4_RKT_EUliE_EEviT1_ --------------------------
	.section	.text._ZN2at6native18elementwise_kernelILi128ELi4EZNS0_15gpu_kernel_implIZZZNS0_17log1p_kernel_cudaERNS_18TensorIteratorBaseEENKUlvE_clEvENKUlvE2_clEvEUlN3c107complexIfEEE_EEvS4_RKT_EUliE_EEviT1_,"ax",@progbits
	.align	128
        .global         _ZN2at6native18elementwise_kernelILi128ELi4EZNS0_15gpu_kernel_implIZZZNS0_17log1p_kernel_cudaERNS_18TensorIteratorBaseEENKUlvE_clEvENKUlvE2_clEvEUlN3c107complexIfEEE_EEvS4_RKT_EUliE_EEviT1_
        .type           _ZN2at6native18elementwise_kernelILi128ELi4EZNS0_15gpu_kernel_implIZZZNS0_17log1p_kernel_cudaERNS_18TensorIteratorBaseEENKUlvE_clEvENKUlvE2_clEvEUlN3c107complexIfEEE_EEvS4_RKT_EUliE_EEviT1_,@function
        .size           _ZN2at6native18elementwise_kernelILi128ELi4EZNS0_15gpu_kernel_implIZZZNS0_17log1p_kernel_cudaERNS_18TensorIteratorBaseEENKUlvE_clEvENKUlvE2_clEvEUlN3c107complexIfEEE_EEvS4_RKT_EUliE_EEviT1_,(.L_x_12856 - _ZN2at6native18elementwise_kernelILi128ELi4EZNS0_15gpu_kernel_implIZZZNS0_17log1p_kernel_cudaERNS_18TensorIteratorBaseEENKUlvE_clEvENKUlvE2_clEvEUlN3c107complexIfEEE_EEvS4_RKT_EUliE_EEviT1_)
        .other          _ZN2at6native18elementwise_kernelILi128ELi4EZNS0_15gpu_kernel_implIZZZNS0_17log1p_kernel_cudaERNS_18TensorIteratorBaseEENKUlvE_clEvENKUlvE2_clEvEUlN3c107complexIfEEE_EEvS4_RKT_EUliE_EEviT1_,@"STO_CUDA_ENTRY STV_DEFAULT"
_ZN2at6native18elementwise_kernelILi128ELi4EZNS0_15gpu_kernel_implIZZZNS0_17log1p_kernel_cudaERNS_18TensorIteratorBaseEENKUlvE_clEvENKUlvE2_clEvEUlN3c107complexIfEEE_EEvS4_RKT_EUliE_EEviT1_:
.text._ZN2at6native18elementwise_kernelILi128ELi4EZNS0_15gpu_kernel_implIZZZNS0_17log1p_kernel_cudaERNS_18TensorIteratorBaseEENKUlvE_clEvENKUlvE2_clEvEUlN3c107complexIfEEE_EEvS4_RKT_EUliE_EEviT1_:
        /* <DEDUP_REMOVED lines=319> */
.L_x_3910:
        /* <DEDUP_REMOVED lines=15> */
[----:B------:R-:W2:Y:S01]  /*14e0*/  LDG.E.S8 R4, desc[UR36][R6.64] ;  /* 0x0000002406047981 */ /* 0x000ea2000c1e1300 */
[----:B------:R-:W-:Y:S01]  /*14f0*/  MOV R5, RZ ;  /* 0x000000ff00057202 */ /* 0x000fe20000000f00 */
[----:B--2---:R-:W0:Y:S01]  /*1500*/  I2F.S16 R4, R4 ;  /* 0x0000000400047306 */ /* 0x004e220000101400 */
[----:B------:R-:W-:Y:S05]  /*1510*/  BRA `(.L_x_3917) ;  /* 0x0000000c00807947 */ /* 0x000fea0003800000 */
.L_x_3915:
[----:B------:R-:W2:Y:S01]  /*1520*/  LDG.E.U8 R4, desc[UR36][R6.64] ;  /* 0x0000002406047981 */ /* 0x000ea2000c1e1100 */
[----:B------:R-:W-:Y:S01]  /*1530*/  IMAD.MOV.U32 R5, RZ, RZ, RZ ;  /* 0x000000ffff057224 */ /* 0x000fe200078e00ff */
[----:B--2---:R-:W-:Y:S01]  /*1540*/  I2FP.F32.U32 R4, R4 ;  /* 0x0000000400047245 */ /* 0x004fe20000201000 */
[----:B------:R-:W-:Y:S06]  /*1550*/  BRA `(.L_x_3917) ;  /* 0x0000000c00707947 */ /* 0x000fec0003800000 */
.L_x_3914:
[----:B------:R-:W-:-:S09]  /*1560*/  UISETP.NE.AND UP0, UPT, UR4, 0x2, UPT ;  /* 0x000000020400788c */ /* 0x000fd2000bf05270 */
[----:B------:R-:W-:Y:S05]  /*1570*/  BRA.U !UP0, `(.L_x_3918) ;  /* 0x0000000108307547 */ /* 0x000fea000b800000 */
[----:B------:R-:W-:-:S09]  /*1580*/  UISETP.NE.AND UP0, UPT, UR4, 0x3, UPT ;  /* 0x000000030400788c */ /* 0x000fd2000bf05270 */
[----:B------:R-:W-:Y:S05]  /*1590*/  BRA.U !UP0, `(.L_x_3919) ;  /* 0x0000000108187547 */ /* 0x000fea000b800000 */
[----:B------:R-:W-:-:S09]  /*15a0*/  UISETP.NE.AND UP0, UPT, UR4, 0x4, UPT ;  /* 0x000000040400788c */ /* 0x000fd2000bf05270 */
[----:B------:R-:W-:Y:S05]  /*15b0*/  BRA.U UP0, `(.L_x_3916) ;  /* 0x0000000900d07547 */ /* 0x000fea000b800000 */
[----:B------:R-:W2:Y:S01]  /*15c0*/  LDG.E.64 R6, desc[UR36][R6.64] ;  /* 0x0000002406067981 */ /* 0x000ea2000c1e1b00 */
[----:B------:R-:W-:Y:S01]  /*15d0*/  IMAD.MOV.U32 R5, RZ, RZ, RZ ;  /* 0x000000ffff057224 */ /* 0x000fe200078e00ff */
[----:B--2---:R4:W0:Y:S01]  /*15e0*/  I2F.S64 R4, R6 ;  /* 0x0000000600047312 */ /* 0x0048220000301400 */
[----:B------:R-:W-:Y:S05]  /*15f0*/  BRA `(.L_x_3917) ;  /* 0x0000000c00487947 */ /* 0x000fea0003800000 */
.L_x_3919:
[----:B------:R-:W2:Y:S01]  /*1600*/  LDG.E R4, desc[UR36][R6.64] ;  /* 0x0000002406047981 */ /* 0x000ea2000c1e1900 */
[----:B------:R-:W-:Y:S01]  /*1610*/  HFMA2 R5, -RZ, RZ, 0, 0 ;  /* 0x00000000ff057431 */ /* 0x000fe200000001ff */
[----:B--2---:R-:W-:Y:S01]  /*1620*/  I2FP.F32.S32 R4, R4 ;  /* 0x0000000400047245 */ /* 0x004fe20000201400 */
[----:B------:R-:W-:Y:S06]  /*1630*/  BRA `(.L_x_3917) ;  /* 0x0000000c00387947 */ /* 0x000fec0003800000 */
.L_x_3918:
[----:B------:R-:W2:Y:S01]  /*1640*/  LDG.E.U16 R4, desc[UR36][R6.64] ;  /* 0x0000002406047981 */ /* 0x000ea2000c1e1500 */
[----:B------:R-:W-:Y:S01]  /*1650*/  IMAD.MOV.U32 R5, RZ, RZ, RZ ;  /* 0x000000ffff057224 */ /* 0x000fe200078e00ff */
[----:B--2---:R-:W0:Y:S01]  /*1660*/  I2F.S16 R4, R4 ;  /* 0x0000000400047306 */ /* 0x004e220000101400 */
[----:B------:R-:W-:Y:S05]  /*1670*/  BRA `(.L_x_3917) ;  /* 0x0000000c00287947 */ /* 0x000fea0003800000 */
.L_x_3913:
[----:B------:R-:W-:-:S09]  /*1680*/  UISETP.GT.AND UP0, UPT, UR4, 0x6, UPT ;  /* 0x000000060400788c */ /* 0x000fd2000bf04270 */
[----:B------:R-:W-:Y:S05]  /*1690*/  BRA.U UP0, `(.L_x_3920) ;  /* 0x00000001002c7547 */ /* 0x000fea000b800000 */
[----:B------:R-:W-:-:S09]  /*16a0*/  UISETP.NE.AND UP0, UPT, UR4, 0x5, UPT ;  /* 0x000000050400788c */ /* 0x000fd2000bf05270 */
[----:B------:R-:W-:Y:S05]  /*16b0*/  BRA.U !UP0, `(.L_x_3921) ;  /* 0x0000000108147547 */ /* 0x000fea000b800000 */
[----:B------:R-:W-:-:S09]  /*16c0*/  UISETP.NE.AND UP0, UPT, UR4, 0x6, UPT ;  /* 0x000000060400788c */ /* 0x000fd2000bf05270 */
[----:B------:R-:W-:Y:S05]  /*16d0*/  BRA.U UP0, `(.L_x_3916) ;  /* 0x0000000900887547 */ /* 0x000fea000b800000 */
[----:B------:R2:W5:Y:S01]  /*16e0*/  LDG.E R4, desc[UR36][R6.64] ;  /* 0x0000002406047981 */ /* 0x000562000c1e1900 */
[----:B------:R-:W-:Y:S01]  /*16f0*/  IMAD.MOV.U32 R5, RZ, RZ, RZ ;  /* 0x000000ffff057224 */ /* 0x000fe200078e00ff */
[----:B------:R-:W-:Y:S06]  /*1700*/  BRA `(.L_x_3917) ;  /* 0x0000000c00047947 */ /* 0x000fec0003800000 */
.L_x_3921:
[----:B------:R-:W2:Y:S01]  /*1710*/  LDG.E.U16 R4, desc[UR36][R6.64] ;  /* 0x0000002406047981 */ /* 0x000ea2000c1e1500 */
[----:B------:R-:W-:Y:S01]  /*1720*/  MOV R5, RZ ;  /* 0x000000ff00057202 */ /* 0x000fe20000000f00 */
[----:B--2---:R-:W-:Y:S01]  /*1730*/  HADD2.F32 R4, -RZ, R4.H0_H0 ;  /* 0x20000004ff047230 */ /* 0x004fe20000004100 */
[----:B------:R-:W-:Y:S06]  /*1740*/  BRA `(.L_x_3917) ;  /* 0x0000000800f47947 */ /* 0x000fec0003800000 */
.L_x_3920:
[----:B------:R-:W-:-:S09]  /*1750*/  UISETP.NE.AND UP0, UPT, UR4, 0x7, UPT ;  /* 0x000000070400788c */ /* 0x000fd2000bf05270 */
[----:B------:R-:W-:Y:S05]  /*1760*/  BRA.U !UP0, `(.L_x_3922) ;  /* 0x0000000108287547 */ /* 0x000fea000b800000 */
[----:B------:R-:W-:-:S09]  /*1770*/  UISETP.NE.AND UP0, UPT, UR4, 0x8, UPT ;  /* 0x000000080400788c */ /* 0x000fd2000bf05270 */
[----:B------:R-:W-:Y:S05]  /*1780*/  BRA.U !UP0, `(.L_x_3923) ;  /* 0x0000000108107547 */ /* 0x000fea000b800000 */
[----:B------:R-:W-:-:S09]  /*1790*/  UISETP.NE.AND UP0, UPT, UR4, 0x9, UPT ;  /* 0x000000090400788c */ /* 0x000fd2000bf05270 */
[----:B------:R-:W-:Y:S05]  /*17a0*/  BRA.U UP0, `(.L_x_3916) ;  /* 0x0000000900547547 */ /* 0x000fea000b800000 */
[----:B------:R3:W5:Y:S01]  /*17b0*/  LDG.E.64 R4, desc[UR36][R6.64] ;  /* 0x0000002406047981 */ /* 0x000762000c1e1b00 */
[----:B------:R-:W-:Y:S05]  /*17c0*/  BRA `(.L_x_3917) ;  /* 0x0000000800d47947 */ /* 0x000fea0003800000 */
.L_x_3923:
[----:B------:R-:W2:Y:S02]  /*17d0*/  LDG.E R5, desc[UR36][R6.64] ;  /* 0x0000002406057981 */ /* 0x000ea4000c1e1900 */
[--C-:B--2---:R-:W-:Y:S02]  /*17e0*/  HADD2.F32 R4, -RZ, R5.reuse.H0_H0 ;  /* 0x20000005ff047230 */ /* 0x104fe40000004100 */
[----:B------:R-:W-:Y:S01]  /*17f0*/  HADD2.F32 R5, -RZ, R5.H1_H1 ;  /* 0x30000005ff057230 */ /* 0x000fe20000004100 */
[----:B------:R-:W-:Y:S06]  /*1800*/  BRA `(.L_x_3917) ;  /* 0x0000000800c47947 */ /* 0x000fec0003800000 */
.L_x_3922:
[----:B------:R-:W2:Y:S01]  /*1810*/  LDG.E.64 R6, desc[UR36][R6.64] ;  /* 0x0000002406067981 */ /* 0x000ea2000c1e1b00 */
[----:B------:R-:W-:Y:S01]  /*1820*/  UMOV UR4, 0xf0000000 ;  /* 0xf000000000047882 */ /* 0x000fe20000000000 */
[----:B------:R-:W-:Y:S01]  /*1830*/  UMOV UR5, 0x380fffff ;  /* 0x380fffff00057882 */ /* 0x000fe20000000000 */
[----:B------:R-:W-:Y:S01]  /*1840*/  IMAD.MOV.U32 R5, RZ, RZ, RZ ;  /* 0x000000ffff057224 */ /* 0x000fe200078e00ff */
[----:B--2---:R-:W0:Y:S01]  /*1850*/  F2F.F32.F64 R4, R6 ;  /* 0x0000000600047310 */ /* 0x004e220000301000 */
[----:B------:R-:W-:-:S14]  /*1860*/  DSETP.GEU.AND P0, PT, |R6|, UR4, PT ;  /* 0x0000000406007e2a */ /* 0x000fdc000bf0e200 */
[----:B0-----:R-:W-:Y:S01]  /*1870*/  @!P0 FMUL R4, R4, 1.175494350822287508e-38 ;  /* 0x0080000004048820 */ /* 0x001fe20000400000 */
[----:B------:R-:W-:Y:S06]  /*1880*/  BRA `(.L_x_3917) ;  /* 0x0000000800a47947 */ /* 0x000fec0003800000 */
.L_x_3912:
        /* <DEDUP_REMOVED lines=11> */
[----:B------:R-:W-:Y:S01]  /*1940*/  FSEL R4, RZ, 1, !P0 ;  /* 0x3f800000ff047808 */ /* 0x000fe20004000000 */
[----:B------:R-:W-:Y:S08]  /*1950*/  BRA `(.L_x_3917) ;  /* 0x0000000800707947 */ /* 0x000ff00003800000 */
.L_x_3926:
[----:B------:R-:W2:Y:S01]  /*1960*/  LDG.E.128 R8, desc[UR36][R6.64] ;  /* 0x0000002406087981 */ /* 0x000ea2000c1e1d00 */
[----:B------:R-:W-:Y:S01]  /*1970*/  UMOV UR4, 0xf0000000 ;  /* 0xf000000000047882 */ /* 0x000fe20000000000 */
[----:B------:R-:W-:Y:S01]  /*1980*/  UMOV UR5, 0x380fffff ;  /* 0x380fffff00057882 */ /* 0x000fe20000000000 */
[----:B--2---:R-:W0:Y:S01]  /*1990*/  F2F.F32.F64 R4, R8 ;  /* 0x0000000800047310 */ /* 0x004e220000301000 */
[----:B------:R-:W-:Y:S02]  /*19a0*/  DSETP.GEU.AND P0, PT, |R8|, UR4, PT ;  /* 0x0000000408007e2a */ /* 0x000fe4000bf0e200 */
[----:B------:R-:W-:-:S05]  /*19b0*/  DSETP.GEU.AND P1, PT, |R10|, UR4, PT ;  /* 0x000000040a007e2a */ /* 0x000fca000bf2e200 */
[----:B------:R-:W1:Y:S07]  /*19c0*/  F2F.F32.F64 R5, R10 ;  /* 0x0000000a00057310 */ /* 0x000e6e0000301000 */
[----:B0-----:R-:W-:Y:S02]  /*19d0*/  @!P0 FMUL R4, R4, 1.175494350822287508e-38 ;  /* 0x0080000004048820 */ /* 0x001fe40000400000 */
[----:B-1----:R-:W-:Y:S01]  /*19e0*/  @!P1 FMUL R5, R5, 1.175494350822287508e-38 ;  /* 0x0080000005059820 */ /* 0x002fe20000400000 */
[----:B------:R-:W-:Y:S06]  /*19f0*/  BRA `(.L_x_3917) ;  /* 0x0000000800487947 */ /* 0x000fec0003800000 */
.L_x_3925:
        /* <DEDUP_REMOVED lines=20> */
[----:B------:R-:W-:Y:S01]  /*1b40*/  IADD3 R6, PT, PT, R5, 0x3c000000, RZ ;  /* 0x3c00000005067810 */ /* 0x000fe20007ffe0ff */
[----:B------:R-:W-:-:S03]  /*1b50*/  IMAD.MOV.U32 R5, RZ, RZ, RZ ;  /* 0x000000ffff057224 */ /* 0x000fc600078e00ff */
[----:B------:R-:W-:-:S04]  /*1b60*/  LOP3.LUT R3, R6, 0x7f800000, R3, 0xf8, !PT ;  /* 0x7f80000006037812 */ /* 0x000fc800078ef803 */
[----:B------:R-:W-:-:S04]  /*1b70*/  SEL R3, R3, RZ, P0 ;  /* 0x000000ff03037207 */ /* 0x000fc80000000000 */
[----:B------:R-:W-:Y:S01]  /*1b80*/  LOP3.LUT R4, R3, 0x80000000, R4, 0xf8, !PT ;  /* 0x8000000003047812 */ /* 0x000fe200078ef804 */
[----:B------:R-:W-:Y:S06]  /*1b90*/  BRA `(.L_x_3917) ;  /* 0x0000000400e07947 */ /* 0x000fec0003800000 */
.L_x_3928:
[----:B------:R-:W2:Y:S01]  /*1ba0*/  LDG.E.U8 R4, desc[UR36][R6.64] ;  /* 0x0000002406047981 */ /* 0x000ea2000c1e1100 */
[----:B------:R-:W-:Y:S02]  /*1bb0*/  IMAD.MOV.U32 R5, RZ, RZ, RZ ;  /* 0x000000ffff057224 */ /* 0x000fe400078e00ff */
[C---:B--2---:R-:W-:Y:S01]  /*1bc0*/  IMAD.SHL.U32 R3, R4.reuse, 0x2000000, RZ ;  /* 0x0200000004037824 */ /* 0x044fe200078e00ff */
[----:B------:R-:W-:-:S04]  /*1bd0*/  SHF.L.U32 R4, R4, 0x8, RZ ;  /* 0x0000000804047819 */ /* 0x000fc800000006ff */
        /* <DEDUP_REMOVED lines=8> */
[----:B------:R-:W-:Y:S01]  /*1c60*/  LOP3.LUT R4, R0, 0x80000000, R3, 0xf8, !PT ;  /* 0x8000000000047812 */ /* 0x000fe200078ef803 */
[----:B------:R-:W-:Y:S06]  /*1c70*/  BRA `(.L_x_3917) ;  /* 0x0000000400a87947 */ /* 0x000fec0003800000 */
.L_x_3927:
[----:B------:R-:W2:Y:S01]  /*1c80*/  LDG.E.U16 R4, desc[UR36][R6.64] ;  /* 0x0000002406047981 */ /* 0x000ea2000c1e1500 */
[----:B------:R-:W-:Y:S01]  /*1c90*/  MOV R5, RZ ;  /* 0x000000ff00057202 */ /* 0x000fe20000000f00 */
[----:B--2---:R-:W-:Y:S01]  /*1ca0*/  IMAD.U32 R4, R4, 0x10000, RZ ;  /* 0x0001000004047824 */ /* 0x004fe200078e00ff */
[----:B------:R-:W-:Y:S06]  /*1cb0*/  BRA `(.L_x_3917) ;  /* 0x0000000400987947 */ /* 0x000fec0003800000 */
.L_x_3924:
        /* <DEDUP_REMOVED lines=8> */
[----:B------:R-:W2:Y:S01]  /*1d40*/  LDG.E.U16 R4, desc[UR36][R6.64] ;  /* 0x0000002406047981 */ /* 0x000ea2000c1e1500 */
[----:B------:R-:W-:Y:S01]  /*1d50*/  IMAD.MOV.U32 R5, RZ, RZ, RZ ;  /* 0x000000ffff057224 */ /* 0x000fe200078e00ff */
[----:B--2---:R-:W-:Y:S01]  /*1d60*/  I2FP.F32.U32 R4, R4 ;  /* 0x0000000400047245 */ /* 0x004fe20000201000 */
[----:B------:R-:W-:Y:S06]  /*1d70*/  BRA `(.L_x_3917) ;  /* 0x0000000400687947 */ /* 0x000fec0003800000 */
.L_x_3931:
[----:B------:R-:W2:Y:S01]  /*1d80*/  LDG.E.U8 R6, desc[UR36][R6.64] ;  /* 0x0000002406067981 */ /* 0x000ea2000c1e1100 */
[----:B------:R-:W-:Y:S02]  /*1d90*/  CS2R R4, SRZ ;  /* 0x0000000000047805 */ /* 0x000fe4000001ff00 */
        /* <DEDUP_REMOVED lines=18> */
.L_x_3933:
[----:B------:R-:W-:Y:S05]  /*1ec0*/  BSYNC.RECONVERGENT B0 ;  /* 0x0000000000007941 */ /* 0x000fea0003800200 */
.L_x_3932:
[----:B------:R-:W-:Y:S02]  /*1ed0*/  SHF.L.U32 R0, R0, 0x14, RZ ;  /* 0x0000001400007819 */ /* 0x000fe400000006ff */
[----:B------:R-:W-:-:S04]  /*1ee0*/  LEA R3, R3, 0x3b800000, 0x17 ;  /* 0x3b80000003037811 */ /* 0x000fc800078eb8ff */
[----:B------:R-:W-:Y:S01]  /*1ef0*/  LOP3.LUT R4, R3, R0, R9, 0xfe, !PT ;  /* 0x0000000003047212 */ /* 0x000fe200078efe09 */
[----:B------:R-:W-:Y:S06]  /*1f00*/  BRA `(.L_x_3917) ;  /* 0x0000000400047947 */ /* 0x000fec0003800000 */
.L_x_3930:
[----:B------:R-:W2:Y:S01]  /*1f10*/  LDG.E.U8 R6, desc[UR36][R6.64] ;  /* 0x0000002406067981 */ /* 0x000ea2000c1e1100 */
[----:B------:R-:W-:Y:S02]  /*1f20*/  CS2R R4, SRZ ;  /* 0x0000000000047805 */ /* 0x000fe4000001ff00 */
        /* <DEDUP_REMOVED lines=18> */
.L_x_3935:
[----:B------:R-:W-:Y:S05]  /*2050*/  BSYNC.RECONVERGENT B0 ;  /* 0x0000000000007941 */ /* 0x000fea0003800200 */
.L_x_3934:
[----:B------:R-:W-:Y:S01]  /*2060*/  IMAD.SHL.U32 R0, R0, 0x200000, RZ ;  /* 0x0020000000007824 */ /* 0x000fe200078e00ff */
[----:B------:R-:W-:-:S04]  /*2070*/  LEA R3, R3, 0x37800000, 0x17 ;  /* 0x3780000003037811 */ /* 0x000fc800078eb8ff */
[----:B------:R-:W-:Y:S01]  /*2080*/  LOP3.LUT R4, R3, R0, R9, 0xfe, !PT ;  /* 0x0000000003047212 */ /* 0x000fe200078efe09 */
[----:B------:R-:W-:Y:S06]  /*2090*/  BRA `(.L_x_3917) ;  /* 0x0000000000a07947 */ /* 0x000fec0003800000 */
.L_x_3929:
[----:B------:R-:W-:-:S09]  /*20a0*/  UISETP.NE.AND UP0, UPT, UR4, 0x1c, UPT ;  /* 0x0000001c0400788c */ /* 0x000fd2000bf05270 */
[----:B------:R-:W-:Y:S05]  /*20b0*/  BRA.U !UP0, `(.L_x_3936) ;  /* 0x00000001088c7547 */ /* 0x000fea000b800000 */
[----:B------:R-:W-:-:S09]  /*20c0*/  UISETP.NE.AND UP0, UPT, UR4, 0x1d, UPT ;  /* 0x0000001d0400788c */ /* 0x000fd2000bf05270 */
[----:B------:R-:W-:Y:S05]  /*20d0*/  BRA.U !UP0, `(.L_x_3937) ;  /* 0x0000000108747547 */ /* 0x000fea000b800000 */
[----:B------:R-:W-:-:S09]  /*20e0*/  UISETP.NE.AND UP0, UPT, UR4, 0x2c, UPT ;  /* 0x0000002c0400788c */ /* 0x000fd2000bf05270 */
[----:B------:R-:W-:Y:S05]  /*20f0*/  BRA.U !UP0, `(.L_x_3938) ;  /* 0x0000000108487547 */ /* 0x000fea000b800000 */
.L_x_3916:
        /* <DEDUP_REMOVED lines=16> */
.L_x_3939:
[----:B------:R-:W-:Y:S01]  /*2200*/  CS2R R4, SRZ ;  /* 0x0000000000047805 */ /* 0x000fe2000001ff00 */
[----:B------:R-:W-:Y:S06]  /*2210*/  BRA `(.L_x_3917) ;  /* 0x0000000000407947 */ /* 0x000fec0003800000 */
.L_x_3938:
[----:B------:R-:W2:Y:S01]  /*2220*/  LDG.E.U8 R6, desc[UR36][R6.64] ;  /* 0x0000002406067981 */ /* 0x000ea2000c1e1100 */
[----:B------:R-:W-:Y:S01]  /*2230*/  IMAD.MOV.U32 R5, RZ, RZ, RZ ;  /* 0x000000ffff057224 */ /* 0x000fe200078e00ff */
[----:B------:R-:W-:Y:S02]  /*2240*/  MOV R4, 0x400000 ;  /* 0x0040000000047802 */ /* 0x000fe40000000f00 */
[----:B--2---:R-:W-:-:S13]  /*2250*/  ISETP.NE.AND P0, PT, R6, RZ, PT ;  /* 0x000000ff0600720c */ /* 0x004fda0003f05270 */
[----:B------:R-:W-:Y:S05]  /*2260*/  @!P0 BRA `(.L_x_3917) ;  /* 0x00000000002c8947 */ /* 0x000fea0003800000 */
[----:B------:R-:W-:-:S13]  /*2270*/  ISETP.NE.AND P0, PT, R6, 0xff, PT ;  /* 0x000000ff0600780c */ /* 0x000fda0003f05270 */
[----:B------:R-:W-:Y:S02]  /*2280*/  @!P0 IMAD.MOV.U32 R4, RZ, RZ, 0x7f800001 ;  /* 0x7f800001ff048424 */ /* 0x000fe400078e00ff */
[----:B------:R-:W-:Y:S01]  /*2290*/  @P0 IMAD.SHL.U32 R4, R6, 0x800000, RZ ;  /* 0x0080000006040824 */ /* 0x000fe200078e00ff */
[----:B------:R-:W-:Y:S06]  /*22a0*/  BRA `(.L_x_3917) ;  /* 0x00000000001c7947 */ /* 0x000fec0003800000 */
.L_x_3937:
[----:B------:R-:W2:Y:S01]  /*22b0*/  LDG.E.64 R6, desc[UR36][R6.64] ;  /* 0x0000002406067981 */ /* 0x000ea2000c1e1b00 */
[----:B------:R-:W-:Y:S01]  /*22c0*/  HFMA2 R5, -RZ, RZ, 0, 0 ;  /* 0x00000000ff057431 */ /* 0x000fe200000001ff */
[----:B--2---:R0:W1:Y:S01]  /*22d0*/  I2F.U64 R4, R6 ;  /* 0x0000000600047312 */ /* 0x0040620000301000 */
[----:B------:R-:W-:Y:S05]  /*22e0*/  BRA `(.L_x_3917) ;  /* 0x00000000000c7947 */ /* 0x000fea0003800000 */
.L_x_3936:
[----:B------:R-:W2:Y:S01]  /*22f0*/  LDG.E R4, desc[UR36][R6.64] ;  /* 0x0000002406047981 */ /* 0x000ea2000c1e1900 */
[----:B------:R-:W-:Y:S01]  /*2300*/  IMAD.MOV.U32 R5, RZ, RZ, RZ ;  /* 0x000000ffff057224 */ /* 0x000fe200078e00ff */
[----:B--2---:R-:W-:-:S07]  /*2310*/  I2FP.F32.U32 R4, R4 ;  /* 0x0000000400047245 */ /* 0x004fce0000201000 */
.L_x_3917:
[----:B------:R-:W-:Y:S05]  /*2320*/  BSYNC.RECONVERGENT B7 ;  /* 0x0000000000077941 */ /* 0x000fea0003800200 */
.L_x_3911:
[C---:B012345:R-:W-:Y:S01]  /*2330*/  FADD.FTZ R7, |R4|.reuse, -RZ ;  /* 0x800000ff04077221 */ /* 0x07ffe20000010200 */
[----:B------:R-:W-:Y:S01]  /*2340*/  FADD.FTZ R18, |R5|, -RZ ;  /* 0x800000ff05127221 */ /* 0x000fe20000010200 */
[----:B------:R-:W-:Y:S01]  /*2350*/  FADD.FTZ R16, R4, 1 ;  /* 0x3f80000004107421 */ /* 0x000fe20000010000 */
[----:B------:R-:W-:Y:S03]  /*2360*/  BSSY.RECONVERGENT B1, `(.L_x_3940) ;  /* 0x000001e000017945 */ /* 0x000fe60003800200 */
[----:B------:R-:W-:Y:S01]  /*2370*/  VIMNMX R14, PT, PT, R7, R18, !PT ;  /* 0x00000012070e7248 */ /* 0x000fe20007fe0100 */
[----:B------:R-:W-:Y:S01]  /*2380*/  FADD.FTZ R3, |R16|, -RZ ;  /* 0x800000ff10037221 */ /* 0x000fe20000010200 */
[----:B------:R-:W-:Y:S02]  /*2390*/  FSETP.GT.FTZ.AND P4, PT, |R5|, |R16|, PT ;  /* 0x400000100500720b */ /* 0x000fe40003f94200 */
[----:B------:R-:W-:-:S02]  /*23a0*/  LOP3.LUT R6, R14, 0xfe000000, RZ, 0xc0, !PT ;  /* 0xfe0000000e067812 */ /* 0x000fc400078ec0ff */
[----:B------:R-:W-:Y:S02]  /*23b0*/  FSEL R19, R18, R3, P4 ;  /* 0x0000000312137208 */ /* 0x000fe40002000000 */
[----:B------:R-:W-:Y:S02]  /*23c0*/  VIMNMX R7, PT, PT, R7, R18, PT ;  /* 0x0000001207077248 */ /* 0x000fe40003fe0100 */
[----:B------:R-:W-:Y:S01]  /*23d0*/  LOP3.LUT R0, R6, 0x7e800000, RZ, 0x3c, !PT ;  /* 0x7e80000006007812 */ /* 0x000fe200078e3cff */
[----:B------:R-:W0:Y:S01]  /*23e0*/  MUFU.RCP R10, R19 ;  /* 0x00000013000a7308 */ /* 0x000e220000001000 */
[C---:B------:R-:W-:Y:S02]  /*23f0*/  FSETP.NEU.FTZ.AND P1, PT, R7.reuse, RZ, PT ;  /* 0x000000ff0700720b */ /* 0x040fe40003f3d000 */
[C---:B------:R-:W-:Y:S01]  /*2400*/  FSETP.NEU.FTZ.AND P5, PT, R7.reuse, +INF , PT ;  /* 0x7f8000000700780b */ /* 0x040fe20003fbd000 */
[-C--:B------:R-:W-:Y:S01]  /*2410*/  FMUL.FTZ R8, R7, R0.reuse ;  /* 0x0000000007087220 */ /* 0x080fe20000410000 */
[----:B------:R-:W-:Y:S01]  /*2420*/  FMUL.FTZ R0, R14, R0 ;  /* 0x000000000e007220 */ /* 0x000fe20000410000 */
[----:B------:R-:W-:-:S02]  /*2430*/  LOP3.LUT R6, R6, 0x800000, RZ, 0xfc, !PT ;  /* 0x0080000006067812 */ /* 0x000fc400078efcff */
[----:B------:R-:W-:-:S04]  /*2440*/  FMUL.FTZ R9, R8, R8 ;  /* 0x0000000808097220 */ /* 0x000fc80000410000 */
[----:B------:R-:W-:Y:S01]  /*2450*/  FFMA.FTZ R9, R0, R0, R9 ;  /* 0x0000000000097223 */ /* 0x000fe20000010009 */
[----:B------:R-:W-:-:S04]  /*2460*/  FSEL R0, R3, R18, P4 ;  /* 0x0000001203007208 */ /* 0x000fc80002000000 */
[----:B------:R-:W-:Y:S01]  /*2470*/  FCHK P0, R0, R19 ;  /* 0x0000001300007302 */ /* 0x000fe20000000000 */
[----:B0-----:R-:W-:-:S04]  /*2480*/  FFMA R11, -R19, R10, 1 ;  /* 0x3f800000130b7423 */ /* 0x001fc8000000010a */
[----:B------:R-:W-:-:S03]  /*2490*/  FFMA R11, R10, R11, R10 ;  /* 0x0000000b0a0b7223 */ /* 0x000fc6000000000a */
[----:B------:R-:W0:Y:S01]  /*24a0*/  MUFU.SQRT R9, R9 ;  /* 0x0000000900097308 */ /* 0x000e220000002000 */
[----:B------:R-:W-:-:S04]  /*24b0*/  FFMA R8, R0, R11, RZ ;  /* 0x0000000b00087223 */ /* 0x000fc800000000ff */
[----:B------:R-:W-:-:S04]  /*24c0*/  FFMA R7, -R19, R8, R0 ;  /* 0x0000000813077223 */ /* 0x000fc80000000100 */
[----:B------:R-:W-:Y:S01]  /*24d0*/  FFMA R7, R11, R7, R8 ;  /* 0x000000070b077223 */ /* 0x000fe20000000008 */
[----:B0-----:R-:W-:Y:S01]  /*24e0*/  @P1 FMUL.FTZ R14, R9, R6 ;  /* 0x00000006090e1220 */ /* 0x001fe20000410000 */
[----:B------:R-:W-:Y:S06]  /*24f0*/  @!P0 BRA `(.L_x_3941) ;  /* 0x0000000000108947 */ /* 0x000fec0003800000 */
[----:B------:R-:W-:Y:S01]  /*2500*/  IMAD.MOV.U32 R9, RZ, RZ, R19 ;  /* 0x000000ffff097224 */ /* 0x000fe200078e0013 */
[----:B------:R-:W-:-:S07]  /*2510*/  MOV R6, 0x2530 ;  /* 0x0000253000067802 */ /* 0x000fce0000000f00 */
[----:B------:R-:W-:Y:S05]  /*2520*/  CALL.REL.NOINC `($__internal_0_$__cuda_sm3x_div_rn_ftz_f32_slowpath) ;  /* 0x000000b800ac7944 */ /* 0x000fea0003c00000 */
[----:B------:R-:W-:-:S07]  /*2530*/  MOV R7, R0 ;  /* 0x0000000000077202 */ /* 0x000fce0000000f00 */
.L_x_3941:
[----:B------:R-:W-:Y:S05]  /*2540*/  BSYNC.RECONVERGENT B1 ;  /* 0x0000000000017941 */ /* 0x000fea0003800200 */
.L_x_3940:
[----:B------:R-:W-:Y:S02]  /*2550*/  IMAD.MOV.U32 R9, RZ, RZ, 0x3b33710b ;  /* 0x3b33710bff097424 */ /* 0x000fe400078e00ff */
[----:B------:R-:W-:Y:S01]  /*2560*/  FMUL.FTZ R0, R7, R7 ;  /* 0x0000000707007220 */ /* 0x000fe20000410000 */
[C---:B------:R-:W-:Y:S01]  /*2570*/  ISETP.GE.AND P1, PT, R16.reuse, RZ, PT ;  /* 0x000000ff1000720c */ /* 0x040fe20003f26270 */
[----:B------:R-:W-:Y:S01]  /*2580*/  BSSY.RECONVERGENT B0, `(.L_x_3942) ;  /* 0x000004e000007945 */ /* 0x000fe20003800200 */
[----:B------:R-:W-:Y:S01]  /*2590*/  FSETP.NEU.FTZ.AND P0, PT, |R16|, |R5|, PT ;  /* 0x400000051000720b */ /* 0x000fe20003f1d200 */
[----:B------:R-:W-:Y:S01]  /*25a0*/  FFMA.FTZ R9, R0, R9, -0.015681877732276916504 ;  /* 0xbc80774800097423 */ /* 0x000fe20000010009 */
[----:B------:R-:W-:-:S03]  /*25b0*/  FSETP.NEU.FTZ.AND P2, PT, R19, RZ, PT ;  /* 0x000000ff1300720b */ /* 0x000fc60003f5d000 */
[----:B------:R-:W-:-:S04]  /*25c0*/  FFMA.FTZ R9, R0, R9, 0.042200751602649688721 ;  /* 0x3d2cdab200097423 */ /* 0x000fc80000010009 */
[----:B------:R-:W-:-:S04]  /*25d0*/  FFMA.FTZ R9, R0, R9, -0.074792981147766113281 ;  /* 0xbd992d1000097423 */ /* 0x000fc80000010009 */
[----:B------:R-:W-:-:S04]  /*25e0*/  FFMA.FTZ R9, R0, R9, 0.10640415549278259277 ;  /* 0x3dd9ea6c00097423 */ /* 0x000fc80000010009 */
[----:B------:R-:W-:-:S04]  /*25f0*/  FFMA.FTZ R9, R0, R9, -0.14207722246646881104 ;  /* 0xbe117cb100097423 */ /* 0x000fc80000010009 */
[----:B------:R-:W-:-:S04]  /*2600*/  FFMA.FTZ R9, R0, R9, 0.19993925094604492188 ;  /* 0x3e4cbce000097423 */ /* 0x000fc80000010009 */
[----:B------:R-:W-:-:S04]  /*2610*/  FFMA.FTZ R9, R0, R9, -0.33333197236061096191 ;  /* 0xbeaaaa7d00097423 */ /* 0x000fc80000010009 */
[----:B------:R-:W-:Y:S01]  /*2620*/  FMUL.FTZ R0, R0, R9 ;  /* 0x0000000900007220 */ /* 0x000fe20000410000 */
[----:B------:R-:W-:-:S03]  /*2630*/  IMAD.MOV.U32 R9, RZ, RZ, 0x3f6ee581 ;  /* 0x3f6ee581ff097424 */ /* 0x000fc600078e00ff */
[----:B------:R-:W-:-:S04]  /*2640*/  FFMA.FTZ R0, R0, R7, R7 ;  /* 0x0000000700007223 */ /* 0x000fc80000010007 */
[C---:B------:R-:W-:Y:S01]  /*2650*/  FFMA.FTZ R7, R9.reuse, 1.6832555532455444336, -R0 ;  /* 0x3fd774eb09077823 */ /* 0x040fe20000010800 */
[----:B------:R-:W-:-:S04]  /*2660*/  FSEL R9, R9, 1.8663789033889770508, P4 ;  /* 0x3feee58109097808 */ /* 0x000fc80002000000 */
[----:B------:R-:W-:Y:S01]  /*2670*/  FSEL R6, R7, R0, P4 ;  /* 0x0000000007067208 */ /* 0x000fe20002000000 */
[----:B------:R-:W-:Y:S01]  /*2680*/  @!P4 FADD.FTZ R0, -R0, -RZ ;  /* 0x800000ff0000c221 */ /* 0x000fe20000010100 */
[----:B------:R-:W-:-:S03]  /*2690*/  FADD.FTZ R7, |R16|, |R5| ;  /* 0x4000000510077221 */ /* 0x000fc60000010200 */
[----:B------:R-:W-:Y:S01]  /*26a0*/  @!P1 FFMA.FTZ R6, R9, 1.6832555532455444336, R0 ;  /* 0x3fd774eb09069823 */ /* 0x000fe20000010000 */
[----:B------:R-:W-:-:S05]  /*26b0*/  HFMA2 R0, -RZ, RZ, 2.04296875, -15.78125 ;  /* 0x4016cbe4ff007431 */ /* 0x000fca00000001ff */
[----:B------:R-:W-:Y:S02]  /*26c0*/  @!P0 FSEL R6, R0, 0.78539818525314331055, !P1 ;  /* 0x3f490fdb00068808 */ /* 0x000fe40004800000 */
[----:B------:R-:W-:Y:S02]  /*26d0*/  FSETP.GEU.FTZ.AND P0, PT, R14, 0.5, PT ;  /* 0x3f0000000e00780b */ /* 0x000fe40003f1e000 */
[----:B------:R-:W-:Y:S02]  /*26e0*/  @!P2 FSEL R6, RZ, 3.1415927410125732422, P1 ;  /* 0x40490fdbff06a808 */ /* 0x000fe40000800000 */
[----:B------:R-:W-:Y:S02]  /*26f0*/  PLOP3.LUT P0, PT, P5, P0, PT, 0x8f, 0xf8 ;  /* 0x0000000000f8781c */ /* 0x000fe40002f01177 */
[----:B------:R-:W-:Y:S02]  /*2700*/  FSETP.NAN.FTZ.AND P1, PT, |R7|, |R7|, PT ;  /* 0x400000070700720b */ /* 0x000fe40003f38200 */
[----:B------:R-:W-:-:S04]  /*2710*/  LOP3.LUT R6, R6, 0x80000000, R5, 0xb8, !PT ;  /* 0x8000000006067812 */ /* 0x000fc800078eb805 */
[----:B------:R-:W-:-:S05]  /*2720*/  FSEL R7, R7, R6, P1 ;  /* 0x0000000607077208 */ /* 0x000fca0000800000 */
[----:B------:R-:W-:Y:S05]  /*2730*/  @P0 BRA `(.L_x_3943) ;  /* 0x0000000000880947 */ /* 0x000fea0003800000 */
[----:B------:R-:W-:Y:S01]  /*2740*/  FMUL.FTZ R5, R5, R5 ;  /* 0x0000000505057220 */ /* 0x000fe20000410000 */
[----:B------:R-:W-:-:S04]  /*2750*/  FADD.FTZ R3, R4, 2 ;  /* 0x4000000004037421 */ /* 0x000fc80000010000 */
[----:B------:R-:W-:-:S05]  /*2760*/  FFMA.FTZ R8, R4, R3, R5 ;  /* 0x0000000304087223 */ /* 0x000fca0000010005 */
[----:B------:R-:W-:-:S13]  /*2770*/  FSETP.NEU.FTZ.AND P0, PT, R8, RZ, PT ;  /* 0x000000ff0800720b */ /* 0x000fda0003f1d000 */
[----:B------:R-:W-:Y:S05]  /*2780*/  @!P0 BRA `(.L_x_3944) ;  /* 0x0000000000b48947 */ /* 0x000fea0003800000 */
[C---:B------:R-:W-:Y:S01]  /*2790*/  FADD.FTZ.RZ R0, R8.reuse, 1 ;  /* 0x3f80000008007421 */ /* 0x040fe2000001c000 */
[----:B------:R-:W-:Y:S01]  /*27a0*/  IMAD.MOV.U32 R5, RZ, RZ, 0x3e800000 ;  /* 0x3e800000ff057424 */ /* 0x000fe200078e00ff */
[C---:B------:R-:W-:Y:S01]  /*27b0*/  ISETP.GT.AND P1, PT, R8.reuse, -0x40800000, PT ;  /* 0xbf8000000800780c */ /* 0x040fe20003f24270 */
[----:B------:R-:W-:Y:S01]  /*27c0*/  IMAD.MOV.U32 R6, RZ, RZ, 0x3d39bf78 ;  /* 0x3d39bf78ff067424 */ /* 0x000fe200078e00ff */
[----:B------:R-:W-:Y:S01]  /*27d0*/  ISETP.GT.U32.AND P0, PT, R8, 0x7f7fffff, PT ;  /* 0x7f7fffff0800780c */ /* 0x000fe20003f04070 */
[----:B------:R-:W-:-:S05]  /*27e0*/  VIADD R0, R0, 0xc0c00000 ;  /* 0xc0c0000000007836 */ /* 0x000fca0000000000 */
[----:B------:R-:W-:-:S04]  /*27f0*/  LOP3.LUT R0, R0, 0xff800000, RZ, 0xc0, !PT ;  /* 0xff80000000007812 */ /* 0x000fc800078ec0ff */
[----:B------:R-:W-:Y:S02]  /*2800*/  IADD3 R4, PT, PT, -R0, 0x40800000, RZ ;  /* 0x4080000000047810 */ /* 0x000fe40007ffe1ff */
[-C--:B------:R-:W-:Y:S02]  /*2810*/  IADD3 R3, PT, PT, R8, -R0.reuse, RZ ;  /* 0x8000000008037210 */ /* 0x080fe40007ffe0ff */
[----:B------:R-:W-:Y:S01]  /*2820*/  I2FP.F32.S32 R0, R0 ;  /* 0x0000000000007245 */ /* 0x000fe20000201400 */
[----:B------:R-:W-:Y:S01]  /*2830*/  FFMA.FTZ R4, R4, R5, -1 ;  /* 0xbf80000004047423 */ /* 0x000fe20000010005 */
[----:B------:R-:W-:-:S03]  /*2840*/  IMAD.MOV.U32 R5, RZ, RZ, 0x7f800000 ;  /* 0x7f800000ff057424 */ /* 0x000fc600078e00ff */
[----:B------:R-:W-:Y:S01]  /*2850*/  FADD.FTZ R3, R3, R4 ;  /* 0x0000000403037221 */ /* 0x000fe20000010000 */
[----:B------:R-:W-:Y:S01]  /*2860*/  FMUL.FTZ R0, R0, 1.1920928955078125e-07 ;  /* 0x3400000000007820 */ /* 0x000fe20000410000 */
[----:B------:R-:W-:Y:S02]  /*2870*/  FFMA.FTZ R5, R8, R5, +INF ;  /* 0x7f80000008057423 */ /* 0x000fe40000010005 */
        /* <DEDUP_REMOVED lines=10> */
[----:B------:R-:W-:-:S05]  /*2920*/  FFMA.FTZ R0, R0, 0.69314718246459960938, R3 ;  /* 0x3f31721800007823 */ /* 0x000fca0000010003 */
[----:B------:R-:W-:-:S05]  /*2930*/  @P1 FSEL R0, R5, R0, P0 ;  /* 0x0000000005001208 */ /* 0x000fca0000000000 */
[----:B------:R-:W-:Y:S01]  /*2940*/  FMUL.FTZ R4, R0, 0.5 ;  /* 0x3f00000000047820 */ /* 0x000fe20000410000 */
[----:B------:R-:W-:Y:S06]  /*2950*/  BRA `(.L_x_3944) ;  /* 0x0000000000407947 */ /* 0x000fec0003800000 */
.L_x_3943:
[CC--:B------:R-:W-:Y:S02]  /*2960*/  VIMNMX R0, PT, PT, R18.reuse, R3.reuse, !PT ;  /* 0x0000000312007248 */ /* 0x0c0fe40007fe0100 */
[----:B------:R-:W-:Y:S02]  /*2970*/  VIMNMX R3, PT, PT, R18, R3, PT ;  /* 0x0000000312037248 */ /* 0x000fe40003fe0100 */
[----:B------:R-:W-:Y:S02]  /*2980*/  LOP3.LUT R4, R0, 0xfe000000, RZ, 0xc0, !PT ;  /* 0xfe00000000047812 */ /* 0x000fe400078ec0ff */
[----:B------:R-:W-:Y:S02]  /*2990*/  FSETP.NEU.FTZ.AND P0, PT, R3, RZ, PT ;  /* 0x000000ff0300720b */ /* 0x000fe40003f1d000 */
[----:B------:R-:W-:-:S05]  /*29a0*/  LOP3.LUT R5, R4, 0x7e800000, RZ, 0x3c, !PT ;  /* 0x7e80000004057812 */ /* 0x000fca00078e3cff */
[-C--:B------:R-:W-:Y:S01]  /*29b0*/  FMUL.FTZ R6, R3, R5.reuse ;  /* 0x0000000503067220 */ /* 0x080fe20000410000 */
[----:B------:R-:W-:-:S03]  /*29c0*/  FMUL.FTZ R5, R0, R5 ;  /* 0x0000000500057220 */ /* 0x000fc60000410000 */
[----:B------:R-:W-:-:S04]  /*29d0*/  FMUL.FTZ R6, R6, R6 ;  /* 0x0000000606067220 */ /* 0x000fc80000410000 */
[----:B------:R-:W-:Y:S01]  /*29e0*/  FFMA.FTZ R6, R5, R5, R6 ;  /* 0x0000000505067223 */ /* 0x000fe20000010006 */
[----:B------:R-:W-:-:S05]  /*29f0*/  LOP3.LUT R5, R4, 0x800000, RZ, 0xfc, !PT ;  /* 0x0080000004057812 */ /* 0x000fca00078efcff */
[----:B------:R-:W0:Y:S02]  /*2a00*/  MUFU.SQRT R6, R6 ;  /* 0x0000000600067308 */ /* 0x000e240000002000 */
[----:B0-----:R-:W-:Y:S01]  /*2a10*/  @P0 FMUL.FTZ R0, R6, R5 ;  /* 0x0000000506000220 */ /* 0x001fe20000410000 */
[----:B------:R-:W-:-:S04]  /*2a20*/  FSETP.NEU.FTZ.AND P0, PT, R3, +INF , PT ;  /* 0x7f8000000300780b */ /* 0x000fc80003f1d000 */
[----:B------:R-:W-:-:S06]  /*2a30*/  FSEL R0, R0, +INF , P0 ;  /* 0x7f80000000007808 */ /* 0x000fcc0000000000 */
[----:B------:R-:W0:Y:S02]  /*2a40*/  MUFU.LG2 R0, R0 ;  /* 0x0000000000007308 */ /* 0x000e240000000c00 */
[----:B0-----:R-:W-:-:S07]  /*2a50*/  FMUL.FTZ R4, R0, 0.69314718246459960938 ;  /* 0x3f31721800047820 */ /* 0x001fce0000410000 */
.L_x_3944:
[----:B------:R-:W-:Y:S05]  /*2a60*/  BSYNC.RECONVERGENT B0 ;  /* 0x0000000000007941 */ /* 0x000fea0003800200 */
.L_x_3942:
[----:B------:R-:W0:Y:S01]  /*2a70*/  LDCU.64 UR6, c[0x0][0x580] ;  /* 0x0000b000ff0677ac */ /* 0x000e220008000a00 */
[----:B------:R-:W-:-:S04]  /*2a80*/  UPRMT UR4, UR42, 0x9910, URZ ;  /* 0x000099102a047896 */ /* 0x000fc800080000ff */
[----:B------:R-:W-:Y:S01]  /*2a90*/  UISETP.GT.AND UP0, UPT, UR4, 0x9, UPT ;  /* 0x000000090400788c */ /* 0x000fe2000bf04270 */
[----:B0-----:R-:W-:-:S04]  /*2aa0*/  IADD3 R2, P0, PT, R2, UR6, RZ ;  /* 0x0000000602027c10 */ /* 0x001fc8000ff1e0ff */
        /* <DEDUP_REMOVED lines=13> */
.L_x_3948:
[----:B------:R-:W0:Y:S02]  /*2b80*/  F2I.S64.TRUNC R4, R4 ;  /* 0x0000000400047311 */ /* 0x000e24000020d900 */
[----:B0-----:R-:W-:-:S05]  /*2b90*/  IMAD.MOV.U32 R7, RZ, RZ, R4 ;  /* 0x000000ffff077224 */ /* 0x001fca00078e0004 */
[----:B------:R0:W-:Y:S01]  /*2ba0*/  STG.E.U8 desc[UR36][R2.64], R7 ;  /* 0x0000000702007986 */ /* 0x0001e2000c101124 */
[----:B------:R-:W-:Y:S05]  /*2bb0*/  BRA `(.L_x_3950) ;  /* 0x0000000c00347947 */ /* 0x000fea0003800000 */
.L_x_3947:
        /* <DEDUP_REMOVED lines=9> */
.L_x_3952:
[----:B------:R-:W0:Y:S02]  /*2c50*/  F2I.FTZ.TRUNC.NTZ R5, R4 ;  /* 0x0000000400057305 */ /* 0x000e24000021f100 */
[----:B0-----:R0:W-:Y:S01]  /*2c60*/  STG.E desc[UR36][R2.64], R5 ;  /* 0x0000000502007986 */ /* 0x0011e2000c101924 */
[----:B------:R-:W-:Y:S05]  /*2c70*/  BRA `(.L_x_3950) ;  /* 0x0000000c00047947 */ /* 0x000fea0003800000 */
.L_x_3951:
[----:B------:R-:W0:Y:S02]  /*2c80*/  F2I.FTZ.TRUNC.NTZ R5, R4 ;  /* 0x0000000400057305 */ /* 0x000e24000021f100 */
[----:B0-----:R0:W-:Y:S01]  /*2c90*/  STG.E.U16 desc[UR36][R2.64], R5 ;  /* 0x0000000502007986 */ /* 0x0011e2000c101524 */
[----:B------:R-:W-:Y:S05]  /*2ca0*/  BRA `(.L_x_3950) ;  /* 0x0000000800f87947 */ /* 0x000fea0003800000 */
.L_x_3946:
        /* <DEDUP_REMOVED lines=8> */
.L_x_3954:
[----:B------:R-:W-:-:S05]  /*2d30*/  F2FP.F16.F32.PACK_AB R4, RZ, R4 ;  /* 0x00000004ff04723e */ /* 0x000fca00000000ff */
[----:B------:R0:W-:Y:S01]  /*2d40*/  STG.E.U16 desc[UR36][R2.64], R4 ;  /* 0x0000000402007986 */ /* 0x0001e2000c101524 */
[----:B------:R-:W-:Y:S05]  /*2d50*/  BRA `(.L_x_3950) ;  /* 0x0000000800cc7947 */ /* 0x000fea0003800000 */
.L_x_3953:
[----:B------:R-:W-:-:S09]  /*2d60*/  UISETP.NE.AND UP0, UPT, UR4, 0x7, UPT ;  /* 0x000000070400788c */ /* 0x000fd2000bf05270 */
[----:B------:R-:W-:Y:S05]  /*2d70*/  BRA.U !UP0, `(.L_x_3955) ;  /* 0x0000000108287547 */ /* 0x000fea000b800000 */
[----:B------:R-:W-:-:S09]  /*2d80*/  UISETP.NE.AND UP0, UPT, UR4, 0x8, UPT ;  /* 0x000000080400788c */ /* 0x000fd2000bf05270 */
[----:B------:R-:W-:Y:S05]  /*2d90*/  BRA.U !UP0, `(.L_x_3956) ;  /* 0x0000000108147547 */ /* 0x000fea000b800000 */
[----:B------:R-:W-:-:S09]  /*2da0*/  UISETP.NE.AND UP0, UPT, UR4, 0x9, UPT ;  /* 0x000000090400788c */ /* 0x000fd2000bf05270 */
[----:B------:R-:W-:Y:S05]  /*2db0*/  BRA.U UP0, `(.L_x_3949) ;  /* 0x0000000900207547 */ /* 0x000fea000b800000 */
[----:B------:R-:W-:-:S05]  /*2dc0*/  IMAD.MOV.U32 R6, RZ, RZ, R4 ;  /* 0x000000ffff067224 */ /* 0x000fca00078e0004 */
[----:B------:R0:W-:Y:S01]  /*2dd0*/  STG.E.64 desc[UR36][R2.64], R6 ;  /* 0x0000000602007986 */ /* 0x0001e2000c101b24 */
[----:B------:R-:W-:Y:S05]  /*2de0*/  BRA `(.L_x_3950) ;  /* 0x0000000800a87947 */ /* 0x000fea0003800000 */
.L_x_3956:
[----:B------:R-:W-:-:S05]  /*2df0*/  F2FP.F16.F32.PACK_AB R7, R7, R4 ;  /* 0x000000040707723e */ /* 0x000fca00000000ff */
[----:B------:R0:W-:Y:S01]  /*2e00*/  STG.E desc[UR36][R2.64], R7 ;  /* 0x0000000702007986 */ /* 0x0001e2000c101924 */
[----:B------:R-:W-:Y:S05]  /*2e10*/  BRA `(.L_x_3950) ;  /* 0x00000008009c7947 */ /* 0x000fea0003800000 */
.L_x_3955:
[----:B------:R-:W-:-:S06]  /*2e20*/  FMUL.FTZ R4, R4, 1 ;  /* 0x3f80000004047820 */ /* 0x000fcc0000410000 */
[----:B------:R-:W0:Y:S02]  /*2e30*/  F2F.F64.F32 R4, R4 ;  /* 0x0000000400047310 */ /* 0x000e240000201800 */
[----:B0-----:R0:W-:Y:S01]  /*2e40*/  STG.E.64 desc[UR36][R2.64], R4 ;  /* 0x0000000402007986 */ /* 0x0011e2000c101b24 */
[----:B------:R-:W-:Y:S05]  /*2e50*/  BRA `(.L_x_3950) ;  /* 0x00000008008c7947 */ /* 0x000fea0003800000 */
.L_x_3945:
        /* <DEDUP_REMOVED lines=8> */
[----:B------:R-:W-:Y:S02]  /*2ee0*/  FSETP.NEU.FTZ.AND P0, PT, R4, RZ, PT ;  /* 0x000000ff0400720b */ /* 0x000fe40003f1d000 */
[----:B------:R-:W-:-:S04]  /*2ef0*/  FSETP.NEU.FTZ.AND P1, PT, R7, RZ, PT ;  /* 0x000000ff0700720b */ /* 0x000fc80003f3d000 */
[----:B------:R-:W-:-:S04]  /*2f00*/  PLOP3.LUT P0, PT, P0, P1, PT, 0xf8, 0x8f ;  /* 0x00000000008f781c */ /* 0x000fc80000703f70 */
[----:B------:R-:W-:-:S05]  /*2f10*/  SEL R5, RZ, 0x1, !P0 ;  /* 0x00000001ff057807 */ /* 0x000fca0004000000 */
[----:B------:R0:W-:Y:S01]  /*2f20*/  STG.E.U8 desc[UR36][R2.64], R5 ;  /* 0x0000000502007986 */ /* 0x0001e2000c101124 */
[----:B------:R-:W-:Y:S05]  /*2f30*/  BRA `(.L_x_3950) ;  /* 0x0000000800547947 */ /* 0x000fea0003800000 */
.L_x_3959:
[----:B------:R-:W-:Y:S01]  /*2f40*/  FMUL.FTZ R4, R4, 1 ;  /* 0x3f80000004047820 */ /* 0x000fe20000410000 */
[----:B------:R-:W-:-:S05]  /*2f50*/  FMUL.FTZ R7, R7, 1 ;  /* 0x3f80000007077820 */ /* 0x000fca0000410000 */
[----:B------:R-:W-:Y:S08]  /*2f60*/  F2F.F64.F32 R4, R4 ;  /* 0x0000000400047310 */ /* 0x000ff00000201800 */
[----:B------:R-:W0:Y:S02]  /*2f70*/  F2F.F64.F32 R6, R7 ;  /* 0x0000000700067310 */ /* 0x000e240000201800 */
[----:B0-----:R0:W-:Y:S01]  /*2f80*/  STG.E.128 desc[UR36][R2.64], R4 ;  /* 0x0000000402007986 */ /* 0x0011e2000c101d24 */
[----:B------:R-:W-:Y:S05]  /*2f90*/  BRA `(.L_x_3950) ;  /* 0x00000008003c7947 */ /* 0x000fea0003800000 */
.L_x_3958:
        /* <DEDUP_REMOVED lines=8> */
[----:B------:R-:W-:Y:S02]  /*3020*/  SHF.R.U32.HI R7, RZ, 0x18, R4 ;  /* 0x00000018ff077819 */ /* 0x000fe40000011604 */
[----:B------:R-:W-:Y:S02]  /*3030*/  ISETP.GT.U32.AND P0, PT, R6, 0x43efffff, PT ;  /* 0x43efffff0600780c */ /* 0x000fe40003f04070 */
[----:B------:R-:W-:-:S11]  /*3040*/  MOV R0, 0x7f ;  /* 0x0000007f00007802 */ /* 0x000fd60000000f00 */
[----:B------:R-:W-:Y:S05]  /*3050*/  @P0 BRA `(.L_x_3963) ;  /* 0x0000000000180947 */ /* 0x000fea0003800000 */
[----:B------:R-:W-:-:S13]  /*3060*/  ISETP.GT.U32.AND P0, PT, R6, 0x3c7fffff, PT ;  /* 0x3c7fffff0600780c */ /* 0x000fda0003f04070 */
[----:B------:R-:W-:-:S04]  /*3070*/  @P0 SHF.R.U32.HI R0, RZ, 0x14, R4 ;  /* 0x00000014ff000819 */ /* 0x000fc80000011604 */
[----:B------:R-:W-:Y:S01]  /*3080*/  @P0 LOP3.LUT R5, R0, 0x1, RZ, 0xc0, !PT ;  /* 0x0000000100050812 */ /* 0x000fe200078ec0ff */
[----:B------:R-:W-:-:S03]  /*3090*/  @!P0 FADD.FTZ R0, R6, 16384 ;  /* 0x4680000006008421 */ /* 0x000fc60000010000 */
[----:B------:R-:W-:-:S04]  /*30a0*/  @P0 IADD3 R5, PT, PT, R4, 0x407ffff, R5 ;  /* 0x0407ffff04050810 */ /* 0x000fc80007ffe005 */
[----:B------:R-:W-:-:S07]  /*30b0*/  @P0 SHF.R.U32.HI R0, RZ, 0x14, R5 ;  /* 0x00000014ff000819 */ /* 0x000fce0000011605 */
.L_x_3963:
[----:B------:R-:W-:Y:S05]  /*30c0*/  BSYNC.RECONVERGENT B0 ;  /* 0x0000000000007941 */ /* 0x000fea0003800200 */
.L_x_3962:
[----:B------:R-:W-:-:S05]  /*30d0*/  LOP3.LUT R7, R0, 0x80, R7, 0xf8, !PT ;  /* 0x0000008000077812 */ /* 0x000fca00078ef807 */
[----:B------:R0:W-:Y:S01]  /*30e0*/  STG.E.U8 desc[UR36][R2.64], R7 ;  /* 0x0000000702007986 */ /* 0x0001e2000c101124 */
[----:B------:R-:W-:Y:S05]  /*30f0*/  BRA `(.L_x_3950) ;  /* 0x0000000400e47947 */ /* 0x000fea0003800000 */
.L_x_3961:
        /* <DEDUP_REMOVED lines=14> */
.L_x_3965:
[----:B------:R-:W-:Y:S05]  /*31e0*/  BSYNC.RECONVERGENT B0 ;  /* 0x0000000000007941 */ /* 0x000fea0003800200 */
.L_x_3964:
[----:B------:R-:W-:-:S05]  /*31f0*/  LOP3.LUT R5, R0, 0x80, R7, 0xf8, !PT ;  /* 0x0000008000057812 */ /* 0x000fca00078ef807 */
[----:B------:R0:W-:Y:S01]  /*3200*/  STG.E.U8 desc[UR36][R2.64], R5 ;  /* 0x0000000502007986 */ /* 0x0001e2000c101124 */
[----:B------:R-:W-:Y:S05]  /*3210*/  BRA `(.L_x_3950) ;  /* 0x00000004009c7947 */ /* 0x000fea0003800000 */
.L_x_3960:
[----:B------:R-:W-:-:S05]  /*3220*/  F2FP.BF16.F32.PACK_AB R4, RZ, R4 ;  /* 0x00000004ff04723e */ /* 0x000fca00000010ff */
[----:B------:R0:W-:Y:S01]  /*3230*/  STG.E.U16 desc[UR36][R2.64], R4 ;  /* 0x0000000402007986 */ /* 0x0001e2000c101524 */
[----:B------:R-:W-:Y:S05]  /*3240*/  BRA `(.L_x_3950) ;  /* 0x0000000400907947 */ /* 0x000fea0003800000 */
.L_x_3957:
        /* <DEDUP_REMOVED lines=11> */
.L_x_3968:
        /* <DEDUP_REMOVED lines=12> */
.L_x_3971:
[----:B------:R-:W-:-:S04]  /*33c0*/  SHF.R.U32.HI R0, RZ, 0x14, R4 ;  /* 0x00000014ff007819 */ /* 0x000fc80000011604 */
[----:B------:R-:W-:-:S04]  /*33d0*/  LOP3.LUT R5, R0, 0x1, RZ, 0xc0, !PT ;  /* 0x0000000100057812 */ /* 0x000fc800078ec0ff */
[----:B------:R-:W-:-:S04]  /*33e0*/  IADD3 R0, PT, PT, R4, 0x487ffff, R5 ;  /* 0x0487ffff04007810 */ /* 0x000fc80007ffe005 */
[----:B------:R-:W-:-:S04]  /*33f0*/  SHF.R.U32.HI R0, RZ, 0x14, R0 ;  /* 0x00000014ff007819 */ /* 0x000fc80000011600 */
[----:B------:R-:W-:-:S07]  /*3400*/  LOP3.LUT R5, R0, 0xff, RZ, 0xc0, !PT ;  /* 0x000000ff00057812 */ /* 0x000fce00078ec0ff */
.L_x_3972:
[----:B------:R-:W-:-:S04]  /*3410*/  SHF.R.U32.HI R4, RZ, 0x18, R4 ;  /* 0x00000018ff047819 */ /* 0x000fc80000011604 */
[----:B------:R-:W-:-:S04]  /*3420*/  LOP3.LUT R5, R5, 0x80, R4, 0xf8, !PT ;  /* 0x0000008005057812 */ /* 0x000fc800078ef804 */
[----:B------:R-:W-:-:S07]  /*3430*/  PRMT R0, R5, 0x7610, R0 ;  /* 0x0000761005007816 */ /* 0x000fce0000000000 */
.L_x_3970:
[----:B------:R-:W-:Y:S05]  /*3440*/  BSYNC.RECONVERGENT B0 ;  /* 0x0000000000007941 */ /* 0x000fea0003800200 */
.L_x_3969:
[----:B------:R1:W-:Y:S01]  /*3450*/  STG.E.U8 desc[UR36][R2.64], R0 ;  /* 0x0000000002007986 */ /* 0x0003e2000c101124 */
[----:B------:R-:W-:Y:S05]  /*3460*/  BRA `(.L_x_3950) ;  /* 0x0000000400087947 */ /* 0x000fea0003800000 */
.L_x_3967:
[----:B------:R-:W-:Y:S01]  /*3470*/  LOP3.LUT R5, R4, 0x7fffffff, RZ, 0xc0, !PT ;  /* 0x7fffffff04057812 */ /* 0x000fe200078ec0ff */
[----:B------:R-:W-:Y:S01]  /*3480*/  BSSY.RECONVERGENT B0, `(.L_x_3973) ;  /* 0x0000013000007945 */ /* 0x000fe20003800200 */
[----:B------:R-:W-:Y:S02]  /*3490*/  HFMA2 R0, -RZ, RZ, 0, 7.62939453125e-06 ;  /* 0x00000080ff007431 */ /* 0x000fe400000001ff */
        /* <DEDUP_REMOVED lines=9> */
.L_x_3975:
[----:B------:R-:W-:-:S04]  /*3530*/  SHF.R.U32.HI R0, RZ, 0x15, R4 ;  /* 0x00000015ff007819 */ /* 0x000fc80000011604 */
[----:B------:R-:W-:-:S04]  /*3540*/  LOP3.LUT R5, R0, 0x1, RZ, 0xc0, !PT ;  /* 0x0000000100057812 */ /* 0x000fc800078ec0ff */
[----:B------:R-:W-:-:S04]  /*3550*/  IADD3 R0, PT, PT, R4, 0x88fffff, R5 ;  /* 0x088fffff04007810 */ /* 0x000fc80007ffe005 */
[----:B------:R-:W-:-:S04]  /*3560*/  SHF.R.U32.HI R0, RZ, 0x15, R0 ;  /* 0x00000015ff007819 */ /* 0x000fc80000011600 */
[----:B------:R-:W-:-:S07]  /*3570*/  LOP3.LUT R5, R0, 0xff, RZ, 0xc0, !PT ;  /* 0x000000ff00057812 */ /* 0x000fce00078ec0ff */
.L_x_3976:
[----:B------:R-:W-:-:S04]  /*3580*/  SHF.R.U32.HI R4, RZ, 0x18, R4 ;  /* 0x00000018ff047819 */ /* 0x000fc80000011604 */
[----:B------:R-:W-:-:S04]  /*3590*/  LOP3.LUT R5, R5, 0x80, R4, 0xf8, !PT ;  /* 0x0000008005057812 */ /* 0x000fc800078ef804 */
[----:B------:R-:W-:-:S07]  /*35a0*/  PRMT R0, R5, 0x7610, R0 ;  /* 0x0000761005007816 */ /* 0x000fce0000000000 */
.L_x_3974:
[----:B------:R-:W-:Y:S05]  /*35b0*/  BSYNC.RECONVERGENT B0 ;  /* 0x0000000000007941 */ /* 0x000fea0003800200 */
.L_x_3973:
[----:B------:R2:W-:Y:S01]  /*35c0*/  STG.E.U8 desc[UR36][R2.64], R0 ;  /* 0x0000000002007986 */ /* 0x0005e2000c101124 */
[----:B------:R-:W-:Y:S05]  /*35d0*/  BRA `(.L_x_3950) ;  /* 0x0000000000ac7947 */ /* 0x000fea0003800000 */
.L_x_3966:
[----:B------:R-:W-:-:S09]  /*35e0*/  UISETP.NE.AND UP0, UPT, UR4, 0x1c, UPT ;  /* 0x0000001c0400788c */ /* 0x000fd2000bf05270 */
[----:B------:R-:W-:Y:S05]  /*35f0*/  BRA.U !UP0, `(.L_x_3977) ;  /* 0x00000001089c7547 */ /* 0x000fea000b800000 */
[----:B------:R-:W-:-:S09]  /*3600*/  UISETP.NE.AND UP0, UPT, UR4, 0x1d, UPT ;  /* 0x0000001d0400788c */ /* 0x000fd2000bf05270 */
[----:B------:R-:W-:Y:S05]  /*3610*/  BRA.U !UP0, `(.L_x_3978) ;  /* 0x0000000108887547 */ /* 0x000fea000b800000 */
[----:B------:R-:W-:-:S09]  /*3620*/  UISETP.NE.AND UP0, UPT, UR4, 0x2c, UPT ;  /* 0x0000002c0400788c */ /* 0x000fd2000bf05270 */
[----:B------:R-:W-:Y:S05]  /*3630*/  BRA.U !UP0, `(.L_x_3979) ;  /* 0x0000000108447547 */ /* 0x000fea000b800000 */
.L_x_3949:
        /* <DEDUP_REMOVED lines=16> */
.L_x_3980:
[----:B------:R-:W-:Y:S05]  /*3740*/  BRA `(.L_x_3950) ;  /* 0x0000000000507947 */ /* 0x000fea0003800000 */
.L_x_3979:
        /* <DEDUP_REMOVED lines=15> */
.L_x_3978:
[----:B------:R-:W0:Y:S02]  /*3840*/  F2I.U64.TRUNC R4, R4 ;  /* 0x0000000400047311 */ /* 0x000e24000020d800 */
[----:B0-----:R0:W-:Y:S01]  /*3850*/  STG.E.64 desc[UR36][R2.64], R4 ;  /* 0x0000000402007986 */ /* 0x0011e2000c101b24 */
[----:B------:R-:W-:Y:S05]  /*3860*/  BRA `(.L_x_3950) ;  /* 0x0000000000087947 */ /* 0x000fea0003800000 */
.L_x_3977:
[----:B------:R-:W0:Y:S02]  /*3870*/  F2I.FTZ.U32.TRUNC.NTZ R5, R4 ;  /* 0x0000000400057305 */ /* 0x000e24000021f000 */
[----:B0-----:R3:W-:Y:S02]  /*3880*/  STG.E desc[UR36][R2.64], R5 ;  /* 0x0000000502007986 */ /* 0x0017e4000c101924 */
.L_x_3950:
[----:B------:R-:W-:-:S07]  /*3890*/  VIADD R17, R17, 0x80 ;  /* 0x0000008011117836 */ /* 0x000fce0000000000 */
.L_x_3909:
[----:B------:R-:W-:Y:S05]  /*38a0*/  BSYNC.RECONVERGENT B6 ;  /* 0x0000000000067941 */ /* 0x000fea0003800200 */
.L_x_3908:
[----:B------:R-:W5:Y:S01]  /*38b0*/  LDCU UR4, c[0x0][0x380] ;  /* 0x00007000ff0477ac */ /* 0x000f620008000800 */
[----:B------:R-:W-:Y:S01]  /*38c0*/  BSSY.RECONVERGENT B6, `(.L_x_3981) ;  /* 0x000037b000067945 */ /* 0x000fe20003800200 */
[----:B-----5:R-:W-:-:S13]  /*38d0*/  ISETP.GE.AND P0, PT, R17, UR4, PT ;  /* 0x0000000411007c0c */ /* 0x020fda000bf06270 */
[----:B------:R-:W-:Y:S05]  /*38e0*/  @P0 BRA `(.L_x_3982) ;  /* 0x0000003400e00947 */ /* 0x000fea0003800000 */
[----:B------:R-:W5:Y:S01]  /*38f0*/  LDCU UR4, c[0x0][0x388] ;  /* 0x00007100ff0477ac */ /* 0x000f620008000800 */
[----:B-12---:R-:W-:Y:S02]  /*3900*/  HFMA2 R0, -RZ, RZ, 0, 0 ;  /* 0x00000000ff007431 */ /* 0x006fe400000001ff */
[----:B0--34-:R-:W-:Y:S01]  /*3910*/  IMAD.MOV.U32 R2, RZ, RZ, RZ ;  /* 0x000000ffff027224 */ /* 0x019fe200078e00ff */
[----:B-----5:R-:W-:-:S09]  /*3920*/  UISETP.NE.AND UP0, UPT, UR4, URZ, UPT ;  /* 0x000000ff0400728c */ /* 0x020fd2000bf05270 */
        /* <DEDUP_REMOVED lines=299> */
.L_x_3983:
        /* <DEDUP_REMOVED lines=16> */
[----:B------:R-:W-:Y:S01]  /*4ce0*/  IMAD.MOV.U32 R5, RZ, RZ, RZ ;  /* 0x000000ffff057224 */ /* 0x000fe200078e00ff */
[----:B--2---:R-:W0:Y:S01]  /*4cf0*/  I2F.S16 R4, R4 ;  /* 0x0000000400047306 */ /* 0x004e220000101400 */
[----:B------:R-:W-:Y:S05]  /*4d00*/  BRA `(.L_x_3990) ;  /* 0x0000000c00807947 */ /* 0x000fea0003800000 */
.L_x_3988:
[----:B------:R-:W2:Y:S01]  /*4d10*/  LDG.E.U8 R4, desc[UR36][R6.64] ;  /* 0x0000002406047981 */ /* 0x000ea2000c1e1100 */
[----:B------:R-:W-:Y:S02]  /*4d20*/  MOV R5, RZ ;  /* 0x000000ff00057202 */ /* 0x000fe40000000f00 */
[----:B--2---:R-:W-:Y:S01]  /*4d30*/  I2FP.F32.U32 R4, R4 ;  /* 0x0000000400047245 */ /* 0x004fe20000201000 */
[----:B------:R-:W-:Y:S06]  /*4d40*/  BRA `(.L_x_3990) ;  /* 0x0000000c00707947 */ /* 0x000fec0003800000 */
.L_x_3987:
        /* <DEDUP_REMOVED lines=8> */
[----:B--2---:R0:W1:Y:S01]  /*4dd0*/  I2F.S64 R4, R6 ;  /* 0x0000000600047312 */ /* 0x0040620000301400 */
[----:B------:R-:W-:Y:S05]  /*4de0*/  BRA `(.L_x_3990) ;  /* 0x0000000c00487947 */ /* 0x000fea0003800000 */
.L_x_3992:
[----:B------:R-:W2:Y:S01]  /*4df0*/  LDG.E R4, desc[UR36][R6.64] ;  /* 0x0000002406047981 */ /* 0x000ea2000c1e1900 */
[----:B------:R-:W-:Y:S01]  /*4e00*/  IMAD.MOV.U32 R5, RZ, RZ, RZ ;  /* 0x000000ffff057224 */ /* 0x000fe200078e00ff */
[----:B--2---:R-:W-:Y:S01]  /*4e10*/  I2FP.F32.S32 R4, R4 ;  /* 0x0000000400047245 */ /* 0x004fe20000201400 */
[----:B------:R-:W-:Y:S06]  /*4e20*/  BRA `(.L_x_3990) ;  /* 0x0000000c00387947 */ /* 0x000fec0003800000 */
.L_x_3991:
[----:B------:R-:W2:Y:S01]  /*4e30*/  LDG.E.U16 R4, desc[UR36][R6.64] ;  /* 0x0000002406047981 */ /* 0x000ea2000c1e1500 */
[----:B------:R-:W-:Y:S01]  /*4e40*/  HFMA2 R5, -RZ, RZ, 0, 0 ;  /* 0x00000000ff057431 */ /* 0x000fe200000001ff */
[----:B--2---:R-:W4:Y:S01]  /*4e50*/  I2F.S16 R4, R4 ;  /* 0x0000000400047306 */ /* 0x004f220000101400 */
[----:B------:R-:W-:Y:S05]  /*4e60*/  BRA `(.L_x_3990) ;  /* 0x0000000c00287947 */ /* 0x000fea0003800000 */
.L_x_3986:
        /* <DEDUP_REMOVED lines=9> */
.L_x_3994:
[----:B------:R-:W2:Y:S01]  /*4f00*/  LDG.E.U16 R4, desc[UR36][R6.64] ;  /* 0x0000002406047981 */ /* 0x000ea2000c1e1500 */
[----:B------:R-:W-:Y:S02]  /*4f10*/  IMAD.MOV.U32 R5, RZ, RZ, RZ ;  /* 0x000000ffff057224 */ /* 0x000fe400078e00ff */
[----:B--2---:R-:W-:Y:S01]  /*4f20*/  HADD2.F32 R4, -RZ, R4.H0_H0 ;  /* 0x20000004ff047230 */ /* 0x004fe20000004100 */
[----:B------:R-:W-:Y:S06]  /*4f30*/  BRA `(.L_x_3990) ;  /* 0x0000000800f47947 */ /* 0x000fec0003800000 */
.L_x_3993:
        /* <DEDUP_REMOVED lines=8> */
.L_x_3996:
[----:B------:R-:W2:Y:S02]  /*4fc0*/  LDG.E R5, desc[UR36][R6.64] ;  /* 0x0000002406057981 */ /* 0x000ea4000c1e1900 */
[--C-:B--2---:R-:W-:Y:S02]  /*4fd0*/  HADD2.F32 R4, -RZ, R5.reuse.H0_H0 ;  /* 0x20000005ff047230 */ /* 0x104fe40000004100 */
[----:B------:R-:W-:Y:S01]  /*4fe0*/  HADD2.F32 R5, -RZ, R5.H1_H1 ;  /* 0x30000005ff057230 */ /* 0x000fe20000004100 */
[----:B------:R-:W-:Y:S06]  /*4ff0*/  BRA `(.L_x_3990) ;  /* 0x0000000800c47947 */ /* 0x000fec0003800000 */
.L_x_3995:
[----:B------:R-:W2:Y:S01]  /*5000*/  LDG.E.64 R6, desc[UR36][R6.64] ;  /* 0x0000002406067981 */ /* 0x000ea2000c1e1b00 */
[----:B------:R-:W-:Y:S01]  /*5010*/  UMOV UR4, 0xf0000000 ;  /* 0xf000000000047882 */ /* 0x000fe20000000000 */
[----:B------:R-:W-:Y:S01]  /*5020*/  UMOV UR5, 0x380fffff ;  /* 0x380fffff00057882 */ /* 0x000fe20000000000 */
[----:B------:R-:W-:Y:S01]  /*5030*/  MOV R5, RZ ;  /* 0x000000ff00057202 */ /* 0x000fe20000000f00 */
[----:B--2---:R-:W0:Y:S01]  /*5040*/  F2F.F32.F64 R4, R6 ;  /* 0x0000000600047310 */ /* 0x004e220000301000 */
[----:B------:R-:W-:-:S14]  /*5050*/  DSETP.GEU.AND P0, PT, |R6|, UR4, PT ;  /* 0x0000000406007e2a */ /* 0x000fdc000bf0e200 */
[----:B0-----:R-:W-:Y:S01]  /*5060*/  @!P0 FMUL R4, R4, 1.175494350822287508e-38 ;  /* 0x0080000004048820 */ /* 0x001fe20000400000 */
[----:B------:R-:W-:Y:S06]  /*5070*/  BRA `(.L_x_3990) ;  /* 0x0000000800a47947 */ /* 0x000fec0003800000 */
.L_x_3985:
        /* <DEDUP_REMOVED lines=13> */
.L_x_3999:
        /* <DEDUP_REMOVED lines=10> */
.L_x_3998:
        /* <DEDUP_REMOVED lines=26> */
.L_x_4001:
[----:B------:R-:W2:Y:S01]  /*5390*/  LDG.E.U8 R4, desc[UR36][R6.64] ;  /* 0x0000002406047981 */ /* 0x000ea2000c1e1100 */
[----:B------:R-:W-:Y:S01]  /*53a0*/  IMAD.MOV.U32 R5, RZ, RZ, RZ ;  /* 0x000000ffff057224 */ /* 0x000fe200078e00ff */
[C---:B--2---:R-:W-:Y:S01]  /*53b0*/  SHF.L.U32 R0, R4.reuse, 0x19, RZ ;  /* 0x0000001904007819 */ /* 0x044fe200000006ff */
[----:B------:R-:W-:-:S03]  /*53c0*/  IMAD.SHL.U32 R4, R4, 0x100, RZ ;  /* 0x0000010004047824 */ /* 0x000fc600078e00ff */
[----:B------:R-:W-:-:S13]  /*53d0*/  ISETP.GE.U32.AND P0, PT, R0, 0x8000000, PT ;  /* 0x080000000000780c */ /* 0x000fda0003f06070 */
[----:B------:R-:W-:Y:S02]  /*53e0*/  @!P0 LOP3.LUT R3, R4, 0x7f00, RZ, 0xc0, !PT ;  /* 0x00007f0004038812 */ /* 0x000fe400078ec0ff */
[----:B------:R-:W-:Y:S02]  /*53f0*/  @P0 LEA.HI R0, R0, 0x70000000, RZ, 0x1c ;  /* 0x7000000000000811 */ /* 0x000fe400078fe0ff */
[----:B------:R-:W-:Y:S02]  /*5400*/  @!P0 LOP3.LUT R3, R3, 0x3f000000, RZ, 0xfc, !PT ;  /* 0x3f00000003038812 */ /* 0x000fe400078efcff */
[----:B------:R-:W-:Y:S01]  /*5410*/  PRMT R4, R4, 0x9910, RZ ;  /* 0x0000991004047816 */ /* 0x000fe200000000ff */
[----:B------:R-:W-:Y:S02]  /*5420*/  @P0 FMUL.FTZ R0, R0, 1.9259299443872358531e-34 ;  /* 0x0780000000000820 */ /* 0x000fe40000410000 */
[----:B------:R-:W-:Y:S01]  /*5430*/  @!P0 FADD.FTZ R0, R3, -0.5 ;  /* 0xbf00000003008421 */ /* 0x000fe20000010000 */
[----:B------:R-:W-:-:S04]  /*5440*/  MOV R3, R4 ;  /* 0x0000000400037202 */ /* 0x000fc80000000f00 */
[----:B------:R-:W-:Y:S01]  /*5450*/  LOP3.LUT R4, R0, 0x80000000, R3, 0xf8, !PT ;  /* 0x8000000000047812 */ /* 0x000fe200078ef803 */
[----:B------:R-:W-:Y:S06]  /*5460*/  BRA `(.L_x_3990) ;  /* 0x0000000400a87947 */ /* 0x000fec0003800000 */
.L_x_4000:
[----:B------:R-:W2:Y:S01]  /*5470*/  LDG.E.U16 R4, desc[UR36][R6.64] ;  /* 0x0000002406047981 */ /* 0x000ea2000c1e1500 */
[----:B------:R-:W-:Y:S02]  /*5480*/  HFMA2 R5, -RZ, RZ, 0, 0 ;  /* 0x00000000ff057431 */ /* 0x000fe400000001ff */
[----:B--2---:R-:W-:Y:S01]  /*5490*/  IMAD.U32 R4, R4, 0x10000, RZ ;  /* 0x0001000004047824 */ /* 0x004fe200078e00ff */
[----:B------:R-:W-:Y:S06]  /*54a0*/  BRA `(.L_x_3990) ;  /* 0x0000000400987947 */ /* 0x000fec0003800000 */
.L_x_3997:
        /* <DEDUP_REMOVED lines=9> */
[----:B------:R-:W-:Y:S02]  /*5540*/  MOV R5, RZ ;  /* 0x000000ff00057202 */ /* 0x000fe40000000f00 */
[----:B--2---:R-:W-:Y:S01]  /*5550*/  I2FP.F32.U32 R4, R4 ;  /* 0x0000000400047245 */ /* 0x004fe20000201000 */
[----:B------:R-:W-:Y:S06]  /*5560*/  BRA `(.L_x_3990) ;  /* 0x0000000400687947 */ /* 0x000fec0003800000 */
.L_x_4004:
        /* <DEDUP_REMOVED lines=20> */
.L_x_4006:
[----:B------:R-:W-:Y:S05]  /*56b0*/  BSYNC.RECONVERGENT B0 ;  /* 0x0000000000007941 */ /* 0x000fea0003800200 */
.L_x_4005:
[----:B------:R-:W-:Y:S02]  /*56c0*/  SHF.L.U32 R0, R0, 0x14, RZ ;  /* 0x0000001400007819 */ /* 0x000fe400000006ff */
[----:B------:R-:W-:-:S04]  /*56d0*/  LEA R3, R3, 0x3b800000, 0x17 ;  /* 0x3b80000003037811 */ /* 0x000fc800078eb8ff */
[----:B------:R-:W-:Y:S01]  /*56e0*/  LOP3.LUT R4, R3, R0, R9, 0xfe, !PT ;  /* 0x0000000003047212 */ /* 0x000fe200078efe09 */
[----:B------:R-:W-:Y:S06]  /*56f0*/  BRA `(.L_x_3990) ;  /* 0x0000000400047947 */ /* 0x000fec0003800000 */
.L_x_4003:
        /* <DEDUP_REMOVED lines=20> */
.L_x_4008:
[----:B------:R-:W-:Y:S05]  /*5840*/  BSYNC.RECONVERGENT B0 ;  /* 0x0000000000007941 */ /* 0x000fea0003800200 */
.L_x_4007:
[----:B------:R-:W-:Y:S02]  /*5850*/  SHF.L.U32 R0, R0, 0x15, RZ ;  /* 0x0000001500007819 */ /* 0x000fe400000006ff */
[----:B------:R-:W-:-:S04]  /*5860*/  LEA R3, R3, 0x37800000, 0x17 ;  /* 0x3780000003037811 */ /* 0x000fc800078eb8ff */
[----:B------:R-:W-:Y:S01]  /*5870*/  LOP3.LUT R4, R3, R0, R9, 0xfe, !PT ;  /* 0x0000000003047212 */ /* 0x000fe200078efe09 */
[----:B------:R-:W-:Y:S06]  /*5880*/  BRA `(.L_x_3990) ;  /* 0x0000000000a07947 */ /* 0x000fec0003800000 */
.L_x_4002:
[----:B------:R-:W-:-:S09]  /*5890*/  UISETP.NE.AND UP0, UPT, UR4, 0x1c, UPT ;  /* 0x0000001c0400788c */ /* 0x000fd2000bf05270 */
[----:B------:R-:W-:Y:S05]  /*58a0*/  BRA.U !UP0, `(.L_x_4009) ;  /* 0x00000001088c7547 */ /* 0x000fea000b800000 */
[----:B------:R-:W-:-:S09]  /*58b0*/  UISETP.NE.AND UP0, UPT, UR4, 0x1d, UPT ;  /* 0x0000001d0400788c */ /* 0x000fd2000bf05270 */
[----:B------:R-:W-:Y:S05]  /*58c0*/  BRA.U !UP0, `(.L_x_4010) ;  /* 0x0000000108747547 */ /* 0x000fea000b800000 */
[----:B------:R-:W-:-:S09]  /*58d0*/  UISETP.NE.AND UP0, UPT, UR4, 0x2c, UPT ;  /* 0x0000002c0400788c */ /* 0x000fd2000bf05270 */
[----:B------:R-:W-:Y:S05]  /*58e0*/  BRA.U UP0, `(.L_x_3989) ;  /* 0x0000000100247547 */ /* 0x000fea000b800000 */
[----:B------:R-:W2:Y:S01]  /*58f0*/  LDG.E.U8 R6, desc[UR36][R6.64] ;  /* 0x0000002406067981 */ /* 0x000ea2000c1e1100 */
[----:B------:R-:W-:Y:S02]  /*5900*/  HFMA2 R4, -RZ, RZ, 3.814697265625e-06, 0 ;  /* 0x00400000ff047431 */ /* 0x000fe400000001ff */
[----:B------:R-:W-:Y:S01]  /*5910*/  IMAD.MOV.U32 R5, RZ, RZ, RZ ;  /* 0x000000ffff057224 */ /* 0x000fe200078e00ff */
[----:B--2---:R-:W-:-:S13]  /*5920*/  ISETP.NE.AND P0, PT, R6, RZ, PT ;  /* 0x000000ff0600720c */ /* 0x004fda0003f05270 */
[----:B------:R-:W-:Y:S05]  /*5930*/  @!P0 BRA `(.L_x_3990) ;  /* 0x0000000000748947 */ /* 0x000fea0003800000 */
[----:B------:R-:W-:-:S13]  /*5940*/  ISETP.NE.AND P0, PT, R6, 0xff, PT ;  /* 0x000000ff0600780c */ /* 0x000fda0003f05270 */
[----:B------:R-:W-:Y:S01]  /*5950*/  @!P0 IMAD.MOV.U32 R4, RZ, RZ, 0x7f800001 ;  /* 0x7f800001ff048424 */ /* 0x000fe200078e00ff */
[----:B------:R-:W-:Y:S01]  /*5960*/  @P0 SHF.L.U32 R4, R6, 0x17, RZ ;  /* 0x0000001706040819 */ /* 0x000fe200000006ff */
[----:B------:R-:W-:Y:S06]  /*5970*/  BRA `(.L_x_3990) ;  /* 0x0000000000647947 */ /* 0x000fec0003800000 */
.L_x_3989:
        /* <DEDUP_REMOVED lines=16> */
.L_x_4011:
[----:B------:R-:W-:Y:S01]  /*5a80*/  CS2R R4, SRZ ;  /* 0x0000000000047805 */ /* 0x000fe2000001ff00 */
[----:B------:R-:W-:Y:S06]  /*5a90*/  BRA `(.L_x_3990) ;  /* 0x00000000001c7947 */ /* 0x000fec0003800000 */
.L_x_4010:
[----:B------:R-:W2:Y:S01]  /*5aa0*/  LDG.E.64 R6, desc[UR36][R6.64] ;  /* 0x0000002406067981 */ /* 0x000ea2000c1e1b00 */
[----:B------:R-:W-:Y:S01]  /*5ab0*/  MOV R5, RZ ;  /* 0x000000ff00057202 */ /* 0x000fe20000000f00 */
[----:B--2---:R0:W1:Y:S01]  /*5ac0*/  I2F.U64 R4, R6 ;  /* 0x0000000600047312 */ /* 0x0040620000301000 */
[----:B------:R-:W-:Y:S05]  /*5ad0*/  BRA `(.L_x_3990) ;  /* 0x00000000000c7947 */ /* 0x000fea0003800000 */
.L_x_4009:
[----:B------:R-:W2:Y:S01]  /*5ae0*/  LDG.E R4, desc[UR36][R6.64] ;  /* 0x0000002406047981 */ /* 0x000ea2000c1e1900 */
[----:B------:R-:W-:Y:S01]  /*5af0*/  IMAD.MOV.U32 R5, RZ, RZ, RZ ;  /* 0x000000ffff057224 */ /* 0x000fe200078e00ff */
[----:B--2---:R-:W-:-:S07]  /*5b00*/  I2FP.F32.U32 R4, R4 ;  /* 0x0000000400047245 */ /* 0x004fce0000201000 */
.L_x_3990:
[----:B------:R-:W-:Y:S05]  /*5b10*/  BSYNC.RECONVERGENT B7 ;  /* 0x0000000000077941 */ /* 0x000fea0003800200 */
.L_x_3984:
        /* <DEDUP_REMOVED lines=29> */
[----:B------:R-:W-:Y:S02]  /*5cf0*/  MOV R9, R19 ;  /* 0x0000001300097202 */ /* 0x000fe40000000f00 */
[----:B------:R-:W-:-:S07]  /*5d00*/  MOV R6, 0x5d20 ;  /* 0x00005d2000067802 */ /* 0x000fce0000000f00 */
[----:B------:R-:W-:Y:S05]  /*5d10*/  CALL.REL.NOINC `($__internal_0_$__cuda_sm3x_div_rn_ftz_f32_slowpath) ;  /* 0x0000008000b07944 */ /* 0x000fea0003c00000 */
[----:B------:R-:W-:-:S07]  /*5d20*/  IMAD.MOV.U32 R7, RZ, RZ, R0 ;  /* 0x000000ffff077224 */ /* 0x000fce00078e0000 */
.L_x_4013:
[----:B------:R-:W-:Y:S05]  /*5d30*/  BSYNC.RECONVERGENT B1 ;  /* 0x0000000000017941 */ /* 0x000fea0003800200 */
.L_x_4012:
[----:B------:R-:W-:Y:S02]  /*5d40*/  HFMA2 R9, -RZ, RZ, 0.89990234375, 10328 ;  /* 0x3b33710bff097431 */ /* 0x000fe400000001ff */
[----:B------:R-:W-:Y:S01]  /*5d50*/  FMUL.FTZ R0, R7, R7 ;  /* 0x0000000707007220 */ /* 0x000fe20000410000 */
[C---:B------:R-:W-:Y:S01]  /*5d60*/  ISETP.GE.AND P0, PT, R16.reuse, RZ, PT ;  /* 0x000000ff1000720c */ /* 0x040fe20003f06270 */
[----:B------:R-:W-:Y:S01]  /*5d70*/  BSSY.RECONVERGENT B0, `(.L_x_4014) ;  /* 0x000004d000007945 */ /* 0x000fe20003800200 */
[----:B------:R-:W-:Y:S02]  /*5d80*/  FSETP.NEU.FTZ.AND P2, PT, |R16|, |R5|, PT ;  /* 0x400000051000720b */ /* 0x000fe40003f5d200 */
[----:B------:R-:W-:Y:S01]  /*5d90*/  FSETP.NEU.FTZ.AND P1, PT, R19, RZ, PT ;  /* 0x000000ff1300720b */ /* 0x000fe20003f3d000 */
[----:B------:R-:W-:-:S04]  /*5da0*/  FFMA.FTZ R9, R0, R9, -0.015681877732276916504 ;  /* 0xbc80774800097423 */ /* 0x000fc80000010009 */
        /* <DEDUP_REMOVED lines=15> */
[----:B------:R-:W-:-:S04]  /*5ea0*/  MOV R0, 0x4016cbe4 ;  /* 0x4016cbe400007802 */ /* 0x000fc80000000f00 */
[----:B------:R-:W-:Y:S02]  /*5eb0*/  @!P2 FSEL R6, R0, 0.78539818525314331055, !P0 ;  /* 0x3f490fdb0006a808 */ /* 0x000fe40004000000 */
[----:B------:R-:W-:Y:S02]  /*5ec0*/  @!P1 FSEL R6, RZ, 3.1415927410125732422, P0 ;  /* 0x40490fdbff069808 */ /* 0x000fe40000000000 */
[----:B------:R-:W-:Y:S02]  /*5ed0*/  FSETP.GEU.FTZ.AND P1, PT, R14, 0.5, PT ;  /* 0x3f0000000e00780b */ /* 0x000fe40003f3e000 */
[----:B------:R-:W-:Y:S02]  /*5ee0*/  FSETP.NAN.FTZ.AND P0, PT, |R7|, |R7|, PT ;  /* 0x400000070700720b */ /* 0x000fe40003f18200 */
[----:B------:R-:W-:-:S04]  /*5ef0*/  LOP3.LUT R6, R6, 0x80000000, R5, 0xb8, !PT ;  /* 0x8000000006067812 */ /* 0x000fc800078eb805 */
[----:B------:R-:W-:-:S05]  /*5f00*/  FSEL R7, R7, R6, P0 ;  /* 0x0000000607077208 */ /* 0x000fca0000000000 */
[----:B------:R-:W-:Y:S05]  /*5f10*/  @P5 BRA !P1, `(.L_x_4015) ;  /* 0x0000000000445947 */ /* 0x000fea0004800000 */
        /* <DEDUP_REMOVED lines=15> */
[----:B0-----:R-:W-:Y:S01]  /*6010*/  FMUL.FTZ R4, R0, 0.69314718246459960938 ;  /* 0x3f31721800047820 */ /* 0x001fe20000410000 */
[----:B------:R-:W-:Y:S06]  /*6020*/  BRA `(.L_x_4016) ;  /* 0x0000000000847947 */ /* 0x000fec0003800000 */
.L_x_4015:
[----:B------:R-:W-:Y:S01]  /*6030*/  FMUL.FTZ R5, R5, R5 ;  /* 0x0000000505057220 */ /* 0x000fe20000410000 */
[----:B------:R-:W-:-:S04]  /*6040*/  FADD.FTZ R3, R4, 2 ;  /* 0x4000000004037421 */ /* 0x000fc80000010000 */
[----:B------:R-:W-:-:S05]  /*6050*/  FFMA.FTZ R9, R4, R3, R5 ;  /* 0x0000000304097223 */ /* 0x000fca0000010005 */
[----:B------:R-:W-:-:S13]  /*6060*/  FSETP.NEU.FTZ.AND P0, PT, R9, RZ, PT ;  /* 0x000000ff0900720b */ /* 0x000fda0003f1d000 */
[----:B------:R-:W-:Y:S05]  /*6070*/  @!P0 BRA `(.L_x_4016) ;  /* 0x0000000000708947 */ /* 0x000fea0003800000 */
[C---:B------:R-:W-:Y:S01]  /*6080*/  FADD.FTZ.RZ R0, R9.reuse, 1 ;  /* 0x3f80000009007421 */ /* 0x040fe2000001c000 */
[----:B------:R-:W-:Y:S01]  /*6090*/  HFMA2 R5, -RZ, RZ, 1.625, 0 ;  /* 0x3e800000ff057431 */ /* 0x000fe200000001ff */
[----:B------:R-:W-:Y:S02]  /*60a0*/  MOV R6, 0x3d39bf78 ;  /* 0x3d39bf7800067802 */ /* 0x000fe40000000f00 */
[----:B------:R-:W-:Y:S01]  /*60b0*/  VIADD R0, R0, 0xc0c00000 ;  /* 0xc0c0000000007836 */ /* 0x000fe20000000000 */
[C---:B------:R-:W-:Y:S02]  /*60c0*/  ISETP.GT.AND P1, PT, R9.reuse, -0x40800000, PT ;  /* 0xbf8000000900780c */ /* 0x040fe40003f24270 */
[----:B------:R-:W-:Y:S02]  /*60d0*/  ISETP.GT.U32.AND P0, PT, R9, 0x7f7fffff, PT ;  /* 0x7f7fffff0900780c */ /* 0x000fe40003f04070 */
[----:B------:R-:W-:-:S04]  /*60e0*/  LOP3.LUT R0, R0, 0xff800000, RZ, 0xc0, !PT ;  /* 0xff80000000007812 */ /* 0x000fc800078ec0ff */
[----:B------:R-:W-:Y:S01]  /*60f0*/  IADD3 R4, PT, PT, -R0, 0x40800000, RZ ;  /* 0x4080000000047810 */ /* 0x000fe20007ffe1ff */
[----:B------:R-:W-:Y:S01]  /*6100*/  IMAD.IADD R3, R9, 0x1, -R0 ;  /* 0x0000000109037824 */ /* 0x000fe200078e0a00 */
[----:B------:R-:W-:-:S03]  /*6110*/  I2FP.F32.S32 R0, R0 ;  /* 0x0000000000007245 */ /* 0x000fc60000201400 */
[----:B------:R-:W-:Y:S02]  /*6120*/  FFMA.FTZ R4, R4, R5, -1 ;  /* 0xbf80000004047423 */ /* 0x000fe40000010005 */
[----:B------:R-:W-:Y:S02]  /*6130*/  FMUL.FTZ R0, R0, 1.1920928955078125e-07 ;  /* 0x3400000000007820 */ /* 0x000fe40000410000 */
[----:B------:R-:W-:-:S04]  /*6140*/  FADD.FTZ R3, R3, R4 ;  /* 0x0000000403037221 */ /* 0x000fc80000010000 */
[----:B------:R-:W-:Y:S01]  /*6150*/  FFMA.FTZ R4, R3, -R6, 0.10546888411045074463 ;  /* 0x3dd8001203047423 */ /* 0x000fe20000010806 */
[----:B------:R-:W-:-:S03]  /*6160*/  IMAD.MOV.U32 R6, RZ, RZ, 0x7f800000 ;  /* 0x7f800000ff067424 */ /* 0x000fc600078e00ff */
[----:B------:R-:W-:Y:S01]  /*6170*/  FFMA.FTZ R4, R3, R4, -0.13229703903198242188 ;  /* 0xbe0778e003047423 */ /* 0x000fe20000010004 */
[----:B------:R-:W-:-:S03]  /*6180*/  FFMA.FTZ R5, R9, R6, +INF ;  /* 0x7f80000009057423 */ /* 0x000fc60000010006 */
        /* <DEDUP_REMOVED lines=10> */
[----:B------:R-:W-:-:S07]  /*6230*/  FMUL.FTZ R4, R0, 0.5 ;  /* 0x3f00000000047820 */ /* 0x000fce0000410000 */
.L_x_4016:
[----:B------:R-:W-:Y:S05]  /*6240*/  BSYNC.RECONVERGENT B0 ;  /* 0x0000000000007941 */ /* 0x000fea0003800200 */
.L_x_4014:
        /* <DEDUP_REMOVED lines=17> */
.L_x_4020:
[----:B------:R-:W0:Y:S02]  /*6360*/  F2I.S64.TRUNC R4, R4 ;  /* 0x0000000400047311 */ /* 0x000e24000020d900 */
[----:B0-----:R-:W-:-:S05]  /*6370*/  IMAD.MOV.U32 R7, RZ, RZ, R4 ;  /* 0x000000ffff077224 */ /* 0x001fca00078e0004 */
[----:B------:R0:W-:Y:S01]  /*6380*/  STG.E.U8 desc[UR36][R2.64], R7 ;  /* 0x0000000702007986 */ /* 0x0001e2000c101124 */
[----:B------:R-:W-:Y:S05]  /*6390*/  BRA `(.L_x_4022) ;  /* 0x0000000c00307947 */ /* 0x000fea0003800000 */
.L_x_4019:
        /* <DEDUP_REMOVED lines=9> */
.L_x_4024:
[----:B------:R-:W0:Y:S02]  /*6430*/  F2I.FTZ.TRUNC.NTZ R5, R4 ;  /* 0x0000000400057305 */ /* 0x000e24000021f100 */
[----:B0-----:R0:W-:Y:S01]  /*6440*/  STG.E desc[UR36][R2.64], R5 ;  /* 0x0000000502007986 */ /* 0x0011e2000c101924 */
[----:B------:R-:W-:Y:S05]  /*6450*/  BRA `(.L_x_4022) ;  /* 0x0000000c00007947 */ /* 0x000fea0003800000 */
.L_x_4023:
[----:B------:R-:W0:Y:S02]  /*6460*/  F2I.FTZ.TRUNC.NTZ R5, R4 ;  /* 0x0000000400057305 */ /* 0x000e24000021f100 */
[----:B0-----:R0:W-:Y:S01]  /*6470*/  STG.E.U16 desc[UR36][R2.64], R5 ;  /* 0x0000000502007986 */ /* 0x0011e2000c101524 */
[----:B------:R-:W-:Y:S05]  /*6480*/  BRA `(.L_x_4022) ;  /* 0x0000000800f47947 */ /* 0x000fea0003800000 */
.L_x_4018:
        /* <DEDUP_REMOVED lines=8> */
.L_x_4026:
[----:B------:R-:W-:-:S05]  /*6510*/  F2FP.F16.F32.PACK_AB R4, RZ, R4 ;  /* 0x00000004ff04723e */ /* 0x000fca00000000ff */
[----:B------:R0:W-:Y:S01]  /*6520*/  STG.E.U16 desc[UR36][R2.64], R4 ;  /* 0x0000000402007986 */ /* 0x0001e2000c101524 */
[----:B------:R-:W-:Y:S05]  /*6530*/  BRA `(.L_x_4022) ;  /* 0x0000000800c87947 */ /* 0x000fea0003800000 */
.L_x_4025:
[----:B------:R-:W-:-:S09]  /*6540*/  UISETP.NE.AND UP0, UPT, UR4, 0x7, UPT ;  /* 0x000000070400788c */ /* 0x000fd2000bf05270 */
[----:B------:R-:W-:Y:S05]  /*6550*/  BRA.U !UP0, `(.L_x_4027) ;  /* 0x0000000108287547 */ /* 0x000fea000b800000 */
[----:B------:R-:W-:-:S09]  /*6560*/  UISETP.NE.AND UP0, UPT, UR4, 0x8, UPT ;  /* 0x000000080400788c */ /* 0x000fd2000bf05270 */
[----:B------:R-:W-:Y:S05]  /*6570*/  BRA.U !UP0, `(.L_x_4028) ;  /* 0x0000000108147547 */ /* 0x000fea000b800000 */
[----:B------:R-:W-:-:S09]  /*6580*/  UISETP.NE.AND UP0, UPT, UR4, 0x9, UPT ;  /* 0x000000090400788c */ /* 0x000fd2000bf05270 */
[----:B------:R-:W-:Y:S05]  /*6590*/  BRA.U UP0, `(.L_x_4021) ;  /* 0x0000000500d87547 */ /* 0x000fea000b800000 */
[----:B------:R-:W-:-:S05]  /*65a0*/  MOV R6, R4 ;  /* 0x0000000400067202 */ /* 0x000fca0000000f00 */
[----:B------:R0:W-:Y:S01]  /*65b0*/  STG.E.64 desc[UR36][R2.64], R6 ;  /* 0x0000000602007986 */ /* 0x0001e2000c101b24 */
[----:B------:R-:W-:Y:S05]  /*65c0*/  BRA `(.L_x_4022) ;  /* 0x0000000800a47947 */ /* 0x000fea0003800000 */
.L_x_4028:
[----:B------:R-:W-:-:S05]  /*65d0*/  F2FP.F16.F32.PACK_AB R7, R7, R4 ;  /* 0x000000040707723e */ /* 0x000fca00000000ff */
[----:B------:R0:W-:Y:S01]  /*65e0*/  STG.E desc[UR36][R2.64], R7 ;  /* 0x0000000702007986 */ /* 0x0001e2000c101924 */
[----:B------:R-:W-:Y:S05]  /*65f0*/  BRA `(.L_x_4022) ;  /* 0x0000000800987947 */ /* 0x000fea0003800000 */
.L_x_4027:
[----:B------:R-:W-:-:S06]  /*6600*/  FMUL.FTZ R4, R4, 1 ;  /* 0x3f80000004047820 */ /* 0x000fcc0000410000 */
[----:B------:R-:W0:Y:S02]  /*6610*/  F2F.F64.F32 R4, R4 ;  /* 0x0000000400047310 */ /* 0x000e240000201800 */
[----:B0-----:R0:W-:Y:S01]  /*6620*/  STG.E.64 desc[UR36][R2.64], R4 ;  /* 0x0000000402007986 */ /* 0x0011e2000c101b24 */
[----:B------:R-:W-:Y:S05]  /*6630*/  BRA `(.L_x_4022) ;  /* 0x0000000800887947 */ /* 0x000fea0003800000 */
.L_x_4017:
        /* <DEDUP_REMOVED lines=13> */
.L_x_4032:
        /* <DEDUP_REMOVED lines=16> */
.L_x_4035:
[----:B------:R-:W-:-:S04]  /*6810*/  SHF.R.U32.HI R4, RZ, 0x18, R4 ;  /* 0x00000018ff047819 */ /* 0x000fc80000011604 */
[----:B------:R-:W-:-:S04]  /*6820*/  LOP3.LUT R4, R5, 0x80, R4, 0xf8, !PT ;  /* 0x0000008005047812 */ /* 0x000fc800078ef804 */
[----:B------:R-:W-:-:S07]  /*6830*/  PRMT R0, R4, 0x7610, R0 ;  /* 0x0000761004007816 */ /* 0x000fce0000000000 */
.L_x_4034:
[----:B------:R-:W-:Y:S05]  /*6840*/  BSYNC.RECONVERGENT B0 ;  /* 0x0000000000007941 */ /* 0x000fea0003800200 */
.L_x_4033:
[----:B------:R0:W-:Y:S01]  /*6850*/  STG.E.U8 desc[UR36][R2.64], R0 ;  /* 0x0000000002007986 */ /* 0x0001e2000c101124 */
[----:B------:R-:W-:Y:S05]  /*6860*/  BRA `(.L_x_4022) ;  /* 0x0000000400fc7947 */ /* 0x000fea0003800000 */
.L_x_4031:
        /* <DEDUP_REMOVED lines=16> */
.L_x_4038:
[----:B------:R-:W-:-:S04]  /*6970*/  SHF.R.U32.HI R4, RZ, 0x18, R4 ;  /* 0x00000018ff047819 */ /* 0x000fc80000011604 */
[----:B------:R-:W-:-:S04]  /*6980*/  LOP3.LUT R5, R5, 0x80, R4, 0xf8, !PT ;  /* 0x0000008005057812 */ /* 0x000fc800078ef804 */
[----:B------:R-:W-:-:S07]  /*6990*/  PRMT R0, R5, 0x7610, R0 ;  /* 0x0000761005007816 */ /* 0x000fce0000000000 */
.L_x_4037:
[----:B------:R-:W-:Y:S05]  /*69a0*/  BSYNC.RECONVERGENT B0 ;  /* 0x0000000000007941 */ /* 0x000fea0003800200 */
.L_x_4036:
[----:B------:R0:W-:Y:S01]  /*69b0*/  STG.E.U8 desc[UR36][R2.64], R0 ;  /* 0x0000000002007986 */ /* 0x0001e2000c101124 */
[----:B------:R-:W-:Y:S05]  /*69c0*/  BRA `(.L_x_4022) ;  /* 0x0000000400a47947 */ /* 0x000fea0003800000 */
.L_x_4030:
        /* <DEDUP_REMOVED lines=17> */
[----:B------:R-:W-:-:S05]  /*6ae0*/  @!P0 IMAD.MOV R0, RZ, RZ, R6 ;  /* 0x000000ffff008224 */ /* 0x000fca00078e0206 */
[----:B------:R-:W-:-:S05]  /*6af0*/  @P2 MOV R5, R0 ;  /* 0x0000000000052202 */ /* 0x000fca0000000f00 */
[----:B------:R0:W-:Y:S01]  /*6b00*/  STG.E.U8 desc[UR36][R2.64], R5 ;  /* 0x0000000502007986 */ /* 0x0001e2000c101124 */
[----:B------:R-:W-:Y:S05]  /*6b10*/  BRA `(.L_x_4022) ;  /* 0x0000000400507947 */ /* 0x000fea0003800000 */
.L_x_4040:
[----:B------:R-:W0:Y:S02]  /*6b20*/  F2I.U64.TRUNC R4, R4 ;  /* 0x0000000400047311 */ /* 0x000e24000020d800 */
[----:B0-----:R0:W-:Y:S01]  /*6b30*/  STG.E.64 desc[UR36][R2.64], R4 ;  /* 0x0000000402007986 */ /* 0x0011e2000c101b24 */
[----:B------:R-:W-:Y:S05]  /*6b40*/  BRA `(.L_x_4022) ;  /* 0x0000000400447947 */ /* 0x000fea0003800000 */
.L_x_4039:
[----:B------:R-:W0:Y:S02]  /*6b50*/  F2I.FTZ.U32.TRUNC.NTZ R5, R4 ;  /* 0x0000000400057305 */ /* 0x000e24000021f000 */
[----:B0-----:R0:W-:Y:S01]  /*6b60*/  STG.E desc[UR36][R2.64], R5 ;  /* 0x0000000502007986 */ /* 0x0011e2000c101924 */
[----:B------:R-:W-:Y:S05]  /*6b70*/  BRA `(.L_x_4022) ;  /* 0x0000000400387947 */ /* 0x000fea0003800000 */
.L_x_4029:
        /* <DEDUP_REMOVED lines=12> */
.L_x_4042:
[----:B------:R-:W-:Y:S01]  /*6c40*/  FMUL.FTZ R4, R4, 1 ;  /* 0x3f80000004047820 */ /* 0x000fe20000410000 */
[----:B------:R-:W-:-:S05]  /*6c50*/  FMUL.FTZ R7, R7, 1 ;  /* 0x3f80000007077820 */ /* 0x000fca0000410000 */
[----:B------:R-:W-:Y:S08]  /*6c60*/  F2F.F64.F32 R4, R4 ;  /* 0x0000000400047310 */ /* 0x000ff00000201800 */
[----:B------:R-:W0:Y:S02]  /*6c70*/  F2F.F64.F32 R6, R7 ;  /* 0x0000000700067310 */ /* 0x000e240000201800 */
[----:B0-----:R4:W-:Y:S01]  /*6c80*/  STG.E.128 desc[UR36][R2.64], R4 ;  /* 0x0000000402007986 */ /* 0x0019e2000c101d24 */
[----:B------:R-:W-:Y:S05]  /*6c90*/  BRA `(.L_x_4022) ;  /* 0x0000000000f07947 */ /* 0x000fea0003800000 */
.L_x_4041:
[----:B------:R-:W-:-:S09]  /*6ca0*/  UISETP.NE.AND UP0, UPT, UR4, 0xf, UPT ;  /* 0x0000000f0400788c */ /* 0x000fd2000bf05270 */
[----:B------:R-:W-:Y:S05]  /*6cb0*/  BRA.U !UP0, `(.L_x_4043) ;  /* 0x0000000108e07547 */ /* 0x000fea000b800000 */
[----:B------:R-:W-:-:S09]  /*6cc0*/  UISETP.NE.AND UP0, UPT, UR4, 0x17, UPT ;  /* 0x000000170400788c */ /* 0x000fd2000bf05270 */
[----:B------:R-:W-:Y:S05]  /*6cd0*/  BRA.U !UP0, `(.L_x_4044) ;  /* 0x00000001088c7547 */ /* 0x000fea000b800000 */
[----:B------:R-:W-:-:S09]  /*6ce0*/  UISETP.NE.AND UP0, UPT, UR4, 0x18, UPT ;  /* 0x000000180400788c */ /* 0x000fd2000bf05270 */
[----:B------:R-:W-:Y:S05]  /*6cf0*/  BRA.U !UP0, `(.L_x_4045) ;  /* 0x0000000108447547 */ /* 0x000fea000b800000 */
.L_x_4021:
        /* <DEDUP_REMOVED lines=16> */
.L_x_4046:
[----:B------:R-:W-:Y:S05]  /*6e00*/  BRA `(.L_x_4022) ;  /* 0x0000000000947947 */ /* 0x000fea0003800000 */
.L_x_4045:
[----:B------:R-:W-:Y:S01]  /*6e10*/  LOP3.LUT R6, R4, 0x7fffffff, RZ, 0xc0, !PT ;  /* 0x7fffffff04067812 */ /* 0x000fe200078ec0ff */
[----:B------:R-:W-:Y:S01]  /*6e20*/  BSSY.RECONVERGENT B0, `(.L_x_4047) ;  /* 0x000000b000007945 */ /* 0x000fe20003800200 */
[----:B------:R-:W-:Y:S02]  /*6e30*/  SHF.R.U32.HI R7, RZ, 0x18, R4 ;  /* 0x00000018ff077819 */ /* 0x000fe40000011604 */
[----:B------:R-:W-:Y:S02]  /*6e40*/  ISETP.GT.U32.AND P0, PT, R6, 0x43efffff, PT ;  /* 0x43efffff0600780c */ /* 0x000fe40003f04070 */
[----:B------:R-:W-:-:S11]  /*6e50*/  MOV R0, 0x7f ;  /* 0x0000007f00007802 */ /* 0x000fd60000000f00 */
[----:B------:R-:W-:Y:S05]  /*6e60*/  @P0 BRA `(.L_x_4048) ;  /* 0x0000000000180947 */ /* 0x000fea0003800000 */
[----:B------:R-:W-:-:S13]  /*6e70*/  ISETP.GE.U32.AND P0, PT, R6, 0x3c800000, PT ;  /* 0x3c8000000600780c */ /* 0x000fda0003f06070 */
[----:B------:R-:W-:-:S04]  /*6e80*/  @P0 SHF.R.U32.HI R0, RZ, 0x14, R4 ;  /* 0x00000014ff000819 */ /* 0x000fc80000011604 */
[----:B------:R-:W-:-:S04]  /*6e90*/  @P0 LOP3.LUT R5, R0, 0x1, RZ, 0xc0, !PT ;  /* 0x0000000100050812 */ /* 0x000fc800078ec0ff */
[----:B------:R-:W-:-:S04]  /*6ea0*/  @P0 IADD3 R0, PT, PT, R4, 0x407ffff, R5 ;  /* 0x0407ffff04000810 */ /* 0x000fc80007ffe005 */
[----:B------:R-:W-:Y:S01]  /*6eb0*/  @P0 SHF.R.U32.HI R0, RZ, 0x14, R0 ;  /* 0x00000014ff000819 */ /* 0x000fe20000011600 */
[----:B------:R-:W-:-:S07]  /*6ec0*/  @!P0 FADD.FTZ R0, R6, 16384 ;  /* 0x4680000006008421 */ /* 0x000fce0000010000 */
.L_x_4048:
[----:B------:R-:W-:Y:S05]  /*6ed0*/  BSYNC.RECONVERGENT B0 ;  /* 0x0000000000007941 */ /* 0x000fea0003800200 */
.L_x_4047:
[----:B------:R-:W-:-:S05]  /*6ee0*/  LOP3.LUT R5, R0, 0x80, R7, 0xf8, !PT ;  /* 0x0000008000057812 */ /* 0x000fca00078ef807 */
[----:B------:R2:W-:Y:S01]  /*6ef0*/  STG.E.U8 desc[UR36][R2.64], R5 ;  /* 0x0000000502007986 */ /* 0x0005e2000c101124 */
[----:B------:R-:W-:Y:S05]  /*6f00*/  BRA `(.L_x_4022) ;  /* 0x0000000000547947 */ /* 0x000fea0003800000 */
.L_x_4044:
        /* <DEDUP_REMOVED lines=11> */
.L_x_4050:
[----:B------:R-:W-:Y:S01]  /*6fc0*/  IMAD.MOV.U32 R0, RZ, RZ, 0x7f ;  /* 0x0000007fff007424 */ /* 0x000fe200078e00ff */
[----:B------:R-:W-:-:S04]  /*6fd0*/  ISETP.GT.U32.AND P0, PT, R6, 0x7f800000, PT ;  /* 0x7f8000000600780c */ /* 0x000fc80003f04070 */
[----:B------:R-:W-:-:S09]  /*6fe0*/  SEL R0, R0, 0x7c, P0 ;  /* 0x0000007c00007807 */ /* 0x000fd20000000000 */
.L_x_4051:
[----:B------:R-:W-:Y:S05]  /*6ff0*/  BSYNC.RECONVERGENT B0 ;  /* 0x0000000000007941 */ /* 0x000fea0003800200 */
.L_x_4049:
[----:B------:R-:W-:-:S04]  /*7000*/  SHF.R.U32.HI R5, RZ, 0x18, R4 ;  /* 0x00000018ff057819 */ /* 0x000fc80000011604 */
[----:B------:R-:W-:-:S05]  /*7010*/  LOP3.LUT R5, R0, 0x80, R5, 0xf8, !PT ;  /* 0x0000008000057812 */ /* 0x000fca00078ef805 */
[----:B------:R1:W-:Y:S01]  /*7020*/  STG.E.U8 desc[UR36][R2.64], R5 ;  /* 0x0000000502007986 */ /* 0x0003e2000c101124 */
[----:B------:R-:W-:Y:S05]  /*7030*/  BRA `(.L_x_4022) ;  /* 0x0000000000087947 */ /* 0x000fea0003800000 */
.L_x_4043:
[----:B------:R-:W-:-:S05]  /*7040*/  F2FP.BF16.F32.PACK_AB R4, RZ, R4 ;  /* 0x00000004ff04723e */ /* 0x000fca00000010ff */
[----:B------:R0:W-:Y:S02]  /*7050*/  STG.E.U16 desc[UR36][R2.64], R4 ;  /* 0x0000000402007986 */ /* 0x0001e4000c101524 */
.L_x_4022:
[----:B------:R-:W-:-:S07]  /*7060*/  IADD3 R17, PT, PT, R17, 0x80, RZ ;  /* 0x0000008011117810 */ /* 0x000fce0007ffe0ff */
.L_x_3982:
[----:B------:R-:W-:Y:S05]  /*7070*/  BSYNC.RECONVERGENT B6 ;  /* 0x0000000000067941 */ /* 0x000fea0003800200 */
.L_x_3981:
[----:B------:R-:W5:Y:S01]  /*7080*/  LDCU UR4, c[0x0][0x380] ;  /* 0x00007000ff0477ac */ /* 0x000f620008000800 */
[----:B------:R-:W-:Y:S01]  /*7090*/  BSSY.RECONVERGENT B6, `(.L_x_4052) ;  /* 0x000037b000067945 */ /* 0x000fe20003800200 */
[----:B-----5:R-:W-:-:S13]  /*70a0*/  ISETP.GE.AND P0, PT, R17, UR4, PT ;  /* 0x0000000411007c0c */ /* 0x020fda000bf06270 */
[----:B------:R-:W-:Y:S05]  /*70b0*/  @P0 BRA `(.L_x_4053) ;  /* 0x0000003400e00947 */ /* 0x000fea0003800000 */
[----:B------:R-:W5:Y:S01]  /*70c0*/  LDCU UR4, c[0x0][0x388] ;  /* 0x00007100ff0477ac */ /* 0x000f620008000800 */
[----:B01234-:R-:W-:Y:S02]  /*70d0*/  HFMA2 R2, -RZ, RZ, 0, 0 ;  /* 0x00000000ff027431 */ /* 0x01ffe400000001ff */
[----:B------:R-:W-:Y:S01]  /*70e0*/  IMAD.MOV.U32 R0, RZ, RZ, RZ ;  /* 0x000000ffff007224 */ /* 0x000fe200078e00ff */
        /* <DEDUP_REMOVED lines=300> */
.L_x_4054:
        /* <DEDUP_REMOVED lines=19> */
.L_x_4059:
[----:B------:R-:W2:Y:S01]  /*84e0*/  LDG.E.U8 R4, desc[UR36][R6.64] ;  /* 0x0000002406047981 */ /* 0x000ea2000c1e1100 */
[----:B------:R-:W-:Y:S01]  /*84f0*/  IMAD.MOV.U32 R5, RZ, RZ, RZ ;  /* 0x000000ffff057224 */ /* 0x000fe200078e00ff */
[----:B--2---:R-:W-:Y:S01]  /*8500*/  I2FP.F32.U32 R4, R4 ;  /* 0x0000000400047245 */ /* 0x004fe20000201000 */
[----:B------:R-:W-:Y:S06]  /*8510*/  BRA `(.L_x_4061) ;  /* 0x0000000c00707947 */ /* 0x000fec0003800000 */
.L_x_4058:
[----:B------:R-:W-:-:S09]  /*8520*/  UISETP.NE.AND UP0, UPT, UR4, 0x2, UPT ;  /* 0x000000020400788c */ /* 0x000fd2000bf05270 */
[----:B------:R-:W-:Y:S05]  /*8530*/  BRA.U !UP0, `(.L_x_4062) ;  /* 0x0000000108307547 */ /* 0x000fea000b800000 */
[----:B------:R-:W-:-:S09]  /*8540*/  UISETP.NE.AND UP0, UPT, UR4, 0x3, UPT ;  /* 0x000000030400788c */ /* 0x000fd2000bf05270 */
[----:B------:R-:W-:Y:S05]  /*8550*/  BRA.U !UP0, `(.L_x_4063) ;  /* 0x0000000108187547 */ /* 0x000fea000b800000 */
[----:B------:R-:W-:-:S09]  /*8560*/  UISETP.NE.AND UP0, UPT, UR4, 0x4, UPT ;  /* 0x000000040400788c */ /* 0x000fd2000bf05270 */
[----:B------:R-:W-:Y:S05]  /*8570*/  BRA.U UP0, `(.L_x_4060) ;  /* 0x0000000900f47547 */ /* 0x000fea000b800000 */
[----:B------:R-:W2:Y:S01]  /*8580*/  LDG.E.64 R6, desc[UR36][R6.64] ;  /* 0x0000002406067981 */ /* 0x000ea2000c1e1b00 */
[----:B------:R-:W-:Y:S01]  /*8590*/  HFMA2 R5, -RZ, RZ, 0, 0 ;  /* 0x00000000ff057431 */ /* 0x000fe200000001ff */
[----:B--2---:R2:W3:Y:S01]  /*85a0*/  I2F.S64 R4, R6 ;  /* 0x0000000600047312 */ /* 0x0044e20000301400 */
[----:B------:R-:W-:Y:S05]  /*85b0*/  BRA `(.L_x_4061) ;  /* 0x0000000c00487947 */ /* 0x000fea0003800000 */
.L_x_4063:
[----:B------:R-:W2:Y:S01]  /*85c0*/  LDG.E R4, desc[UR36][R6.64] ;  /* 0x0000002406047981 */ /* 0x000ea2000c1e1900 */
[----:B------:R-:W-:Y:S01]  /*85d0*/  IMAD.MOV.U32 R5, RZ, RZ, RZ ;  /* 0x000000ffff057224 */ /* 0x000fe200078e00ff */
[----:B--2---:R-:W-:Y:S01]  /*85e0*/  I2FP.F32.S32 R4, R4 ;  /* 0x0000000400047245 */ /* 0x004fe20000201400 */
[----:B------:R-:W-:Y:S06]  /*85f0*/  BRA `(.L_x_4061) ;  /* 0x0000000c00387947 */ /* 0x000fec0003800000 */
.L_x_4062:
[----:B------:R-:W2:Y:S01]  /*8600*/  LDG.E.U16 R4, desc[UR36][R6.64] ;  /* 0x0000002406047981 */ /* 0x000ea2000c1e1500 */
[----:B------:R-:W-:Y:S01]  /*8610*/  MOV R5, RZ ;  /* 0x000000ff00057202 */ /* 0x000fe20000000f00 */
[----:B--2---:R-:W4:Y:S01]  /*8620*/  I2F.S16 R4, R4 ;  /* 0x0000000400047306 */ /* 0x004f220000101400 */
[----:B------:R-:W-:Y:S05]  /*8630*/  BRA `(.L_x_4061) ;  /* 0x0000000c00287947 */ /* 0x000fea0003800000 */
.L_x_4057:
        /* <DEDUP_REMOVED lines=9> */
.L_x_4065:
[----:B------:R-:W2:Y:S01]  /*86d0*/  LDG.E.U16 R4, desc[UR36][R6.64] ;  /* 0x0000002406047981 */ /* 0x000ea2000c1e1500 */
[----:B------:R-:W-:Y:S02]  /*86e0*/  HFMA2 R5, -RZ, RZ, 0, 0 ;  /* 0x00000000ff057431 */ /* 0x000fe400000001ff */
[----:B--2---:R-:W-:Y:S01]  /*86f0*/  HADD2.F32 R4, -RZ, R4.H0_H0 ;  /* 0x20000004ff047230 */ /* 0x004fe20000004100 */
[----:B------:R-:W-:Y:S06]  /*8700*/  BRA `(.L_x_4061) ;  /* 0x0000000800f47947 */ /* 0x000fec0003800000 */
.L_x_4064:
        /* <DEDUP_REMOVED lines=8> */
.L_x_4067:
[----:B------:R-:W2:Y:S02]  /*8790*/  LDG.E R5, desc[UR36][R6.64] ;  /* 0x0000002406057981 */ /* 0x000ea4000c1e1900 */
[--C-:B--2---:R-:W-:Y:S02]  /*87a0*/  HADD2.F32 R4, -RZ, R5.reuse.H0_H0 ;  /* 0x20000005ff047230 */ /* 0x104fe40000004100 */
[----:B------:R-:W-:Y:S01]  /*87b0*/  HADD2.F32 R5, -RZ, R5.H1_H1 ;  /* 0x30000005ff057230 */ /* 0x000fe20000004100 */
[----:B------:R-:W-:Y:S06]  /*87c0*/  BRA `(.L_x_4061) ;  /* 0x0000000800c47947 */ /* 0x000fec0003800000 */
.L_x_4066:
        /* <DEDUP_REMOVED lines=8> */
.L_x_4056:
        /* <DEDUP_REMOVED lines=11> */
[----:B------:R-:W-:Y:S01]  /*8900*/  FSEL R4, RZ, 1, !P0 ;  /* 0x3f800000ff047808 */ /* 0x000fe20004000000 */
[----:B------:R-:W-:Y:S08]  /*8910*/  BRA `(.L_x_4061) ;  /* 0x0000000800707947 */ /* 0x000ff00003800000 */
.L_x_4070:
        /* <DEDUP_REMOVED lines=10> */
.L_x_4069:
        /* <DEDUP_REMOVED lines=20> */
[----:B------:R-:W-:Y:S02]  /*8b00*/  VIADD R6, R5, 0x3c000000 ;  /* 0x3c00000005067836 */ /* 0x000fe40000000000 */
[----:B------:R-:W-:-:S03]  /*8b10*/  HFMA2 R5, -RZ, RZ, 0, 0 ;  /* 0x00000000ff057431 */ /* 0x000fc600000001ff */
[----:B------:R-:W-:-:S04]  /*8b20*/  LOP3.LUT R3, R6, 0x7f800000, R3, 0xf8, !PT ;  /* 0x7f80000006037812 */ /* 0x000fc800078ef803 */
[----:B------:R-:W-:-:S04]  /*8b30*/  SEL R3, R3, RZ, P0 ;  /* 0x000000ff03037207 */ /* 0x000fc80000000000 */
[----:B------:R-:W-:Y:S01]  /*8b40*/  LOP3.LUT R4, R3, 0x80000000, R4, 0xf8, !PT ;  /* 0x8000000003047812 */ /* 0x000fe200078ef804 */
[----:B------:R-:W-:Y:S06]  /*8b50*/  BRA `(.L_x_4061) ;  /* 0x0000000400e07947 */ /* 0x000fec0003800000 */
.L_x_4072:
[----:B------:R-:W2:Y:S01]  /*8b60*/  LDG.E.U8 R4, desc[UR36][R6.64] ;  /* 0x0000002406047981 */ /* 0x000ea2000c1e1100 */
[----:B------:R-:W-:Y:S01]  /*8b70*/  MOV R5, RZ ;  /* 0x000000ff00057202 */ /* 0x000fe20000000f00 */
[C---:B--2---:R-:W-:Y:S01]  /*8b80*/  IMAD.SHL.U32 R0, R4.reuse, 0x2000000, RZ ;  /* 0x0200000004007824 */ /* 0x044fe200078e00ff */
[----:B------:R-:W-:-:S04]  /*8b90*/  SHF.L.U32 R4, R4, 0x8, RZ ;  /* 0x0000000804047819 */ /* 0x000fc800000006ff */
        /* <DEDUP_REMOVED lines=10> */
.L_x_4071:
[----:B------:R-:W2:Y:S01]  /*8c40*/  LDG.E.U16 R4, desc[UR36][R6.64] ;  /* 0x0000002406047981 */ /* 0x000ea2000c1e1500 */
[----:B------:R-:W-:Y:S01]  /*8c50*/  IMAD.MOV.U32 R5, RZ, RZ, RZ ;  /* 0x000000ffff057224 */ /* 0x000fe200078e00ff */
[----:B--2---:R-:W-:Y:S01]  /*8c60*/  SHF.L.U32 R4, R4, 0x10, RZ ;  /* 0x0000001004047819 */ /* 0x004fe200000006ff */
[----:B------:R-:W-:Y:S06]  /*8c70*/  BRA `(.L_x_4061) ;  /* 0x0000000400987947 */ /* 0x000fec0003800000 */
.L_x_4068:
        /* <DEDUP_REMOVED lines=12> */
.L_x_4075:
        /* <DEDUP_REMOVED lines=20> */
.L_x_4077:
[----:B------:R-:W-:Y:S05]  /*8e80*/  BSYNC.RECONVERGENT B0 ;  /* 0x0000000000007941 */ /* 0x000fea0003800200 */
.L_x_4076:
[----:B------:R-:W-:Y:S01]  /*8e90*/  IMAD.SHL.U32 R0, R0, 0x100000, RZ ;  /* 0x0010000000007824 */ /* 0x000fe200078e00ff */
[----:B------:R-:W-:-:S04]  /*8ea0*/  LEA R3, R3, 0x3b800000, 0x17 ;  /* 0x3b80000003037811 */ /* 0x000fc800078eb8ff */
[----:B------:R-:W-:Y:S01]  /*8eb0*/  LOP3.LUT R4, R3, R0, R9, 0xfe, !PT ;  /* 0x0000000003047212 */ /* 0x000fe200078efe09 */
[----:B------:R-:W-:Y:S06]  /*8ec0*/  BRA `(.L_x_4061) ;  /* 0x0000000400047947 */ /* 0x000fec0003800000 */
.L_x_4074:
        /* <DEDUP_REMOVED lines=20> */
.L_x_4079:
[----:B------:R-:W-:Y:S05]  /*9010*/  BSYNC.RECONVERGENT B0 ;  /* 0x0000000000007941 */ /* 0x000fea0003800200 */
.L_x_4078:
[----:B------:R-:W-:Y:S01]  /*9020*/  IMAD.SHL.U32 R0, R0, 0x200000, RZ ;  /* 0x0020000000007824 */ /* 0x000fe200078e00ff */
[----:B------:R-:W-:-:S04]  /*9030*/  LEA R3, R3, 0x37800000, 0x17 ;  /* 0x3780000003037811 */ /* 0x000fc800078eb8ff */
[----:B------:R-:W-:Y:S01]  /*9040*/  LOP3.LUT R4, R3, R0, R9, 0xfe, !PT ;  /* 0x0000000003047212 */ /* 0x000fe200078efe09 */
[----:B------:R-:W-:Y:S06]  /*9050*/  BRA `(.L_x_4061) ;  /* 0x0000000000a07947 */ /* 0x000fec0003800000 */
.L_x_4073:
        /* <DEDUP_REMOVED lines=12> */
[----:B------:R-:W-:Y:S01]  /*9120*/  @!P0 MOV R4, 0x7f800001 ;  /* 0x7f80000100048802 */ /* 0x000fe20000000f00 */
[----:B------:R-:W-:Y:S01]  /*9130*/  @P0 IMAD.SHL.U32 R4, R6, 0x800000, RZ ;  /* 0x0080000006040824 */ /* 0x000fe200078e00ff */
[----:B------:R-:W-:Y:S06]  /*9140*/  BRA `(.L_x_4061) ;  /* 0x0000000000647947 */ /* 0x000fec0003800000 */
.L_x_4060:
        /* <DEDUP_REMOVED lines=16> */
.L_x_4082:
[----:B------:R-:W-:Y:S01]  /*9250*/  CS2R R4, SRZ ;  /* 0x0000000000047805 */ /* 0x000fe2000001ff00 */
[----:B------:R-:W-:Y:S06]  /*9260*/  BRA `(.L_x_4061) ;  /* 0x00000000001c7947 */ /* 0x000fec0003800000 */
.L_x_4081:
[----:B------:R-:W2:Y:S01]  /*9270*/  LDG.E.64 R6, desc[UR36][R6.64] ;  /* 0x0000002406067981 */ /* 0x000ea2000c1e1b00 */
[----:B------:R-:W-:Y:S01]  /*9280*/  IMAD.MOV.U32 R5, RZ, RZ, RZ ;  /* 0x000000ffff057224 */ /* 0x000fe200078e00ff */
[----:B--2---:R0:W1:Y:S01]  /*9290*/  I2F.U64 R4, R6 ;  /* 0x0000000600047312 */ /* 0x0040620000301000 */
[----:B------:R-:W-:Y:S05]  /*92a0*/  BRA `(.L_x_4061) ;  /* 0x00000000000c7947 */ /* 0x000fea0003800000 */
.L_x_4080:
[----:B------:R-:W2:Y:S01]  /*92b0*/  LDG.E R4, desc[UR36][R6.64] ;  /* 0x0000002406047981 */ /* 0x000ea2000c1e1900 */
[----:B------:R-:W-:Y:S01]  /*92c0*/  HFMA2 R5, -RZ, RZ, 0, 0 ;  /* 0x00000000ff057431 */ /* 0x000fe200000001ff */
[----:B--2---:R-:W-:-:S07]  /*92d0*/  I2FP.F32.U32 R4, R4 ;  /* 0x0000000400047245 */ /* 0x004fce0000201000 */
.L_x_4061:
[----:B------:R-:W-:Y:S05]  /*92e0*/  BSYNC.RECONVERGENT B7 ;  /* 0x0000000000077941 */ /* 0x000fea0003800200 */
.L_x_4055:
        /* <DEDUP_REMOVED lines=33> */
.L_x_4084:
[----:B------:R-:W-:Y:S05]  /*9500*/  BSYNC.RECONVERGENT B1 ;  /* 0x0000000000017941 */ /* 0x000fea0003800200 */
.L_x_4083:
        /* <DEDUP_REMOVED lines=14> */
[----:B------:R-:W-:-:S03]  /*95f0*/  HFMA2 R9, -RZ, RZ, 1.857421875, -1409 ;  /* 0x3f6ee581ff097431 */ /* 0x000fc600000001ff */
[----:B------:R-:W-:-:S04]  /*9600*/  FFMA.FTZ R0, R0, R7, R7 ;  /* 0x0000000700007223 */ /* 0x000fc80000010007 */
[C---:B------:R-:W-:Y:S01]  /*9610*/  FFMA.FTZ R7, R9.reuse, 1.6832555532455444336, -R0 ;  /* 0x3fd774eb09077823 */ /* 0x040fe20000010800 */
[----:B------:R-:W-:-:S04]  /*9620*/  FSEL R9, R9, 1.8663789033889770508, P4 ;  /* 0x3feee58109097808 */ /* 0x000fc80002000000 */
[----:B------:R-:W-:Y:S01]  /*9630*/  FSEL R6, R7, R0, P4 ;  /* 0x0000000007067208 */ /* 0x000fe20002000000 */
[----:B------:R-:W-:Y:S01]  /*9640*/  @!P4 FADD.FTZ R0, -R0, -RZ ;  /* 0x800000ff0000c221 */ /* 0x000fe20000010100 */
[----:B------:R-:W-:-:S03]  /*9650*/  FADD.FTZ R7, |R16|, |R5| ;  /* 0x4000000510077221 */ /* 0x000fc60000010200 */
[----:B------:R-:W-:Y:S01]  /*9660*/  @!P0 FFMA.FTZ R6, R9, 1.6832555532455444336, R0 ;  /* 0x3fd774eb09068823 */ /* 0x000fe20000010000 */
[----:B------:R-:W-:-:S05]  /*9670*/  IMAD.MOV.U32 R0, RZ, RZ, 0x4016cbe4 ;  /* 0x4016cbe4ff007424 */ /* 0x000fca00078e00ff */
        /* <DEDUP_REMOVED lines=24> */
.L_x_4086:
        /* <DEDUP_REMOVED lines=9> */
[----:B------:R-:W-:Y:S02]  /*9890*/  ISETP.GT.U32.AND P0, PT, R9, 0x7f7fffff, PT ;  /* 0x7f7fffff0900780c */ /* 0x000fe40003f04070 */
        /* <DEDUP_REMOVED lines=8> */
[----:B------:R-:W-:Y:S01]  /*9920*/  FFMA.FTZ R4, R3, -R6, 0.10546888411045074463 ;  /* 0x3dd8001203047423 */ /* 0x000fe20000010806 */
[----:B------:R-:W-:-:S03]  /*9930*/  MOV R6, 0x7f800000 ;  /* 0x7f80000000067802 */ /* 0x000fc60000000f00 */
[----:B------:R-:W-:Y:S02]  /*9940*/  FFMA.FTZ R4, R3, R4, -0.13229703903198242188 ;  /* 0xbe0778e003047423 */ /* 0x000fe40000010004 */
[----:B------:R-:W-:Y:S02]  /*9950*/  FFMA.FTZ R5, R9, R6, +INF ;  /* 0x7f80000009057423 */ /* 0x000fe40000010006 */
        /* <DEDUP_REMOVED lines=11> */
.L_x_4087:
[----:B------:R-:W-:Y:S05]  /*9a10*/  BSYNC.RECONVERGENT B0 ;  /* 0x0000000000007941 */ /* 0x000fea0003800200 */
.L_x_4085:
        /* <DEDUP_REMOVED lines=17> */
.L_x_4091:
[----:B------:R-:W0:Y:S02]  /*9b30*/  F2I.S64.TRUNC R4, R4 ;  /* 0x0000000400047311 */ /* 0x000e24000020d900 */
[----:B0-----:R-:W-:-:S05]  /*9b40*/  MOV R7, R4 ;  /* 0x0000000400077202 */ /* 0x001fca0000000f00 */
[----:B------:R0:W-:Y:S01]  /*9b50*/  STG.E.U8 desc[UR36][R2.64], R7 ;  /* 0x0000000702007986 */ /* 0x0001e2000c101124 */
[----:B------:R-:W-:Y:S05]  /*9b60*/  BRA `(.L_x_4093) ;  /* 0x0000000c00307947 */ /* 0x000fea0003800000 */
.L_x_4090:
        /* <DEDUP_REMOVED lines=9> */
.L_x_4095:
[----:B------:R-:W0:Y:S02]  /*9c00*/  F2I.FTZ.TRUNC.NTZ R5, R4 ;  /* 0x0000000400057305 */ /* 0x000e24000021f100 */
[----:B0-----:R0:W-:Y:S01]  /*9c10*/  STG.E desc[UR36][R2.64], R5 ;  /* 0x0000000502007986 */ /* 0x0011e2000c101924 */
[----:B------:R-:W-:Y:S05]  /*9c20*/  BRA `(.L_x_4093) ;  /* 0x0000000c00007947 */ /* 0x000fea0003800000 */
.L_x_4094:
[----:B------:R-:W0:Y:S02]  /*9c30*/  F2I.FTZ.TRUNC.NTZ R5, R4 ;  /* 0x0000000400057305 */ /* 0x000e24000021f100 */
[----:B0-----:R0:W-:Y:S01]  /*9c40*/  STG.E.U16 desc[UR36][R2.64], R5 ;  /* 0x0000000502007986 */ /* 0x0011e2000c101524 */
[----:B------:R-:W-:Y:S05]  /*9c50*/  BRA `(.L_x_4093) ;  /* 0x0000000800f47947 */ /* 0x000fea0003800000 */
.L_x_4089:
        /* <DEDUP_REMOVED lines=8> */
.L_x_4097:
[----:B------:R-:W-:-:S05]  /*9ce0*/  F2FP.F16.F32.PACK_AB R4, RZ, R4 ;  /* 0x00000004ff04723e */ /* 0x000fca00000000ff */
[----:B------:R0:W-:Y:S01]  /*9cf0*/  STG.E.U16 desc[UR36][R2.64], R4 ;  /* 0x0000000402007986 */ /* 0x0001e2000c101524 */
[----:B------:R-:W-:Y:S05]  /*9d00*/  BRA `(.L_x_4093) ;  /* 0x0000000800c87947 */ /* 0x000fea0003800000 */
.L_x_4096:
        /* <DEDUP_REMOVED lines=9> */
.L_x_4099:
[----:B------:R-:W-:-:S05]  /*9da0*/  F2FP.F16.F32.PACK_AB R7, R7, R4 ;  /* 0x000000040707723e */ /* 0x000fca00000000ff */
[----:B------:R0:W-:Y:S01]  /*9db0*/  STG.E desc[UR36][R2.64], R7 ;  /* 0x0000000702007986 */ /* 0x0001e2000c101924 */
[----:B------:R-:W-:Y:S05]  /*9dc0*/  BRA `(.L_x_4093) ;  /* 0x0000000800987947 */ /* 0x000fea0003800000 */
.L_x_4098:
[----:B------:R-:W-:-:S06]  /*9dd0*/  FMUL.FTZ R4, R4, 1 ;  /* 0x3f80000004047820 */ /* 0x000fcc0000410000 */
[----:B------:R-:W0:Y:S02]  /*9de0*/  F2F.F64.F32 R4, R4 ;  /* 0x0000000400047310 */ /* 0x000e240000201800 */
[----:B0-----:R0:W-:Y:S01]  /*9df0*/  STG.E.64 desc[UR36][R2.64], R4 ;  /* 0x0000000402007986 */ /* 0x0011e2000c101b24 */
[----:B------:R-:W-:Y:S05]  /*9e00*/  BRA `(.L_x_4093) ;  /* 0x0000000800887947 */ /* 0x000fea0003800000 */
.L_x_4088:
        /* <DEDUP_REMOVED lines=13> */
.L_x_4103:
        /* <DEDUP_REMOVED lines=16> */
.L_x_4106:
[----:B------:R-:W-:-:S04]  /*9fe0*/  SHF.R.U32.HI R4, RZ, 0x18, R4 ;  /* 0x00000018ff047819 */ /* 0x000fc80000011604 */
[----:B------:R-:W-:-:S04]  /*9ff0*/  LOP3.LUT R4, R5, 0x80, R4, 0xf8, !PT ;  /* 0x0000008005047812 */ /* 0x000fc800078ef804 */
[----:B------:R-:W-:-:S07]  /*a000*/  PRMT R0, R4, 0x7610, R0 ;  /* 0x0000761004007816 */ /* 0x000fce0000000000 */
.L_x_4105:
[----:B------:R-:W-:Y:S05]  /*a010*/  BSYNC.RECONVERGENT B0 ;  /* 0x0000000000007941 */ /* 0x000fea0003800200 */
.L_x_4104:
[----:B------:R0:W-:Y:S01]  /*a020*/  STG.E.U8 desc[UR36][R2.64], R0 ;  /* 0x0000000002007986 */ /* 0x0001e2000c101124 */
[----:B------:R-:W-:Y:S05]  /*a030*/  BRA `(.L_x_4093) ;  /* 0x0000000400fc7947 */ /* 0x000fea0003800000 */
.L_x_4102:
        /* <DEDUP_REMOVED lines=16> */
.L_x_4109:
[----:B------:R-:W-:-:S04]  /*a140*/  SHF.R.U32.HI R4, RZ, 0x18, R4 ;  /* 0x00000018ff047819 */ /* 0x000fc80000011604 */
[----:B------:R-:W-:-:S04]  /*a150*/  LOP3.LUT R5, R5, 0x80, R4, 0xf8, !PT ;  /* 0x0000008005057812 */ /* 0x000fc800078ef804 */
[----:B------:R-:W-:-:S07]  /*a160*/  PRMT R0, R5, 0x7610, R0 ;  /* 0x0000761005007816 */ /* 0x000fce0000000000 */
.L_x_4108:
[----:B------:R-:W-:Y:S05]  /*a170*/  BSYNC.RECONVERGENT B0 ;  /* 0x0000000000007941 */ /* 0x000fea0003800200 */
.L_x_4107:
[----:B------:R0:W-:Y:S01]  /*a180*/  STG.E.U8 desc[UR36][R2.64], R0 ;  /* 0x0000000002007986 */ /* 0x0001e2000c101124 */
[----:B------:R-:W-:Y:S05]  /*a190*/  BRA `(.L_x_4093) ;  /* 0x0000000400a47947 */ /* 0x000fea0003800000 */
.L_x_4101:
        /* <DEDUP_REMOVED lines=21> */
.L_x_4111:
[----:B------:R-:W0:Y:S02]  /*a2f0*/  F2I.U64.TRUNC R4, R4 ;  /* 0x0000000400047311 */ /* 0x000e24000020d800 */
[----:B0-----:R0:W-:Y:S01]  /*a300*/  STG.E.64 desc[UR36][R2.64], R4 ;  /* 0x0000000402007986 */ /* 0x0011e2000c101b24 */
[----:B------:R-:W-:Y:S05]  /*a310*/  BRA `(.L_x_4093) ;  /* 0x0000000400447947 */ /* 0x000fea0003800000 */
.L_x_4110:
[----:B------:R-:W0:Y:S02]  /*a320*/  F2I.FTZ.U32.TRUNC.NTZ R5, R4 ;  /* 0x0000000400057305 */ /* 0x000e24000021f000 */
[----:B0-----:R0:W-:Y:S01]  /*a330*/  STG.E desc[UR36][R2.64], R5 ;  /* 0x0000000502007986 */ /* 0x0011e2000c101924 */
[----:B------:R-:W-:Y:S05]  /*a340*/  BRA `(.L_x_4093) ;  /* 0x0000000400387947 */ /* 0x000fea0003800000 */
.L_x_4100:
        /* <DEDUP_REMOVED lines=12> */
.L_x_4113:
[----:B------:R-:W-:Y:S01]  /*a410*/  FMUL.FTZ R4, R4, 1 ;  /* 0x3f80000004047820 */ /* 0x000fe20000410000 */
[----:B------:R-:W-:-:S05]  /*a420*/  FMUL.FTZ R7, R7, 1 ;  /* 0x3f80000007077820 */ /* 0x000fca0000410000 */
[----:B------:R-:W-:Y:S08]  /*a430*/  F2F.F64.F32 R4, R4 ;  /* 0x0000000400047310 */ /* 0x000ff00000201800 */
[----:B------:R-:W0:Y:S02]  /*a440*/  F2F.F64.F32 R6, R7 ;  /* 0x0000000700067310 */ /* 0x000e240000201800 */
[----:B0-----:R3:W-:Y:S01]  /*a450*/  STG.E.128 desc[UR36][R2.64], R4 ;  /* 0x0000000402007986 */ /* 0x0017e2000c101d24 */
[----:B------:R-:W-:Y:S05]  /*a460*/  BRA `(.L_x_4093) ;  /* 0x0000000000f07947 */ /* 0x000fea0003800000 */
.L_x_4112:
[----:B------:R-:W-:-:S09]  /*a470*/  UISETP.NE.AND UP0, UPT, UR4, 0xf, UPT ;  /* 0x0000000f0400788c */ /* 0x000fd2000bf05270 */
[----:B------:R-:W-:Y:S05]  /*a480*/  BRA.U !UP0, `(.L_x_4114) ;  /* 0x0000000108e07547 */ /* 0x000fea000b800000 */
[----:B------:R-:W-:-:S09]  /*a490*/  UISETP.NE.AND UP0, UPT, UR4, 0x17, UPT ;  /* 0x000000170400788c */ /* 0x000fd2000bf05270 */
[----:B------:R-:W-:Y:S05]  /*a4a0*/  BRA.U !UP0, `(.L_x_4115) ;  /* 0x00000001088c7547 */ /* 0x000fea000b800000 */
[----:B------:R-:W-:-:S09]  /*a4b0*/  UISETP.NE.AND UP0, UPT, UR4, 0x18, UPT ;  /* 0x000000180400788c */ /* 0x000fd2000bf05270 */
[----:B------:R-:W-:Y:S05]  /*a4c0*/  BRA.U !UP0, `(.L_x_4116) ;  /* 0x0000000108447547 */ /* 0x000fea000b800000 */
.L_x_4092:
        /* <DEDUP_REMOVED lines=16> */
.L_x_4117:
[----:B------:R-:W-:Y:S05]  /*a5d0*/  BRA `(.L_x_4093) ;  /* 0x0000000000947947 */ /* 0x000fea0003800000 */
.L_x_4116:
        /* <DEDUP_REMOVED lines=12> */
.L_x_4119:
[----:B------:R-:W-:Y:S05]  /*a6a0*/  BSYNC.RECONVERGENT B0 ;  /* 0x0000000000007941 */ /* 0x000fea0003800200 */
.L_x_4118:
[----:B------:R-:W-:-:S05]  /*a6b0*/  LOP3.LUT R5, R0, 0x80, R7, 0xf8, !PT ;  /* 0x0000008000057812 */ /* 0x000fca00078ef807 */
[----:B------:R2:W-:Y:S01]  /*a6c0*/  STG.E.U8 desc[UR36][R2.64], R5 ;  /* 0x0000000502007986 */ /* 0x0005e2000c101124 */
[----:B------:R-:W-:Y:S05]  /*a6d0*/  BRA `(.L_x_4093) ;  /* 0x0000000000547947 */ /* 0x000fea0003800000 */
.L_x_4115:
        /* <DEDUP_REMOVED lines=11> */
.L_x_4121:
[----:B------:R-:W-:Y:S01]  /*a790*/  HFMA2 R0, -RZ, RZ, 0, 7.569789886474609375e-06 ;  /* 0x0000007fff007431 */ /* 0x000fe200000001ff */
[----:B------:R-:W-:-:S04]  /*a7a0*/  ISETP.GT.U32.AND P0, PT, R6, 0x7f800000, PT ;  /* 0x7f8000000600780c */ /* 0x000fc80003f04070 */
[----:B------:R-:W-:-:S09]  /*a7b0*/  SEL R0, R0, 0x7c, P0 ;  /* 0x0000007c00007807 */ /* 0x000fd20000000000 */
.L_x_4122:
[----:B------:R-:W-:Y:S05]  /*a7c0*/  BSYNC.RECONVERGENT B0 ;  /* 0x0000000000007941 */ /* 0x000fea0003800200 */
.L_x_4120:
[----:B------:R-:W-:-:S04]  /*a7d0*/  SHF.R.U32.HI R5, RZ, 0x18, R4 ;  /* 0x00000018ff057819 */ /* 0x000fc80000011604 */
[----:B------:R-:W-:-:S05]  /*a7e0*/  LOP3.LUT R5, R0, 0x80, R5, 0xf8, !PT ;  /* 0x0000008000057812 */ /* 0x000fca00078ef805 */
[----:B------:R1:W-:Y:S01]  /*a7f0*/  STG.E.U8 desc[UR36][R2.64], R5 ;  /* 0x0000000502007986 */ /* 0x0003e2000c101124 */
[----:B------:R-:W-:Y:S05]  /*a800*/  BRA `(.L_x_4093) ;  /* 0x0000000000087947 */ /* 0x000fea0003800000 */
.L_x_4114:
[----:B------:R-:W-:-:S05]  /*a810*/  F2FP.BF16.F32.PACK_AB R4, RZ, R4 ;  /* 0x00000004ff04723e */ /* 0x000fca00000010ff */
[----:B------:R0:W-:Y:S02]  /*a820*/  STG.E.U16 desc[UR36][R2.64], R4 ;  /* 0x0000000402007986 */ /* 0x0001e4000c101524 */
.L_x_4093:
[----:B------:R-:W-:-:S07]  /*a830*/  VIADD R17, R17, 0x80 ;  /* 0x0000008011117836 */ /* 0x000fce0000000000 */
.L_x_4053:
[----:B------:R-:W-:Y:S05]  /*a840*/  BSYNC.RECONVERGENT B6 ;  /* 0x0000000000067941 */ /* 0x000fea0003800200 */
.L_x_4052:
[----:B------:R-:W5:Y:S02]  /*a850*/  LDCU UR4, c[0x0][0x380] ;  /* 0x00007000ff0477ac */ /* 0x000f640008000800 */
[----:B-----5:R-:W-:-:S13]  /*a860*/  ISETP.GE.AND P0, PT, R17, UR4, PT ;  /* 0x0000000411007c0c */ /* 0x020fda000bf06270 */
[----:B------:R-:W-:Y:S05]  /*a870*/  @P0 EXIT ;  /* 0x000000000000094d */ /* 0x000fea0003800000 */
[----:B------:R-:W5:Y:S01]  /*a880*/  LDCU UR4, c[0x0][0x388] ;  /* 0x00007100ff0477ac */ /* 0x000f620008000800 */
[----:B012---:R-:W-:Y:S01]  /*a890*/  MOV R0, RZ ;  /* 0x000000ff00007202 */ /* 0x007fe20000000f00 */
[----:B------:R-:W-:Y:S01]  /*a8a0*/  IMAD.MOV.U32 R16, RZ, RZ, RZ ;  /* 0x000000ffff107224 */ /* 0x000fe200078e00ff */
[----:B-----5:R-:W-:-:S09]  /*a8b0*/  UISETP.NE.AND UP0, UPT, UR4, URZ, UPT ;  /* 0x000000ff0400728c */ /* 0x020fd2000bf05270 */
[----:B------:R-:W-:Y:S05]  /*a8c0*/  BRA.U !UP0, `(.L_x_4123) ;  /* 0x0000001108a87547 */ /* 0x000fea000b800000 */
[----:B------:R-:W3:Y:S01]  /*a8d0*/  LDCU.64 UR4, c[0x0][0x390] ;  /* 0x00007200ff0477ac */ /* 0x000ee20008000a00 */
[----:B------:R-:W-:Y:S01]  /*a8e0*/  HFMA2 R16, -RZ, RZ, 0, 0 ;  /* 0x00000000ff107431 */ /* 0x000fe200000001ff */
[----:B------:R-:W0:Y:S01]  /*a8f0*/  LDCU UR6, c[0x0][0x38c] ;  /* 0x00007180ff0677ac */ /* 0x000e220008000800 */
[----:B------:R-:W1:Y:S01]  /*a900*/  LDCU.64 UR8, c[0x0][0x4b8] ;  /* 0x00009700ff0877ac */ /* 0x000e620008000a00 */
[----:B------:R-:W-:Y:S02]  /*a910*/  UISETP.NE.AND UP0, UPT, UR40, URZ, UPT ;  /* 0x000000ff2800728c */ /* 0x000fe4000bf05270 */
[----:B---34-:R-:W-:-:S05]  /*a920*/  IMAD.HI.U32 R2, R17, UR4, R16 ;  /* 0x0000000411027c27 */ /* 0x018fca000f8e0010 */
        /* <DEDUP_REMOVED lines=292> */
.L_x_4123:
[----:B------:R-:W3:Y:S01]  /*bb70*/  LDCU.128 UR8, c[0x0][0x580] ;  /* 0x0000b000ff0877ac */ /* 0x000ee20008000c00 */
[----:B------:R-:W-:Y:S01]  /*bb80*/  BSSY.RECONVERGENT B6, `(.L_x_4124) ;  /* 0x00000f3000067945 */ /* 0x000fe20003800200 */
[----:B------:R-:W-:-:S04]  /*bb90*/  UPRMT UR4, UR41, 0x9910, URZ ;  /* 0x0000991029047896 */ /* 0x000fc800080000ff */
[----:B------:R-:W-:Y:S01]  /*bba0*/  UISETP.GT.AND UP0, UPT, UR4, 0x9, UPT ;  /* 0x000000090400788c */ /* 0x000fe2000bf04270 */
[----:B---34-:R-:W-:Y:S02]  /*bbb0*/  IADD3 R4, P1, PT, R0, UR10, RZ ;  /* 0x0000000a00047c10 */ /* 0x018fe4000ff3e0ff */
        /* <DEDUP_REMOVED lines=16> */
.L_x_4128:
[----:B------:R-:W2:Y:S01]  /*bcc0*/  LDG.E.U8 R2, desc[UR36][R4.64] ;  /* 0x0000002404027981 */ /* 0x000ea2000c1e1100 */
[----:B------:R-:W-:Y:S01]  /*bcd0*/  IMAD.MOV.U32 R3, RZ, RZ, RZ ;  /* 0x000000ffff037224 */ /* 0x000fe200078e00ff */
[----:B--2---:R-:W-:Y:S01]  /*bce0*/  I2FP.F32.U32 R2, R2 ;  /* 0x0000000200027245 */ /* 0x004fe20000201000 */
[----:B------:R-:W-:Y:S06]  /*bcf0*/  BRA `(.L_x_4130) ;  /* 0x0000000c006c7947 */ /* 0x000fec0003800000 */
.L_x_4127:
        /* <DEDUP_REMOVED lines=8> */
[----:B--2---:R4:W0:Y:S01]  /*bd80*/  I2F.S64 R2, R4 ;  /* 0x0000000400027312 */ /* 0x0048220000301400 */
[----:B------:R-:W-:Y:S05]  /*bd90*/  BRA `(.L_x_4130) ;  /* 0x0000000c00447947 */ /* 0x000fea0003800000 */
.L_x_4132:
[----:B------:R-:W2:Y:S01]  /*bda0*/  LDG.E R2, desc[UR36][R4.64] ;  /* 0x0000002404027981 */ /* 0x000ea2000c1e1900 */
[----:B------:R-:W-:Y:S01]  /*bdb0*/  IMAD.MOV.U32 R3, RZ, RZ, RZ ;  /* 0x000000ffff037224 */ /* 0x000fe200078e00ff */
[----:B--2---:R-:W-:Y:S01]  /*bdc0*/  I2FP.F32.S32 R2, R2 ;  /* 0x0000000200027245 */ /* 0x004fe20000201400 */
[----:B------:R-:W-:Y:S06]  /*bdd0*/  BRA `(.L_x_4130) ;  /* 0x0000000c00347947 */ /* 0x000fec0003800000 */
.L_x_4131:
[----:B------:R-:W2:Y:S01]  /*bde0*/  LDG.E.U16 R2, desc[UR36][R4.64] ;  /* 0x0000002404027981 */ /* 0x000ea2000c1e1500 */
[----:B------:R-:W-:Y:S01]  /*bdf0*/  MOV R3, RZ ;  /* 0x000000ff00037202 */ /* 0x000fe20000000f00 */
[----:B--2---:R-:W0:Y:S01]  /*be00*/  I2F.S16 R2, R2 ;  /* 0x0000000200027306 */ /* 0x004e220000101400 */
[----:B------:R-:W-:Y:S05]  /*be10*/  BRA `(.L_x_4130) ;  /* 0x0000000c00247947 */ /* 0x000fea0003800000 */
.L_x_4126:
        /* <DEDUP_REMOVED lines=9> */
.L_x_4134:
[----:B------:R-:W2:Y:S01]  /*beb0*/  LDG.E.U16 R2, desc[UR36][R4.64] ;  /* 0x0000002404027981 */ /* 0x000ea2000c1e1500 */
[----:B------:R-:W-:Y:S02]  /*bec0*/  HFMA2 R3, -RZ, RZ, 0, 0 ;  /* 0x00000000ff037431 */ /* 0x000fe400000001ff */
[----:B--2---:R-:W-:Y:S01]  /*bed0*/  HADD2.F32 R2, -RZ, R2.H0_H0 ;  /* 0x20000002ff027230 */ /* 0x004fe20000004100 */
[----:B------:R-:W-:Y:S06]  /*bee0*/  BRA `(.L_x_4130) ;  /* 0x0000000800f07947 */ /* 0x000fec0003800000 */
.L_x_4133:
        /* <DEDUP_REMOVED lines=8> */
.L_x_4136:
[----:B------:R-:W2:Y:S02]  /*bf70*/  LDG.E R3, desc[UR36][R4.64] ;  /* 0x0000002404037981 */ /* 0x000ea4000c1e1900 */
[--C-:B--2---:R-:W-:Y:S02]  /*bf80*/  HADD2.F32 R2, -RZ, R3.reuse.H0_H0 ;  /* 0x20000003ff027230 */ /* 0x104fe40000004100 */
[----:B------:R-:W-:Y:S01]  /*bf90*/  HADD2.F32 R3, -RZ, R3.H1_H1 ;  /* 0x30000003ff037230 */ /* 0x000fe20000004100 */
[----:B------:R-:W-:Y:S06]  /*bfa0*/  BRA `(.L_x_4130) ;  /* 0x0000000800c07947 */ /* 0x000fec0003800000 */
.L_x_4135:
        /* <DEDUP_REMOVED lines=8> */
.L_x_4125:
        /* <DEDUP_REMOVED lines=13> */
.L_x_4139:
        /* <DEDUP_REMOVED lines=10> */
.L_x_4138:
        /* <DEDUP_REMOVED lines=22> */
[----:B------:R-:W-:Y:S01]  /*c300*/  SEL R5, R3, RZ, P0 ;  /* 0x000000ff03057207 */ /* 0x000fe20000000000 */
[----:B------:R-:W-:-:S03]  /*c310*/  HFMA2 R3, -RZ, RZ, 0, 0 ;  /* 0x00000000ff037431 */ /* 0x000fc600000001ff */
[----:B------:R-:W-:Y:S01]  /*c320*/  LOP3.LUT R2, R5, 0x80000000, R2, 0xf8, !PT ;  /* 0x8000000005027812 */ /* 0x000fe200078ef802 */
[----:B------:R-:W-:Y:S06]  /*c330*/  BRA `(.L_x_4130) ;  /* 0x0000000400dc7947 */ /* 0x000fec0003800000 */
.L_x_4141:
[----:B------:R-:W2:Y:S02]  /*c340*/  LDG.E.U8 R3, desc[UR36][R4.64] ;  /* 0x0000002404037981 */ /* 0x000ea4000c1e1100 */
[C---:B--2---:R-:W-:Y:S01]  /*c350*/  IMAD.SHL.U32 R0, R3.reuse, 0x2000000, RZ ;  /* 0x0200000003007824 */ /* 0x044fe200078e00ff */
[----:B------:R-:W-:-:S04]  /*c360*/  SHF.L.U32 R3, R3, 0x8, RZ ;  /* 0x0000000803037819 */ /* 0x000fc800000006ff */
[----:B------:R-:W-:Y:S02]  /*c370*/  ISETP.GE.U32.AND P0, PT, R0, 0x8000000, PT ;  /* 0x080000000000780c */ /* 0x000fe40003f06070 */
[----:B------:R-:W-:-:S11]  /*c380*/  PRMT R7, R3, 0x9910, RZ ;  /* 0x0000991003077816 */ /* 0x000fd600000000ff */
[----:B------:R-:W-:Y:S01]  /*c390*/  @!P0 LOP3.LUT R2, R3, 0x7f00, RZ, 0xc0, !PT ;  /* 0x00007f0003028812 */ /* 0x000fe200078ec0ff */
[----:B------:R-:W-:Y:S01]  /*c3a0*/  IMAD.MOV.U32 R3, RZ, RZ, RZ ;  /* 0x000000ffff037224 */ /* 0x000fe200078e00ff */
[----:B------:R-:W-:Y:S02]  /*c3b0*/  @P0 LEA.HI R0, R0, 0x70000000, RZ, 0x1c ;  /* 0x7000000000000811 */ /* 0x000fe400078fe0ff */
[----:B------:R-:W-:-:S03]  /*c3c0*/  @!P0 LOP3.LUT R2, R2, 0x3f000000, RZ, 0xfc, !PT ;  /* 0x3f00000002028812 */ /* 0x000fc600078efcff */
[----:B------:R-:W-:Y:S02]  /*c3d0*/  @P0 FMUL.FTZ R0, R0, 1.9259299443872358531e-34 ;  /* 0x0780000000000820 */ /* 0x000fe40000410000 */
[----:B------:R-:W-:-:S05]  /*c3e0*/  @!P0 FADD.FTZ R0, R2, -0.5 ;  /* 0xbf00000002008421 */ /* 0x000fca0000010000 */
[----:B------:R-:W-:Y:S01]  /*c3f0*/  LOP3.LUT R2, R0, 0x80000000, R7, 0xf8, !PT ;  /* 0x8000000000027812 */ /* 0x000fe200078ef807 */
[----:B------:R-:W-:Y:S06]  /*c400*/  BRA `(.L_x_4130) ;  /* 0x0000000400a87947 */ /* 0x000fec0003800000 */
.L_x_4140:
[----:B------:R-:W2:Y:S01]  /*c410*/  LDG.E.U16 R2, desc[UR36][R4.64] ;  /* 0x0000002404027981 */ /* 0x000ea2000c1e1500 */
[----:B------:R-:W-:Y:S01]  /*c420*/  MOV R3, RZ ;  /* 0x000000ff00037202 */ /* 0x000fe20000000f00 */
[----:B--2---:R-:W-:Y:S01]  /*c430*/  IMAD.U32 R2, R2, 0x10000, RZ ;  /* 0x0001000002027824 */ /* 0x004fe200078e00ff */
[----:B------:R-:W-:Y:S06]  /*c440*/  BRA `(.L_x_4130) ;  /* 0x0000000400987947 */ /* 0x000fec0003800000 */
.L_x_4137:
        /* <DEDUP_REMOVED lines=9> */
[----:B------:R-:W-:Y:S01]  /*c4e0*/  HFMA2 R3, -RZ, RZ, 0, 0 ;  /* 0x00000000ff037431 */ /* 0x000fe200000001ff */
[----:B--2---:R-:W-:Y:S01]  /*c4f0*/  I2FP.F32.U32 R2, R2 ;  /* 0x0000000200027245 */ /* 0x004fe20000201000 */
[----:B------:R-:W-:Y:S06]  /*c500*/  BRA `(.L_x_4130) ;  /* 0x0000000400687947 */ /* 0x000fec0003800000 */
.L_x_4144:
        /* <DEDUP_REMOVED lines=20> */
.L_x_4146:
[----:B------:R-:W-:Y:S05]  /*c650*/  BSYNC.RECONVERGENT B0 ;  /* 0x0000000000007941 */ /* 0x000fea0003800200 */
.L_x_4145:
[----:B------:R-:W-:Y:S02]  /*c660*/  SHF.L.U32 R0, R0, 0x14, RZ ;  /* 0x0000001400007819 */ /* 0x000fe400000006ff */
[----:B------:R-:W-:-:S04]  /*c670*/  LEA R2, R2, 0x3b800000, 0x17 ;  /* 0x3b80000002027811 */ /* 0x000fc800078eb8ff */
[----:B------:R-:W-:Y:S01]  /*c680*/  LOP3.LUT R2, R2, R0, R9, 0xfe, !PT ;  /* 0x0000000002027212 */ /* 0x000fe200078efe09 */
[----:B------:R-:W-:Y:S06]  /*c690*/  BRA `(.L_x_4130) ;  /* 0x0000000400047947 */ /* 0x000fec0003800000 */
.L_x_4143:
        /* <DEDUP_REMOVED lines=20> */
.L_x_4148:
[----:B------:R-:W-:Y:S05]  /*c7e0*/  BSYNC.RECONVERGENT B0 ;  /* 0x0000000000007941 */ /* 0x000fea0003800200 */
.L_x_4147:
[----:B------:R-:W-:Y:S02]  /*c7f0*/  SHF.L.U32 R0, R0, 0x15, RZ ;  /* 0x0000001500007819 */ /* 0x000fe400000006ff */
[----:B------:R-:W-:-:S04]  /*c800*/  LEA R2, R2, 0x37800000, 0x17 ;  /* 0x3780000002027811 */ /* 0x000fc800078eb8ff */
[----:B------:R-:W-:Y:S01]  /*c810*/  LOP3.LUT R2, R2, R0, R9, 0xfe, !PT ;  /* 0x0000000002027212 */ /* 0x000fe200078efe09 */
[----:B------:R-:W-:Y:S06]  /*c820*/  BRA `(.L_x_4130) ;  /* 0x0000000000a07947 */ /* 0x000fec0003800000 */
.L_x_4142:
[----:B------:R-:W-:-:S09]  /*c830*/  UISETP.NE.AND UP0, UPT, UR4, 0x1c, UPT ;  /* 0x0000001c0400788c */ /* 0x000fd2000bf05270 */
[----:B------:R-:W-:Y:S05]  /*c840*/  BRA.U !UP0, `(.L_x_4149) ;  /* 0x00000001088c7547 */ /* 0x000fea000b800000 */
[----:B------:R-:W-:-:S09]  /*c850*/  UISETP.NE.AND UP0, UPT, UR4, 0x1d, UPT ;  /* 0x0000001d0400788c */ /* 0x000fd2000bf05270 */
[----:B------:R-:W-:Y:S05]  /*c860*/  BRA.U !UP0, `(.L_x_4150) ;  /* 0x0000000108747547 */ /* 0x000fea000b800000 */
[----:B------:R-:W-:-:S09]  /*c870*/  UISETP.NE.AND UP0, UPT, UR4, 0x2c, UPT ;  /* 0x0000002c0400788c */ /* 0x000fd2000bf05270 */
[----:B------:R-:W-:Y:S05]  /*c880*/  BRA.U UP0, `(.L_x_4129) ;  /* 0x0000000100247547 */ /* 0x000fea000b800000 */
[----:B------:R-:W2:Y:S01]  /*c890*/  LDG.E.U8 R4, desc[UR36][R4.64] ;  /* 0x0000002404047981 */ /* 0x000ea2000c1e1100 */
[----:B------:R-:W-:Y:S01]  /*c8a0*/  IMAD.MOV.U32 R3, RZ, RZ, RZ ;  /* 0x000000ffff037224 */ /* 0x000fe200078e00ff */
[----:B------:R-:W-:Y:S02]  /*c8b0*/  MOV R2, 0x400000 ;  /* 0x0040000000027802 */ /* 0x000fe40000000f00 */
[----:B--2---:R-:W-:-:S13]  /*c8c0*/  ISETP.NE.AND P0, PT, R4, RZ, PT ;  /* 0x000000ff0400720c */ /* 0x004fda0003f05270 */
[----:B------:R-:W-:Y:S05]  /*c8d0*/  @!P0 BRA `(.L_x_4130) ;  /* 0x0000000000748947 */ /* 0x000fea0003800000 */
[----:B------:R-:W-:-:S13]  /*c8e0*/  ISETP.NE.AND P0, PT, R4, 0xff, PT ;  /* 0x000000ff0400780c */ /* 0x000fda0003f05270 */
[----:B------:R-:W-:Y:S01]  /*c8f0*/  @!P0 IMAD.MOV.U32 R2, RZ, RZ, 0x7f800001 ;  /* 0x7f800001ff028424 */ /* 0x000fe200078e00ff */
[----:B------:R-:W-:Y:S01]  /*c900*/  @P0 SHF.L.U32 R2, R4, 0x17, RZ ;  /* 0x0000001704020819 */ /* 0x000fe200000006ff */
[----:B------:R-:W-:Y:S06]  /*c910*/  BRA `(.L_x_4130) ;  /* 0x0000000000647947 */ /* 0x000fec0003800000 */
.L_x_4129:
        /* <DEDUP_REMOVED lines=16> */
.L_x_4151:
[----:B------:R-:W-:Y:S01]  /*ca20*/  CS2R R2, SRZ ;  /* 0x0000000000027805 */ /* 0x000fe2000001ff00 */
[----:B------:R-:W-:Y:S06]  /*ca30*/  BRA `(.L_x_4130) ;  /* 0x00000000001c7947 */ /* 0x000fec0003800000 */
.L_x_4150:
[----:B------:R-:W2:Y:S01]  /*ca40*/  LDG.E.64 R4, desc[UR36][R4.64] ;  /* 0x0000002404047981 */ /* 0x000ea2000c1e1b00 */
[----:B------:R-:W-:Y:S01]  /*ca50*/  MOV R3, RZ ;  /* 0x000000ff00037202 */ /* 0x000fe20000000f00 */
[----:B--2---:R0:W1:Y:S01]  /*ca60*/  I2F.U64 R2, R4 ;  /* 0x0000000400027312 */ /* 0x0040620000301000 */
[----:B------:R-:W-:Y:S05]  /*ca70*/  BRA `(.L_x_4130) ;  /* 0x00000000000c7947 */ /* 0x000fea0003800000 */
.L_x_4149:
[----:B------:R-:W2:Y:S01]  /*ca80*/  LDG.E R2, desc[UR36][R4.64] ;  /* 0x0000002404027981 */ /* 0x000ea2000c1e1900 */
[----:B------:R-:W-:Y:S01]  /*ca90*/  IMAD.MOV.U32 R3, RZ, RZ, RZ ;  /* 0x000000ffff037224 */ /* 0x000fe200078e00ff */
[----:B--2---:R-:W-:-:S07]  /*caa0*/  I2FP.F32.U32 R2, R2 ;  /* 0x0000000200027245 */ /* 0x004fce0000201000 */
.L_x_4130:
[----:B------:R-:W-:Y:S05]  /*cab0*/  BSYNC.RECONVERGENT B6 ;  /* 0x0000000000067941 */ /* 0x000fea0003800200 */
.L_x_4124:
[C---:B01---5:R-:W-:Y:S01]  /*cac0*/  FADD.FTZ R0, |R2|.reuse, -RZ ;  /* 0x800000ff02007221 */ /* 0x063fe20000010200 */
[C---:B------:R-:W-:Y:S01]  /*cad0*/  FADD.FTZ R19, |R3|.reuse, -RZ ;  /* 0x800000ff03137221 */ /* 0x040fe20000010200 */
[----:B------:R-:W-:Y:S01]  /*cae0*/  FADD.FTZ R14, R2, 1 ;  /* 0x3f800000020e7421 */ /* 0x000fe20000010000 */
[----:B------:R-:W-:Y:S03]  /*caf0*/  BSSY.RECONVERGENT B1, `(.L_x_4152) ;  /* 0x000001e000017945 */ /* 0x000fe60003800200 */
[----:B--234-:R-:W-:Y:S01]  /*cb00*/  VIMNMX R5, PT, PT, R0, R19, !PT ;  /* 0x0000001300057248 */ /* 0x01cfe20007fe0100 */
        /* <DEDUP_REMOVED lines=28> */
.L_x_4153:
[----:B------:R-:W-:Y:S05]  /*ccd0*/  BSYNC.RECONVERGENT B1 ;  /* 0x0000000000017941 */ /* 0x000fea0003800200 */
.L_x_4152:
[----:B------:R-:W-:Y:S02]  /*cce0*/  HFMA2 R9, -RZ, RZ, 0.89990234375, 10328 ;  /* 0x3b33710bff097431 */ /* 0x000fe400000001ff */
[----:B------:R-:W-:Y:S01]  /*ccf0*/  FMUL.FTZ R0, R7, R7 ;  /* 0x0000000707007220 */ /* 0x000fe20000410000 */
[C---:B------:R-:W-:Y:S01]  /*cd00*/  ISETP.GE.AND P0, PT, R14.reuse, RZ, PT ;  /* 0x000000ff0e00720c */ /* 0x040fe20003f06270 */
[----:B------:R-:W-:Y:S01]  /*cd10*/  BSSY.RECONVERGENT B0, `(.L_x_4154) ;  /* 0x000004d000007945 */ /* 0x000fe20003800200 */
[C---:B------:R-:W-:Y:S01]  /*cd20*/  FSETP.NEU.FTZ.AND P2, PT, |R14|.reuse, |R3|, PT ;  /* 0x400000030e00720b */ /* 0x040fe20003f5d200 */
[----:B------:R-:W-:Y:S01]  /*cd30*/  FADD.FTZ R14, |R14|, |R3| ;  /* 0x400000030e0e7221 */ /* 0x000fe20000010200 */
        /* <DEDUP_REMOVED lines=14> */
[----:B------:R-:W-:-:S04]  /*ce20*/  @!P4 FADD.FTZ R0, -R0, -RZ ;  /* 0x800000ff0000c221 */ /* 0x000fc80000010100 */
        /* <DEDUP_REMOVED lines=26> */
.L_x_4155:
        /* <DEDUP_REMOVED lines=15> */
[----:B------:R-:W-:Y:S01]  /*d0c0*/  FFMA.FTZ R3, R3, R4, -1 ;  /* 0xbf80000003037423 */ /* 0x000fe20000010004 */
[----:B------:R-:W-:Y:S02]  /*d0d0*/  IMAD.MOV.U32 R4, RZ, RZ, 0x7f800000 ;  /* 0x7f800000ff047424 */ /* 0x000fe400078e00ff */
[----:B------:R-:W-:Y:S01]  /*d0e0*/  FMUL.FTZ R0, R0, 1.1920928955078125e-07 ;  /* 0x3400000000007820 */ /* 0x000fe20000410000 */
[----:B------:R-:W-:-:S04]  /*d0f0*/  FADD.FTZ R2, R2, R3 ;  /* 0x0000000302027221 */ /* 0x000fc80000010000 */
[----:B------:R-:W-:Y:S01]  /*d100*/  FFMA.FTZ R3, R2, -R7, 0.10546888411045074463 ;  /* 0x3dd8001202037423 */ /* 0x000fe20000010807 */
[----:B------:R-:W-:-:S03]  /*d110*/  FFMA.FTZ R7, R9, R4, +INF ;  /* 0x7f80000009077423 */ /* 0x000fc60000010004 */
        /* <DEDUP_REMOVED lines=12> */
.L_x_4156:
[----:B------:R-:W-:Y:S05]  /*d1e0*/  BSYNC.RECONVERGENT B0 ;  /* 0x0000000000007941 */ /* 0x000fea0003800200 */
.L_x_4154:
[----:B------:R-:W-:-:S04]  /*d1f0*/  UPRMT UR4, UR42, 0x9910, URZ ;  /* 0x000099102a047896 */ /* 0x000fc800080000ff */
[----:B------:R-:W-:-:S09]  /*d200*/  UISETP.GT.AND UP0, UPT, UR4, 0x9, UPT ;  /* 0x000000090400788c */ /* 0x000fd2000bf04270 */
        /* <DEDUP_REMOVED lines=10> */
[----:B0-----:R-:W-:Y:S01]  /*d2b0*/  STG.E.U8 desc[UR36][R16.64], R3 ;  /* 0x0000000310007986 */ /* 0x001fe2000c101124 */
[----:B------:R-:W-:Y:S05]  /*d2c0*/  EXIT ;  /* 0x000000000000794d */ /* 0x000fea0003800000 */
.L_x_4160:
[----:B------:R-:W0:Y:S02]  /*d2d0*/  F2I.S64.TRUNC R2, R2 ;  /* 0x0000000200027311 */ /* 0x000e24000020d900 */
[----:B0-----:R-:W-:-:S05]  /*d2e0*/  MOV R5, R2 ;  /* 0x0000000200057202 */ /* 0x001fca0000000f00 */
[----:B------:R-:W-:Y:S01]  /*d2f0*/  STG.E.U8 desc[UR36][R16.64], R5 ;  /* 0x0000000510007986 */ /* 0x000fe2000c101124 */
[----:B------:R-:W-:Y:S05]  /*d300*/  EXIT ;  /* 0x000000000000794d */ /* 0x000fea0003800000 */
.L_x_4159:
[----:B------:R-:W-:-:S09]  /*d310*/  UISETP.NE.AND UP0, UPT, UR4, 0x2, UPT ;  /* 0x000000020400788c */ /* 0x000fd2000bf05270 */
[----:B------:R-:W-:Y:S05]  /*d320*/  BRA.U !UP0, `(.L_x_4162) ;  /* 0x0000000108287547 */ /* 0x000fea000b800000 */
[----:B------:R-:W-:-:S09]  /*d330*/  UISETP.NE.AND UP0, UPT, UR4, 0x3, UPT ;  /* 0x000000030400788c */ /* 0x000fd2000bf05270 */
[----:B------:R-:W-:Y:S05]  /*d340*/  BRA.U !UP0, `(.L_x_4163) ;  /* 0x0000000108147547 */ /* 0x000fea000b800000 */
[----:B------:R-:W-:-:S09]  /*d350*/  UISETP.NE.AND UP0, UPT, UR4, 0x4, UPT ;  /* 0x000000040400788c */ /* 0x000fd2000bf05270 */
[----:B------:R-:W-:Y:S05]  /*d360*/  BRA.U UP0, `(.L_x_4161) ;  /* 0x0000000900407547 */ /* 0x000fea000b800000 */
[----:B------:R-:W0:Y:S02]  /*d370*/  F2I.S64.TRUNC R2, R2 ;  /* 0x0000000200027311 */ /* 0x000e24000020d900 */
[----:B0-----:R-:W-:Y:S01]  /*d380*/  STG.E.64 desc[UR36][R16.64], R2 ;  /* 0x0000000210007986 */ /* 0x001fe2000c101b24 */
[----:B------:R-:W-:Y:S05]  /*d390*/  EXIT ;  /* 0x000000000000794d */ /* 0x000fea0003800000 */
.L_x_4163:
[----:B------:R-:W0:Y:S02]  /*d3a0*/  F2I.FTZ.TRUNC.NTZ R3, R2 ;  /* 0x0000000200037305 */ /* 0x000e24000021f100 */
[----:B0-----:R-:W-:Y:S01]  /*d3b0*/  STG.E desc[UR36][R16.64], R3 ;  /* 0x0000000310007986 */ /* 0x001fe2000c101924 */
[----:B------:R-:W-:Y:S05]  /*d3c0*/  EXIT ;  /* 0x000000000000794d */ /* 0x000fea0003800000 */
.L_x_4162:
[----:B------:R-:W0:Y:S02]  /*d3d0*/  F2I.FTZ.TRUNC.NTZ R3, R2 ;  /* 0x0000000200037305 */ /* 0x000e24000021f100 */
[----:B0-----:R-:W-:Y:S01]  /*d3e0*/  STG.E.U16 desc[UR36][R16.64], R3 ;  /* 0x0000000310007986 */ /* 0x001fe2000c101524 */
[----:B------:R-:W-:Y:S05]  /*d3f0*/  EXIT ;  /* 0x000000000000794d */ /* 0x000fea0003800000 */
.L_x_4158:
[----:B------:R-:W-:-:S09]  /*d400*/  UISETP.GT.AND UP0, UPT, UR4, 0x6, UPT ;  /* 0x000000060400788c */ /* 0x000fd2000bf04270 */
[----:B------:R-:W-:Y:S05]  /*d410*/  BRA.U UP0, `(.L_x_4164) ;  /* 0x0000000100247547 */ /* 0x000fea000b800000 */
[----:B------:R-:W-:-:S09]  /*d420*/  UISETP.NE.AND UP0, UPT, UR4, 0x5, UPT ;  /* 0x000000050400788c */ /* 0x000fd2000bf05270 */
[----:B------:R-:W-:Y:S05]  /*d430*/  BRA.U !UP0, `(.L_x_4165) ;  /* 0x0000000108107547 */ /* 0x000fea000b800000 */
[----:B------:R-:W-:-:S09]  /*d440*/  UISETP.NE.AND UP0, UPT, UR4, 0x6, UPT ;  /* 0x000000060400788c */ /* 0x000fd2000bf05270 */
[----:B------:R-:W-:Y:S05]  /*d450*/  BRA.U UP0, `(.L_x_4161) ;  /* 0x0000000900047547 */ /* 0x000fea000b800000 */
[----:B------:R-:W-:Y:S01]  /*d460*/  STG.E desc[UR36][R16.64], R2 ;  /* 0x0000000210007986 */ /* 0x000fe2000c101924 */
[----:B------:R-:W-:Y:S05]  /*d470*/  EXIT ;  /* 0x000000000000794d */ /* 0x000fea0003800000 */
.L_x_4165:
[----:B------:R-:W-:-:S05]  /*d480*/  F2FP.F16.F32.PACK_AB R2, RZ, R2 ;  /* 0x00000002ff02723e */ /* 0x000fca00000000ff */
[----:B------:R-:W-:Y:S01]  /*d490*/  STG.E.U16 desc[UR36][R16.64], R2 ;  /* 0x0000000210007986 */ /* 0x000fe2000c101524 */
[----:B------:R-:W-:Y:S05]  /*d4a0*/  EXIT ;  /* 0x000000000000794d */ /* 0x000fea0003800000 */
.L_x_4164:
[----:B------:R-:W-:-:S09]  /*d4b0*/  UISETP.NE.AND UP0, UPT, UR4, 0x7, UPT ;  /* 0x000000070400788c */ /* 0x000fd2000bf05270 */
[----:B------:R-:W-:Y:S05]  /*d4c0*/  BRA.U !UP0, `(.L_x_4166) ;  /* 0x0000000108287547 */ /* 0x000fea000b800000 */
[----:B------:R-:W-:-:S09]  /*d4d0*/  UISETP.NE.AND UP0, UPT, UR4, 0x8, UPT ;  /* 0x000000080400788c */ /* 0x000fd2000bf05270 */
[----:B------:R-:W-:Y:S05]  /*d4e0*/  BRA.U !UP0, `(.L_x_4167) ;  /* 0x0000000108147547 */ /* 0x000fea000b800000 */
[----:B------:R-:W-:-:S09]  /*d4f0*/  UISETP.NE.AND UP0, UPT, UR4, 0x9, UPT ;  /* 0x000000090400788c */ /* 0x000fd2000bf05270 */
[----:B------:R-:W-:Y:S05]  /*d500*/  BRA.U UP0, `(.L_x_4161) ;  /* 0x0000000500d87547 */ /* 0x000fea000b800000 */
[----:B------:R-:W-:-:S05]  /*d510*/  IMAD.MOV.U32 R4, RZ, RZ, R2 ;  /* 0x000000ffff047224 */ /* 0x000fca00078e0002 */
[----:B------:R-:W-:Y:S01]  /*d520*/  STG.E.64 desc[UR36][R16.64], R4 ;  /* 0x0000000410007986 */ /* 0x000fe2000c101b24 */
[----:B------:R-:W-:Y:S05]  /*d530*/  EXIT ;  /* 0x000000000000794d */ /* 0x000fea0003800000 */
.L_x_4167:
[----:B------:R-:W-:-:S05]  /*d540*/  F2FP.F16.F32.PACK_AB R5, R5, R2 ;  /* 0x000000020505723e */ /* 0x000fca00000000ff */
[----:B------:R-:W-:Y:S01]  /*d550*/  STG.E desc[UR36][R16.64], R5 ;  /* 0x0000000510007986 */ /* 0x000fe2000c101924 */
[----:B------:R-:W-:Y:S05]  /*d560*/  EXIT ;  /* 0x000000000000794d */ /* 0x000fea0003800000 */
.L_x_4166:
[----:B------:R-:W-:-:S06]  /*d570*/  FMUL.FTZ R2, R2, 1 ;  /* 0x3f80000002027820 */ /* 0x000fcc0000410000 */
[----:B------:R-:W0:Y:S02]  /*d580*/  F2F.F64.F32 R2, R2 ;  /* 0x0000000200027310 */ /* 0x000e240000201800 */
[----:B0-----:R-:W-:Y:S01]  /*d590*/  STG.E.64 desc[UR36][R16.64], R2 ;  /* 0x0000000210007986 */ /* 0x001fe2000c101b24 */
[----:B------:R-:W-:Y:S05]  /*d5a0*/  EXIT ;  /* 0x000000000000794d */ /* 0x000fea0003800000 */
.L_x_4157:
        /* <DEDUP_REMOVED lines=11> */
[----:B0-----:R-:W-:Y:S01]  /*d660*/  STG.E.U16 desc[UR36][R16.64], R3 ;  /* 0x0000000310007986 */ /* 0x001fe2000c101524 */
[----:B------:R-:W-:Y:S05]  /*d670*/  EXIT ;  /* 0x000000000000794d */ /* 0x000fea0003800000 */
.L_x_4171:
        /* <DEDUP_REMOVED lines=16> */
.L_x_4174:
[----:B------:R-:W-:-:S04]  /*d780*/  SHF.R.U32.HI R2, RZ, 0x18, R2 ;  /* 0x00000018ff027819 */ /* 0x000fc80000011602 */
[----:B------:R-:W-:-:S04]  /*d790*/  LOP3.LUT R2, R3, 0x80, R2, 0xf8, !PT ;  /* 0x0000008003027812 */ /* 0x000fc800078ef802 */
[----:B------:R-:W-:-:S07]  /*d7a0*/  PRMT R8, R2, 0x7610, R8 ;  /* 0x0000761002087816 */ /* 0x000fce0000000008 */
.L_x_4173:
[----:B------:R-:W-:Y:S05]  /*d7b0*/  BSYNC.RECONVERGENT B0 ;  /* 0x0000000000007941 */ /* 0x000fea0003800200 */
.L_x_4172:
[----:B------:R-:W-:Y:S01]  /*d7c0*/  STG.E.U8 desc[UR36][R16.64], R8 ;  /* 0x0000000810007986 */ /* 0x000fe2000c101124 */
[----:B------:R-:W-:Y:S05]  /*d7d0*/  EXIT ;  /* 0x000000000000794d */ /* 0x000fea0003800000 */
.L_x_4170:
        /* <DEDUP_REMOVED lines=16> */
.L_x_4177:
[----:B------:R-:W-:-:S04]  /*d8e0*/  SHF.R.U32.HI R2, RZ, 0x18, R2 ;  /* 0x00000018ff027819 */ /* 0x000fc80000011602 */
[----:B------:R-:W-:-:S04]  /*d8f0*/  LOP3.LUT R3, R3, 0x80, R2, 0xf8, !PT ;  /* 0x0000008003037812 */ /* 0x000fc800078ef802 */
[----:B------:R-:W-:-:S07]  /*d900*/  PRMT R8, R3, 0x7610, R8 ;  /* 0x0000761003087816 */ /* 0x000fce0000000008 */
.L_x_4176:
[----:B------:R-:W-:Y:S05]  /*d910*/  BSYNC.RECONVERGENT B0 ;  /* 0x0000000000007941 */ /* 0x000fea0003800200 */
.L_x_4175:
[----:B------:R-:W-:Y:S01]  /*d920*/  STG.E.U8 desc[UR36][R16.64], R8 ;  /* 0x0000000810007986 */ /* 0x000fe2000c101124 */
[----:B------:R-:W-:Y:S05]  /*d930*/  EXIT ;  /* 0x000000000000794d */ /* 0x000fea0003800000 */
.L_x_4169:
        /* <DEDUP_REMOVED lines=21> */
.L_x_4179:
[----:B------:R-:W0:Y:S02]  /*da90*/  F2I.U64.TRUNC R2, R2 ;  /* 0x0000000200027311 */ /* 0x000e24000020d800 */
[----:B0-----:R-:W-:Y:S01]  /*daa0*/  STG.E.64 desc[UR36][R16.64], R2 ;  /* 0x0000000210007986 */ /* 0x001fe2000c101b24 */
[----:B------:R-:W-:Y:S05]  /*dab0*/  EXIT ;  /* 0x000000000000794d */ /* 0x000fea0003800000 */
.L_x_4178:
[----:B------:R-:W0:Y:S02]  /*dac0*/  F2I.FTZ.U32.TRUNC.NTZ R3, R2 ;  /* 0x0000000200037305 */ /* 0x000e24000021f000 */
[----:B0-----:R-:W-:Y:S01]  /*dad0*/  STG.E desc[UR36][R16.64], R3 ;  /* 0x0000000310007986 */ /* 0x001fe2000c101924 */
[----:B------:R-:W-:Y:S05]  /*dae0*/  EXIT ;  /* 0x000000000000794d */ /* 0x000fea0003800000 */
.L_x_4168:
        /* <DEDUP_REMOVED lines=10> */
[----:B------:R-:W-:Y:S01]  /*db90*/  STG.E.U8 desc[UR36][R16.64], R3 ;  /* 0x0000000310007986 */ /* 0x000fe2000c101124 */
[----:B------:R-:W-:Y:S05]  /*dba0*/  EXIT ;  /* 0x000000000000794d */ /* 0x000fea0003800000 */
.L_x_4181:
[----:B------:R-:W-:Y:S01]  /*dbb0*/  FMUL.FTZ R8, R2, 1 ;  /* 0x3f80000002087820 */ /* 0x000fe20000410000 */
[----:B------:R-:W-:-:S05]  /*dbc0*/  FMUL.FTZ R10, R5, 1 ;  /* 0x3f800000050a7820 */ /* 0x000fca0000410000 */
[----:B------:R-:W-:Y:S08]  /*dbd0*/  F2F.F64.F32 R8, R8 ;  /* 0x0000000800087310 */ /* 0x000ff00000201800 */
[----:B------:R-:W0:Y:S02]  /*dbe0*/  F2F.F64.F32 R10, R10 ;  /* 0x0000000a000a7310 */ /* 0x000e240000201800 */
[----:B0-----:R-:W-:Y:S01]  /*dbf0*/  STG.E.128 desc[UR36][R16.64], R8 ;  /* 0x0000000810007986 */ /* 0x001fe2000c101d24 */
[----:B------:R-:W-:Y:S05]  /*dc00*/  EXIT ;  /* 0x000000000000794d */ /* 0x000fea0003800000 */
.L_x_4180:
[----:B------:R-:W-:-:S09]  /*dc10*/  UISETP.NE.AND UP0, UPT, UR4, 0xf, UPT ;  /* 0x0000000f0400788c */ /* 0x000fd2000bf05270 */
[----:B------:R-:W-:Y:S05]  /*dc20*/  BRA.U !UP0, `(.L_x_4182) ;  /* 0x0000000108e07547 */ /* 0x000fea000b800000 */
[----:B------:R-:W-:-:S09]  /*dc30*/  UISETP.NE.AND UP0, UPT, UR4, 0x17, UPT ;  /* 0x000000170400788c */ /* 0x000fd2000bf05270 */
[----:B------:R-:W-:Y:S05]  /*dc40*/  BRA.U !UP0, `(.L_x_4183) ;  /* 0x00000001088c7547 */ /* 0x000fea000b800000 */
[----:B------:R-:W-:-:S09]  /*dc50*/  UISETP.NE.AND UP0, UPT, UR4, 0x18, UPT ;  /* 0x000000180400788c */ /* 0x000fd2000bf05270 */
[----:B------:R-:W-:Y:S05]  /*dc60*/  BRA.U !UP0, `(.L_x_4184) ;  /* 0x0000000108447547 */ /* 0x000fea000b800000 */
.L_x_4161:
        /* <DEDUP_REMOVED lines=16> */
.L_x_4185:
[----:B------:R-:W-:Y:S05]  /*dd70*/  EXIT ;  /* 0x000000000000794d */ /* 0x000fea0003800000 */
.L_x_4184:
        /* <DEDUP_REMOVED lines=12> */
.L_x_4187:
[----:B------:R-:W-:Y:S05]  /*de40*/  BSYNC.RECONVERGENT B0 ;  /* 0x0000000000007941 */ /* 0x000fea0003800200 */
.L_x_4186:
[----:B------:R-:W-:-:S05]  /*de50*/  LOP3.LUT R3, R0, 0x80, R5, 0xf8, !PT ;  /* 0x0000008000037812 */ /* 0x000fca00078ef805 */
[----:B------:R-:W-:Y:S01]  /*de60*/  STG.E.U8 desc[UR36][R16.64], R3 ;  /* 0x0000000310007986 */ /* 0x000fe2000c101124 */
[----:B------:R-:W-:Y:S05]  /*de70*/  EXIT ;  /* 0x000000000000794d */ /* 0x000fea0003800000 */
.L_x_4183:
        /* <DEDUP_REMOVED lines=11> */
.L_x_4189:
[----:B------:R-:W-:Y:S01]  /*df30*/  HFMA2 R0, -RZ, RZ, 0, 7.569789886474609375e-06 ;  /* 0x0000007fff007431 */ /* 0x000fe200000001ff */
[----:B------:R-:W-:-:S04]  /*df40*/  ISETP.GT.U32.AND P0, PT, R4, 0x7f800000, PT ;  /* 0x7f8000000400780c */ /* 0x000fc80003f04070 */
[----:B------:R-:W-:-:S09]  /*df50*/  SEL R0, R0, 0x7c, P0 ;  /* 0x0000007c00007807 */ /* 0x000fd20000000000 */
.L_x_4190:
[----:B------:R-:W-:Y:S05]  /*df60*/  BSYNC.RECONVERGENT B0 ;  /* 0x0000000000007941 */ /* 0x000fea0003800200 */
.L_x_4188:
[----:B------:R-:W-:-:S04]  /*df70*/  SHF.R.U32.HI R3, RZ, 0x18, R2 ;  /* 0x00000018ff037819 */ /* 0x000fc80000011602 */
[----:B------:R-:W-:-:S05]  /*df80*/  LOP3.LUT R3, R0, 0x80, R3, 0xf8, !PT ;  /* 0x0000008000037812 */ /* 0x000fca00078ef803 */
[----:B------:R-:W-:Y:S01]  /*df90*/  STG.E.U8 desc[UR36][R16.64], R3 ;  /* 0x0000000310007986 */ /* 0x000fe2000c101124 */
[----:B------:R-:W-:Y:S05]  /*dfa0*/  EXIT ;  /* 0x000000000000794d */ /* 0x000fea0003800000 */
.L_x_4182:
[----:B------:R-:W-:-:S05]  /*dfb0*/  F2FP.BF16.F32.PACK_AB R2, RZ, R2 ;  /* 0x00000002ff02723e */ /* 0x000fca00000010ff */
[----:B------:R-:W-:Y:S01]  /*dfc0*/  STG.E.U16 desc[UR36][R16.64], R2 ;  /* 0x0000000210007986 */ /* 0x000fe2000c101524 */
[----:B------:R-:W-:Y:S05]  /*dfd0*/  EXIT ;  /* 0x000000000000794d */ /* 0x000fea0003800000 */
        .weak           $__internal_0_$__cuda_sm3x_div_rn_ftz_f32_slowpath
        .type           $__internal_0_$__cuda_sm3x_div_rn_ftz_f32_slowpath,@function
        .size           $__internal_0_$__cuda_sm3x_div_rn_ftz_f32_slowpath,(.L_x_12856 - $__internal_0_$__cuda_sm3x_div_rn_ftz_f32_slowpath)
$__internal_0_$__cuda_sm3x_div_rn_ftz_f32_slowpath:
[----:B------:R-:W-:Y:S01]  /*dfe0*/  SHF.R.U32.HI R7, RZ, 0x17, R9 ;  /* 0x00000017ff077819 */ /* 0x000fe20000011609 */
[----:B------:R-:W-:Y:S01]  /*dff0*/  BSSY.RECONVERGENT B0, `(.L_x_4191) ;  /* 0x0000048000007945 */ /* 0x000fe20003800200 */
[----:B------:R-:W-:-:S03]  /*e000*/  SHF.R.U32.HI R8, RZ, 0x17, R0 ;  /* 0x00000017ff087819 */ /* 0x000fc60000011600 */
[----:B------:R-:W-:Y:S01]  /*e010*/  BSSY.RELIABLE B2, `(.L_x_4192) ;  /* 0x000001e000027945 */ /* 0x000fe20003800100 */
[----:B------:R-:W-:Y:S02]  /*e020*/  LOP3.LUT R7, R7, 0xff, RZ, 0xc0, !PT ;  /* 0x000000ff07077812 */ /* 0x000fe400078ec0ff */
[----:B------:R-:W-:-:S03]  /*e030*/  LOP3.LUT R8, R8, 0xff, RZ, 0xc0, !PT ;  /* 0x000000ff08087812 */ /* 0x000fc600078ec0ff */
[----:B------:R-:W-:Y:S01]  /*e040*/  VIADD R10, R7, 0xffffffff ;  /* 0xffffffff070a7836 */ /* 0x000fe20000000000 */
[----:B------:R-:W-:-:S04]  /*e050*/  IADD3 R11, PT, PT, R8, -0x1, RZ ;  /* 0xffffffff080b7810 */ /* 0x000fc80007ffe0ff */
[----:B------:R-:W-:-:S04]  /*e060*/  ISETP.GT.U32.AND P0, PT, R10, 0xfd, PT ;  /* 0x000000fd0a00780c */ /* 0x000fc80003f04070 */
[----:B------:R-:W-:-:S13]  /*e070*/  ISETP.GT.U32.OR P0, PT, R11, 0xfd, P0 ;  /* 0x000000fd0b00780c */ /* 0x000fda0000704470 */
[----:B------:R-:W-:Y:S05]  /*e080*/  @!P0 BRA `(.L_x_4193) ;  /* 0x0000000000588947 */ /* 0x000fea0003800000 */
[----:B------:R-:W-:Y:S02]  /*e090*/  FSETP.GTU.FTZ.AND P0, PT, |R0|, +INF , PT ;  /* 0x7f8000000000780b */ /* 0x000fe40003f1c200 */
[----:B------:R-:W-:-:S04]  /*e0a0*/  FSETP.GTU.FTZ.AND P1, PT, |R9|, +INF , PT ;  /* 0x7f8000000900780b */ /* 0x000fc80003f3c200 */
[----:B------:R-:W-:-:S13]  /*e0b0*/  PLOP3.LUT P0, PT, P0, P1, PT, 0xf8, 0x8f ;  /* 0x00000000008f781c */ /* 0x000fda0000703f70 */
[----:B------:R-:W-:Y:S05]  /*e0c0*/  @P0 BREAK.RELIABLE B2 ;  /* 0x0000000000020942 */ /* 0x000fea0003800100 */
[----:B------:R-:W-:Y:S05]  /*e0d0*/  @P0 BRA `(.L_x_4194) ;  /* 0x0000000000e00947 */ /* 0x000fea0003800000 */
[C---:B------:R-:W-:Y:S02]  /*e0e0*/  FSETP.NEU.FTZ.AND P0, PT, R0.reuse, RZ, PT ;  /* 0x000000ff0000720b */ /* 0x040fe40003f1d000 */
[----:B------:R-:W-:Y:S02]  /*e0f0*/  FSETP.NEU.FTZ.AND P1, PT, R9, RZ, PT ;  /* 0x000000ff0900720b */ /* 0x000fe40003f3d000 */
[----:B------:R-:W-:-:S04]  /*e100*/  FSETP.NEU.FTZ.AND P3, PT, R0, RZ, PT ;  /* 0x000000ff0000720b */ /* 0x000fc80003f7d000 */
[----:B------:R-:W-:-:S07]  /*e110*/  P2R R10, PR, RZ, 0x8 ;  /* 0x00000008ff0a7803 */ /* 0x000fce0000000000 */
[----:B------:R-:W-:Y:S05]  /*e120*/  @!P1 BREAK.RELIABLE !P0, B2 ;  /* 0x0000000000029942 */ /* 0x000fea0004000100 */
[----:B------:R-:W-:Y:S05]  /*e130*/  @!P1 BRA !P0, `(.L_x_4195) ;  /* 0x0000000000c09947 */ /* 0x000fea0004000000 */
[C---:B------:R-:W-:Y:S02]  /*e140*/  FSETP.NEU.FTZ.AND P2, PT, |R0|.reuse, +INF , PT ;  /* 0x7f8000000000780b */ /* 0x040fe40003f5d200 */
[----:B------:R-:W-:Y:S02]  /*e150*/  FSETP.NEU.FTZ.AND P0, PT, |R9|, +INF , PT ;  /* 0x7f8000000900780b */ /* 0x000fe40003f1d200 */
[----:B------:R-:W-:-:S11]  /*e160*/  FSETP.NEU.FTZ.AND P6, PT, |R0|, +INF , PT ;  /* 0x7f8000000000780b */ /* 0x000fd60003fdd200 */
[----:B------:R-:W-:Y:S05]  /*e170*/  @!P0 BREAK.RELIABLE !P2, B2 ;  /* 0x0000000000028942 */ /* 0x000fea0005000100 */
[----:B------:R-:W-:Y:S05]  /*e180*/  @!P0 BRA !P2, `(.L_x_4195) ;  /* 0x0000000000ac8947 */ /* 0x000fea0005000000 */
[----:B------:R-:W-:-:S13]  /*e190*/  PLOP3.LUT P0, PT, P0, P3, PT, 0x2f, 0xf2 ;  /* 0x0000000000f2781c */ /* 0x000fda0000706577 */
[----:B------:R-:W-:Y:S05]  /*e1a0*/  @P0 BREAK.RELIABLE B2 ;  /* 0x0000000000020942 */ /* 0x000fea0003800100 */
[----:B------:R-:W-:Y:S05]  /*e1b0*/  @P0 BRA `(.L_x_4196) ;  /* 0x0000000000980947 */ /* 0x000fea0003800000 */
[----:B------:R-:W-:-:S13]  /*e1c0*/  PLOP3.LUT P6, PT, P6, P1, PT, 0x2f, 0xf2 ;  /* 0x0000000000f2781c */ /* 0x000fda00037c2577 */
[----:B------:R-:W-:Y:S05]  /*e1d0*/  @P6 BREAK.RELIABLE B2 ;  /* 0x0000000000026942 */ /* 0x000fea0003800100 */
[----:B------:R-:W-:Y:S05]  /*e1e0*/  @P6 BRA `(.L_x_4197) ;  /* 0x0000000000806947 */ /* 0x000fea0003800000 */
.L_x_4193:
[----:B------:R-:W-:Y:S05]  /*e1f0*/  BSYNC.RELIABLE B2 ;  /* 0x0000000000027941 */ /* 0x000fea0003800100 */
.L_x_4192:
[----:B------:R-:W-:Y:S01]  /*e200*/  VIADD R7, R7, 0xffffff81 ;  /* 0xffffff8107077836 */ /* 0x000fe20000000000 */
[----:B------:R-:W-:Y:S01]  /*e210*/  IADD3 R8, PT, PT, R8, -0x7f, RZ ;  /* 0xffffff8108087810 */ /* 0x000fe20007ffe0ff */
[----:B------:R-:W-:Y:S02]  /*e220*/  BSSY.RECONVERGENT B2, `(.L_x_4198) ;  /* 0x000001a000027945 */ /* 0x000fe40003800200 */
[----:B------:R-:W-:Y:S02]  /*e230*/  IMAD R15, R7, -0x800000, R9 ;  /* 0xff800000070f7824 */ /* 0x000fe400078e0209 */
[C---:B------:R-:W-:Y:S02]  /*e240*/  IMAD R0, R8.reuse, -0x800000, R0 ;  /* 0xff80000008007824 */ /* 0x040fe400078e0200 */
[----:B------:R-:W0:Y:S01]  /*e250*/  MUFU.RCP R10, R15 ;  /* 0x0000000f000a7308 */ /* 0x000e220000001000 */
[----:B------:R-:W-:Y:S01]  /*e260*/  FADD.FTZ R9, -R15, -RZ ;  /* 0x800000ff0f097221 */ /* 0x000fe20000010100 */
[----:B------:R-:W-:-:S03]  /*e270*/  IMAD.IADD R8, R8, 0x1, -R7 ;  /* 0x0000000108087824 */ /* 0x000fc600078e0a07 */
[----:B0-----:R-:W-:-:S04]  /*e280*/  FFMA R11, R10, R9, 1 ;  /* 0x3f8000000a0b7423 */ /* 0x001fc80000000009 */
[----:B------:R-:W-:-:S04]  /*e290*/  FFMA R11, R10, R11, R10 ;  /* 0x0000000b0a0b7223 */ /* 0x000fc8000000000a */
[----:B------:R-:W-:-:S04]  /*e2a0*/  FFMA R10, R0, R11, RZ ;  /* 0x0000000b000a7223 */ /* 0x000fc800000000ff */
[----:B------:R-:W-:-:S04]  /*e2b0*/  FFMA R12, R9, R10, R0 ;  /* 0x0000000a090c7223 */ /* 0x000fc80000000000 */
[----:B------:R-:W-:-:S04]  /*e2c0*/  FFMA R13, R11, R12, R10 ;  /* 0x0000000c0b0d7223 */ /* 0x000fc8000000000a */
[----:B------:R-:W-:-:S04]  /*e2d0*/  FFMA R0, R9, R13, R0 ;  /* 0x0000000d09007223 */ /* 0x000fc80000000000 */
[----:B------:R-:W-:-:S05]  /*e2e0*/  FFMA.FTZ R11, R11, R0, R13 ;  /* 0x000000000b0b7223 */ /* 0x000fca000001000d */
[----:B------:R-:W-:-:S04]  /*e2f0*/  SHF.R.U32.HI R0, RZ, 0x17, R11 ;  /* 0x00000017ff007819 */ /* 0x000fc8000001160b */
[----:B------:R-:W-:-:S04]  /*e300*/  LOP3.LUT R7, R0, 0xff, RZ, 0xc0, !PT ;  /* 0x000000ff00077812 */ /* 0x000fc800078ec0ff */
[----:B------:R-:W-:-:S05]  /*e310*/  IADD3 R0, PT, PT, R7, R8, RZ ;  /* 0x0000000807007210 */ /* 0x000fca0007ffe0ff */
[----:B------:R-:W-:-:S05]  /*e320*/  VIADD R7, R0, 0xffffffff ;  /* 0xffffffff00077836 */ /* 0x000fca0000000000 */
[----:B------:R-:W-:-:S13]  /*e330*/  ISETP.GE.U32.AND P0, PT, R7, 0xfe, PT ;  /* 0x000000fe0700780c */ /* 0x000fda0003f06070 */
[----:B------:R-:W-:Y:S05]  /*e340*/  @!P0 BRA `(.L_x_4199) ;  /* 0x0000000000188947 */ /* 0x000fea0003800000 */
[----:B------:R-:W-:Y:S02]  /*e350*/  ISETP.GT.AND P0, PT, R0, 0xfe, PT ;  /* 0x000000fe0000780c */ /* 0x000fe40003f04270 */
[----:B------:R-:W-:-:S11]  /*e360*/  LOP3.LUT R8, R11, 0x80000000, RZ, 0xc0, !PT ;  /* 0x800000000b087812 */ /* 0x000fd600078ec0ff */
[----:B------:R-:W-:-:S04]  /*e370*/  @!P0 ISETP.GE.AND P1, PT, R0, 0x1, PT ;  /* 0x000000010000880c */ /* 0x000fc80003f26270 */
[C---:B------:R-:W-:Y:S02]  /*e380*/  @!P0 SEL R11, R8.reuse, R11, !P1 ;  /* 0x0000000b080b8207 */ /* 0x040fe40004800000 */
[----:B------:R-:W-:Y:S01]  /*e390*/  @P0 LOP3.LUT R11, R8, 0x7f800000, RZ, 0xfc, !PT ;  /* 0x7f800000080b0812 */ /* 0x000fe200078efcff */
[----:B------:R-:W-:Y:S06]  /*e3a0*/  BRA `(.L_x_4200) ;  /* 0x0000000000047947 */ /* 0x000fec0003800000 */
.L_x_4199:
[----:B------:R-:W-:-:S07]  /*e3b0*/  LEA R11, R8, R11, 0x17 ;  /* 0x0000000b080b7211 */ /* 0x000fce00078eb8ff */
.L_x_4200:
[----:B------:R-:W-:Y:S05]  /*e3c0*/  BSYNC.RECONVERGENT B2 ;  /* 0x0000000000027941 */ /* 0x000fea0003800200 */
.L_x_4198:
[----:B------:R-:W-:Y:S01]  /*e3d0*/  IMAD.MOV.U32 R0, RZ, RZ, R11 ;  /* 0x000000ffff007224 */ /* 0x000fe200078e000b */
[----:B------:R-:W-:Y:S06]  /*e3e0*/  BRA `(.L_x_4201) ;  /* 0x0000000000207947 */ /* 0x000fec0003800000 */
.L_x_4197:
[----:B------:R-:W-:-:S04]  /*e3f0*/  LOP3.LUT R0, R9, 0x80000000, R0, 0x48, !PT ;  /* 0x8000000009007812 */ /* 0x000fc800078e4800 */
[----:B------:R-:W-:Y:S01]  /*e400*/  LOP3.LUT R0, R0, 0x7f800000, RZ, 0xfc, !PT ;  /* 0x7f80000000007812 */ /* 0x000fe200078efcff */
[----:B------:R-:W-:Y:S06]  /*e410*/  BRA `(.L_x_4201) ;  /* 0x0000000000147947 */ /* 0x000fec0003800000 */
.L_x_4196:
[----:B------:R-:W-:Y:S01]  /*e420*/  LOP3.LUT R0, R9, 0x80000000, R0, 0x48, !PT ;  /* 0x8000000009007812 */ /* 0x000fe200078e4800 */
[----:B------:R-:W-:Y:S06]  /*e430*/  BRA `(.L_x_4201) ;  /* 0x00000000000c7947 */ /* 0x000fec0003800000 */
.L_x_4195:
[----:B------:R-:W0:Y:S01]  /*e440*/  MUFU.RSQ R0, -QNAN ;  /* 0xffc0000000007908 */ /* 0x000e220000001400 */
[----:B------:R-:W-:Y:S05]  /*e450*/  BRA `(.L_x_4201) ;  /* 0x0000000000047947 */ /* 0x000fea0003800000 */
.L_x_4194:
[----:B------:R-:W-:-:S07]  /*e460*/  FADD.FTZ R0, R0, R9 ;  /* 0x0000000900007221 */ /* 0x000fce0000010000 */
.L_x_4201:
[----:B------:R-:W-:Y:S05]  /*e470*/  BSYNC.RECONVERGENT B0 ;  /* 0x0000000000007941 */ /* 0x000fea0003800200 */
.L_x_4191:
[----:B------:R-:W-:-:S04]  /*e480*/  MOV R7, 0x0 ;  /* 0x0000000000077802 */ /* 0x000fc80000000f00 */
[----:B0-----:R-:W-:Y:S05]  /*e490*/  RET.REL.NODEC R6 `(_ZN2at6native18elementwise_kernelILi128ELi4EZNS0_15gpu_kernel_implIZZZNS0_17log1p_kernel_cudaERNS_18TensorIteratorBaseEENKUlvE_clEvENKUlvE2_clEvEUlN3c107complexIfEEE_EEvS4_RKT_EUliE_EEviT1_) ;  /* 0xffffff1806d87950 */ /* 0x001fea0003c3ffff */
.L_x_4202:
        /* <DEDUP_REMOVED lines=14> */
.L_x_12856:


//--------------------- .text._ZN2at6native27unrolled_elementwise_kernelIZZZNS0_17log1p_kernel_cudaERNS_18TensorIteratorBaseEENKUlvE_clEvENKUlvE2_clEvEUlN3c107complexIfEEE_St5arrayIPcLm2EELi4E23TrivialOffsetCalculatorILi1EjESE_NS0_6memory12LoadWithCastILi1EEENSF_13StoreWithCastILi1EEEEEviT_T0_T2_T3_T4_T5_ --------------------------
	.section	.text._ZN2at6native27unrolled_elementwise_kernelIZZZNS0_17log1p_kernel_cudaERNS_18TensorIteratorBaseEENKUlvE_clEvENKUlvE2_clEvEUlN3c107complexIfEEE_St5arrayIPcLm2EELi4E23TrivialOffsetCalculatorILi1EjESE_NS0_6memory12LoadWithCastILi1EEENSF_13StoreWithCastILi1EEEEEviT_T0_T2_T3_T4_T5_,"ax",@progbits
	.align	128
        .global         _ZN2at6native27unrolled_elementwise_kernelIZZZNS0_17log1p_kernel_cudaERNS_18TensorIteratorBaseEENKUlvE_clEvENKUlvE2_clEvEUlN3c107complexIfEEE_St5arrayIPcLm2EELi4E23TrivialOffsetCalculatorILi1EjESE_NS0_6memory12LoadWithCastILi1EEENSF_13StoreWithCastILi1EEEEEviT_T0_T2_T3_T4_T5_
        .type           _ZN2at6native27unrolled_elementwise_kernelIZZZNS0_17log1p_kernel_cudaERNS_18TensorIteratorBaseEENKUlvE_clEvENKUlvE2_clEvEUlN3c107complexIfEEE_St5arrayIPcLm2EELi4E23TrivialOffsetCalculatorILi1EjESE_NS0_6memory12LoadWithCastILi1EEENSF_13StoreWithCastILi1EEEEEviT_T0_T2_T3_T4_T5_,@function
        .size           _ZN2at6native27unrolled_elementwise_kernelIZZZNS0_17log1p_kernel_cudaERNS_18TensorIteratorBaseEENKUlvE_clEvENKUlvE2_clEvEUlN3c107complexIfEEE_St5arrayIPcLm2EELi4E23TrivialOffsetCalculatorILi1EjESE_NS0_6memory12LoadWithCastILi1EEENSF_13StoreWithCastILi1EEEEEviT_T0_T2_T3_T4_T5_,(.L_x_12857 - _ZN2at6native27unrolled_elementwise_kernelIZZZNS0_17log1p_kernel_cudaERNS_18TensorIteratorBaseEENKUlvE_clEvENKUlvE2_clEvEUlN3c107complexIfEEE_St5arrayIPcLm2EELi4E23TrivialOffsetCalculatorILi1EjESE_NS0_6memory12LoadWithCastILi1EEENSF_13StoreWithCastILi1EEEEEviT_T0_T2_T3_T4_T5_)
        .other          _ZN2at6native27unrolled_elementwise_kernelIZZZNS0_17log1p_kernel_cudaERNS_18TensorIteratorBaseEENKUlvE_clEvENKUlvE2_clEvEUlN3c107complexIfEEE_St5arrayIPcLm2EELi4E23TrivialOffsetCalculatorILi1EjESE_NS0_6memory12LoadWithCastILi1EEENSF_13StoreWithCastILi1EEEEEviT_T0_T2_T3_T4_T5_,@"STO_CUDA_ENTRY STV_DEFAULT"
_ZN2at6native27unrolled_elementwise_kernelIZZZNS0_17log1p_kernel_cudaERNS_18TensorIteratorBaseEENKUlvE_clEvENKUlvE2_clEvEUlN3c107complexIfEEE_St5arrayIPcLm2EELi4E23TrivialOffsetCalculatorILi1EjESE_NS0_6memory12LoadWithCastILi1EEENSF_13StoreWithCastILi1EEEEEviT_T0_T2_T3_T4_T5_:
.text._ZN2at6native27unrolled_elementwise_kernelIZZZNS0_17log1p_kernel_cudaERNS_18TensorIteratorBaseEENKUlvE_clEvENKUlvE2_clEvEUlN3c107complexIfEEE_St5arrayIPcLm2EELi4E23TrivialOffsetCalculatorILi1EjESE_NS0_6memory12LoadWithCastILi1EEENSF_13StoreWithCastILi1EEEEEviT_T0_T2_T3_T4_T5_:
        /* <DEDUP_REMOVED lines=32> */
[----:B--2---:R4:W0:Y:S01]  /*0200*/  I2F.S16 R22, R2 ;  /* 0x0000000200167306 */ /* 0x0048220000101400 */
[----:B------:R-:W-:Y:S05]  /*0210*/  BRA `(.L_x_4211) ;  /* 0x0000000c007c7947 */ /* 0x000fea0003800000 */
.L_x_4209:
[----:B------:R-:W2:Y:S01]  /*0220*/  LDG.E.U8 R2, desc[UR36][R2.64] ;  /* 0x0000002402027981 */ /* 0x000ea2000c1e1100 */
[----:B------:R-:W-:Y:S01]  /*0230*/  IMAD.MOV.U32 R23, RZ, RZ, RZ ;  /* 0x000000ffff177224 */ /* 0x000fe200078e00ff */
[----:B--2---:R-:W-:Y:S01]  /*0240*/  I2FP.F32.U32 R22, R2 ;  /* 0x0000000200167245 */ /* 0x004fe20000201000 */
[----:B------:R-:W-:Y:S06]  /*0250*/  BRA `(.L_x_4211) ;  /* 0x0000000c006c7947 */ /* 0x000fec0003800000 */
.L_x_4208:
        /* <DEDUP_REMOVED lines=10> */
.L_x_4213:
[----:B------:R-:W2:Y:S01]  /*0300*/  LDG.E R2, desc[UR36][R2.64] ;  /* 0x0000002402027981 */ /* 0x000ea2000c1e1900 */
[----:B------:R-:W-:Y:S01]  /*0310*/  IMAD.MOV.U32 R23, RZ, RZ, RZ ;  /* 0x000000ffff177224 */ /* 0x000fe200078e00ff */
[----:B--2---:R-:W-:Y:S01]  /*0320*/  I2FP.F32.S32 R22, R2 ;  /* 0x0000000200167245 */ /* 0x004fe20000201400 */
[----:B------:R-:W-:Y:S06]  /*0330*/  BRA `(.L_x_4211) ;  /* 0x0000000c00347947 */ /* 0x000fec0003800000 */
.L_x_4212:
[----:B------:R-:W2:Y:S01]  /*0340*/  LDG.E.U16 R2, desc[UR36][R2.64] ;  /* 0x0000002402027981 */ /* 0x000ea2000c1e1500 */
[----:B------:R-:W-:Y:S01]  /*0350*/  IMAD.MOV.U32 R23, RZ, RZ, RZ ;  /* 0x000000ffff177224 */ /* 0x000fe200078e00ff */
[----:B--2---:R2:W3:Y:S01]  /*0360*/  I2F.S16 R22, R2 ;  /* 0x0000000200167306 */ /* 0x0044e20000101400 */
[----:B------:R-:W-:Y:S05]  /*0370*/  BRA `(.L_x_4211) ;  /* 0x0000000c00247947 */ /* 0x000fea0003800000 */
.L_x_4207:
        /* <DEDUP_REMOVED lines=9> */
.L_x_4215:
[----:B------:R-:W2:Y:S01]  /*0410*/  LDG.E.U16 R2, desc[UR36][R2.64] ;  /* 0x0000002402027981 */ /* 0x000ea2000c1e1500 */
[----:B------:R-:W-:Y:S02]  /*0420*/  IMAD.MOV.U32 R23, RZ, RZ, RZ ;  /* 0x000000ffff177224 */ /* 0x000fe400078e00ff */
[----:B--2---:R-:W-:Y:S01]  /*0430*/  HADD2.F32 R22, -RZ, R2.H0_H0 ;  /* 0x20000002ff167230 */ /* 0x004fe20000004100 */
[----:B------:R-:W-:Y:S06]  /*0440*/  BRA `(.L_x_4211) ;  /* 0x0000000800f07947 */ /* 0x000fec0003800000 */
.L_x_4214:
        /* <DEDUP_REMOVED lines=8> */
.L_x_4217:
[----:B------:R-:W2:Y:S02]  /*04d0*/  LDG.E R2, desc[UR36][R2.64] ;  /* 0x0000002402027981 */ /* 0x000ea4000c1e1900 */
[--C-:B--2---:R-:W-:Y:S02]  /*04e0*/  HADD2.F32 R22, -RZ, R2.reuse.H0_H0 ;  /* 0x20000002ff167230 */ /* 0x104fe40000004100 */
[----:B------:R-:W-:Y:S01]  /*04f0*/  HADD2.F32 R23, -RZ, R2.H1_H1 ;  /* 0x30000002ff177230 */ /* 0x000fe20000004100 */
[----:B------:R-:W-:Y:S06]  /*0500*/  BRA `(.L_x_4211) ;  /* 0x0000000800c07947 */ /* 0x000fec0003800000 */
.L_x_4216:
        /* <DEDUP_REMOVED lines=8> */
.L_x_4206:
        /* <DEDUP_REMOVED lines=13> */
.L_x_4220:
        /* <DEDUP_REMOVED lines=10> */
.L_x_4219:
        /* <DEDUP_REMOVED lines=8> */
[----:B------:R-:W-:Y:S02]  /*0780*/  IMAD.MOV.U32 R23, RZ, RZ, RZ ;  /* 0x000000ffff177224 */ /* 0x000fe400078e00ff */
[----:B--2---:R-:W-:-:S05]  /*0790*/  IMAD.SHL.U32 R22, R22, 0x1000000, RZ ;  /* 0x0100000016167824 */ /* 0x004fca00078e00ff */
[C---:B------:R-:W-:Y:S02]  /*07a0*/  LOP3.LUT R0, R22.reuse, 0x7f000000, RZ, 0xc0, !PT ;  /* 0x7f00000016007812 */ /* 0x040fe400078ec0ff */
[----:B------:R-:W-:Y:S02]  /*07b0*/  LOP3.LUT P0, RZ, R22, 0x7f000000, RZ, 0xc0, !PT ;  /* 0x7f00000016ff7812 */ /* 0x000fe4000780c0ff */
[----:B------:R-:W0:Y:S02]  /*07c0*/  FLO.U32 R4, R0 ;  /* 0x0000000000047300 */ /* 0x000e2400000e0000 */
[----:B0-----:R-:W-:-:S05]  /*07d0*/  IMAD.MOV R4, RZ, RZ, -R4 ;  /* 0x000000ffff047224 */ /* 0x001fca00078e0a04 */
[----:B------:R-:W-:-:S05]  /*07e0*/  VIADDMNMX.U32 R4, R4, R5, 0x4, !PT ;  /* 0x0000000404047446 */ /* 0x000fca0007800005 */
[----:B------:R-:W-:Y:S02]  /*07f0*/  VIADD R5, R4, 0xfffffffc ;  /* 0xfffffffc04057836 */ /* 0x000fe40000000000 */
[----:B------:R-:W-:-:S03]  /*0800*/  VIADD R4, R0, 0x1000000 ;  /* 0x0100000000047836 */ /* 0x000fc60000000000 */
[----:B------:R-:W-:Y:S01]  /*0810*/  SHF.L.U32 R6, R0, R5, RZ ;  /* 0x0000000500067219 */ /* 0x000fe200000006ff */
[----:B------:R-:W-:Y:S01]  /*0820*/  IMAD.SHL.U32 R5, R5, 0x800000, RZ ;  /* 0x0080000005057824 */ /* 0x000fe200078e00ff */
[----:B------:R-:W-:-:S04]  /*0830*/  SHF.R.S32.HI R4, RZ, 0x8, R4 ;  /* 0x00000008ff047819 */ /* 0x000fc80000011404 */
[----:B------:R-:W-:-:S05]  /*0840*/  LEA.HI R5, R6, -R5, RZ, 0x1c ;  /* 0x8000000506057211 */ /* 0x000fca00078fe0ff */
[----:B------:R-:W-:-:S05]  /*0850*/  VIADD R5, R5, 0x3c000000 ;  /* 0x3c00000005057836 */ /* 0x000fca0000000000 */
[----:B------:R-:W-:-:S04]  /*0860*/  LOP3.LUT R4, R5, 0x7f800000, R4, 0xf8, !PT ;  /* 0x7f80000005047812 */ /* 0x000fc800078ef804 */
[----:B------:R-:W-:-:S04]  /*0870*/  SEL R3, R4, RZ, P0 ;  /* 0x000000ff04037207 */ /* 0x000fc80000000000 */
[----:B------:R-:W-:Y:S01]  /*0880*/  LOP3.LUT R22, R3, 0x80000000, R22, 0xf8, !PT ;  /* 0x8000000003167812 */ /* 0x000fe200078ef816 */
[----:B------:R-:W-:Y:S06]  /*0890*/  BRA `(.L_x_4211) ;  /* 0x0000000400dc7947 */ /* 0x000fec0003800000 */
.L_x_4222:
[----:B------:R-:W2:Y:S01]  /*08a0*/  LDG.E.U8 R2, desc[UR36][R2.64] ;  /* 0x0000002402027981 */ /* 0x000ea2000c1e1100 */
[----:B------:R-:W-:Y:S02]  /*08b0*/  IMAD.MOV.U32 R23, RZ, RZ, RZ ;  /* 0x000000ffff177224 */ /* 0x000fe400078e00ff */
        /* <DEDUP_REMOVED lines=11> */
.L_x_4221:
[----:B------:R-:W2:Y:S01]  /*0970*/  LDG.E.U16 R2, desc[UR36][R2.64] ;  /* 0x0000002402027981 */ /* 0x000ea2000c1e1500 */
[----:B------:R-:W-:Y:S02]  /*0980*/  IMAD.MOV.U32 R23, RZ, RZ, RZ ;  /* 0x000000ffff177224 */ /* 0x000fe400078e00ff */
[----:B--2---:R-:W-:Y:S01]  /*0990*/  IMAD.U32 R22, R2, 0x10000, RZ ;  /* 0x0001000002167824 */ /* 0x004fe200078e00ff */
[----:B------:R-:W-:Y:S06]  /*09a0*/  BRA `(.L_x_4211) ;  /* 0x0000000400987947 */ /* 0x000fec0003800000 */
.L_x_4218:
        /* <DEDUP_REMOVED lines=12> */
.L_x_4225:
        /* <DEDUP_REMOVED lines=20> */
.L_x_4227:
[----:B------:R-:W-:Y:S05]  /*0bb0*/  BSYNC.RECONVERGENT B0 ;  /* 0x0000000000007941 */ /* 0x000fea0003800200 */
.L_x_4226:
[----:B------:R-:W-:Y:S01]  /*0bc0*/  IMAD.SHL.U32 R0, R0, 0x100000, RZ ;  /* 0x0010000000007824 */ /* 0x000fe200078e00ff */
[----:B------:R-:W-:-:S04]  /*0bd0*/  LEA R2, R2, 0x3b800000, 0x17 ;  /* 0x3b80000002027811 */ /* 0x000fc800078eb8ff */
[----:B------:R-:W-:Y:S01]  /*0be0*/  LOP3.LUT R22, R2, R0, R7, 0xfe, !PT ;  /* 0x0000000002167212 */ /* 0x000fe200078efe07 */
[----:B------:R-:W-:Y:S06]  /*0bf0*/  BRA `(.L_x_4211) ;  /* 0x0000000400047947 */ /* 0x000fec0003800000 */
.L_x_4224:
        /* <DEDUP_REMOVED lines=20> */
.L_x_4229:
[----:B------:R-:W-:Y:S05]  /*0d40*/  BSYNC.RECONVERGENT B0 ;  /* 0x0000000000007941 */ /* 0x000fea0003800200 */
.L_x_4228:
[----:B------:R-:W-:Y:S01]  /*0d50*/  IMAD.SHL.U32 R0, R0, 0x200000, RZ ;  /* 0x0020000000007824 */ /* 0x000fe200078e00ff */
[----:B------:R-:W-:-:S04]  /*0d60*/  LEA R2, R2, 0x37800000, 0x17 ;  /* 0x3780000002027811 */ /* 0x000fc800078eb8ff */
[----:B------:R-:W-:Y:S01]  /*0d70*/  LOP3.LUT R22, R2, R0, R7, 0xfe, !PT ;  /* 0x0000000002167212 */ /* 0x000fe200078efe07 */
[----:B------:R-:W-:Y:S06]  /*0d80*/  BRA `(.L_x_4211) ;  /* 0x0000000000a07947 */ /* 0x000fec0003800000 */
.L_x_4223:
[----:B------:R-:W-:-:S09]  /*0d90*/  UISETP.NE.AND UP0, UPT, UR4, 0x1c, UPT ;  /* 0x0000001c0400788c */ /* 0x000fd2000bf05270 */
[----:B------:R-:W-:Y:S05]  /*0da0*/  BRA.U !UP0, `(.L_x_4230) ;  /* 0x00000001088c7547 */ /* 0x000fea000b800000 */
[----:B------:R-:W-:-:S09]  /*0db0*/  UISETP.NE.AND UP0, UPT, UR4, 0x1d, UPT ;  /* 0x0000001d0400788c */ /* 0x000fd2000bf05270 */
[----:B------:R-:W-:Y:S05]  /*0dc0*/  BRA.U !UP0, `(.L_x_4231) ;  /* 0x0000000108747547 */ /* 0x000fea000b800000 */
[----:B------:R-:W-:-:S09]  /*0dd0*/  UISETP.NE.AND UP0, UPT, UR4, 0x2c, UPT ;  /* 0x0000002c0400788c */ /* 0x000fd2000bf05270 */
[----:B------:R-:W-:Y:S05]  /*0de0*/  BRA.U !UP0, `(.L_x_4232) ;  /* 0x0000000108487547 */ /* 0x000fea000b800000 */
.L_x_4210:
        /* <DEDUP_REMOVED lines=16> */
.L_x_4233:
[----:B------:R-:W-:Y:S01]  /*0ef0*/  CS2R R22, SRZ ;  /* 0x0000000000167805 */ /* 0x000fe2000001ff00 */
[----:B------:R-:W-:Y:S06]  /*0f00*/  BRA `(.L_x_4211) ;  /* 0x0000000000407947 */ /* 0x000fec0003800000 */
.L_x_4232:
[----:B------:R-:W2:Y:S01]  /*0f10*/  LDG.E.U8 R2, desc[UR36][R2.64] ;  /* 0x0000002402027981 */ /* 0x000ea2000c1e1100 */
[----:B------:R-:W-:Y:S02]  /*0f20*/  IMAD.MOV.U32 R23, RZ, RZ, RZ ;  /* 0x000000ffff177224 */ /* 0x000fe400078e00ff */
[----:B------:R-:W-:Y:S01]  /*0f30*/  IMAD.MOV.U32 R22, RZ, RZ, 0x400000 ;  /* 0x00400000ff167424 */ /* 0x000fe200078e00ff */
[----:B--2---:R-:W-:-:S13]  /*0f40*/  ISETP.NE.AND P0, PT, R2, RZ, PT ;  /* 0x000000ff0200720c */ /* 0x004fda0003f05270 */
[----:B------:R-:W-:Y:S05]  /*0f50*/  @!P0 BRA `(.L_x_4211) ;  /* 0x00000000002c8947 */ /* 0x000fea0003800000 */
[----:B------:R-:W-:-:S13]  /*0f60*/  ISETP.NE.AND P0, PT, R2, 0xff, PT ;  /* 0x000000ff0200780c */ /* 0x000fda0003f05270 */
[----:B------:R-:W-:Y:S02]  /*0f70*/  @!P0 IMAD.MOV.U32 R22, RZ, RZ, 0x7f800001 ;  /* 0x7f800001ff168424 */ /* 0x000fe400078e00ff */
[----:B------:R-:W-:Y:S01]  /*0f80*/  @P0 IMAD.SHL.U32 R22, R2, 0x800000, RZ ;  /* 0x0080000002160824 */ /* 0x000fe200078e00ff */
[----:B------:R-:W-:Y:S06]  /*0f90*/  BRA `(.L_x_4211) ;  /* 0x00000000001c7947 */ /* 0x000fec0003800000 */
.L_x_4231:
[----:B------:R-:W2:Y:S01]  /*0fa0*/  LDG.E.64 R2, desc[UR36][R2.64] ;  /* 0x0000002402027981 */ /* 0x000ea2000c1e1b00 */
[----:B------:R-:W-:Y:S01]  /*0fb0*/  IMAD.MOV.U32 R23, RZ, RZ, RZ ;  /* 0x000000ffff177224 */ /* 0x000fe200078e00ff */
[----:B--2---:R0:W1:Y:S01]  /*0fc0*/  I2F.U64 R22, R2 ;  /* 0x0000000200167312 */ /* 0x0040620000301000 */
[----:B------:R-:W-:Y:S05]  /*0fd0*/  BRA `(.L_x_4211) ;  /* 0x00000000000c7947 */ /* 0x000fea0003800000 */
.L_x_4230:
[----:B------:R-:W2:Y:S01]  /*0fe0*/  LDG.E R2, desc[UR36][R2.64] ;  /* 0x0000002402027981 */ /* 0x000ea2000c1e1900 */
[----:B------:R-:W-:Y:S01]  /*0ff0*/  IMAD.MOV.U32 R23, RZ, RZ, RZ ;  /* 0x000000ffff177224 */ /* 0x000fe200078e00ff */
[----:B--2---:R-:W-:-:S07]  /*1000*/  I2FP.F32.U32 R22, R2 ;  /* 0x0000000200167245 */ /* 0x004fce0000201000 */
.L_x_4211:
[----:B------:R-:W-:Y:S05]  /*1010*/  BSYNC.RECONVERGENT B7 ;  /* 0x0000000000077941 */ /* 0x000fea0003800200 */
.L_x_4205:
[----:B------:R-:W-:-:S07]  /*1020*/  VIADD R27, R26, 0x80 ;  /* 0x000000801a1b7836 */ /* 0x000fce0000000000 */
.L_x_4204:
[----:B------:R-:W-:Y:S05]  /*1030*/  BSYNC.RECONVERGENT B6 ;  /* 0x0000000000067941 */ /* 0x000fea0003800200 */
.L_x_4203:
[----:B------:R-:W-:Y:S01]  /*1040*/  ISETP.GE.AND P0, PT, R27, R28, PT ;  /* 0x0000001c1b00720c */ /* 0x000fe20003f06270 */
[----:B------:R-:W-:Y:S01]  /*1050*/  BSSY.RECONVERGENT B6, `(.L_x_4234) ;  /* 0x00000fa000067945 */ /* 0x000fe20003800200 */
[----:B------:R-:W-:-:S11]  /*1060*/  CS2R R24, SRZ ;  /* 0x0000000000187805 */ /* 0x000fd6000001ff00 */
        /* <DEDUP_REMOVED lines=23> */
.L_x_4240:
[----:B------:R-:W2:Y:S01]  /*11e0*/  LDG.E.U8 R2, desc[UR36][R2.64] ;  /* 0x0000002402027981 */ /* 0x000ea2000c1e1100 */
[----:B------:R-:W-:Y:S01]  /*11f0*/  IMAD.MOV.U32 R25, RZ, RZ, RZ ;  /* 0x000000ffff197224 */ /* 0x000fe200078e00ff */
[----:B--2---:R-:W-:Y:S01]  /*1200*/  I2FP.F32.U32 R24, R2 ;  /* 0x0000000200187245 */ /* 0x004fe20000201000 */
[----:B------:R-:W-:Y:S06]  /*1210*/  BRA `(.L_x_4242) ;  /* 0x0000000c006c7947 */ /* 0x000fec0003800000 */
.L_x_4239:
        /* <DEDUP_REMOVED lines=8> */
[----:B--2---:R0:W2:Y:S01]  /*12a0*/  I2F.S64 R24, R2 ;  /* 0x0000000200187312 */ /* 0x0040a20000301400 */
[----:B------:R-:W-:Y:S05]  /*12b0*/  BRA `(.L_x_4242) ;  /* 0x0000000c00447947 */ /* 0x000fea0003800000 */
.L_x_4244:
[----:B------:R-:W2:Y:S01]  /*12c0*/  LDG.E R2, desc[UR36][R2.64] ;  /* 0x0000002402027981 */ /* 0x000ea2000c1e1900 */
[----:B------:R-:W-:Y:S01]  /*12d0*/  IMAD.MOV.U32 R25, RZ, RZ, RZ ;  /* 0x000000ffff197224 */ /* 0x000fe200078e00ff */
[----:B--2---:R-:W-:Y:S01]  /*12e0*/  I2FP.F32.S32 R24, R2 ;  /* 0x0000000200187245 */ /* 0x004fe20000201400 */
[----:B------:R-:W-:Y:S06]  /*12f0*/  BRA `(.L_x_4242) ;  /* 0x0000000c00347947 */ /* 0x000fec0003800000 */
.L_x_4243:
[----:B------:R-:W2:Y:S01]  /*1300*/  LDG.E.U16 R2, desc[UR36][R2.64] ;  /* 0x0000002402027981 */ /* 0x000ea2000c1e1500 */
[----:B------:R-:W-:Y:S01]  /*1310*/  IMAD.MOV.U32 R25, RZ, RZ, RZ ;  /* 0x000000ffff197224 */ /* 0x000fe200078e00ff */
[----:B--2---:R0:W2:Y:S01]  /*1320*/  I2F.S16 R24, R2 ;  /* 0x0000000200187306 */ /* 0x0040a20000101400 */
[----:B------:R-:W-:Y:S05]  /*1330*/  BRA `(.L_x_4242) ;  /* 0x0000000c00247947 */ /* 0x000fea0003800000 */
.L_x_4238:
        /* <DEDUP_REMOVED lines=9> */
.L_x_4246:
[----:B------:R-:W2:Y:S01]  /*13d0*/  LDG.E.U16 R2, desc[UR36][R2.64] ;  /* 0x0000002402027981 */ /* 0x000ea2000c1e1500 */
[----:B------:R-:W-:Y:S02]  /*13e0*/  IMAD.MOV.U32 R25, RZ, RZ, RZ ;  /* 0x000000ffff197224 */ /* 0x000fe400078e00ff */
[----:B--2---:R-:W-:Y:S01]  /*13f0*/  HADD2.F32 R24, -RZ, R2.H0_H0 ;  /* 0x20000002ff187230 */ /* 0x004fe20000004100 */
[----:B------:R-:W-:Y:S06]  /*1400*/  BRA `(.L_x_4242) ;  /* 0x0000000800f07947 */ /* 0x000fec0003800000 */
.L_x_4245:
        /* <DEDUP_REMOVED lines=8> */
.L_x_4248:
[----:B------:R-:W2:Y:S02]  /*1490*/  LDG.E R2, desc[UR36][R2.64] ;  /* 0x0000002402027981 */ /* 0x000ea4000c1e1900 */
[--C-:B--2---:R-:W-:Y:S02]  /*14a0*/  HADD2.F32 R24, -RZ, R2.reuse.H0_H0 ;  /* 0x20000002ff187230 */ /* 0x104fe40000004100 */
[----:B------:R-:W-:Y:S01]  /*14b0*/  HADD2.F32 R25, -RZ, R2.H1_H1 ;  /* 0x30000002ff197230 */ /* 0x000fe20000004100 */
[----:B------:R-:W-:Y:S06]  /*14c0*/  BRA `(.L_x_4242) ;  /* 0x0000000800c07947 */ /* 0x000fec0003800000 */
.L_x_4247:
        /* <DEDUP_REMOVED lines=8> */
.L_x_4237:
        /* <DEDUP_REMOVED lines=13> */
.L_x_4251:
[----:B------:R-:W2:Y:S01]  /*1620*/  LDG.E.128 R4, desc[UR36][R2.64] ;  /* 0x0000002402047981 */ /* 0x000ea2000c1e1d00 */
[----:B------:R-:W-:Y:S01]  /*1630*/  UMOV UR4, 0xf0000000 ;  /* 0xf000000000047882 */ /* 0x000fe20000000000 */
[----:B------:R-:W-:Y:S01]  /*1640*/  UMOV UR5, 0x380fffff ;  /* 0x380fffff00057882 */ /* 0x000fe20000000000 */
[----:B--2---:R-:W0:Y:S01]  /*1650*/  F2F.F32.F64 R24, R4 ;  /* 0x0000000400187310 */ /* 0x004e220000301000 */
[----:B------:R-:W-:Y:S02]  /*1660*/  DSETP.GEU.AND P0, PT, |R4|, UR4, PT ;  /* 0x0000000404007e2a */ /* 0x000fe4000bf0e200 */
[----:B------:R-:W-:-:S05]  /*1670*/  DSETP.GEU.AND P1, PT, |R6|, UR4, PT ;  /* 0x0000000406007e2a */ /* 0x000fca000bf2e200 */
[----:B------:R-:W2:Y:S07]  /*1680*/  F2F.F32.F64 R25, R6 ;  /* 0x0000000600197310 */ /* 0x000eae0000301000 */
[----:B0-----:R-:W-:Y:S02]  /*1690*/  @!P0 FMUL R24, R24, 1.175494350822287508e-38 ;  /* 0x0080000018188820 */ /* 0x001fe40000400000 */
[----:B--2---:R-:W-:Y:S01]  /*16a0*/  @!P1 FMUL R25, R25, 1.175494350822287508e-38 ;  /* 0x0080000019199820 */ /* 0x004fe20000400000 */
[----:B------:R-:W-:Y:S06]  /*16b0*/  BRA `(.L_x_4242) ;  /* 0x0000000800447947 */ /* 0x000fec0003800000 */
.L_x_4250:
        /* <DEDUP_REMOVED lines=26> */
.L_x_4253:
[----:B------:R-:W2:Y:S01]  /*1860*/  LDG.E.U8 R2, desc[UR36][R2.64] ;  /* 0x0000002402027981 */ /* 0x000ea2000c1e1100 */
[----:B------:R-:W-:Y:S02]  /*1870*/  IMAD.MOV.U32 R25, RZ, RZ, RZ ;  /* 0x000000ffff197224 */ /* 0x000fe400078e00ff */
        /* <DEDUP_REMOVED lines=11> */
.L_x_4252:
[----:B------:R-:W2:Y:S01]  /*1930*/  LDG.E.U16 R2, desc[UR36][R2.64] ;  /* 0x0000002402027981 */ /* 0x000ea2000c1e1500 */
[----:B------:R-:W-:Y:S02]  /*1940*/  IMAD.MOV.U32 R25, RZ, RZ, RZ ;  /* 0x000000ffff197224 */ /* 0x000fe400078e00ff */
[----:B--2---:R-:W-:Y:S01]  /*1950*/  IMAD.U32 R24, R2, 0x10000, RZ ;  /* 0x0001000002187824 */ /* 0x004fe200078e00ff */
[----:B------:R-:W-:Y:S06]  /*1960*/  BRA `(.L_x_4242) ;  /* 0x0000000400987947 */ /* 0x000fec0003800000 */
.L_x_4249:
        /* <DEDUP_REMOVED lines=12> */
.L_x_4256:
        /* <DEDUP_REMOVED lines=20> */
.L_x_4258:
[----:B------:R-:W-:Y:S05]  /*1b70*/  BSYNC.RECONVERGENT B0 ;  /* 0x0000000000007941 */ /* 0x000fea0003800200 */
.L_x_4257:
[----:B------:R-:W-:Y:S01]  /*1b80*/  IMAD.SHL.U32 R0, R0, 0x100000, RZ ;  /* 0x0010000000007824 */ /* 0x000fe200078e00ff */
[----:B------:R-:W-:-:S04]  /*1b90*/  LEA R2, R2, 0x3b800000, 0x17 ;  /* 0x3b80000002027811 */ /* 0x000fc800078eb8ff */
[----:B------:R-:W-:Y:S01]  /*1ba0*/  LOP3.LUT R24, R2, R0, R7, 0xfe, !PT ;  /* 0x0000000002187212 */ /* 0x000fe200078efe07 */
[----:B------:R-:W-:Y:S06]  /*1bb0*/  BRA `(.L_x_4242) ;  /* 0x0000000400047947 */ /* 0x000fec0003800000 */
.L_x_4255:
        /* <DEDUP_REMOVED lines=20> */
.L_x_4260:
[----:B------:R-:W-:Y:S05]  /*1d00*/  BSYNC.RECONVERGENT B0 ;  /* 0x0000000000007941 */ /* 0x000fea0003800200 */
.L_x_4259:
[----:B------:R-:W-:Y:S01]  /*1d10*/  IMAD.SHL.U32 R0, R0, 0x200000, RZ ;  /* 0x0020000000007824 */ /* 0x000fe200078e00ff */
[----:B------:R-:W-:-:S04]  /*1d20*/  LEA R2, R2, 0x37800000, 0x17 ;  /* 0x3780000002027811 */ /* 0x000fc800078eb8ff */
[----:B------:R-:W-:Y:S01]  /*1d30*/  LOP3.LUT R24, R2, R0, R7, 0xfe, !PT ;  /* 0x0000000002187212 */ /* 0x000fe200078efe07 */
[----:B------:R-:W-:Y:S06]  /*1d40*/  BRA `(.L_x_4242) ;  /* 0x0000000000a07947 */ /* 0x000fec0003800000 */
.L_x_4254:
[----:B------:R-:W-:-:S09]  /*1d50*/  UISETP.NE.AND UP0, UPT, UR4, 0x1c, UPT ;  /* 0x0000001c0400788c */ /* 0x000fd2000bf05270 */
[----:B------:R-:W-:Y:S05]  /*1d60*/  BRA.U !UP0, `(.L_x_4261) ;  /* 0x00000001088c7547 */ /* 0x000fea000b800000 */
[----:B------:R-:W-:-:S09]  /*1d70*/  UISETP.NE.AND UP0, UPT, UR4, 0x1d, UPT ;  /* 0x0000001d0400788c */ /* 0x000fd2000bf05270 */
[----:B------:R-:W-:Y:S05]  /*1d80*/  BRA.U !UP0, `(.L_x_4262) ;  /* 0x0000000108747547 */ /* 0x000fea000b800000 */
[----:B------:R-:W-:-:S09]  /*1d90*/  UISETP.NE.AND UP0, UPT, UR4, 0x2c, UPT ;  /* 0x0000002c0400788c */ /* 0x000fd2000bf05270 */
[----:B------:R-:W-:Y:S05]  /*1da0*/  BRA.U UP0, `(.L_x_4241) ;  /* 0x0000000100247547 */ /* 0x000fea000b800000 */
        /* <DEDUP_REMOVED lines=9> */
.L_x_4241:
        /* <DEDUP_REMOVED lines=16> */
.L_x_4263:
[----:B------:R-:W-:Y:S01]  /*1f40*/  CS2R R24, SRZ ;  /* 0x0000000000187805 */ /* 0x000fe2000001ff00 */
[----:B------:R-:W-:Y:S06]  /*1f50*/  BRA `(.L_x_4242) ;  /* 0x00000000001c7947 */ /* 0x000fec0003800000 */
.L_x_4262:
[----:B------:R-:W2:Y:S01]  /*1f60*/  LDG.E.64 R2, desc[UR36][R2.64] ;  /* 0x0000002402027981 */ /* 0x000ea2000c1e1b00 */
[----:B------:R-:W-:Y:S01]  /*1f70*/  IMAD.MOV.U32 R25, RZ, RZ, RZ ;  /* 0x000000ffff197224 */ /* 0x000fe200078e00ff */
[----:B--2---:R0:W2:Y:S01]  /*1f80*/  I2F.U64 R24, R2 ;  /* 0x0000000200187312 */ /* 0x0040a20000301000 */
[----:B------:R-:W-:Y:S05]  /*1f90*/  BRA `(.L_x_4242) ;  /* 0x00000000000c7947 */ /* 0x000fea0003800000 */
.L_x_4261:
[----:B------:R-:W2:Y:S01]  /*1fa0*/  LDG.E R2, desc[UR36][R2.64] ;  /* 0x0000002402027981 */ /* 0x000ea2000c1e1900 */
[----:B------:R-:W-:Y:S01]  /*1fb0*/  IMAD.MOV.U32 R25, RZ, RZ, RZ ;  /* 0x000000ffff197224 */ /* 0x000fe200078e00ff */
[----:B--2---:R-:W-:-:S07]  /*1fc0*/  I2FP.F32.U32 R24, R2 ;  /* 0x0000000200187245 */ /* 0x004fce0000201000 */
.L_x_4242:
[----:B------:R-:W-:Y:S05]  /*1fd0*/  BSYNC.RECONVERGENT B7 ;  /* 0x0000000000077941 */ /* 0x000fea0003800200 */
.L_x_4236:
[----:B------:R-:W-:-:S07]  /*1fe0*/  VIADD R27, R27, 0x80 ;  /* 0x000000801b1b7836 */ /* 0x000fce0000000000 */
.L_x_4235:
[----:B------:R-:W-:Y:S05]  /*1ff0*/  BSYNC.RECONVERGENT B6 ;  /* 0x0000000000067941 */ /* 0x000fea0003800200 */
.L_x_4234:
        /* <DEDUP_REMOVED lines=24> */
[----:B--2---:R0:W2:Y:S01]  /*2180*/  I2F.S16 R16, R2 ;  /* 0x0000000200107306 */ /* 0x0040a20000101400 */
[----:B------:R-:W-:Y:S05]  /*2190*/  BRA `(.L_x_4272) ;  /* 0x0000000c007c7947 */ /* 0x000fea0003800000 */
.L_x_4270:
[----:B------:R-:W2:Y:S01]  /*21a0*/  LDG.E.U8 R2, desc[UR36][R2.64] ;  /* 0x0000002402027981 */ /* 0x000ea2000c1e1100 */
[----:B------:R-:W-:Y:S01]  /*21b0*/  IMAD.MOV.U32 R17, RZ, RZ, RZ ;  /* 0x000000ffff117224 */ /* 0x000fe200078e00ff */
[----:B--2---:R-:W-:Y:S01]  /*21c0*/  I2FP.F32.U32 R16, R2 ;  /* 0x0000000200107245 */ /* 0x004fe20000201000 */
[----:B------:R-:W-:Y:S06]  /*21d0*/  BRA `(.L_x_4272) ;  /* 0x0000000c006c7947 */ /* 0x000fec0003800000 */
.L_x_4269:
        /* <DEDUP_REMOVED lines=10> */
.L_x_4274:
[----:B------:R-:W2:Y:S01]  /*2280*/  LDG.E R2, desc[UR36][R2.64] ;  /* 0x0000002402027981 */ /* 0x000ea2000c1e1900 */
[----:B------:R-:W-:Y:S01]  /*2290*/  IMAD.MOV.U32 R17, RZ, RZ, RZ ;  /* 0x000000ffff117224 */ /* 0x000fe200078e00ff */
[----:B--2---:R-:W-:Y:S01]  /*22a0*/  I2FP.F32.S32 R16, R2 ;  /* 0x0000000200107245 */ /* 0x004fe20000201400 */
[----:B------:R-:W-:Y:S06]  /*22b0*/  BRA `(.L_x_4272) ;  /* 0x0000000c00347947 */ /* 0x000fec0003800000 */
.L_x_4273:
[----:B------:R-:W2:Y:S01]  /*22c0*/  LDG.E.U16 R2, desc[UR36][R2.64] ;  /* 0x0000002402027981 */ /* 0x000ea2000c1e1500 */
[----:B------:R-:W-:Y:S01]  /*22d0*/  IMAD.MOV.U32 R17, RZ, RZ, RZ ;  /* 0x000000ffff117224 */ /* 0x000fe200078e00ff */
[----:B--2---:R4:W0:Y:S01]  /*22e0*/  I2F.S16 R16, R2 ;  /* 0x0000000200107306 */ /* 0x0048220000101400 */
[----:B------:R-:W-:Y:S05]  /*22f0*/  BRA `(.L_x_4272) ;  /* 0x0000000c00247947 */ /* 0x000fea0003800000 */
.L_x_4268:
        /* <DEDUP_REMOVED lines=9> */
.L_x_4276:
[----:B------:R-:W2:Y:S01]  /*2390*/  LDG.E.U16 R2, desc[UR36][R2.64] ;  /* 0x0000002402027981 */ /* 0x000ea2000c1e1500 */
[----:B------:R-:W-:Y:S02]  /*23a0*/  IMAD.MOV.U32 R17, RZ, RZ, RZ ;  /* 0x000000ffff117224 */ /* 0x000fe400078e00ff */
[----:B--2---:R-:W-:Y:S01]  /*23b0*/  HADD2.F32 R16, -RZ, R2.H0_H0 ;  /* 0x20000002ff107230 */ /* 0x004fe20000004100 */
[----:B------:R-:W-:Y:S06]  /*23c0*/  BRA `(.L_x_4272) ;  /* 0x0000000800f07947 */ /* 0x000fec0003800000 */
.L_x_4275:
        /* <DEDUP_REMOVED lines=8> */
.L_x_4278:
[----:B------:R-:W2:Y:S02]  /*2450*/  LDG.E R2, desc[UR36][R2.64] ;  /* 0x0000002402027981 */ /* 0x000ea4000c1e1900 */
[--C-:B--2---:R-:W-:Y:S02]  /*2460*/  HADD2.F32 R16, -RZ, R2.reuse.H0_H0 ;  /* 0x20000002ff107230 */ /* 0x104fe40000004100 */
[----:B------:R-:W-:Y:S01]  /*2470*/  HADD2.F32 R17, -RZ, R2.H1_H1 ;  /* 0x30000002ff117230 */ /* 0x000fe20000004100 */
[----:B------:R-:W-:Y:S06]  /*2480*/  BRA `(.L_x_4272) ;  /* 0x0000000800c07947 */ /* 0x000fec0003800000 */
.L_x_4277:
        /* <DEDUP_REMOVED lines=8> */
.L_x_4267:
        /* <DEDUP_REMOVED lines=13> */
.L_x_4281:
        /* <DEDUP_REMOVED lines=10> */
.L_x_4280:
        /* <DEDUP_REMOVED lines=26> */
.L_x_4283:
        /* <DEDUP_REMOVED lines=13> */
.L_x_4282:
[----:B------:R-:W2:Y:S01]  /*28f0*/  LDG.E.U16 R2, desc[UR36][R2.64] ;  /* 0x0000002402027981 */ /* 0x000ea2000c1e1500 */
[----:B------:R-:W-:Y:S02]  /*2900*/  IMAD.MOV.U32 R17, RZ, RZ, RZ ;  /* 0x000000ffff117224 */ /* 0x000fe400078e00ff */
[----:B--2---:R-:W-:Y:S01]  /*2910*/  IMAD.U32 R16, R2, 0x10000, RZ ;  /* 0x0001000002107824 */ /* 0x004fe200078e00ff */
[----:B------:R-:W-:Y:S06]  /*2920*/  BRA `(.L_x_4272) ;  /* 0x0000000400987947 */ /* 0x000fec0003800000 */
.L_x_4279:
        /* <DEDUP_REMOVED lines=12> */
.L_x_4286:
        /* <DEDUP_REMOVED lines=20> */
.L_x_4288:
[----:B------:R-:W-:Y:S05]  /*2b30*/  BSYNC.RECONVERGENT B0 ;  /* 0x0000000000007941 */ /* 0x000fea0003800200 */
.L_x_4287:
[----:B------:R-:W-:Y:S01]  /*2b40*/  IMAD.SHL.U32 R0, R0, 0x100000, RZ ;  /* 0x0010000000007824 */ /* 0x000fe200078e00ff */
[----:B------:R-:W-:-:S04]  /*2b50*/  LEA R2, R2, 0x3b800000, 0x17 ;  /* 0x3b80000002027811 */ /* 0x000fc800078eb8ff */
[----:B------:R-:W-:Y:S01]  /*2b60*/  LOP3.LUT R16, R2, R0, R7, 0xfe, !PT ;  /* 0x0000000002107212 */ /* 0x000fe200078efe07 */
[----:B------:R-:W-:Y:S06]  /*2b70*/  BRA `(.L_x_4272) ;  /* 0x0000000400047947 */ /* 0x000fec0003800000 */
.L_x_4285:
        /* <DEDUP_REMOVED lines=20> */
.L_x_4290:
[----:B------:R-:W-:Y:S05]  /*2cc0*/  BSYNC.RECONVERGENT B0 ;  /* 0x0000000000007941 */ /* 0x000fea0003800200 */
.L_x_4289:
[----:B------:R-:W-:Y:S01]  /*2cd0*/  IMAD.SHL.U32 R0, R0, 0x200000, RZ ;  /* 0x0020000000007824 */ /* 0x000fe200078e00ff */
[----:B------:R-:W-:-:S04]  /*2ce0*/  LEA R2, R2, 0x37800000, 0x17 ;  /* 0x3780000002027811 */ /* 0x000fc800078eb8ff */
[----:B------:R-:W-:Y:S01]  /*2cf0*/  LOP3.LUT R16, R2, R0, R7, 0xfe, !PT ;  /* 0x0000000002107212 */ /* 0x000fe200078efe07 */
[----:B------:R-:W-:Y:S06]  /*2d00*/  BRA `(.L_x_4272) ;  /* 0x0000000000a07947 */ /* 0x000fec0003800000 */
.L_x_4284:
        /* <DEDUP_REMOVED lines=15> */
.L_x_4271:
        /* <DEDUP_REMOVED lines=16> */
.L_x_4293:
[----:B------:R-:W-:Y:S01]  /*2f00*/  CS2R R16, SRZ ;  /* 0x0000000000107805 */ /* 0x000fe2000001ff00 */
[----:B------:R-:W-:Y:S06]  /*2f10*/  BRA `(.L_x_4272) ;  /* 0x00000000001c7947 */ /* 0x000fec0003800000 */
.L_x_4292:
[----:B------:R-:W2:Y:S01]  /*2f20*/  LDG.E.64 R2, desc[UR36][R2.64] ;  /* 0x0000002402027981 */ /* 0x000ea2000c1e1b00 */
[----:B------:R-:W-:Y:S01]  /*2f30*/  IMAD.MOV.U32 R17, RZ, RZ, RZ ;  /* 0x000000ffff117224 */ /* 0x000fe200078e00ff */
[----:B--2---:R0:W2:Y:S01]  /*2f40*/  I2F.U64 R16, R2 ;  /* 0x0000000200107312 */ /* 0x0040a20000301000 */
[----:B------:R-:W-:Y:S05]  /*2f50*/  BRA `(.L_x_4272) ;  /* 0x00000000000c7947 */ /* 0x000fea0003800000 */
.L_x_4291:
[----:B------:R-:W2:Y:S01]  /*2f60*/  LDG.E R2, desc[UR36][R2.64] ;  /* 0x0000002402027981 */ /* 0x000ea2000c1e1900 */
[----:B------:R-:W-:Y:S01]  /*2f70*/  IMAD.MOV.U32 R17, RZ, RZ, RZ ;  /* 0x000000ffff117224 */ /* 0x000fe200078e00ff */
[----:B--2---:R-:W-:-:S07]  /*2f80*/  I2FP.F32.U32 R16, R2 ;  /* 0x0000000200107245 */ /* 0x004fce0000201000 */
.L_x_4272:
[----:B------:R-:W-:Y:S05]  /*2f90*/  BSYNC.RECONVERGENT B7 ;  /* 0x0000000000077941 */ /* 0x000fea0003800200 */
.L_x_4266:
[----:B------:R-:W-:-:S07]  /*2fa0*/  VIADD R27, R27, 0x80 ;  /* 0x000000801b1b7836 */ /* 0x000fce0000000000 */
.L_x_4265:
[----:B------:R-:W-:Y:S05]  /*2fb0*/  BSYNC.RECONVERGENT B6 ;  /* 0x0000000000067941 */ /* 0x000fea0003800200 */
.L_x_4264:
[----:B------:R-:W-:Y:S01]  /*2fc0*/  ISETP.GE.AND P0, PT, R27, R28, PT ;  /* 0x0000001c1b00720c */ /* 0x000fe20003f06270 */
[----:B------:R-:W-:Y:S01]  /*2fd0*/  BSSY.RECONVERGENT B6, `(.L_x_4294) ;  /* 0x00000e7000067945 */ /* 0x000fe20003800200 */
[----:B------:R-:W-:-:S11]  /*2fe0*/  CS2R R18, SRZ ;  /* 0x0000000000127805 */ /* 0x000fd6000001ff00 */
[----:B------:R-:W-:Y:S05]  /*2ff0*/  @P0 BRA `(.L_x_4295) ;  /* 0x0000000c00900947 */ /* 0x000fea0003800000 */
[----:B0-2-4-:R-:W0:Y:S01]  /*3000*/  LDC.64 R2, c[0x0][0x390] ;  /* 0x0000e400ff027b82 */ /* 0x015e220000000a00 */
        /* <DEDUP_REMOVED lines=19> */
.L_x_4299:
[----:B------:R-:W2:Y:S02]  /*3140*/  LDG.E.U8 R2, desc[UR36][R2.64] ;  /* 0x0000002402027981 */ /* 0x000ea4000c1e1100 */
[----:B--2---:R-:W-:Y:S01]  /*3150*/  I2FP.F32.U32 R18, R2 ;  /* 0x0000000200127245 */ /* 0x004fe20000201000 */
[----:B------:R-:W-:Y:S06]  /*3160*/  BRA `(.L_x_4295) ;  /* 0x0000000c00347947 */ /* 0x000fec0003800000 */
.L_x_4298:
        /* <DEDUP_REMOVED lines=9> */
.L_x_4302:
[----:B------:R-:W2:Y:S02]  /*3200*/  LDG.E R2, desc[UR36][R2.64] ;  /* 0x0000002402027981 */ /* 0x000ea4000c1e1900 */
[----:B--2---:R-:W-:Y:S01]  /*3210*/  I2FP.F32.S32 R18, R2 ;  /* 0x0000000200127245 */ /* 0x004fe20000201400 */
[----:B------:R-:W-:Y:S06]  /*3220*/  BRA `(.L_x_4295) ;  /* 0x0000000c00047947 */ /* 0x000fec0003800000 */
.L_x_4301:
[----:B------:R-:W2:Y:S02]  /*3230*/  LDG.E.U16 R2, desc[UR36][R2.64] ;  /* 0x0000002402027981 */ /* 0x000ea4000c1e1500 */
[----:B--2---:R0:W2:Y:S01]  /*3240*/  I2F.S16 R18, R2 ;  /* 0x0000000200127306 */ /* 0x0040a20000101400 */
[----:B------:R-:W-:Y:S05]  /*3250*/  BRA `(.L_x_4295) ;  /* 0x0000000800f87947 */ /* 0x000fea0003800000 */
.L_x_4297:
        /* <DEDUP_REMOVED lines=8> */
.L_x_4304:
[----:B------:R-:W2:Y:S02]  /*32e0*/  LDG.E.U16 R2, desc[UR36][R2.64] ;  /* 0x0000002402027981 */ /* 0x000ea4000c1e1500 */
[----:B--2---:R-:W-:Y:S01]  /*32f0*/  HADD2.F32 R18, -RZ, R2.H0_H0 ;  /* 0x20000002ff127230 */ /* 0x004fe20000004100 */
[----:B------:R-:W-:Y:S06]  /*3300*/  BRA `(.L_x_4295) ;  /* 0x0000000800cc7947 */ /* 0x000fec0003800000 */
.L_x_4303:
        /* <DEDUP_REMOVED lines=8> */
.L_x_4306:
[----:B------:R-:W2:Y:S02]  /*3390*/  LDG.E R2, desc[UR36][R2.64] ;  /* 0x0000002402027981 */ /* 0x000ea4000c1e1900 */
[--C-:B--2---:R-:W-:Y:S02]  /*33a0*/  HADD2.F32 R18, -RZ, R2.reuse.H0_H0 ;  /* 0x20000002ff127230 */ /* 0x104fe40000004100 */
[----:B------:R-:W-:Y:S01]  /*33b0*/  HADD2.F32 R19, -RZ, R2.H1_H1 ;  /* 0x30000002ff137230 */ /* 0x000fe20000004100 */
[----:B------:R-:W-:Y:S06]  /*33c0*/  BRA `(.L_x_4295) ;  /* 0x00000008009c7947 */ /* 0x000fec0003800000 */
.L_x_4305:
[----:B------:R-:W2:Y:S01]  /*33d0*/  LDG.E.64 R2, desc[UR36][R2.64] ;  /* 0x0000002402027981 */ /* 0x000ea2000c1e1b00 */
[----:B------:R-:W-:Y:S01]  /*33e0*/  UMOV UR4, 0xf0000000 ;  /* 0xf000000000047882 */ /* 0x000fe20000000000 */
[----:B------:R-:W-:Y:S01]  /*33f0*/  UMOV UR5, 0x380fffff ;  /* 0x380fffff00057882 */ /* 0x000fe20000000000 */
[----:B--2---:R-:W0:Y:S01]  /*3400*/  F2F.F32.F64 R18, R2 ;  /* 0x0000000200127310 */ /* 0x004e220000301000 */
[----:B------:R-:W-:-:S14]  /*3410*/  DSETP.GEU.AND P0, PT, |R2|, UR4, PT ;  /* 0x0000000402007e2a */ /* 0x000fdc000bf0e200 */
[----:B0-----:R-:W-:Y:S01]  /*3420*/  @!P0 FMUL R18, R18, 1.175494350822287508e-38 ;  /* 0x0080000012128820 */ /* 0x001fe20000400000 */
[----:B------:R-:W-:Y:S06]  /*3430*/  BRA `(.L_x_4295) ;  /* 0x0000000800807947 */ /* 0x000fec0003800000 */
.L_x_4296:
        /* <DEDUP_REMOVED lines=12> */
.L_x_4309:
        /* <DEDUP_REMOVED lines=10> */
.L_x_4308:
        /* <DEDUP_REMOVED lines=25> */
.L_x_4311:
        /* <DEDUP_REMOVED lines=12> */
.L_x_4310:
[----:B------:R-:W2:Y:S02]  /*37f0*/  LDG.E.U16 R2, desc[UR36][R2.64] ;  /* 0x0000002402027981 */ /* 0x000ea4000c1e1500 */
[----:B--2---:R-:W-:Y:S01]  /*3800*/  IMAD.U32 R18, R2, 0x10000, RZ ;  /* 0x0001000002127824 */ /* 0x004fe200078e00ff */
[----:B------:R-:W-:Y:S06]  /*3810*/  BRA `(.L_x_4295) ;  /* 0x0000000400887947 */ /* 0x000fec0003800000 */
.L_x_4307:
        /* <DEDUP_REMOVED lines=11> */
.L_x_4314:
        /* <DEDUP_REMOVED lines=20> */
.L_x_4316:
[----:B------:R-:W-:Y:S05]  /*3a10*/  BSYNC.RECONVERGENT B0 ;  /* 0x0000000000007941 */ /* 0x000fea0003800200 */
.L_x_4315:
[----:B------:R-:W-:Y:S01]  /*3a20*/  IMAD.SHL.U32 R0, R0, 0x100000, RZ ;  /* 0x0010000000007824 */ /* 0x000fe200078e00ff */
[----:B------:R-:W-:-:S04]  /*3a30*/  LEA R2, R2, 0x3b800000, 0x17 ;  /* 0x3b80000002027811 */ /* 0x000fc800078eb8ff */
[----:B------:R-:W-:Y:S01]  /*3a40*/  LOP3.LUT R18, R2, R0, R7, 0xfe, !PT ;  /* 0x0000000002127212 */ /* 0x000fe200078efe07 */
[----:B------:R-:W-:Y:S06]  /*3a50*/  BRA `(.L_x_4295) ;  /* 0x0000000000f87947 */ /* 0x000fec0003800000 */
.L_x_4313:
        /* <DEDUP_REMOVED lines=20> */
.L_x_4318:
[----:B------:R-:W-:Y:S05]  /*3ba0*/  BSYNC.RECONVERGENT B0 ;  /* 0x0000000000007941 */ /* 0x000fea0003800200 */
.L_x_4317:
[----:B------:R-:W-:Y:S01]  /*3bb0*/  IMAD.SHL.U32 R0, R0, 0x200000, RZ ;  /* 0x0020000000007824 */ /* 0x000fe200078e00ff */
[----:B------:R-:W-:-:S04]  /*3bc0*/  LEA R2, R2, 0x37800000, 0x17 ;  /* 0x3780000002027811 */ /* 0x000fc800078eb8ff */
[----:B------:R-:W-:Y:S01]  /*3bd0*/  LOP3.LUT R18, R2, R0, R7, 0xfe, !PT ;  /* 0x0000000002127212 */ /* 0x000fe200078efe07 */
[----:B------:R-:W-:Y:S06]  /*3be0*/  BRA `(.L_x_4295) ;  /* 0x0000000000947947 */ /* 0x000fec0003800000 */
.L_x_4312:
        /* <DEDUP_REMOVED lines=14> */
.L_x_4300:
        /* <DEDUP_REMOVED lines=16> */
.L_x_4321:
[----:B------:R-:W-:Y:S01]  /*3dd0*/  IMAD.MOV.U32 R18, RZ, RZ, RZ ;  /* 0x000000ffff127224 */ /* 0x000fe200078e00ff */
[----:B------:R-:W-:Y:S06]  /*3de0*/  BRA `(.L_x_4295) ;  /* 0x0000000000147947 */ /* 0x000fec0003800000 */
.L_x_4320:
[----:B------:R-:W2:Y:S02]  /*3df0*/  LDG.E.64 R2, desc[UR36][R2.64] ;  /* 0x0000002402027981 */ /* 0x000ea4000c1e1b00 */
[----:B--2---:R0:W2:Y:S01]  /*3e00*/  I2F.U64 R18, R2 ;  /* 0x0000000200127312 */ /* 0x0040a20000301000 */
[----:B------:R-:W-:Y:S05]  /*3e10*/  BRA `(.L_x_4295) ;  /* 0x0000000000087947 */ /* 0x000fea0003800000 */
.L_x_4319:
[----:B------:R-:W2:Y:S02]  /*3e20*/  LDG.E R2, desc[UR36][R2.64] ;  /* 0x0000002402027981 */ /* 0x000ea4000c1e1900 */
[----:B--2---:R-:W-:-:S07]  /*3e30*/  I2FP.F32.U32 R18, R2 ;  /* 0x0000000200127245 */ /* 0x004fce0000201000 */
.L_x_4295:
[----:B------:R-:W-:Y:S05]  /*3e40*/  BSYNC.RECONVERGENT B6 ;  /* 0x0000000000067941 */ /* 0x000fea0003800200 */
.L_x_4294:
[----:B------:R-:W-:Y:S01]  /*3e50*/  ISETP.GE.AND P0, PT, R26, R28, PT ;  /* 0x0000001c1a00720c */ /* 0x000fe20003f06270 */
[----:B------:R-:W-:Y:S01]  /*3e60*/  BSSY.RECONVERGENT B1, `(.L_x_4322) ;  /* 0x0000076000017945 */ /* 0x000fe20003800200 */
[----:B------:R-:W-:-:S11]  /*3e70*/  CS2R R4, SRZ ;  /* 0x0000000000047805 */ /* 0x000fd6000001ff00 */
[----:B------:R-:W-:Y:S05]  /*3e80*/  @P0 BRA `(.L_x_4323) ;  /* 0x0000000400cc0947 */ /* 0x000fea0003800000 */
[C---:B0123-5:R-:W-:Y:S01]  /*3e90*/  FADD.FTZ R3, |R22|.reuse, -RZ ;  /* 0x800000ff16037221 */ /* 0x06ffe20000010200 */
[----:B------:R-:W-:Y:S01]  /*3ea0*/  FADD.FTZ R4, |R23|, -RZ ;  /* 0x800000ff17047221 */ /* 0x000fe20000010200 */
[----:B------:R-:W-:Y:S01]  /*3eb0*/  FADD.FTZ R8, R22, 1 ;  /* 0x3f80000016087421 */ /* 0x000fe20000010000 */
[----:B------:R-:W-:Y:S03]  /*3ec0*/  BSSY.RECONVERGENT B2, `(.L_x_4324) ;  /* 0x000001e000027945 */ /* 0x000fe60003800200 */
[----:B------:R-:W-:Y:S01]  /*3ed0*/  VIMNMX R5, PT, PT, R3, R4, !PT ;  /* 0x0000000403057248 */ /* 0x000fe20007fe0100 */
[----:B------:R-:W-:Y:S01]  /*3ee0*/  FADD.FTZ R7, |R8|, -RZ ;  /* 0x800000ff08077221 */ /* 0x000fe20000010200 */
[----:B------:R-:W-:Y:S02]  /*3ef0*/  FSETP.GT.FTZ.AND P4, PT, |R23|, |R8|, PT ;  /* 0x400000081700720b */ /* 0x000fe40003f94200 */
[----:B----4-:R-:W-:-:S02]  /*3f00*/  LOP3.LUT R2, R5, 0xfe000000, RZ, 0xc0, !PT ;  /* 0xfe00000005027812 */ /* 0x010fc400078ec0ff */
[----:B------:R-:W-:Y:S02]  /*3f10*/  FSEL R9, R4, R7, P4 ;  /* 0x0000000704097208 */ /* 0x000fe40002000000 */
[----:B------:R-:W-:Y:S02]  /*3f20*/  VIMNMX R3, PT, PT, R3, R4, PT ;  /* 0x0000000403037248 */ /* 0x000fe40003fe0100 */
[C---:B------:R-:W-:Y:S01]  /*3f30*/  LOP3.LUT R0, R2.reuse, 0x7e800000, RZ, 0x3c, !PT ;  /* 0x7e80000002007812 */ /* 0x040fe200078e3cff */
        /* <DEDUP_REMOVED lines=20> */
[----:B------:R-:W-:Y:S05]  /*4080*/  CALL.REL.NOINC `($__internal_1_$__cuda_sm3x_div_rn_ftz_f32_slowpath) ;  /* 0x0000005400d07944 */ /* 0x000fea0003c00000 */
[----:B------:R-:W-:-:S07]  /*4090*/  IMAD.MOV.U32 R3, RZ, RZ, R0 ;  /* 0x000000ffff037224 */ /* 0x000fce00078e0000 */
.L_x_4325:
[----:B------:R-:W-:Y:S05]  /*40a0*/  BSYNC.RECONVERGENT B2 ;  /* 0x0000000000027941 */ /* 0x000fea0003800200 */
.L_x_4324:
[----:B------:R-:W-:Y:S02]  /*40b0*/  IMAD.MOV.U32 R11, RZ, RZ, 0x3b33710b ;  /* 0x3b33710bff0b7424 */ /* 0x000fe400078e00ff */
[----:B------:R-:W-:Y:S01]  /*40c0*/  FMUL.FTZ R0, R3, R3 ;  /* 0x0000000303007220 */ /* 0x000fe20000410000 */
[C---:B------:R-:W-:Y:S02]  /*40d0*/  ISETP.GE.AND P1, PT, R8.reuse, RZ, PT ;  /* 0x000000ff0800720c */ /* 0x040fe40003f26270 */
[----:B------:R-:W-:Y:S01]  /*40e0*/  FSETP.NEU.FTZ.AND P0, PT, |R8|, |R23|, PT ;  /* 0x400000170800720b */ /* 0x000fe20003f1d200 */
[----:B------:R-:W-:Y:S01]  /*40f0*/  FFMA.FTZ R11, R0, R11, -0.015681877732276916504 ;  /* 0xbc807748000b7423 */ /* 0x000fe2000001000b */
[----:B------:R-:W-:Y:S01]  /*4100*/  FSETP.NEU.FTZ.AND P2, PT, R9, RZ, PT ;  /* 0x000000ff0900720b */ /* 0x000fe20003f5d000 */
[----:B------:R-:W-:Y:S02]  /*4110*/  FADD.FTZ R8, |R8|, |R23| ;  /* 0x4000001708087221 */ /* 0x000fe40000010200 */
        /* <DEDUP_REMOVED lines=8> */
[----:B------:R-:W-:Y:S02]  /*41a0*/  FFMA.FTZ R0, R0, R3, R3 ;  /* 0x0000000300007223 */ /* 0x000fe40000010003 */
[C---:B------:R-:W-:Y:S02]  /*41b0*/  FSEL R9, R11.reuse, 1.8663789033889770508, P4 ;  /* 0x3feee5810b097808 */ /* 0x040fe40002000000 */
[----:B------:R-:W-:-:S05]  /*41c0*/  FFMA.FTZ R3, R11, 1.6832555532455444336, -R0 ;  /* 0x3fd774eb0b037823 */ /* 0x000fca0000010800 */
[----:B------:R-:W-:Y:S01]  /*41d0*/  FSEL R2, R3, R0, P4 ;  /* 0x0000000003027208 */ /* 0x000fe20002000000 */
[----:B------:R-:W-:-:S04]  /*41e0*/  @!P4 FADD.FTZ R0, -R0, -RZ ;  /* 0x800000ff0000c221 */ /* 0x000fc80000010100 */
[----:B------:R-:W-:Y:S01]  /*41f0*/  @!P1 FFMA.FTZ R2, R9, 1.6832555532455444336, R0 ;  /* 0x3fd774eb09029823 */ /* 0x000fe20000010000 */
[----:B------:R-:W-:-:S05]  /*4200*/  IMAD.MOV.U32 R0, RZ, RZ, 0x4016cbe4 ;  /* 0x4016cbe4ff007424 */ /* 0x000fca00078e00ff */
        /* <DEDUP_REMOVED lines=9> */
[----:B------:R-:W-:Y:S01]  /*42a0*/  FADD.FTZ R3, R22, 2 ;  /* 0x4000000016037421 */ /* 0x000fe20000010000 */
[----:B------:R-:W-:-:S03]  /*42b0*/  IMAD.MOV.U32 R4, RZ, RZ, R22 ;  /* 0x000000ffff047224 */ /* 0x000fc600078e0016 */
        /* <DEDUP_REMOVED lines=27> */
[----:B------:R-:W-:-:S03]  /*4470*/  FFMA.FTZ R7, R0, R9, +INF ;  /* 0x7f80000000077423 */ /* 0x000fc60000010009 */
[----:B------:R-:W-:-:S05]  /*4480*/  FFMA.FTZ R2, R3, 0.69314718246459960938, R2 ;  /* 0x3f31721803027823 */ /* 0x000fca0000010002 */
[----:B------:R-:W-:-:S05]  /*4490*/  @P1 FSEL R2, R7, R2, P0 ;  /* 0x0000000207021208 */ /* 0x000fca0000000000 */
[----:B------:R-:W-:Y:S01]  /*44a0*/  FMUL.FTZ R4, R2, 0.5 ;  /* 0x3f00000002047820 */ /* 0x000fe20000410000 */
[----:B------:R-:W-:Y:S06]  /*44b0*/  BRA `(.L_x_4323) ;  /* 0x0000000000407947 */ /* 0x000fec0003800000 */
.L_x_4326:
        /* <DEDUP_REMOVED lines=16> */
.L_x_4323:
[----:B------:R-:W-:Y:S05]  /*45c0*/  BSYNC.RECONVERGENT B1 ;  /* 0x0000000000017941 */ /* 0x000fea0003800200 */
.L_x_4322:
[----:B------:R-:W-:Y:S01]  /*45d0*/  VIADD R27, R26, 0x80 ;  /* 0x000000801a1b7836 */ /* 0x000fe20000000000 */
[----:B------:R-:W-:Y:S01]  /*45e0*/  BSSY.RECONVERGENT B1, `(.L_x_4327) ;  /* 0x0000076000017945 */ /* 0x000fe20003800200 */
[----:B01-3-5:R-:W-:-:S03]  /*45f0*/  CS2R R22, SRZ ;  /* 0x0000000000167805 */ /* 0x02bfc6000001ff00 */
[----:B------:R-:W-:-:S13]  /*4600*/  ISETP.GE.AND P0, PT, R27, R28, PT ;  /* 0x0000001c1b00720c */ /* 0x000fda0003f06270 */
[----:B------:R-:W-:Y:S05]  /*4610*/  @P0 BRA `(.L_x_4328) ;  /* 0x0000000400c80947 */ /* 0x000fea0003800000 */
[C---:B--2---:R-:W-:Y:S01]  /*4620*/  FADD.FTZ R0, |R24|.reuse, -RZ ;  /* 0x800000ff18007221 */ /* 0x044fe20000010200 */
[C---:B------:R-:W-:Y:S01]  /*4630*/  FADD.FTZ R7, |R25|.reuse, -RZ ;  /* 0x800000ff19077221 */ /* 0x040fe20000010200 */
[----:B------:R-:W-:Y:S01]  /*4640*/  FADD.FTZ R10, R24, 1 ;  /* 0x3f800000180a7421 */ /* 0x000fe20000010000 */
[----:B------:R-:W-:Y:S03]  /*4650*/  BSSY.RECONVERGENT B2, `(.L_x_4329) ;  /* 0x000001e000027945 */ /* 0x000fe60003800200 */
[----:B------:R-:W-:Y:S01]  /*4660*/  VIMNMX R9, PT, PT, R0, R7, !PT ;  /* 0x0000000700097248 */ /* 0x000fe20007fe0100 */
[----:B------:R-:W-:Y:S01]  /*4670*/  FADD.FTZ R8, |R10|, -RZ ;  /* 0x800000ff0a087221 */ /* 0x000fe20000010200 */
[----:B------:R-:W-:Y:S02]  /*4680*/  FSETP.GT.FTZ.AND P4, PT, |R25|, |R10|, PT ;  /* 0x4000000a1900720b */ /* 0x000fe40003f94200 */
[----:B----4-:R-:W-:-:S02]  /*4690*/  LOP3.LUT R2, R9, 0xfe000000, RZ, 0xc0, !PT ;  /* 0xfe00000009027812 */ /* 0x010fc400078ec0ff */
[----:B------:R-:W-:Y:S02]  /*46a0*/  VIMNMX R3, PT, PT, R0, R7, PT ;  /* 0x0000000700037248 */ /* 0x000fe40003fe0100 */
[----:B------:R-:W-:Y:S02]  /*46b0*/  FSEL R11, R7, R8, P4 ;  /* 0x00000008070b7208 */ /* 0x000fe40002000000 */
[C---:B------:R-:W-:Y:S02]  /*46c0*/  LOP3.LUT R0, R2.reuse, 0x7e800000, RZ, 0x3c, !PT ;  /* 0x7e80000002007812 */ /* 0x040fe400078e3cff */
[----:B------:R-:W0:Y:S01]  /*46d0*/  MUFU.RCP R12, R11 ;  /* 0x0000000b000c7308 */ /* 0x000e220000001000 */
[C---:B------:R-:W-:Y:S02]  /*46e0*/  FSETP.NEU.FTZ.AND P1, PT, R3.reuse, RZ, PT ;  /* 0x000000ff0300720b */ /* 0x040fe40003f3d000 */
[-C--:B------:R-:W-:Y:S01]  /*46f0*/  FMUL.FTZ R6, R3, R0.reuse ;  /* 0x0000000003067220 */ /* 0x080fe20000410000 */
[----:B------:R-:W-:Y:S01]  /*4700*/  FMUL.FTZ R0, R9, R0 ;  /* 0x0000000009007220 */ /* 0x000fe20000410000 */
[----:B------:R-:W-:-:S02]  /*4710*/  LOP3.LUT R2, R2, 0x800000, RZ, 0xfc, !PT ;  /* 0x0080000002027812 */ /* 0x000fc400078efcff */
[----:B------:R-:W-:Y:S01]  /*4720*/  FMUL.FTZ R13, R6, R6 ;  /* 0x00000006060d7220 */ /* 0x000fe20000410000 */
[----:B------:R-:W-:-:S03]  /*4730*/  FSETP.NEU.FTZ.AND P5, PT, R3, +INF , PT ;  /* 0x7f8000000300780b */ /* 0x000fc60003fbd000 */
[----:B------:R-:W-:Y:S01]  /*4740*/  FFMA.FTZ R13, R0, R0, R13 ;  /* 0x00000000000d7223 */ /* 0x000fe2000001000d */
[----:B------:R-:W-:-:S04]  /*4750*/  FSEL R0, R8, R7, P4 ;  /* 0x0000000708007208 */ /* 0x000fc80002000000 */
[----:B------:R-:W-:Y:S01]  /*4760*/  FCHK P0, R0, R11 ;  /* 0x0000000b00007302 */ /* 0x000fe20000000000 */
[----:B0-----:R-:W-:-:S04]  /*4770*/  FFMA R15, -R11, R12, 1 ;  /* 0x3f8000000b0f7423 */ /* 0x001fc8000000010c */
[----:B------:R-:W-:-:S03]  /*4780*/  FFMA R15, R12, R15, R12 ;  /* 0x0000000f0c0f7223 */ /* 0x000fc6000000000c */
[----:B------:R-:W0:Y:S01]  /*4790*/  MUFU.SQRT R13, R13 ;  /* 0x0000000d000d7308 */ /* 0x000e220000002000 */
[----:B------:R-:W-:-:S04]  /*47a0*/  FFMA R6, R0, R15, RZ ;  /* 0x0000000f00067223 */ /* 0x000fc800000000ff */
[----:B------:R-:W-:Y:S01]  /*47b0*/  FFMA R3, -R11, R6, R0 ;  /* 0x000000060b037223 */ /* 0x000fe20000000100 */
[----:B0-----:R-:W-:-:S03]  /*47c0*/  @P1 FMUL.FTZ R9, R13, R2 ;  /* 0x000000020d091220 */ /* 0x001fc60000410000 */
[----:B------:R-:W-:Y:S01]  /*47d0*/  FFMA R2, R15, R3, R6 ;  /* 0x000000030f027223 */ /* 0x000fe20000000006 */
[----:B------:R-:W-:Y:S06]  /*47e0*/  @!P0 BRA `(.L_x_4330) ;  /* 0x0000000000108947 */ /* 0x000fec0003800000 */
[----:B------:R-:W-:Y:S01]  /*47f0*/  IMAD.MOV.U32 R3, RZ, RZ, R11 ;  /* 0x000000ffff037224 */ /* 0x000fe200078e000b */
[----:B------:R-:W-:-:S07]  /*4800*/  MOV R2, 0x4820 ;  /* 0x0000482000027802 */ /* 0x000fce0000000f00 */
[----:B------:R-:W-:Y:S05]  /*4810*/  CALL.REL.NOINC `($__internal_1_$__cuda_sm3x_div_rn_ftz_f32_slowpath) ;  /* 0x0000004c00ec7944 */ /* 0x000fea0003c00000 */
[----:B------:R-:W-:-:S07]  /*4820*/  IMAD.MOV.U32 R2, RZ, RZ, R0 ;  /* 0x000000ffff027224 */ /* 0x000fce00078e0000 */
.L_x_4330:
[----:B------:R-:W-:Y:S05]  /*4830*/  BSYNC.RECONVERGENT B2 ;  /* 0x0000000000027941 */ /* 0x000fea0003800200 */
.L_x_4329:
[----:B------:R-:W-:Y:S02]  /*4840*/  IMAD.MOV.U32 R3, RZ, RZ, 0x3b33710b ;  /* 0x3b33710bff037424 */ /* 0x000fe400078e00ff */
[----:B------:R-:W-:Y:S01]  /*4850*/  FMUL.FTZ R0, R2, R2 ;  /* 0x0000000202007220 */ /* 0x000fe20000410000 */
[----:B------:R-:W-:Y:S01]  /*4860*/  IMAD.MOV.U32 R13, RZ, RZ, 0x3f6ee581 ;  /* 0x3f6ee581ff0d7424 */ /* 0x000fe200078e00ff */
[----:B------:R-:W-:Y:S02]  /*4870*/  ISETP.GE.AND P0, PT, R10, RZ, PT ;  /* 0x000000ff0a00720c */ /* 0x000fe40003f06270 */
[----:B------:R-:W-:Y:S01]  /*4880*/  FFMA.FTZ R3, R0, R3, -0.015681877732276916504 ;  /* 0xbc80774800037423 */ /* 0x000fe20000010003 */
[C---:B------:R-:W-:Y:S01]  /*4890*/  FSETP.NEU.FTZ.AND P2, PT, |R10|.reuse, |R25|, PT ;  /* 0x400000190a00720b */ /* 0x040fe20003f5d200 */
[----:B------:R-:W-:Y:S01]  /*48a0*/  FADD.FTZ R10, |R10|, |R25| ;  /* 0x400000190a0a7221 */ /* 0x000fe20000010200 */
[----:B------:R-:W-:Y:S01]  /*48b0*/  FSETP.NEU.FTZ.AND P1, PT, R11, RZ, PT ;  /* 0x000000ff0b00720b */ /* 0x000fe20003f3d000 */
[----:B------:R-:W-:Y:S01]  /*48c0*/  FFMA.FTZ R3, R0, R3, 0.042200751602649688721 ;  /* 0x3d2cdab200037423 */ /* 0x000fe20000010003 */
[----:B------:R-:W-:-:S03]  /*48d0*/  FSEL R11, R13, 1.8663789033889770508, P4 ;  /* 0x3feee5810d0b7808 */ /* 0x000fc60002000000 */
[----:B------:R-:W-:-:S04]  /*48e0*/  FFMA.FTZ R3, R0, R3, -0.074792981147766113281 ;  /* 0xbd992d1000037423 */ /* 0x000fc80000010003 */
[----:B------:R-:W-:-:S04]  /*48f0*/  FFMA.FTZ R3, R0, R3, 0.10640415549278259277 ;  /* 0x3dd9ea6c00037423 */ /* 0x000fc80000010003 */
[----:B------:R-:W-:-:S04]  /*4900*/  FFMA.FTZ R3, R0, R3, -0.14207722246646881104 ;  /* 0xbe117cb100037423 */ /* 0x000fc80000010003 */
[----:B------:R-:W-:-:S04]  /*4910*/  FFMA.FTZ R3, R0, R3, 0.19993925094604492188 ;  /* 0x3e4cbce000037423 */ /* 0x000fc80000010003 */
[----:B------:R-:W-:-:S04]  /*4920*/  FFMA.FTZ R3, R0, R3, -0.33333197236061096191 ;  /* 0xbeaaaa7d00037423 */ /* 0x000fc80000010003 */
[----:B------:R-:W-:-:S04]  /*4930*/  FMUL.FTZ R3, R0, R3 ;  /* 0x0000000300037220 */ /* 0x000fc80000410000 */
[----:B------:R-:W-:-:S04]  /*4940*/  FFMA.FTZ R2, R3, R2, R2 ;  /* 0x0000000203027223 */ /* 0x000fc80000010002 */
[----:B------:R-:W-:-:S05]  /*4950*/  FFMA.FTZ R3, R13, 1.6832555532455444336, -R2 ;  /* 0x3fd774eb0d037823 */ /* 0x000fca0000010802 */
[----:B------:R-:W-:Y:S01]  /*4960*/  FSEL R0, R3, R2, P4 ;  /* 0x0000000203007208 */ /* 0x000fe20002000000 */
[----:B------:R-:W-:-:S04]  /*4970*/  @!P4 FADD.FTZ R2, -R2, -RZ ;  /* 0x800000ff0202c221 */ /* 0x000fc80000010100 */
        /* <DEDUP_REMOVED lines=26> */
.L_x_4331:
        /* <DEDUP_REMOVED lines=33> */
[----:B------:R-:W-:-:S07]  /*4d30*/  FMUL.FTZ R22, R2, 0.5 ;  /* 0x3f00000002167820 */ /* 0x000fce0000410000 */
.L_x_4328:
[----:B------:R-:W-:Y:S05]  /*4d40*/  BSYNC.RECONVERGENT B1 ;  /* 0x0000000000017941 */ /* 0x000fea0003800200 */
.L_x_4327:
[----:B--2---:R-:W-:Y:S01]  /*4d50*/  VIADD R3, R26, 0x100 ;  /* 0x000001001a037836 */ /* 0x004fe20000000000 */
[----:B------:R-:W-:Y:S01]  /*4d60*/  BSSY.RECONVERGENT B1, `(.L_x_4332) ;  /* 0x0000076000017945 */ /* 0x000fe20003800200 */
[----:B------:R-:W-:-:S03]  /*4d70*/  CS2R R24, SRZ ;  /* 0x0000000000187805 */ /* 0x000fc6000001ff00 */
[----:B------:R-:W-:-:S13]  /*4d80*/  ISETP.GE.AND P0, PT, R3, R28, PT ;  /* 0x0000001c0300720c */ /* 0x000fda0003f06270 */
[----:B------:R-:W-:Y:S05]  /*4d90*/  @P0 BRA `(.L_x_4333) ;  /* 0x0000000400c80947 */ /* 0x000fea0003800000 */
[C---:B------:R-:W-:Y:S01]  /*4da0*/  FADD.FTZ R3, |R16|.reuse, -RZ ;  /* 0x800000ff10037221 */ /* 0x040fe20000010200 */
        /* <DEDUP_REMOVED lines=12> */
[----:B------:R-:W-:Y:S01]  /*4e70*/  LOP3.LUT R2, R2, 0x800000, RZ, 0xfc, !PT ;  /* 0x0080000002027812 */ /* 0x000fe200078efcff */
[-C--:B------:R-:W-:Y:S01]  /*4e80*/  FMUL.FTZ R6, R3, R0.reuse ;  /* 0x0000000003067220 */ /* 0x080fe20000410000 */
[----:B------:R-:W-:Y:S01]  /*4e90*/  FMUL.FTZ R0, R9, R0 ;  /* 0x0000000009007220 */ /* 0x000fe20000410000 */
[----:B------:R-:W-:-:S02]  /*4ea0*/  FSETP.NEU.FTZ.AND P5, PT, R3, +INF , PT ;  /* 0x7f8000000300780b */ /* 0x000fc40003fbd000 */
        /* <DEDUP_REMOVED lines=16> */
.L_x_4335:
[----:B------:R-:W-:Y:S05]  /*4fb0*/  BSYNC.RECONVERGENT B2 ;  /* 0x0000000000027941 */ /* 0x000fea0003800200 */
.L_x_4334:
        /* <DEDUP_REMOVED lines=46> */
.L_x_4336:
        /* <DEDUP_REMOVED lines=34> */
.L_x_4333:
[----:B------:R-:W-:Y:S05]  /*54c0*/  BSYNC.RECONVERGENT B1 ;  /* 0x0000000000017941 */ /* 0x000fea0003800200 */
.L_x_4332:
[----:B------:R-:W-:Y:S01]  /*54d0*/  VIADD R3, R26, 0x180 ;  /* 0x000001801a037836 */ /* 0x000fe20000000000 */
        /* <DEDUP_REMOVED lines=37> */
.L_x_4340:
[----:B------:R-:W-:Y:S05]  /*5730*/  BSYNC.RECONVERGENT B2 ;  /* 0x0000000000027941 */ /* 0x000fea0003800200 */
.L_x_4339:
        /* <DEDUP_REMOVED lines=46> */
.L_x_4341:
        /* <DEDUP_REMOVED lines=34> */
.L_x_4338:
[----:B------:R-:W-:Y:S05]  /*5c40*/  BSYNC.RECONVERGENT B1 ;  /* 0x0000000000017941 */ /* 0x000fea0003800200 */
.L_x_4337:
[----:B------:R-:W0:Y:S01]  /*5c50*/  LDC.U8 R18, c[0x0][0x3a4] ;  /* 0x0000e900ff127b82 */ /* 0x000e220000000000 */
[----:B------:R-:W-:Y:S01]  /*5c60*/  ISETP.GE.AND P0, PT, R26, R28, PT ;  /* 0x0000001c1a00720c */ /* 0x000fe20003f06270 */
[----:B------:R-:W-:Y:S04]  /*5c70*/  BSSY.RECONVERGENT B7, `(.L_x_4342) ;  /* 0x00002cf000077945 */ /* 0x000fe80003800200 */
[----:B------:R-:W-:Y:S08]  /*5c80*/  BSSY.RELIABLE B6, `(.L_x_4343) ;  /* 0x00001e8000067945 */ /* 0x000ff00003800100 */
[----:B------:R-:W-:Y:S05]  /*5c90*/  @P0 BRA `(.L_x_4344) ;  /* 0x0000001c008c0947 */ /* 0x000fea0003800000 */
[----:B------:R-:W1:Y:S01]  /*5ca0*/  LDCU UR4, c[0x0][0x3a8] ;  /* 0x00007500ff0477ac */ /* 0x000e620008000800 */
[----:B----4-:R-:W2:Y:S01]  /*5cb0*/  LDC.64 R2, c[0x0][0x388] ;  /* 0x0000e200ff027b82 */ /* 0x010ea20000000a00 */
        /* <DEDUP_REMOVED lines=16> */
[----:B------:R-:W0:Y:S01]  /*5dc0*/  F2I.FTZ.TRUNC.NTZ R5, R4 ;  /* 0x0000000400057305 */ /* 0x000e22000021f100 */
[----:B------:R-:W-:Y:S01]  /*5dd0*/  IMAD.MOV.U32 R26, RZ, RZ, R27 ;  /* 0x000000ffff1a7224 */ /* 0x000fe200078e001b */
[----:B0-----:R4:W-:Y:S01]  /*5de0*/  STG.E.U8 desc[UR36][R2.64], R5 ;  /* 0x0000000502007986 */ /* 0x0019e2000c101124 */
[----:B------:R-:W-:Y:S05]  /*5df0*/  BRA `(.L_x_4350) ;  /* 0x0000000c00947947 */ /* 0x000fea0003800000 */
.L_x_4348:
[----:B------:R-:W0:Y:S01]  /*5e00*/  F2I.S64.TRUNC R4, R4 ;  /* 0x0000000400047311 */ /* 0x000e22000020d900 */
[----:B------:R-:W-:Y:S02]  /*5e10*/  IMAD.MOV.U32 R26, RZ, RZ, R27 ;  /* 0x000000ffff1a7224 */ /* 0x000fe400078e001b */
[----:B0-----:R-:W-:-:S05]  /*5e20*/  IMAD.MOV.U32 R7, RZ, RZ, R4 ;  /* 0x000000ffff077224 */ /* 0x001fca00078e0004 */
[----:B------:R3:W-:Y:S01]  /*5e30*/  STG.E.U8 desc[UR36][R2.64], R7 ;  /* 0x0000000702007986 */ /* 0x0007e2000c101124 */
[----:B------:R-:W-:Y:S05]  /*5e40*/  BRA `(.L_x_4350) ;  /* 0x0000000c00807947 */ /* 0x000fea0003800000 */
.L_x_4347:
[----:B------:R-:W-:-:S13]  /*5e50*/  ISETP.NE.AND P0, PT, R0, 0x2, PT ;  /* 0x000000020000780c */ /* 0x000fda0003f05270 */
[----:B------:R-:W-:Y:S05]  /*5e60*/  @!P0 BRA `(.L_x_4351) ;  /* 0x0000000000308947 */ /* 0x000fea0003800000 */
[----:B------:R-:W-:-:S13]  /*5e70*/  ISETP.NE.AND P0, PT, R0, 0x3, PT ;  /* 0x000000030000780c */ /* 0x000fda0003f05270 */
[----:B------:R-:W-:Y:S05]  /*5e80*/  @!P0 BRA `(.L_x_4352) ;  /* 0x0000000000188947 */ /* 0x000fea0003800000 */
[----:B------:R-:W-:-:S13]  /*5e90*/  ISETP.NE.AND P0, PT, R0, 0x4, PT ;  /* 0x000000040000780c */ /* 0x000fda0003f05270 */
[----:B------:R-:W-:Y:S05]  /*5ea0*/  @P0 BRA `(.L_x_4349) ;  /* 0x0000000800c40947 */ /* 0x000fea0003800000 */
[----:B------:R-:W0:Y:S01]  /*5eb0*/  F2I.S64.TRUNC R4, R4 ;  /* 0x0000000400047311 */ /* 0x000e22000020d900 */
[----:B------:R-:W-:Y:S01]  /*5ec0*/  IMAD.MOV.U32 R26, RZ, RZ, R27 ;  /* 0x000000ffff1a7224 */ /* 0x000fe200078e001b */
[----:B0-----:R1:W-:Y:S01]  /*5ed0*/  STG.E.64 desc[UR36][R2.64], R4 ;  /* 0x0000000402007986 */ /* 0x0013e2000c101b24 */
[----:B------:R-:W-:Y:S05]  /*5ee0*/  BRA `(.L_x_4350) ;  /* 0x0000000c00587947 */ /* 0x000fea0003800000 */
.L_x_4352:
[----:B------:R-:W0:Y:S01]  /*5ef0*/  F2I.FTZ.TRUNC.NTZ R5, R4 ;  /* 0x0000000400057305 */ /* 0x000e22000021f100 */
[----:B------:R-:W-:Y:S01]  /*5f00*/  IMAD.MOV.U32 R26, RZ, RZ, R27 ;  /* 0x000000ffff1a7224 */ /* 0x000fe200078e001b */
[----:B0-----:R2:W-:Y:S01]  /*5f10*/  STG.E desc[UR36][R2.64], R5 ;  /* 0x0000000502007986 */ /* 0x0015e2000c101924 */
[----:B------:R-:W-:Y:S05]  /*5f20*/  BRA `(.L_x_4350) ;  /* 0x0000000c00487947 */ /* 0x000fea0003800000 */
.L_x_4351:
[----:B------:R-:W0:Y:S01]  /*5f30*/  F2I.FTZ.TRUNC.NTZ R5, R4 ;  /* 0x0000000400057305 */ /* 0x000e22000021f100 */
[----:B------:R-:W-:Y:S01]  /*5f40*/  IMAD.MOV.U32 R26, RZ, RZ, R27 ;  /* 0x000000ffff1a7224 */ /* 0x000fe200078e001b */
[----:B0-----:R0:W-:Y:S01]  /*5f50*/  STG.E.U16 desc[UR36][R2.64], R5 ;  /* 0x0000000502007986 */ /* 0x0011e2000c101524 */
[----:B------:R-:W-:Y:S05]  /*5f60*/  BRA `(.L_x_4350) ;  /* 0x0000000c00387947 */ /* 0x000fea0003800000 */
.L_x_4346:
        /* <DEDUP_REMOVED lines=9> */
.L_x_4354:
[----:B------:R-:W-:Y:S01]  /*6000*/  F2FP.F16.F32.PACK_AB R4, RZ, R4 ;  /* 0x00000004ff04723e */ /* 0x000fe200000000ff */
[----:B------:R-:W-:-:S04]  /*6010*/  IMAD.MOV.U32 R26, RZ, RZ, R27 ;  /* 0x000000ffff1a7224 */ /* 0x000fc800078e001b */
[----:B------:R0:W-:Y:S01]  /*6020*/  STG.E.U16 desc[UR36][R2.64], R4 ;  /* 0x0000000402007986 */ /* 0x0001e2000c101524 */
[----:B------:R-:W-:Y:S05]  /*6030*/  BRA `(.L_x_4350) ;  /* 0x0000000c00047947 */ /* 0x000fea0003800000 */
.L_x_4353:
[----:B------:R-:W-:-:S13]  /*6040*/  ISETP.NE.AND P0, PT, R0, 0x7, PT ;  /* 0x000000070000780c */ /* 0x000fda0003f05270 */
[----:B------:R-:W-:Y:S05]  /*6050*/  @!P0 BRA `(.L_x_4355) ;  /* 0x00000000002c8947 */ /* 0x000fea0003800000 */
[----:B------:R-:W-:-:S13]  /*6060*/  ISETP.NE.AND P0, PT, R0, 0x8, PT ;  /* 0x000000080000780c */ /* 0x000fda0003f05270 */
[----:B------:R-:W-:Y:S05]  /*6070*/  @!P0 BRA `(.L_x_4356) ;  /* 0x0000000000148947 */ /* 0x000fea0003800000 */
[----:B------:R-:W-:-:S13]  /*6080*/  ISETP.NE.AND P0, PT, R0, 0x9, PT ;  /* 0x000000090000780c */ /* 0x000fda0003f05270 */
[----:B------:R-:W-:Y:S05]  /*6090*/  @P0 BRA `(.L_x_4349) ;  /* 0x0000000800480947 */ /* 0x000fea0003800000 */
[----:B------:R0:W-:Y:S01]  /*60a0*/  STG.E.64 desc[UR36][R2.64], R4 ;  /* 0x0000000402007986 */ /* 0x0001e2000c101b24 */
[----:B------:R-:W-:Y:S01]  /*60b0*/  IMAD.MOV.U32 R26, RZ, RZ, R27 ;  /* 0x000000ffff1a7224 */ /* 0x000fe200078e001b */
[----:B------:R-:W-:Y:S06]  /*60c0*/  BRA `(.L_x_4350) ;  /* 0x0000000800e07947 */ /* 0x000fec0003800000 */
.L_x_4356:
[----:B------:R-:W-:Y:S01]  /*60d0*/  F2FP.F16.F32.PACK_AB R5, R5, R4 ;  /* 0x000000040505723e */ /* 0x000fe200000000ff */
[----:B------:R-:W-:-:S04]  /*60e0*/  IMAD.MOV.U32 R26, RZ, RZ, R27 ;  /* 0x000000ffff1a7224 */ /* 0x000fc800078e001b */
[----:B------:R0:W-:Y:S01]  /*60f0*/  STG.E desc[UR36][R2.64], R5 ;  /* 0x0000000502007986 */ /* 0x0001e2000c101924 */
[----:B------:R-:W-:Y:S05]  /*6100*/  BRA `(.L_x_4350) ;  /* 0x0000000800d07947 */ /* 0x000fea0003800000 */
.L_x_4355:
[----:B------:R-:W-:Y:S01]  /*6110*/  FMUL.FTZ R4, R4, 1 ;  /* 0x3f80000004047820 */ /* 0x000fe20000410000 */
[----:B------:R-:W-:-:S05]  /*6120*/  IMAD.MOV.U32 R26, RZ, RZ, R27 ;  /* 0x000000ffff1a7224 */ /* 0x000fca00078e001b */
[----:B------:R-:W0:Y:S02]  /*6130*/  F2F.F64.F32 R4, R4 ;  /* 0x0000000400047310 */ /* 0x000e240000201800 */
[----:B0-----:R0:W-:Y:S01]  /*6140*/  STG.E.64 desc[UR36][R2.64], R4 ;  /* 0x0000000402007986 */ /* 0x0011e2000c101b24 */
[----:B------:R-:W-:Y:S05]  /*6150*/  BRA `(.L_x_4350) ;  /* 0x0000000800bc7947 */ /* 0x000fea0003800000 */
.L_x_4345:
        /* <DEDUP_REMOVED lines=9> */
[----:B------:R-:W-:Y:S01]  /*61f0*/  IMAD.MOV.U32 R26, RZ, RZ, R27 ;  /* 0x000000ffff1a7224 */ /* 0x000fe200078e001b */
[----:B------:R-:W-:-:S04]  /*6200*/  FSETP.NEU.FTZ.AND P1, PT, R5, RZ, PT ;  /* 0x000000ff0500720b */ /* 0x000fc80003f3d000 */
[----:B------:R-:W-:-:S04]  /*6210*/  PLOP3.LUT P0, PT, P0, P1, PT, 0xf8, 0x8f ;  /* 0x00000000008f781c */ /* 0x000fc80000703f70 */
[----:B------:R-:W-:-:S05]  /*6220*/  SEL R5, RZ, 0x1, !P0 ;  /* 0x00000001ff057807 */ /* 0x000fca0004000000 */
[----:B------:R0:W-:Y:S01]  /*6230*/  STG.E.U8 desc[UR36][R2.64], R5 ;  /* 0x0000000502007986 */ /* 0x0001e2000c101124 */
[----:B------:R-:W-:Y:S05]  /*6240*/  BRA `(.L_x_4350) ;  /* 0x0000000800807947 */ /* 0x000fea0003800000 */
.L_x_4359:
[----:B------:R-:W-:Y:S01]  /*6250*/  FMUL.FTZ R8, R4, 1 ;  /* 0x3f80000004087820 */ /* 0x000fe20000410000 */
[----:B------:R-:W-:Y:S01]  /*6260*/  FMUL.FTZ R10, R5, 1 ;  /* 0x3f800000050a7820 */ /* 0x000fe20000410000 */
[----:B------:R-:W-:-:S04]  /*6270*/  IMAD.MOV.U32 R26, RZ, RZ, R27 ;  /* 0x000000ffff1a7224 */ /* 0x000fc800078e001b */
[----:B------:R-:W-:Y:S08]  /*6280*/  F2F.F64.F32 R8, R8 ;  /* 0x0000000800087310 */ /* 0x000ff00000201800 */
[----:B------:R-:W0:Y:S02]  /*6290*/  F2F.F64.F32 R10, R10 ;  /* 0x0000000a000a7310 */ /* 0x000e240000201800 */
[----:B0-----:R0:W-:Y:S01]  /*62a0*/  STG.E.128 desc[UR36][R2.64], R8 ;  /* 0x0000000802007986 */ /* 0x0011e2000c101d24 */
[----:B------:R-:W-:Y:S05]  /*62b0*/  BRA `(.L_x_4350) ;  /* 0x0000000800647947 */ /* 0x000fea0003800000 */
.L_x_4358:
        /* <DEDUP_REMOVED lines=18> */
.L_x_4363:
[----:B------:R-:W-:Y:S05]  /*63e0*/  BSYNC.RECONVERGENT B0 ;  /* 0x0000000000007941 */ /* 0x000fea0003800200 */
.L_x_4362:
[----:B------:R-:W-:Y:S01]  /*63f0*/  LOP3.LUT R7, R0, 0x80, R7, 0xf8, !PT ;  /* 0x0000008000077812 */ /* 0x000fe200078ef807 */
[----:B------:R-:W-:-:S04]  /*6400*/  IMAD.MOV.U32 R26, RZ, RZ, R27 ;  /* 0x000000ffff1a7224 */ /* 0x000fc800078e001b */
[----:B------:R0:W-:Y:S01]  /*6410*/  STG.E.U8 desc[UR36][R2.64], R7 ;  /* 0x0000000702007986 */ /* 0x0001e2000c101124 */
[----:B------:R-:W-:Y:S05]  /*6420*/  BRA `(.L_x_4350) ;  /* 0x0000000800087947 */ /* 0x000fea0003800000 */
.L_x_4361:
        /* <DEDUP_REMOVED lines=14> */
.L_x_4365:
[----:B------:R-:W-:Y:S05]  /*6510*/  BSYNC.RECONVERGENT B0 ;  /* 0x0000000000007941 */ /* 0x000fea0003800200 */
.L_x_4364:
[----:B------:R-:W-:Y:S01]  /*6520*/  LOP3.LUT R5, R0, 0x80, R7, 0xf8, !PT ;  /* 0x0000008000057812 */ /* 0x000fe200078ef807 */
[----:B------:R-:W-:-:S04]  /*6530*/  IMAD.MOV.U32 R26, RZ, RZ, R27 ;  /* 0x000000ffff1a7224 */ /* 0x000fc800078e001b */
[----:B------:R0:W-:Y:S01]  /*6540*/  STG.E.U8 desc[UR36][R2.64], R5 ;  /* 0x0000000502007986 */ /* 0x0001e2000c101124 */
[----:B------:R-:W-:Y:S05]  /*6550*/  BRA `(.L_x_4350) ;  /* 0x0000000400bc7947 */ /* 0x000fea0003800000 */
.L_x_4360:
[----:B------:R-:W-:Y:S01]  /*6560*/  F2FP.BF16.F32.PACK_AB R4, RZ, R4 ;  /* 0x00000004ff04723e */ /* 0x000fe200000010ff */
[----:B------:R-:W-:-:S04]  /*6570*/  IMAD.MOV.U32 R26, RZ, RZ, R27 ;  /* 0x000000ffff1a7224 */ /* 0x000fc800078e001b */
[----:B------:R0:W-:Y:S01]  /*6580*/  STG.E.U16 desc[UR36][R2.64], R4 ;  /* 0x0000000402007986 */ /* 0x0001e2000c101524 */
[----:B------:R-:W-:Y:S05]  /*6590*/  BRA `(.L_x_4350) ;  /* 0x0000000400ac7947 */ /* 0x000fea0003800000 */
.L_x_4357:
        /* <DEDUP_REMOVED lines=8> */
[----:B------:R-:W0:Y:S01]  /*6620*/  F2I.FTZ.U32.TRUNC.NTZ R5, R4 ;  /* 0x0000000400057305 */ /* 0x000e22000021f000 */
[----:B------:R-:W-:Y:S01]  /*6630*/  IMAD.MOV.U32 R26, RZ, RZ, R27 ;  /* 0x000000ffff1a7224 */ /* 0x000fe200078e001b */
[----:B0-----:R0:W-:Y:S01]  /*6640*/  STG.E.U16 desc[UR36][R2.64], R5 ;  /* 0x0000000502007986 */ /* 0x0011e2000c101524 */
[----:B------:R-:W-:Y:S05]  /*6650*/  BRA `(.L_x_4350) ;  /* 0x00000004007c7947 */ /* 0x000fea0003800000 */
.L_x_4368:
        /* <DEDUP_REMOVED lines=12> */
.L_x_4371:
[----:B------:R-:W-:-:S04]  /*6720*/  SHF.R.U32.HI R0, RZ, 0x14, R4 ;  /* 0x00000014ff007819 */ /* 0x000fc80000011604 */
[----:B------:R-:W-:-:S04]  /*6730*/  LOP3.LUT R5, R0, 0x1, RZ, 0xc0, !PT ;  /* 0x0000000100057812 */ /* 0x000fc800078ec0ff */
[----:B------:R-:W-:-:S04]  /*6740*/  IADD3 R0, PT, PT, R4, 0x487ffff, R5 ;  /* 0x0487ffff04007810 */ /* 0x000fc80007ffe005 */
[----:B------:R-:W-:-:S04]  /*6750*/  SHF.R.U32.HI R0, RZ, 0x14, R0 ;  /* 0x00000014ff007819 */ /* 0x000fc80000011600 */
[----:B------:R-:W-:-:S07]  /*6760*/  LOP3.LUT R5, R0, 0xff, RZ, 0xc0, !PT ;  /* 0x000000ff00057812 */ /* 0x000fce00078ec0ff */
.L_x_4372:
[----:B------:R-:W-:-:S04]  /*6770*/  SHF.R.U32.HI R4, RZ, 0x18, R4 ;  /* 0x00000018ff047819 */ /* 0x000fc80000011604 */
[----:B------:R-:W-:-:S04]  /*6780*/  LOP3.LUT R5, R5, 0x80, R4, 0xf8, !PT ;  /* 0x0000008005057812 */ /* 0x000fc800078ef804 */
[----:B------:R-:W-:-:S07]  /*6790*/  PRMT R0, R5, 0x7610, R0 ;  /* 0x0000761005007816 */ /* 0x000fce0000000000 */
.L_x_4370:
[----:B------:R-:W-:Y:S05]  /*67a0*/  BSYNC.RECONVERGENT B0 ;  /* 0x0000000000007941 */ /* 0x000fea0003800200 */
.L_x_4369:
[----:B------:R0:W-:Y:S01]  /*67b0*/  STG.E.U8 desc[UR36][R2.64], R0 ;  /* 0x0000000002007986 */ /* 0x0001e2000c101124 */
[----:B------:R-:W-:Y:S01]  /*67c0*/  IMAD.MOV.U32 R26, RZ, RZ, R27 ;  /* 0x000000ffff1a7224 */ /* 0x000fe200078e001b */
[----:B------:R-:W-:Y:S06]  /*67d0*/  BRA `(.L_x_4350) ;  /* 0x00000004001c7947 */ /* 0x000fec0003800000 */
.L_x_4367:
        /* <DEDUP_REMOVED lines=12> */
.L_x_4375:
[----:B------:R-:W-:-:S04]  /*68a0*/  SHF.R.U32.HI R0, RZ, 0x15, R4 ;  /* 0x00000015ff007819 */ /* 0x000fc80000011604 */
[----:B------:R-:W-:-:S04]  /*68b0*/  LOP3.LUT R5, R0, 0x1, RZ, 0xc0, !PT ;  /* 0x0000000100057812 */ /* 0x000fc800078ec0ff */
[----:B------:R-:W-:-:S04]  /*68c0*/  IADD3 R0, PT, PT, R4, 0x88fffff, R5 ;  /* 0x088fffff04007810 */ /* 0x000fc80007ffe005 */
[----:B------:R-:W-:-:S04]  /*68d0*/  SHF.R.U32.HI R0, RZ, 0x15, R0 ;  /* 0x00000015ff007819 */ /* 0x000fc80000011600 */
[----:B------:R-:W-:-:S07]  /*68e0*/  LOP3.LUT R5, R0, 0xff, RZ, 0xc0, !PT ;  /* 0x000000ff00057812 */ /* 0x000fce00078ec0ff */
.L_x_4376:
[----:B------:R-:W-:-:S04]  /*68f0*/  SHF.R.U32.HI R4, RZ, 0x18, R4 ;  /* 0x00000018ff047819 */ /* 0x000fc80000011604 */
[----:B------:R-:W-:-:S04]  /*6900*/  LOP3.LUT R5, R5, 0x80, R4, 0xf8, !PT ;  /* 0x0000008005057812 */ /* 0x000fc800078ef804 */
[----:B------:R-:W-:-:S07]  /*6910*/  PRMT R0, R5, 0x7610, R0 ;  /* 0x0000761005007816 */ /* 0x000fce0000000000 */
.L_x_4374:
[----:B------:R-:W-:Y:S05]  /*6920*/  BSYNC.RECONVERGENT B0 ;  /* 0x0000000000007941 */ /* 0x000fea0003800200 */
.L_x_4373:
[----:B------:R0:W-:Y:S01]  /*6930*/  STG.E.U8 desc[UR36][R2.64], R0 ;  /* 0x0000000002007986 */ /* 0x0001e2000c101124 */
[----:B------:R-:W-:Y:S01]  /*6940*/  IMAD.MOV.U32 R26, RZ, RZ, R27 ;  /* 0x000000ffff1a7224 */ /* 0x000fe200078e001b */
[----:B------:R-:W-:Y:S06]  /*6950*/  BRA `(.L_x_4350) ;  /* 0x0000000000bc7947 */ /* 0x000fec0003800000 */
.L_x_4366:
[----:B------:R-:W-:-:S13]  /*6960*/  ISETP.NE.AND P0, PT, R0, 0x1c, PT ;  /* 0x0000001c0000780c */ /* 0x000fda0003f05270 */
[----:B------:R-:W-:Y:S05]  /*6970*/  @!P0 BRA `(.L_x_4377) ;  /* 0x0000000000a88947 */ /* 0x000fea0003800000 */
[----:B------:R-:W-:-:S13]  /*6980*/  ISETP.NE.AND P0, PT, R0, 0x1d, PT ;  /* 0x0000001d0000780c */ /* 0x000fda0003f05270 */
[----:B------:R-:W-:Y:S05]  /*6990*/  @!P0 BRA `(.L_x_4378) ;  /* 0x0000000000908947 */ /* 0x000fea0003800000 */
[----:B------:R-:W-:-:S13]  /*69a0*/  ISETP.NE.AND P0, PT, R0, 0x2c, PT ;  /* 0x0000002c0000780c */ /* 0x000fda0003f05270 */
[----:B------:R-:W-:Y:S05]  /*69b0*/  @!P0 BRA `(.L_x_4379) ;  /* 0x0000000000488947 */ /* 0x000fea0003800000 */
.L_x_4349:
        /* <DEDUP_REMOVED lines=16> */
.L_x_4380:
[----:B------:R-:W-:Y:S01]  /*6ac0*/  IMAD.MOV.U32 R26, RZ, RZ, R27 ;  /* 0x000000ffff1a7224 */ /* 0x000fe200078e001b */
[----:B------:R-:W-:Y:S06]  /*6ad0*/  BRA `(.L_x_4350) ;  /* 0x00000000005c7947 */ /* 0x000fec0003800000 */
.L_x_4379:
        /* <DEDUP_REMOVED lines=16> */
.L_x_4378:
[----:B------:R-:W0:Y:S01]  /*6be0*/  F2I.U64.TRUNC R4, R4 ;  /* 0x0000000400047311 */ /* 0x000e22000020d800 */
[----:B------:R-:W-:Y:S01]  /*6bf0*/  IMAD.MOV.U32 R26, RZ, RZ, R27 ;  /* 0x000000ffff1a7224 */ /* 0x000fe200078e001b */
[----:B0-----:R0:W-:Y:S01]  /*6c00*/  STG.E.64 desc[UR36][R2.64], R4 ;  /* 0x0000000402007986 */ /* 0x0011e2000c101b24 */
[----:B------:R-:W-:Y:S05]  /*6c10*/  BRA `(.L_x_4350) ;  /* 0x00000000000c7947 */ /* 0x000fea0003800000 */
.L_x_4377:
[----:B------:R-:W0:Y:S01]  /*6c20*/  F2I.FTZ.U32.TRUNC.NTZ R5, R4 ;  /* 0x0000000400057305 */ /* 0x000e22000021f000 */
[----:B------:R-:W-:Y:S01]  /*6c30*/  IMAD.MOV.U32 R26, RZ, RZ, R27 ;  /* 0x000000ffff1a7224 */ /* 0x000fe200078e001b */
[----:B0-----:R0:W-:Y:S06]  /*6c40*/  STG.E desc[UR36][R2.64], R5 ;  /* 0x0000000502007986 */ /* 0x0011ec000c101924 */
.L_x_4350:
[----:B------:R-:W-:-:S13]  /*6c50*/  ISETP.GE.AND P0, PT, R26, R28, PT ;  /* 0x0000001c1a00720c */ /* 0x000fda0003f06270 */
[----:B------:R-:W-:Y:S05]  /*6c60*/  @P0 BREAK.RELIABLE B6 ;  /* 0x0000000000060942 */ /* 0x000fea0003800100 */
        /* <DEDUP_REMOVED lines=22> */
.L_x_4385:
[----:B------:R-:W0:Y:S02]  /*6dd0*/  F2I.S64.TRUNC R22, R22 ;  /* 0x0000001600167311 */ /* 0x000e24000020d900 */
[----:B0-----:R-:W-:-:S05]  /*6de0*/  IMAD.MOV.U32 R5, RZ, RZ, R22 ;  /* 0x000000ffff057224 */ /* 0x001fca00078e0016 */
[----:B------:R0:W-:Y:S01]  /*6df0*/  STG.E.U8 desc[UR36][R2.64], R5 ;  /* 0x0000000502007986 */ /* 0x0001e2000c101124 */
[----:B------:R-:W-:Y:S05]  /*6e00*/  BRA `(.L_x_4387) ;  /* 0x0000000c002c7947 */ /* 0x000fea0003800000 */
.L_x_4384:
        /* <DEDUP_REMOVED lines=9> */
.L_x_4389:
[----:B------:R-:W0:Y:S02]  /*6ea0*/  F2I.FTZ.TRUNC.NTZ R5, R22 ;  /* 0x0000001600057305 */ /* 0x000e24000021f100 */
[----:B0-----:R0:W-:Y:S01]  /*6eb0*/  STG.E desc[UR36][R2.64], R5 ;  /* 0x0000000502007986 */ /* 0x0011e2000c101924 */
[----:B------:R-:W-:Y:S05]  /*6ec0*/  BRA `(.L_x_4387) ;  /* 0x0000000800fc7947 */ /* 0x000fea0003800000 */
.L_x_4388:
[----:B------:R-:W0:Y:S02]  /*6ed0*/  F2I.FTZ.TRUNC.NTZ R5, R22 ;  /* 0x0000001600057305 */ /* 0x000e24000021f100 */
[----:B0-----:R0:W-:Y:S01]  /*6ee0*/  STG.E.U16 desc[UR36][R2.64], R5 ;  /* 0x0000000502007986 */ /* 0x0011e2000c101524 */
[----:B------:R-:W-:Y:S05]  /*6ef0*/  BRA `(.L_x_4387) ;  /* 0x0000000800f07947 */ /* 0x000fea0003800000 */
.L_x_4383:
        /* <DEDUP_REMOVED lines=8> */
.L_x_4391:
[----:B------:R-:W-:-:S05]  /*6f80*/  F2FP.F16.F32.PACK_AB R22, RZ, R22 ;  /* 0x00000016ff16723e */ /* 0x000fca00000000ff */
[----:B------:R0:W-:Y:S01]  /*6f90*/  STG.E.U16 desc[UR36][R2.64], R22 ;  /* 0x0000001602007986 */ /* 0x0001e2000c101524 */
[----:B------:R-:W-:Y:S05]  /*6fa0*/  BRA `(.L_x_4387) ;  /* 0x0000000800c47947 */ /* 0x000fea0003800000 */
.L_x_4390:
[----:B------:R-:W-:-:S13]  /*6fb0*/  ISETP.NE.AND P0, PT, R0, 0x7, PT ;  /* 0x000000070000780c */ /* 0x000fda0003f05270 */
[----:B------:R-:W-:Y:S05]  /*6fc0*/  @!P0 BRA `(.L_x_4392) ;  /* 0x0000000000248947 */ /* 0x000fea0003800000 */
[----:B------:R-:W-:-:S13]  /*6fd0*/  ISETP.NE.AND P0, PT, R0, 0x8, PT ;  /* 0x000000080000780c */ /* 0x000fda0003f05270 */
[----:B------:R-:W-:Y:S05]  /*6fe0*/  @!P0 BRA `(.L_x_4393) ;  /* 0x0000000000108947 */ /* 0x000fea0003800000 */
[----:B------:R-:W-:-:S13]  /*6ff0*/  ISETP.NE.AND P0, PT, R0, 0x9, PT ;  /* 0x000000090000780c */ /* 0x000fda0003f05270 */
[----:B------:R-:W-:Y:S05]  /*7000*/  @P0 BRA `(.L_x_4386) ;  /* 0x0000000400d40947 */ /* 0x000fea0003800000 */
[----:B------:R0:W-:Y:S01]  /*7010*/  STG.E.64 desc[UR36][R2.64], R22 ;  /* 0x0000001602007986 */ /* 0x0001e2000c101b24 */
[----:B------:R-:W-:Y:S05]  /*7020*/  BRA `(.L_x_4387) ;  /* 0x0000000800a47947 */ /* 0x000fea0003800000 */
.L_x_4393:
[----:B------:R-:W-:-:S05]  /*7030*/  F2FP.F16.F32.PACK_AB R23, R23, R22 ;  /* 0x000000161717723e */ /* 0x000fca00000000ff */
[----:B------:R0:W-:Y:S01]  /*7040*/  STG.E desc[UR36][R2.64], R23 ;  /* 0x0000001702007986 */ /* 0x0001e2000c101924 */
[----:B------:R-:W-:Y:S05]  /*7050*/  BRA `(.L_x_4387) ;  /* 0x0000000800987947 */ /* 0x000fea0003800000 */
.L_x_4392:
[----:B------:R-:W-:-:S06]  /*7060*/  FMUL.FTZ R4, R22, 1 ;  /* 0x3f80000016047820 */ /* 0x000fcc0000410000 */
[----:B------:R-:W0:Y:S02]  /*7070*/  F2F.F64.F32 R4, R4 ;  /* 0x0000000400047310 */ /* 0x000e240000201800 */
[----:B0-----:R0:W-:Y:S01]  /*7080*/  STG.E.64 desc[UR36][R2.64], R4 ;  /* 0x0000000402007986 */ /* 0x0011e2000c101b24 */
[----:B------:R-:W-:Y:S05]  /*7090*/  BRA `(.L_x_4387) ;  /* 0x0000000800887947 */ /* 0x000fea0003800000 */
.L_x_4382:
        /* <DEDUP_REMOVED lines=13> */
.L_x_4397:
        /* <DEDUP_REMOVED lines=16> */
.L_x_4400:
[----:B------:R-:W-:-:S04]  /*7270*/  SHF.R.U32.HI R22, RZ, 0x18, R22 ;  /* 0x00000018ff167819 */ /* 0x000fc80000011616 */
[----:B------:R-:W-:-:S04]  /*7280*/  LOP3.LUT R5, R5, 0x80, R22, 0xf8, !PT ;  /* 0x0000008005057812 */ /* 0x000fc800078ef816 */
[----:B------:R-:W-:-:S07]  /*7290*/  PRMT R0, R5, 0x7610, R0 ;  /* 0x0000761005007816 */ /* 0x000fce0000000000 */
.L_x_4399:
[----:B------:R-:W-:Y:S05]  /*72a0*/  BSYNC.RECONVERGENT B0 ;  /* 0x0000000000007941 */ /* 0x000fea0003800200 */
.L_x_4398:
[----:B------:R0:W-:Y:S01]  /*72b0*/  STG.E.U8 desc[UR36][R2.64], R0 ;  /* 0x0000000002007986 */ /* 0x0001e2000c101124 */
[----:B------:R-:W-:Y:S05]  /*72c0*/  BRA `(.L_x_4387) ;  /* 0x0000000400fc7947 */ /* 0x000fea0003800000 */
.L_x_4396:
        /* <DEDUP_REMOVED lines=16> */
.L_x_4403:
[----:B------:R-:W-:-:S04]  /*73d0*/  SHF.R.U32.HI R22, RZ, 0x18, R22 ;  /* 0x00000018ff167819 */ /* 0x000fc80000011616 */
[----:B------:R-:W-:-:S04]  /*73e0*/  LOP3.LUT R5, R5, 0x80, R22, 0xf8, !PT ;  /* 0x0000008005057812 */ /* 0x000fc800078ef816 */
[----:B------:R-:W-:-:S07]  /*73f0*/  PRMT R0, R5, 0x7610, R0 ;  /* 0x0000761005007816 */ /* 0x000fce0000000000 */
.L_x_4402:
[----:B------:R-:W-:Y:S05]  /*7400*/  BSYNC.RECONVERGENT B0 ;  /* 0x0000000000007941 */ /* 0x000fea0003800200 */
.L_x_4401:
[----:B------:R0:W-:Y:S01]  /*7410*/  STG.E.U8 desc[UR36][R2.64], R0 ;  /* 0x0000000002007986 */ /* 0x0001e2000c101124 */
[----:B------:R-:W-:Y:S05]  /*7420*/  BRA `(.L_x_4387) ;  /* 0x0000000400a47947 */ /* 0x000fea0003800000 */
.L_x_4395:
        /* <DEDUP_REMOVED lines=21> */
.L_x_4405:
[----:B------:R-:W0:Y:S02]  /*7580*/  F2I.U64.TRUNC R22, R22 ;  /* 0x0000001600167311 */ /* 0x000e24000020d800 */
[----:B0-----:R0:W-:Y:S01]  /*7590*/  STG.E.64 desc[UR36][R2.64], R22 ;  /* 0x0000001602007986 */ /* 0x0011e2000c101b24 */
[----:B------:R-:W-:Y:S05]  /*75a0*/  BRA `(.L_x_4387) ;  /* 0x0000000400447947 */ /* 0x000fea0003800000 */
.L_x_4404:
[----:B------:R-:W0:Y:S02]  /*75b0*/  F2I.FTZ.U32.TRUNC.NTZ R5, R22 ;  /* 0x0000001600057305 */ /* 0x000e24000021f000 */
[----:B0-----:R0:W-:Y:S01]  /*75c0*/  STG.E desc[UR36][R2.64], R5 ;  /* 0x0000000502007986 */ /* 0x0011e2000c101924 */
[----:B------:R-:W-:Y:S05]  /*75d0*/  BRA `(.L_x_4387) ;  /* 0x0000000400387947 */ /* 0x000fea0003800000 */
.L_x_4394:
[----:B------:R-:W-:-:S13]  /*75e0*/  ISETP.GT.AND P0, PT, R0, 0xe, PT ;  /* 0x0000000e0000780c */ /* 0x000fda0003f04270 */
[----:B------:R-:W-:Y:S05]  /*75f0*/  @P0 BRA `(.L_x_4406) ;  /* 0x0000000000400947 */ /* 0x000fea0003800000 */
[----:B------:R-:W-:-:S13]  /*7600*/  ISETP.NE.AND P0, PT, R0, 0xa, PT ;  /* 0x0000000a0000780c */ /* 0x000fda0003f05270 */
[----:B------:R-:W-:Y:S05]  /*7610*/  @!P0 BRA `(.L_x_4407) ;  /* 0x0000000000208947 */ /* 0x000fea0003800000 */
[----:B------:R-:W-:-:S13]  /*7620*/  ISETP.NE.AND P0, PT, R0, 0xb, PT ;  /* 0x0000000b0000780c */ /* 0x000fda0003f05270 */
[----:B------:R-:W-:Y:S05]  /*7630*/  @P0 BRA `(.L_x_4386) ;  /* 0x0000000000480947 */ /* 0x000fea0003800000 */
[----:B------:R-:W-:Y:S02]  /*7640*/  FSETP.NEU.FTZ.AND P0, PT, R22, RZ, PT ;  /* 0x000000ff1600720b */ /* 0x000fe40003f1d000 */
[----:B------:R-:W-:-:S04]  /*7650*/  FSETP.NEU.FTZ.AND P1, PT, R23, RZ, PT ;  /* 0x000000ff1700720b */ /* 0x000fc80003f3d000 */
[----:B------:R-:W-:-:S04]  /*7660*/  PLOP3.LUT P0, PT, P0, P1, PT, 0xf8, 0x8f ;  /* 0x00000000008f781c */ /* 0x000fc80000703f70 */
[----:B------:R-:W-:-:S05]  /*7670*/  SEL R5, RZ, 0x1, !P0 ;  /* 0x00000001ff057807 */ /* 0x000fca0004000000 */
[----:B------:R4:W-:Y:S01]  /*7680*/  STG.E.U8 desc[UR36][R2.64], R5 ;  /* 0x0000000502007986 */ /* 0x0009e2000c101124 */
[----:B------:R-:W-:Y:S05]  /*7690*/  BRA `(.L_x_4387) ;  /* 0x0000000400087947 */ /* 0x000fea0003800000 */
.L_x_4407:
[----:B------:R-:W-:Y:S01]  /*76a0*/  FMUL.FTZ R4, R22, 1 ;  /* 0x3f80000016047820 */ /* 0x000fe20000410000 */
[----:B------:R-:W-:-:S05]  /*76b0*/  FMUL.FTZ R6, R23, 1 ;  /* 0x3f80000017067820 */ /* 0x000fca0000410000 */
[----:B------:R-:W-:Y:S08]  /*76c0*/  F2F.F64.F32 R4, R4 ;  /* 0x0000000400047310 */ /* 0x000ff00000201800 */
[----:B------:R-:W0:Y:S02]  /*76d0*/  F2F.F64.F32 R6, R6 ;  /* 0x0000000600067310 */ /* 0x000e240000201800 */
[----:B0-----:R3:W-:Y:S01]  /*76e0*/  STG.E.128 desc[UR36][R2.64], R4 ;  /* 0x0000000402007986 */ /* 0x0017e2000c101d24 */
[----:B------:R-:W-:Y:S05]  /*76f0*/  BRA `(.L_x_4387) ;  /* 0x0000000000f07947 */ /* 0x000fea0003800000 */
.L_x_4406:
[----:B------:R-:W-:-:S13]  /*7700*/  ISETP.NE.AND P0, PT, R0, 0xf, PT ;  /* 0x0000000f0000780c */ /* 0x000fda0003f05270 */
[----:B------:R-:W-:Y:S05]  /*7710*/  @!P0 BRA `(.L_x_4408) ;  /* 0x0000000000e08947 */ /* 0x000fea0003800000 */
[----:B------:R-:W-:-:S13]  /*7720*/  ISETP.NE.AND P0, PT, R0, 0x17, PT ;  /* 0x000000170000780c */ /* 0x000fda0003f05270 */
[----:B------:R-:W-:Y:S05]  /*7730*/  @!P0 BRA `(.L_x_4409) ;  /* 0x00000000008c8947 */ /* 0x000fea0003800000 */
[----:B------:R-:W-:-:S13]  /*7740*/  ISETP.NE.AND P0, PT, R0, 0x18, PT ;  /* 0x000000180000780c */ /* 0x000fda0003f05270 */
[----:B------:R-:W-:Y:S05]  /*7750*/  @!P0 BRA `(.L_x_4410) ;  /* 0x0000000000448947 */ /* 0x000fea0003800000 */
.L_x_4386:
        /* <DEDUP_REMOVED lines=16> */
.L_x_4411:
[----:B------:R-:W-:Y:S05]  /*7860*/  BRA `(.L_x_4387) ;  /* 0x0000000000947947 */ /* 0x000fea0003800000 */
.L_x_4410:
        /* <DEDUP_REMOVED lines=12> */
.L_x_4413:
[----:B------:R-:W-:Y:S05]  /*7930*/  BSYNC.RECONVERGENT B0 ;  /* 0x0000000000007941 */ /* 0x000fea0003800200 */
.L_x_4412:
[----:B------:R-:W-:-:S05]  /*7940*/  LOP3.LUT R5, R0, 0x80, R7, 0xf8, !PT ;  /* 0x0000008000057812 */ /* 0x000fca00078ef807 */
[----:B------:R1:W-:Y:S01]  /*7950*/  STG.E.U8 desc[UR36][R2.64], R5 ;  /* 0x0000000502007986 */ /* 0x0003e2000c101124 */
[----:B------:R-:W-:Y:S05]  /*7960*/  BRA `(.L_x_4387) ;  /* 0x0000000000547947 */ /* 0x000fea0003800000 */
.L_x_4409:
        /* <DEDUP_REMOVED lines=11> */
.L_x_4415:
[----:B------:R-:W-:Y:S01]  /*7a20*/  IMAD.MOV.U32 R0, RZ, RZ, 0x7f ;  /* 0x0000007fff007424 */ /* 0x000fe200078e00ff */
[----:B------:R-:W-:-:S04]  /*7a30*/  ISETP.GT.U32.AND P0, PT, R4, 0x7f800000, PT ;  /* 0x7f8000000400780c */ /* 0x000fc80003f04070 */
[----:B------:R-:W-:-:S09]  /*7a40*/  SEL R0, R0, 0x7c, P0 ;  /* 0x0000007c00007807 */ /* 0x000fd20000000000 */
.L_x_4416:
[----:B------:R-:W-:Y:S05]  /*7a50*/  BSYNC.RECONVERGENT B0 ;  /* 0x0000000000007941 */ /* 0x000fea0003800200 */
.L_x_4414:
[----:B------:R-:W-:-:S04]  /*7a60*/  SHF.R.U32.HI R5, RZ, 0x18, R22 ;  /* 0x00000018ff057819 */ /* 0x000fc80000011616 */
[----:B------:R-:W-:-:S05]  /*7a70*/  LOP3.LUT R5, R0, 0x80, R5, 0xf8, !PT ;  /* 0x0000008000057812 */ /* 0x000fca00078ef805 */
[----:B------:R2:W-:Y:S01]  /*7a80*/  STG.E.U8 desc[UR36][R2.64], R5 ;  /* 0x0000000502007986 */ /* 0x0005e2000c101124 */
[----:B------:R-:W-:Y:S05]  /*7a90*/  BRA `(.L_x_4387) ;  /* 0x0000000000087947 */ /* 0x000fea0003800000 */
.L_x_4408:
[----:B------:R-:W-:-:S05]  /*7aa0*/  F2FP.BF16.F32.PACK_AB R22, RZ, R22 ;  /* 0x00000016ff16723e */ /* 0x000fca00000010ff */
[----:B------:R0:W-:Y:S02]  /*7ab0*/  STG.E.U16 desc[UR36][R2.64], R22 ;  /* 0x0000001602007986 */ /* 0x0001e4000c101524 */
.L_x_4387:
[----:B------:R-:W-:-:S07]  /*7ac0*/  VIADD R26, R26, 0x80 ;  /* 0x000000801a1a7836 */ /* 0x000fce0000000000 */
.L_x_4344:
[----:B------:R-:W-:-:S13]  /*7ad0*/  ISETP.GE.AND P0, PT, R26, R28, PT ;  /* 0x0000001c1a00720c */ /* 0x000fda0003f06270 */
[----:B------:R-:W-:Y:S05]  /*7ae0*/  @P0 BREAK.RELIABLE B6 ;  /* 0x0000000000060942 */ /* 0x000fea0003800100 */
[----:B------:R-:W-:Y:S05]  /*7af0*/  @P0 BRA `(.L_x_4381) ;  /* 0x0000000c00980947 */ /* 0x000fea0003800000 */
[----:B------:R-:W-:Y:S05]  /*7b00*/  BSYNC.RELIABLE B6 ;  /* 0x0000000000067941 */ /* 0x000fea0003800100 */
.L_x_4343:
        /* <DEDUP_REMOVED lines=21> */
.L_x_4420:
[----:B------:R-:W0:Y:S02]  /*7c60*/  F2I.S64.TRUNC R24, R24 ;  /* 0x0000001800187311 */ /* 0x000e24000020d900 */
[----:B0-----:R-:W-:-:S05]  /*7c70*/  IMAD.MOV.U32 R5, RZ, RZ, R24 ;  /* 0x000000ffff057224 */ /* 0x001fca00078e0018 */
[----:B------:R0:W-:Y:S01]  /*7c80*/  STG.E.U8 desc[UR36][R2.64], R5 ;  /* 0x0000000502007986 */ /* 0x0001e2000c101124 */
[----:B------:R-:W-:Y:S05]  /*7c90*/  BRA `(.L_x_4422) ;  /* 0x0000000c002c7947 */ /* 0x000fea0003800000 */
.L_x_4419:
        /* <DEDUP_REMOVED lines=9> */
.L_x_4424:
[----:B------:R-:W0:Y:S02]  /*7d30*/  F2I.FTZ.TRUNC.NTZ R5, R24 ;  /* 0x0000001800057305 */ /* 0x000e24000021f100 */
[----:B0-----:R3:W-:Y:S01]  /*7d40*/  STG.E desc[UR36][R2.64], R5 ;  /* 0x0000000502007986 */ /* 0x0017e2000c101924 */
[----:B------:R-:W-:Y:S05]  /*7d50*/  BRA `(.L_x_4422) ;  /* 0x0000000800fc7947 */ /* 0x000fea0003800000 */
.L_x_4423:
[----:B------:R-:W0:Y:S02]  /*7d60*/  F2I.FTZ.TRUNC.NTZ R5, R24 ;  /* 0x0000001800057305 */ /* 0x000e24000021f100 */
[----:B0-----:R2:W-:Y:S01]  /*7d70*/  STG.E.U16 desc[UR36][R2.64], R5 ;  /* 0x0000000502007986 */ /* 0x0015e2000c101524 */
[----:B------:R-:W-:Y:S05]  /*7d80*/  BRA `(.L_x_4422) ;  /* 0x0000000800f07947 */ /* 0x000fea0003800000 */
.L_x_4418:
        /* <DEDUP_REMOVED lines=8> */
.L_x_4426:
[----:B------:R-:W-:-:S05]  /*7e10*/  F2FP.F16.F32.PACK_AB R24, RZ, R24 ;  /* 0x00000018ff18723e */ /* 0x000fca00000000ff */
[----:B------:R0:W-:Y:S01]  /*7e20*/  STG.E.U16 desc[UR36][R2.64], R24 ;  /* 0x0000001802007986 */ /* 0x0001e2000c101524 */
[----:B------:R-:W-:Y:S05]  /*7e30*/  BRA `(.L_x_4422) ;  /* 0x0000000800c47947 */ /* 0x000fea0003800000 */
.L_x_4425:
        /* <DEDUP_REMOVED lines=8> */
.L_x_4428:
[----:B------:R-:W-:-:S05]  /*7ec0*/  F2FP.F16.F32.PACK_AB R25, R25, R24 ;  /* 0x000000181919723e */ /* 0x000fca00000000ff */
[----:B------:R0:W-:Y:S01]  /*7ed0*/  STG.E desc[UR36][R2.64], R25 ;  /* 0x0000001902007986 */ /* 0x0001e2000c101924 */
[----:B------:R-:W-:Y:S05]  /*7ee0*/  BRA `(.L_x_4422) ;  /* 0x0000000800987947 */ /* 0x000fea0003800000 */
.L_x_4427:
[----:B------:R-:W-:-:S06]  /*7ef0*/  FMUL.FTZ R4, R24, 1 ;  /* 0x3f80000018047820 */ /* 0x000fcc0000410000 */
[----:B------:R-:W0:Y:S02]  /*7f00*/  F2F.F64.F32 R4, R4 ;  /* 0x0000000400047310 */ /* 0x000e240000201800 */
[----:B0-----:R0:W-:Y:S01]  /*7f10*/  STG.E.64 desc[UR36][R2.64], R4 ;  /* 0x0000000402007986 */ /* 0x0011e2000c101b24 */
[----:B------:R-:W-:Y:S05]  /*7f20*/  BRA `(.L_x_4422) ;  /* 0x0000000800887947 */ /* 0x000fea0003800000 */
.L_x_4417:
        /* <DEDUP_REMOVED lines=13> */
.L_x_4432:
        /* <DEDUP_REMOVED lines=16> */
.L_x_4435:
[----:B------:R-:W-:-:S04]  /*8100*/  SHF.R.U32.HI R24, RZ, 0x18, R24 ;  /* 0x00000018ff187819 */ /* 0x000fc80000011618 */
[----:B------:R-:W-:-:S04]  /*8110*/  LOP3.LUT R5, R5, 0x80, R24, 0xf8, !PT ;  /* 0x0000008005057812 */ /* 0x000fc800078ef818 */
[----:B------:R-:W-:-:S07]  /*8120*/  PRMT R0, R5, 0x7610, R0 ;  /* 0x0000761005007816 */ /* 0x000fce0000000000 */
.L_x_4434:
[----:B------:R-:W-:Y:S05]  /*8130*/  BSYNC.RECONVERGENT B0 ;  /* 0x0000000000007941 */ /* 0x000fea0003800200 */
.L_x_4433:
[----:B------:R0:W-:Y:S01]  /*8140*/  STG.E.U8 desc[UR36][R2.64], R0 ;  /* 0x0000000002007986 */ /* 0x0001e2000c101124 */
[----:B------:R-:W-:Y:S05]  /*8150*/  BRA `(.L_x_4422) ;  /* 0x0000000400fc7947 */ /* 0x000fea0003800000 */
.L_x_4431:
        /* <DEDUP_REMOVED lines=16> */
.L_x_4438:
[----:B------:R-:W-:-:S04]  /*8260*/  SHF.R.U32.HI R24, RZ, 0x18, R24 ;  /* 0x00000018ff187819 */ /* 0x000fc80000011618 */
[----:B------:R-:W-:-:S04]  /*8270*/  LOP3.LUT R5, R5, 0x80, R24, 0xf8, !PT ;  /* 0x0000008005057812 */ /* 0x000fc800078ef818 */
[----:B------:R-:W-:-:S07]  /*8280*/  PRMT R0, R5, 0x7610, R0 ;  /* 0x0000761005007816 */ /* 0x000fce0000000000 */
.L_x_4437:
[----:B------:R-:W-:Y:S05]  /*8290*/  BSYNC.RECONVERGENT B0 ;  /* 0x0000000000007941 */ /* 0x000fea0003800200 */
.L_x_4436:
[----:B------:R0:W-:Y:S01]  /*82a0*/  STG.E.U8 desc[UR36][R2.64], R0 ;  /* 0x0000000002007986 */ /* 0x0001e2000c101124 */
[----:B------:R-:W-:Y:S05]  /*82b0*/  BRA `(.L_x_4422) ;  /* 0x0000000400a47947 */ /* 0x000fea0003800000 */
.L_x_4430:
        /* <DEDUP_REMOVED lines=21> */
.L_x_4440:
[----:B------:R-:W0:Y:S02]  /*8410*/  F2I.U64.TRUNC R24, R24 ;  /* 0x0000001800187311 */ /* 0x000e24000020d800 */
[----:B0-----:R0:W-:Y:S01]  /*8420*/  STG.E.64 desc[UR36][R2.64], R24 ;  /* 0x0000001802007986 */ /* 0x0011e2000c101b24 */
[----:B------:R-:W-:Y:S05]  /*8430*/  BRA `(.L_x_4422) ;  /* 0x0000000400447947 */ /* 0x000fea0003800000 */
.L_x_4439:
[----:B------:R-:W0:Y:S02]  /*8440*/  F2I.FTZ.U32.TRUNC.NTZ R5, R24 ;  /* 0x0000001800057305 */ /* 0x000e24000021f000 */
[----:B0-----:R0:W-:Y:S01]  /*8450*/  STG.E desc[UR36][R2.64], R5 ;  /* 0x0000000502007986 */ /* 0x0011e2000c101924 */
[----:B------:R-:W-:Y:S05]  /*8460*/  BRA `(.L_x_4422) ;  /* 0x0000000400387947 */ /* 0x000fea0003800000 */
.L_x_4429:
        /* <DEDUP_REMOVED lines=12> */
.L_x_4442:
[----:B------:R-:W-:Y:S01]  /*8530*/  FMUL.FTZ R4, R24, 1 ;  /* 0x3f80000018047820 */ /* 0x000fe20000410000 */
[----:B------:R-:W-:-:S05]  /*8540*/  FMUL.FTZ R6, R25, 1 ;  /* 0x3f80000019067820 */ /* 0x000fca0000410000 */
[----:B------:R-:W-:Y:S08]  /*8550*/  F2F.F64.F32 R4, R4 ;  /* 0x0000000400047310 */ /* 0x000ff00000201800 */
[----:B------:R-:W0:Y:S02]  /*8560*/  F2F.F64.F32 R6, R6 ;  /* 0x0000000600067310 */ /* 0x000e240000201800 */
[----:B0-----:R0:W-:Y:S01]  /*8570*/  STG.E.128 desc[UR36][R2.64], R4 ;  /* 0x0000000402007986 */ /* 0x0011e2000c101d24 */
[----:B------:R-:W-:Y:S05]  /*8580*/  BRA `(.L_x_4422) ;  /* 0x0000000000f07947 */ /* 0x000fea0003800000 */
.L_x_4441:
[----:B------:R-:W-:-:S13]  /*8590*/  ISETP.NE.AND P0, PT, R0, 0xf, PT ;  /* 0x0000000f0000780c */ /* 0x000fda0003f05270 */
[----:B------:R-:W-:Y:S05]  /*85a0*/  @!P0 BRA `(.L_x_4443) ;  /* 0x0000000000e08947 */ /* 0x000fea0003800000 */
[----:B------:R-:W-:-:S13]  /*85b0*/  ISETP.NE.AND P0, PT, R0, 0x17, PT ;  /* 0x000000170000780c */ /* 0x000fda0003f05270 */
[----:B------:R-:W-:Y:S05]  /*85c0*/  @!P0 BRA `(.L_x_4444) ;  /* 0x00000000008c8947 */ /* 0x000fea0003800000 */
[----:B------:R-:W-:-:S13]  /*85d0*/  ISETP.NE.AND P0, PT, R0, 0x18, PT ;  /* 0x000000180000780c */ /* 0x000fda0003f05270 */
[----:B------:R-:W-:Y:S05]  /*85e0*/  @!P0 BRA `(.L_x_4445) ;  /* 0x0000000000448947 */ /* 0x000fea0003800000 */
.L_x_4421:
        /* <DEDUP_REMOVED lines=16> */
.L_x_4446:
[----:B------:R-:W-:Y:S05]  /*86f0*/  BRA `(.L_x_4422) ;  /* 0x0000000000947947 */ /* 0x000fea0003800000 */
.L_x_4445:
        /* <DEDUP_REMOVED lines=12> */
.L_x_4448:
[----:B------:R-:W-:Y:S05]  /*87c0*/  BSYNC.RECONVERGENT B0 ;  /* 0x0000000000007941 */ /* 0x000fea0003800200 */
.L_x_4447:
[----:B------:R-:W-:-:S05]  /*87d0*/  LOP3.LUT R5, R0, 0x80, R7, 0xf8, !PT ;  /* 0x0000008000057812 */ /* 0x000fca00078ef807 */
[----:B------:R0:W-:Y:S01]  /*87e0*/  STG.E.U8 desc[UR36][R2.64], R5 ;  /* 0x0000000502007986 */ /* 0x0001e2000c101124 */
[----:B------:R-:W-:Y:S05]  /*87f0*/  BRA `(.L_x_4422) ;  /* 0x0000000000547947 */ /* 0x000fea0003800000 */
.L_x_4444:
        /* <DEDUP_REMOVED lines=11> */
.L_x_4450:
[----:B------:R-:W-:Y:S01]  /*88b0*/  IMAD.MOV.U32 R0, RZ, RZ, 0x7f ;  /* 0x0000007fff007424 */ /* 0x000fe200078e00ff */
[----:B------:R-:W-:-:S04]  /*88c0*/  ISETP.GT.U32.AND P0, PT, R4, 0x7f800000, PT ;  /* 0x7f8000000400780c */ /* 0x000fc80003f04070 */
[----:B------:R-:W-:-:S09]  /*88d0*/  SEL R0, R0, 0x7c, P0 ;  /* 0x0000007c00007807 */ /* 0x000fd20000000000 */
.L_x_4451:
[----:B------:R-:W-:Y:S05]  /*88e0*/  BSYNC.RECONVERGENT B0 ;  /* 0x0000000000007941 */ /* 0x000fea0003800200 */
.L_x_4449:
[----:B------:R-:W-:-:S04]  /*88f0*/  SHF.R.U32.HI R5, RZ, 0x18, R24 ;  /* 0x00000018ff057819 */ /* 0x000fc80000011618 */
[----:B------:R-:W-:-:S05]  /*8900*/  LOP3.LUT R5, R0, 0x80, R5, 0xf8, !PT ;  /* 0x0000008000057812 */ /* 0x000fca00078ef805 */
[----:B------:R0:W-:Y:S01]  /*8910*/  STG.E.U8 desc[UR36][R2.64], R5 ;  /* 0x0000000502007986 */ /* 0x0001e2000c101124 */
[----:B------:R-:W-:Y:S05]  /*8920*/  BRA `(.L_x_4422) ;  /* 0x0000000000087947 */ /* 0x000fea0003800000 */
.L_x_4443:
[----:B------:R-:W-:-:S05]  /*8930*/  F2FP.BF16.F32.PACK_AB R24, RZ, R24 ;  /* 0x00000018ff18723e */ /* 0x000fca00000010ff */
[----:B------:R0:W-:Y:S02]  /*8940*/  STG.E.U16 desc[UR36][R2.64], R24 ;  /* 0x0000001802007986 */ /* 0x0001e4000c101524 */
.L_x_4422:
[----:B------:R-:W-:-:S07]  /*8950*/  VIADD R26, R26, 0x80 ;  /* 0x000000801a1a7836 */ /* 0x000fce0000000000 */
.L_x_4381:
[----:B------:R-:W-:Y:S05]  /*8960*/  BSYNC.RECONVERGENT B7 ;  /* 0x0000000000077941 */ /* 0x000fea0003800200 */
.L_x_4342:
        /* <DEDUP_REMOVED lines=20> */
[----:B0-----:R-:W-:Y:S01]  /*8ab0*/  STG.E.U8 desc[UR36][R2.64], R5 ;  /* 0x0000000502007986 */ /* 0x001fe2000c101124 */
[----:B------:R-:W-:Y:S05]  /*8ac0*/  EXIT ;  /* 0x000000000000794d */ /* 0x000fea0003800000 */
.L_x_4455:
[----:B------:R-:W0:Y:S02]  /*8ad0*/  F2I.S64.TRUNC R16, R16 ;  /* 0x0000001000107311 */ /* 0x000e24000020d900 */
[----:B0-----:R-:W-:-:S05]  /*8ae0*/  IMAD.MOV.U32 R5, RZ, RZ, R16 ;  /* 0x000000ffff057224 */ /* 0x001fca00078e0010 */
[----:B------:R-:W-:Y:S01]  /*8af0*/  STG.E.U8 desc[UR36][R2.64], R5 ;  /* 0x0000000502007986 */ /* 0x000fe2000c101124 */
[----:B------:R-:W-:Y:S05]  /*8b00*/  EXIT ;  /* 0x000000000000794d */ /* 0x000fea0003800000 */
.L_x_4454:
[----:B------:R-:W-:-:S13]  /*8b10*/  ISETP.NE.AND P0, PT, R0, 0x2, PT ;  /* 0x000000020000780c */ /* 0x000fda0003f05270 */
[----:B------:R-:W-:Y:S05]  /*8b20*/  @!P0 BRA `(.L_x_4457) ;  /* 0x0000000000288947 */ /* 0x000fea0003800000 */
[----:B------:R-:W-:-:S13]  /*8b30*/  ISETP.NE.AND P0, PT, R0, 0x3, PT ;  /* 0x000000030000780c */ /* 0x000fda0003f05270 */
[----:B------:R-:W-:Y:S05]  /*8b40*/  @!P0 BRA `(.L_x_4458) ;  /* 0x0000000000148947 */ /* 0x000fea0003800000 */
[----:B------:R-:W-:-:S13]  /*8b50*/  ISETP.NE.AND P0, PT, R0, 0x4, PT ;  /* 0x000000040000780c */ /* 0x000fda0003f05270 */
[----:B------:R-:W-:Y:S05]  /*8b60*/  @P0 BRA `(.L_x_4456) ;  /* 0x00000008003c0947 */ /* 0x000fea0003800000 */
[----:B------:R-:W0:Y:S02]  /*8b70*/  F2I.S64.TRUNC R16, R16 ;  /* 0x0000001000107311 */ /* 0x000e24000020d900 */
[----:B0-----:R-:W-:Y:S01]  /*8b80*/  STG.E.64 desc[UR36][R2.64], R16 ;  /* 0x0000001002007986 */ /* 0x001fe2000c101b24 */
[----:B------:R-:W-:Y:S05]  /*8b90*/  EXIT ;  /* 0x000000000000794d */ /* 0x000fea0003800000 */
.L_x_4458:
[----:B------:R-:W0:Y:S02]  /*8ba0*/  F2I.FTZ.TRUNC.NTZ R5, R16 ;  /* 0x0000001000057305 */ /* 0x000e24000021f100 */
[----:B0-----:R-:W-:Y:S01]  /*8bb0*/  STG.E desc[UR36][R2.64], R5 ;  /* 0x0000000502007986 */ /* 0x001fe2000c101924 */
[----:B------:R-:W-:Y:S05]  /*8bc0*/  EXIT ;  /* 0x000000000000794d */ /* 0x000fea0003800000 */
.L_x_4457:
[----:B------:R-:W0:Y:S02]  /*8bd0*/  F2I.FTZ.TRUNC.NTZ R5, R16 ;  /* 0x0000001000057305 */ /* 0x000e24000021f100 */
[----:B0-----:R-:W-:Y:S01]  /*8be0*/  STG.E.U16 desc[UR36][R2.64], R5 ;  /* 0x0000000502007986 */ /* 0x001fe2000c101524 */
[----:B------:R-:W-:Y:S05]  /*8bf0*/  EXIT ;  /* 0x000000000000794d */ /* 0x000fea0003800000 */
.L_x_4453:
[----:B------:R-:W-:-:S13]  /*8c00*/  ISETP.GT.AND P0, PT, R0, 0x6, PT ;  /* 0x000000060000780c */ /* 0x000fda0003f04270 */
[----:B------:R-:W-:Y:S05]  /*8c10*/  @P0 BRA `(.L_x_4459) ;  /* 0x0000000000240947 */ /* 0x000fea0003800000 */
[----:B------:R-:W-:-:S13]  /*8c20*/  ISETP.NE.AND P0, PT, R0, 0x5, PT ;  /* 0x000000050000780c */ /* 0x000fda0003f05270 */
[----:B------:R-:W-:Y:S05]  /*8c30*/  @!P0 BRA `(.L_x_4460) ;  /* 0x0000000000108947 */ /* 0x000fea0003800000 */
[----:B------:R-:W-:-:S13]  /*8c40*/  ISETP.NE.AND P0, PT, R0, 0x6, PT ;  /* 0x000000060000780c */ /* 0x000fda0003f05270 */
[----:B------:R-:W-:Y:S05]  /*8c50*/  @P0 BRA `(.L_x_4456) ;  /* 0x0000000800000947 */ /* 0x000fea0003800000 */
[----:B------:R-:W-:Y:S01]  /*8c60*/  STG.E desc[UR36][R2.64], R16 ;  /* 0x0000001002007986 */ /* 0x000fe2000c101924 */
[----:B------:R-:W-:Y:S05]  /*8c70*/  EXIT ;  /* 0x000000000000794d */ /* 0x000fea0003800000 */
.L_x_4460:
[----:B------:R-:W-:-:S05]  /*8c80*/  F2FP.F16.F32.PACK_AB R16, RZ, R16 ;  /* 0x00000010ff10723e */ /* 0x000fca00000000ff */
[----:B------:R-:W-:Y:S01]  /*8c90*/  STG.E.U16 desc[UR36][R2.64], R16 ;  /* 0x0000001002007986 */ /* 0x000fe2000c101524 */
[----:B------:R-:W-:Y:S05]  /*8ca0*/  EXIT ;  /* 0x000000000000794d */ /* 0x000fea0003800000 */
.L_x_4459:
[----:B------:R-:W-:-:S13]  /*8cb0*/  ISETP.NE.AND P0, PT, R0, 0x7, PT ;  /* 0x000000070000780c */ /* 0x000fda0003f05270 */
[----:B------:R-:W-:Y:S05]  /*8cc0*/  @!P0 BRA `(.L_x_4461) ;  /* 0x0000000000248947 */ /* 0x000fea0003800000 */
[----:B------:R-:W-:-:S13]  /*8cd0*/  ISETP.NE.AND P0, PT, R0, 0x8, PT ;  /* 0x000000080000780c */ /* 0x000fda0003f05270 */
[----:B------:R-:W-:Y:S05]  /*8ce0*/  @!P0 BRA `(.L_x_4462) ;  /* 0x0000000000108947 */ /* 0x000fea0003800000 */
[----:B------:R-:W-:-:S13]  /*8cf0*/  ISETP.NE.AND P0, PT, R0, 0x9, PT ;  /* 0x000000090000780c */ /* 0x000fda0003f05270 */
[----:B------:R-:W-:Y:S05]  /*8d00*/  @P0 BRA `(.L_x_4456) ;  /* 0x0000000400d40947 */ /* 0x000fea0003800000 */
[----:B------:R-:W-:Y:S01]  /*8d10*/  STG.E.64 desc[UR36][R2.64], R16 ;  /* 0x0000001002007986 */ /* 0x000fe2000c101b24 */
[----:B------:R-:W-:Y:S05]  /*8d20*/  EXIT ;  /* 0x000000000000794d */ /* 0x000fea0003800000 */
.L_x_4462:
[----:B------:R-:W-:-:S05]  /*8d30*/  F2FP.F16.F32.PACK_AB R17, R17, R16 ;  /* 0x000000101111723e */ /* 0x000fca00000000ff */
[----:B------:R-:W-:Y:S01]  /*8d40*/  STG.E desc[UR36][R2.64], R17 ;  /* 0x0000001102007986 */ /* 0x000fe2000c101924 */
[----:B------:R-:W-:Y:S05]  /*8d50*/  EXIT ;  /* 0x000000000000794d */ /* 0x000fea0003800000 */
.L_x_4461:
[----:B------:R-:W-:-:S06]  /*8d60*/  FMUL.FTZ R4, R16, 1 ;  /* 0x3f80000010047820 */ /* 0x000fcc0000410000 */
[----:B------:R-:W0:Y:S02]  /*8d70*/  F2F.F64.F32 R4, R4 ;  /* 0x0000000400047310 */ /* 0x000e240000201800 */
[----:B0-----:R-:W-:Y:S01]  /*8d80*/  STG.E.64 desc[UR36][R2.64], R4 ;  /* 0x0000000402007986 */ /* 0x001fe2000c101b24 */
[----:B------:R-:W-:Y:S05]  /*8d90*/  EXIT ;  /* 0x000000000000794d */ /* 0x000fea0003800000 */
.L_x_4452:
        /* <DEDUP_REMOVED lines=11> */
[----:B0-----:R-:W-:Y:S01]  /*8e50*/  STG.E.U16 desc[UR36][R2.64], R5 ;  /* 0x0000000502007986 */ /* 0x001fe2000c101524 */
[----:B------:R-:W-:Y:S05]  /*8e60*/  EXIT ;  /* 0x000000000000794d */ /* 0x000fea0003800000 */
.L_x_4466:
        /* <DEDUP_REMOVED lines=16> */
.L_x_4469:
[----:B------:R-:W-:-:S04]  /*8f70*/  SHF.R.U32.HI R16, RZ, 0x18, R16 ;  /* 0x00000018ff107819 */ /* 0x000fc80000011610 */
[----:B------:R-:W-:-:S04]  /*8f80*/  LOP3.LUT R5, R5, 0x80, R16, 0xf8, !PT ;  /* 0x0000008005057812 */ /* 0x000fc800078ef810 */
[----:B------:R-:W-:-:S07]  /*8f90*/  PRMT R0, R5, 0x7610, R0 ;  /* 0x0000761005007816 */ /* 0x000fce0000000000 */
.L_x_4468:
[----:B------:R-:W-:Y:S05]  /*8fa0*/  BSYNC.RECONVERGENT B0 ;  /* 0x0000000000007941 */ /* 0x000fea0003800200 */
.L_x_4467:
[----:B------:R-:W-:Y:S01]  /*8fb0*/  STG.E.U8 desc[UR36][R2.64], R0 ;  /* 0x0000000002007986 */ /* 0x000fe2000c101124 */
[----:B------:R-:W-:Y:S05]  /*8fc0*/  EXIT ;  /* 0x000000000000794d */ /* 0x000fea0003800000 */
.L_x_4465:
        /* <DEDUP_REMOVED lines=16> */
.L_x_4472:
[----:B------:R-:W-:-:S04]  /*90d0*/  SHF.R.U32.HI R16, RZ, 0x18, R16 ;  /* 0x00000018ff107819 */ /* 0x000fc80000011610 */
[----:B------:R-:W-:-:S04]  /*90e0*/  LOP3.LUT R5, R5, 0x80, R16, 0xf8, !PT ;  /* 0x0000008005057812 */ /* 0x000fc800078ef810 */
[----:B------:R-:W-:-:S07]  /*90f0*/  PRMT R0, R5, 0x7610, R0 ;  /* 0x0000761005007816 */ /* 0x000fce0000000000 */
.L_x_4471:
[----:B------:R-:W-:Y:S05]  /*9100*/  BSYNC.RECONVERGENT B0 ;  /* 0x0000000000007941 */ /* 0x000fea0003800200 */
.L_x_4470:
[----:B------:R-:W-:Y:S01]  /*9110*/  STG.E.U8 desc[UR36][R2.64], R0 ;  /* 0x0000000002007986 */ /* 0x000fe2000c101124 */
[----:B------:R-:W-:Y:S05]  /*9120*/  EXIT ;  /* 0x000000000000794d */ /* 0x000fea0003800000 */
.L_x_4464:
        /* <DEDUP_REMOVED lines=21> */
.L_x_4474:
[----:B------:R-:W0:Y:S02]  /*9280*/  F2I.U64.TRUNC R16, R16 ;  /* 0x0000001000107311 */ /* 0x000e24000020d800 */
[----:B0-----:R-:W-:Y:S01]  /*9290*/  STG.E.64 desc[UR36][R2.64], R16 ;  /* 0x0000001002007986 */ /* 0x001fe2000c101b24 */
[----:B------:R-:W-:Y:S05]  /*92a0*/  EXIT ;  /* 0x000000000000794d */ /* 0x000fea0003800000 */
.L_x_4473:
[----:B------:R-:W0:Y:S02]  /*92b0*/  F2I.FTZ.U32.TRUNC.NTZ R5, R16 ;  /* 0x0000001000057305 */ /* 0x000e24000021f000 */
[----:B0-----:R-:W-:Y:S01]  /*92c0*/  STG.E desc[UR36][R2.64], R5 ;  /* 0x0000000502007986 */ /* 0x001fe2000c101924 */
[----:B------:R-:W-:Y:S05]  /*92d0*/  EXIT ;  /* 0x000000000000794d */ /* 0x000fea0003800000 */
.L_x_4463:
        /* <DEDUP_REMOVED lines=10> */
[----:B------:R-:W-:Y:S01]  /*9380*/  STG.E.U8 desc[UR36][R2.64], R5 ;  /* 0x0000000502007986 */ /* 0x000fe2000c101124 */
[----:B------:R-:W-:Y:S05]  /*9390*/  EXIT ;  /* 0x000000000000794d */ /* 0x000fea0003800000 */
.L_x_4476:
[----:B------:R-:W-:Y:S01]  /*93a0*/  FMUL.FTZ R4, R16, 1 ;  /* 0x3f80000010047820 */ /* 0x000fe20000410000 */
[----:B------:R-:W-:-:S05]  /*93b0*/  FMUL.FTZ R6, R17, 1 ;  /* 0x3f80000011067820 */ /* 0x000fca0000410000 */
[----:B------:R-:W-:Y:S08]  /*93c0*/  F2F.F64.F32 R4, R4 ;  /* 0x0000000400047310 */ /* 0x000ff00000201800 */
[----:B------:R-:W0:Y:S02]  /*93d0*/  F2F.F64.F32 R6, R6 ;  /* 0x0000000600067310 */ /* 0x000e240000201800 */
[----:B0-----:R-:W-:Y:S01]  /*93e0*/  STG.E.128 desc[UR36][R2.64], R4 ;  /* 0x0000000402007986 */ /* 0x001fe2000c101d24 */
[----:B------:R-:W-:Y:S05]  /*93f0*/  EXIT ;  /* 0x000000000000794d */ /* 0x000fea0003800000 */
.L_x_4475:
[----:B------:R-:W-:-:S13]  /*9400*/  ISETP.NE.AND P0, PT, R0, 0xf, PT ;  /* 0x0000000f0000780c */ /* 0x000fda0003f05270 */
[----:B------:R-:W-:Y:S05]  /*9410*/  @!P0 BRA `(.L_x_4477) ;  /* 0x0000000000e08947 */ /* 0x000fea0003800000 */
[----:B------:R-:W-:-:S13]  /*9420*/  ISETP.NE.AND P0, PT, R0, 0x17, PT ;  /* 0x000000170000780c */ /* 0x000fda0003f05270 */
[----:B------:R-:W-:Y:S05]  /*9430*/  @!P0 BRA `(.L_x_4478) ;  /* 0x00000000008c8947 */ /* 0x000fea0003800000 */
[----:B------:R-:W-:-:S13]  /*9440*/  ISETP.NE.AND P0, PT, R0, 0x18, PT ;  /* 0x000000180000780c */ /* 0x000fda0003f05270 */
[----:B------:R-:W-:Y:S05]  /*9450*/  @!P0 BRA `(.L_x_4479) ;  /* 0x0000000000448947 */ /* 0x000fea0003800000 */
.L_x_4456:
        /* <DEDUP_REMOVED lines=16> */
.L_x_4480:
[----:B------:R-:W-:Y:S05]  /*9560*/  EXIT ;  /* 0x000000000000794d */ /* 0x000fea0003800000 */
.L_x_4479:
        /* <DEDUP_REMOVED lines=12> */
.L_x_4482:
[----:B------:R-:W-:Y:S05]  /*9630*/  BSYNC.RECONVERGENT B0 ;  /* 0x0000000000007941 */ /* 0x000fea0003800200 */
.L_x_4481:
[----:B------:R-:W-:-:S05]  /*9640*/  LOP3.LUT R5, R0, 0x80, R7, 0xf8, !PT ;  /* 0x0000008000057812 */ /* 0x000fca00078ef807 */
[----:B------:R-:W-:Y:S01]  /*9650*/  STG.E.U8 desc[UR36][R2.64], R5 ;  /* 0x0000000502007986 */ /* 0x000fe2000c101124 */
[----:B------:R-:W-:Y:S05]  /*9660*/  EXIT ;  /* 0x000000000000794d */ /* 0x000fea0003800000 */
.L_x_4478:
        /* <DEDUP_REMOVED lines=11> */
.L_x_4484:
[----:B------:R-:W-:Y:S01]  /*9720*/  IMAD.MOV.U32 R0, RZ, RZ, 0x7f ;  /* 0x0000007fff007424 */ /* 0x000fe200078e00ff */
[----:B------:R-:W-:-:S04]  /*9730*/  ISETP.GT.U32.AND P0, PT, R4, 0x7f800000, PT ;  /* 0x7f8000000400780c */ /* 0x000fc80003f04070 */
[----:B------:R-:W-:-:S09]  /*9740*/  SEL R0, R0, 0x7c, P0 ;  /* 0x0000007c00007807 */ /* 0x000fd20000000000 */
.L_x_4485:
[----:B------:R-:W-:Y:S05]  /*9750*/  BSYNC.RECONVERGENT B0 ;  /* 0x0000000000007941 */ /* 0x000fea0003800200 */
.L_x_4483:
[----:B------:R-:W-:-:S04]  /*9760*/  SHF.R.U32.HI R5, RZ, 0x18, R16 ;  /* 0x00000018ff057819 */ /* 0x000fc80000011610 */
[----:B------:R-:W-:-:S05]  /*9770*/  LOP3.LUT R5, R0, 0x80, R5, 0xf8, !PT ;  /* 0x0000008000057812 */ /* 0x000fca00078ef805 */
[----:B------:R-:W-:Y:S01]  /*9780*/  STG.E.U8 desc[UR36][R2.64], R5 ;  /* 0x0000000502007986 */ /* 0x000fe2000c101124 */
[----:B------:R-:W-:Y:S05]  /*9790*/  EXIT ;  /* 0x000000000000794d */ /* 0x000fea0003800000 */
.L_x_4477:
[----:B------:R-:W-:-:S05]  /*97a0*/  F2FP.BF16.F32.PACK_AB R16, RZ, R16 ;  /* 0x00000010ff10723e */ /* 0x000fca00000010ff */
[----:B------:R-:W-:Y:S01]  /*97b0*/  STG.E.U16 desc[UR36][R2.64], R16 ;  /* 0x0000001002007986 */ /* 0x000fe2000c101524 */
[----:B------:R-:W-:Y:S05]  /*97c0*/  EXIT ;  /* 0x000000000000794d */ /* 0x000fea0003800000 */
        .weak           $__internal_1_$__cuda_sm3x_div_rn_ftz_f32_slowpath
        .type           $__internal_1_$__cuda_sm3x_div_rn_ftz_f32_slowpath,@function
        .size           $__internal_1_$__cuda_sm3x_div_rn_ftz_f32_slowpath,(.L_x_12857 - $__internal_1_$__cuda_sm3x_div_rn_ftz_f32_slowpath)
$__internal_1_$__cuda_sm3x_div_rn_ftz_f32_slowpath:
[----:B------:R-:W-:Y:S01]  /*97d0*/  SHF.R.U32.HI R6, RZ, 0x17, R3 ;  /* 0x00000017ff067819 */ /* 0x000fe20000011603 */
[----:B------:R-:W-:Y:S01]  /*97e0*/  BSSY.RECONVERGENT B0, `(.L_x_4486) ;  /* 0x0000048000007945 */ /* 0x000fe20003800200 */
[----:B------:R-:W-:-:S03]  /*97f0*/  SHF.R.U32.HI R12, RZ, 0x17, R0 ;  /* 0x00000017ff0c7819 */ /* 0x000fc60000011600 */
[----:B------:R-:W-:Y:S01]  /*9800*/  BSSY.RELIABLE B3, `(.L_x_4487) ;  /* 0x000001e000037945 */ /* 0x000fe20003800100 */
[----:B------:R-:W-:Y:S02]  /*9810*/  LOP3.LUT R6, R6, 0xff, RZ, 0xc0, !PT ;  /* 0x000000ff06067812 */ /* 0x000fe400078ec0ff */
[----:B------:R-:W-:-:S03]  /*9820*/  LOP3.LUT R12, R12, 0xff, RZ, 0xc0, !PT ;  /* 0x000000ff0c0c7812 */ /* 0x000fc600078ec0ff */
[----:B------:R-:W-:Y:S02]  /*9830*/  VIADD R13, R6, 0xffffffff ;  /* 0xffffffff060d7836 */ /* 0x000fe40000000000 */
[----:B------:R-:W-:-:S03]  /*9840*/  VIADD R14, R12, 0xffffffff ;  /* 0xffffffff0c0e7836 */ /* 0x000fc60000000000 */
        /* <DEDUP_REMOVED lines=25> */
.L_x_4488:
[----:B------:R-:W-:Y:S05]  /*99e0*/  BSYNC.RELIABLE B3 ;  /* 0x0000000000037941 */ /* 0x000fea0003800100 */
.L_x_4487:
[----:B------:R-:W-:Y:S01]  /*99f0*/  VIADD R14, R6, 0xffffff81 ;  /* 0xffffff81060e7836 */ /* 0x000fe20000000000 */
[----:B------:R-:W-:Y:S01]  /*9a00*/  BSSY.RECONVERGENT B3, `(.L_x_4493) ;  /* 0x000001b000037945 */ /* 0x000fe20003800200 */
[----:B------:R-:W-:Y:S02]  /*9a10*/  VIADD R13, R12, 0xffffff81 ;  /* 0xffffff810c0d7836 */ /* 0x000fe40000000000 */
[----:B------:R-:W-:Y:S02]  /*9a20*/  IMAD R3, R14, -0x800000, R3 ;  /* 0xff8000000e037824 */ /* 0x000fe400078e0203 */
[----:B------:R-:W-:Y:S02]  /*9a30*/  IMAD R0, R13, -0x800000, R0 ;  /* 0xff8000000d007824 */ /* 0x000fe400078e0200 */
[----:B------:R0:W1:Y:S02]  /*9a40*/  MUFU.RCP R6, R3 ;  /* 0x0000000300067308 */ /* 0x0000640000001000 */
[----:B0-----:R-:W-:-:S04]  /*9a50*/  FADD.FTZ R3, -R3, -RZ ;  /* 0x800000ff03037221 */ /* 0x001fc80000010100 */
[----:B-1----:R-:W-:-:S04]  /*9a60*/  FFMA R12, R6, R3, 1 ;  /* 0x3f800000060c7423 */ /* 0x002fc80000000003 */
[----:B------:R-:W-:-:S04]  /*9a70*/  FFMA R6, R6, R12, R6 ;  /* 0x0000000c06067223 */ /* 0x000fc80000000006 */
[----:B------:R-:W-:-:S04]  /*9a80*/  FFMA R12, R0, R6, RZ ;  /* 0x00000006000c7223 */ /* 0x000fc800000000ff */
[----:B------:R-:W-:-:S04]  /*9a90*/  FFMA R15, R3, R12, R0 ;  /* 0x0000000c030f7223 */ /* 0x000fc80000000000 */
[----:B------:R-:W-:-:S04]  /*9aa0*/  FFMA R12, R6, R15, R12 ;  /* 0x0000000f060c7223 */ /* 0x000fc8000000000c */
[----:B------:R-:W-:Y:S01]  /*9ab0*/  FFMA R0, R3, R12, R0 ;  /* 0x0000000c03007223 */ /* 0x000fe20000000000 */
[----:B------:R-:W-:-:S03]  /*9ac0*/  IMAD.IADD R3, R13, 0x1, -R14 ;  /* 0x000000010d037824 */ /* 0x000fc600078e0a0e */
[----:B------:R-:W-:-:S05]  /*9ad0*/  FFMA.FTZ R6, R6, R0, R12 ;  /* 0x0000000006067223 */ /* 0x000fca000001000c */
[----:B------:R-:W-:-:S04]  /*9ae0*/  SHF.R.U32.HI R0, RZ, 0x17, R6 ;  /* 0x00000017ff007819 */ /* 0x000fc80000011606 */
[----:B------:R-:W-:-:S05]  /*9af0*/  LOP3.LUT R0, R0, 0xff, RZ, 0xc0, !PT ;  /* 0x000000ff00007812 */ /* 0x000fca00078ec0ff */
[----:B------:R-:W-:-:S04]  /*9b00*/  IMAD.IADD R0, R0, 0x1, R3 ;  /* 0x0000000100007824 */ /* 0x000fc800078e0203 */
        /* <DEDUP_REMOVED lines=9> */
.L_x_4494:
[----:B------:R-:W-:-:S07]  /*9ba0*/  IMAD R6, R3, 0x800000, R6 ;  /* 0x0080000003067824 */ /* 0x000fce00078e0206 */
.L_x_4495:
[----:B------:R-:W-:Y:S05]  /*9bb0*/  BSYNC.RECONVERGENT B3 ;  /* 0x0000000000037941 */ /* 0x000fea0003800200 */
.L_x_4493:
[----:B------:R-:W-:Y:S01]  /*9bc0*/  IMAD.MOV.U32 R0, RZ, RZ, R6 ;  /* 0x000000ffff007224 */ /* 0x000fe200078e0006 */
[----:B------:R-:W-:Y:S06]  /*9bd0*/  BRA `(.L_x_4496) ;  /* 0x0000000000207947 */ /* 0x000fec0003800000 */
.L_x_4492:
[----:B------:R-:W-:-:S04]  /*9be0*/  LOP3.LUT R0, R3, 0x80000000, R0, 0x48, !PT ;  /* 0x8000000003007812 */ /* 0x000fc800078e4800 */
[----:B------:R-:W-:Y:S01]  /*9bf0*/  LOP3.LUT R0, R0, 0x7f800000, RZ, 0xfc, !PT ;  /* 0x7f80000000007812 */ /* 0x000fe200078efcff */
[----:B------:R-:W-:Y:S06]  /*9c00*/  BRA `(.L_x_4496) ;  /* 0x0000000000147947 */ /* 0x000fec0003800000 */
.L_x_4491:
[----:B------:R-:W-:Y:S01]  /*9c10*/  LOP3.LUT R0, R3, 0x80000000, R0, 0x48, !PT ;  /* 0x8000000003007812 */ /* 0x000fe200078e4800 */
[----:B------:R-:W-:Y:S06]  /*9c20*/  BRA `(.L_x_4496) ;  /* 0x00000000000c7947 */ /* 0x000fec0003800000 */
.L_x_4490:
[----:B------:R-:W0:Y:S01]  /*9c30*/  MUFU.RSQ R0, -QNAN ;  /* 0xffc0000000007908 */ /* 0x000e220000001400 */
[----:B------:R-:W-:Y:S05]  /*9c40*/  BRA `(.L_x_4496) ;  /* 0x0000000000047947 */ /* 0x000fea0003800000 */
.L_x_4489:
[----:B------:R-:W-:-:S07]  /*9c50*/  FADD.FTZ R0, R0, R3 ;  /* 0x0000000300007221 */ /* 0x000fce0000010000 */
.L_x_4496:
[----:B------:R-:W-:Y:S05]  /*9c60*/  BSYNC.RECONVERGENT B0 ;  /* 0x0000000000007941 */ /* 0x000fea0003800200 */
.L_x_4486:
[----:B------:R-:W-:-:S04]  /*9c70*/  IMAD.MOV.U32 R3, RZ, RZ, 0x0 ;  /* 0x00000000ff037424 */ /* 0x000fc800078e00ff */
[----:B0-----:R-:W-:Y:S05]  /*9c80*/  RET.REL.NODEC R2 `(_ZN2at6native27unrolled_elementwise_kernelIZZZNS0_17log1p_kernel_cudaERNS_18TensorIteratorBaseEENKUlvE_clEvENKUlvE2_clEvEUlN3c107complexIfEEE_St5arrayIPcLm2EELi4E23TrivialOffsetCalculatorILi1EjESE_NS0_6memory12LoadWithCastILi1EEENSF_13StoreWithCastILi1EEEEEviT_T0_T2_T3_T4_T5_) ;  /* 0xffffff6002dc7950 */ /* 0x001fea0003c3ffff */
.L_x_4497:
        /* <DEDUP_REMOVED lines=15> */
.L_x_12857:


//--------------------- .text._ZN2at6native18elementwise_kernelILi128ELi2EZNS0_22gpu_kernel_impl_nocastIZZZNS0_17log1p_kernel_cudaERNS_18TensorIteratorBaseEENKUlvE_clEvENKUlvE2_clEvEUlN3c107complexIfEEE_EEvS4_RKT_EUliE_EEviT1_ --------------------------
	.section	.text._ZN2at6native18elementwise_kernelILi128ELi2EZNS0_22gpu_kernel_impl_nocastIZZZNS0_17log1p_kernel_cudaERNS_18TensorIteratorBaseEENKUlvE_clEvENKUlvE2_clEvEUlN3c107complexIfEEE_EEvS4_RKT_EUliE_EEviT1_,"ax",@progbits
	.align	128
        .global         _ZN2at6native18elementwise_kernelILi128ELi2EZNS0_22gpu_kernel_impl_nocastIZZZNS0_17log1p_kernel_cudaERNS_18TensorIteratorBaseEENKUlvE_clEvENKUlvE2_clEvEUlN3c107complexIfEEE_EEvS4_RKT_EUliE_EEviT1_
        .type           _ZN2at6native18elementwise_kernelILi128ELi2EZNS0_22gpu_kernel_impl_nocastIZZZNS0_17log1p_kernel_cudaERNS_18TensorIteratorBaseEENKUlvE_clEvENKUlvE2_clEvEUlN3c107complexIfEEE_EEvS4_RKT_EUliE_EEviT1_,@function
        .size           _ZN2at6native18elementwise_kernelILi128ELi2EZNS0_22gpu_kernel_impl_nocastIZZZNS0_17log1p_kernel_cudaERNS_18TensorIteratorBaseEENKUlvE_clEvENKUlvE2_clEvEUlN3c107complexIfEEE_EEvS4_RKT_EUliE_EEviT1_,(.L_x_12858 - _ZN2at6native18elementwise_kernelILi128ELi2EZNS0_22gpu_kernel_impl_nocastIZZZNS0_17log1p_kernel_cudaERNS_18TensorIteratorBaseEENKUlvE_clEvENKUlvE2_clEvEUlN3c107complexIfEEE_EEvS4_RKT_EUliE_EEviT1_)
        .other          _ZN2at6native18elementwise_kernelILi128ELi2EZNS0_22gpu_kernel_impl_nocastIZZZNS0_17log1p_kernel_cudaERNS_18TensorIteratorBaseEENKUlvE_clEvENKUlvE2_clEvEUlN3c107complexIfEEE_EEvS4_RKT_EUliE_EEviT1_,@"STO_CUDA_ENTRY STV_DEFAULT"
_ZN2at6native18elementwise_kernelILi128ELi2EZNS0_22gpu_kernel_impl_nocastIZZZNS0_17log1p_kernel_cudaERNS_18TensorIteratorBaseEENKUlvE_clEvENKUlvE2_clEvEUlN3c107complexIfEEE_EEvS4_RKT_EUliE_EEviT1_:
.text._ZN2at6native18elementwise_kernelILi128ELi2EZNS0_22gpu_kernel_impl_nocastIZZZNS0_17log1p_kernel_cudaERNS_18TensorIteratorBaseEENKUlvE_clEvENKUlvE2_clEvEUlN3c107complexIfEEE_EEvS4_RKT_EUliE_EEviT1_:
        /* <DEDUP_REMOVED lines=15> */
[C---:B--2---:R-:W-:Y:S01]  /*00f0*/  FADD.FTZ R0, |R8|.reuse, -RZ ;  /* 0x800000ff08007221 */ /* 0x044fe20000010200 */
[----:B------:R-:W-:Y:S01]  /*0100*/  FADD.FTZ R13, |R9|, -RZ ;  /* 0x800000ff090d7221 */ /* 0x000fe20000010200 */
[----:B------:R-:W-:-:S04]  /*0110*/  FADD.FTZ R10, R8, 1 ;  /* 0x3f800000080a7421 */ /* 0x000fc80000010000 */
[-C--:B------:R-:W-:Y:S01]  /*0120*/  VIMNMX R11, PT, PT, R0, R13.reuse, !PT ;  /* 0x0000000d000b7248 */ /* 0x080fe20007fe0100 */
[----:B------:R-:W-:Y:S01]  /*0130*/  FADD.FTZ R6, |R10|, -RZ ;  /* 0x800000ff0a067221 */ /* 0x000fe20000010200 */
[----:B------:R-:W-:Y:S02]  /*0140*/  FSETP.GT.FTZ.AND P4, PT, |R9|, |R10|, PT ;  /* 0x4000000a0900720b */ /* 0x000fe40003f94200 */
[----:B------:R-:W-:Y:S02]  /*0150*/  LOP3.LUT R2, R11, 0xfe000000, RZ, 0xc0, !PT ;  /* 0xfe0000000b027812 */ /* 0x000fe400078ec0ff */
[----:B------:R-:W-:Y:S02]  /*0160*/  FSEL R16, R13, R6, P4 ;  /* 0x000000060d107208 */ /* 0x000fe40002000000 */
[-C--:B------:R-:W-:Y:S02]  /*0170*/  VIMNMX R0, PT, PT, R0, R13.reuse, PT ;  /* 0x0000000d00007248 */ /* 0x080fe40003fe0100 */
[----:B------:R-:W-:Y:S01]  /*0180*/  LOP3.LUT R3, R2, 0x7e800000, RZ, 0x3c, !PT ;  /* 0x7e80000002037812 */ /* 0x000fe200078e3cff */
[----:B------:R-:W0:Y:S01]  /*0190*/  MUFU.RCP R5, R16 ;  /* 0x0000001000057308 */ /* 0x000e220000001000 */
[----:B------:R-:W-:-:S02]  /*01a0*/  FSEL R19, R6, R13, P4 ;  /* 0x0000000d06137208 */ /* 0x000fc40002000000 */
[C---:B------:R-:W-:Y:S01]  /*01b0*/  FSETP.NEU.FTZ.AND P1, PT, R0.reuse, RZ, PT ;  /* 0x000000ff0000720b */ /* 0x040fe20003f3d000 */
[CC--:B------:R-:W-:Y:S01]  /*01c0*/  FMUL.FTZ R4, R0.reuse, R3.reuse ;  /* 0x0000000300047220 */ /* 0x0c0fe20000410000 */
[----:B------:R-:W-:Y:S01]  /*01d0*/  FMUL.FTZ R3, R11, R3 ;  /* 0x000000030b037220 */ /* 0x000fe20000410000 */
[----:B------:R-:W-:Y:S02]  /*01e0*/  FSETP.NEU.FTZ.AND P5, PT, R0, +INF , PT ;  /* 0x7f8000000000780b */ /* 0x000fe40003fbd000 */
[----:B------:R-:W-:Y:S01]  /*01f0*/  FMUL.FTZ R4, R4, R4 ;  /* 0x0000000404047220 */ /* 0x000fe20000410000 */
[----:B------:R-:W-:Y:S03]  /*0200*/  FCHK P0, R19, R16 ;  /* 0x0000001013007302 */ /* 0x000fe60000000000 */
[----:B------:R-:W-:Y:S01]  /*0210*/  FFMA.FTZ R4, R3, R3, R4 ;  /* 0x0000000303047223 */ /* 0x000fe20000010004 */
[----:B------:R-:W-:Y:S01]  /*0220*/  LOP3.LUT R3, R2, 0x800000, RZ, 0xfc, !PT ;  /* 0x0080000002037812 */ /* 0x000fe200078efcff */
[----:B0-----:R-:W-:-:S04]  /*0230*/  FFMA R12, -R16, R5, 1 ;  /* 0x3f800000100c7423 */ /* 0x001fc80000000105 */
[----:B------:R-:W0:Y:S01]  /*0240*/  MUFU.SQRT R4, R4 ;  /* 0x0000000400047308 */ /* 0x000e220000002000 */
[----:B------:R-:W-:-:S04]  /*0250*/  FFMA R12, R5, R12, R5 ;  /* 0x0000000c050c7223 */ /* 0x000fc80000000005 */
[----:B------:R-:W-:-:S04]  /*0260*/  FFMA R5, R19, R12, RZ ;  /* 0x0000000c13057223 */ /* 0x000fc800000000ff */
[----:B------:R-:W-:-:S04]  /*0270*/  FFMA R0, -R16, R5, R19 ;  /* 0x0000000510007223 */ /* 0x000fc80000000113 */
[----:B------:R-:W-:Y:S01]  /*0280*/  FFMA R0, R12, R0, R5 ;  /* 0x000000000c007223 */ /* 0x000fe20000000005 */
[----:B0-----:R-:W-:Y:S01]  /*0290*/  @P1 FMUL.FTZ R11, R4, R3 ;  /* 0x00000003040b1220 */ /* 0x001fe20000410000 */
[----:B------:R-:W-:Y:S06]  /*02a0*/  @!P0 BRA `(.L_x_4501) ;  /* 0x0000000000088947 */ /* 0x000fec0003800000 */
[----:B------:R-:W-:-:S07]  /*02b0*/  MOV R2, 0x2d0 ;  /* 0x000002d000027802 */ /* 0x000fce0000000f00 */
[----:B------:R-:W-:Y:S05]  /*02c0*/  CALL.REL.NOINC `($__internal_2_$__cuda_sm3x_div_rn_ftz_f32_slowpath) ;  /* 0x00000040007c7944 */ /* 0x000fea0003c00000 */
.L_x_4501:
[----:B------:R-:W-:Y:S02]  /*02d0*/  HFMA2 R3, -RZ, RZ, 0.89990234375, 10328 ;  /* 0x3b33710bff037431 */ /* 0x000fe400000001ff */
[----:B------:R-:W-:Y:S01]  /*02e0*/  FMUL.FTZ R2, R0, R0 ;  /* 0x0000000000027220 */ /* 0x000fe20000410000 */
[----:B------:R-:W-:Y:S02]  /*02f0*/  MOV R5, 0x3f6ee581 ;  /* 0x3f6ee58100057802 */ /* 0x000fe40000000f00 */
[C---:B------:R-:W-:Y:S02]  /*0300*/  ISETP.GE.AND P0, PT, R10.reuse, RZ, PT ;  /* 0x000000ff0a00720c */ /* 0x040fe40003f06270 */
        /* <DEDUP_REMOVED lines=9> */
[----:B------:R-:W-:-:S04]  /*03a0*/  FMUL.FTZ R3, R2, R3 ;  /* 0x0000000302037220 */ /* 0x000fc80000410000 */
        /* <DEDUP_REMOVED lines=32> */
.L_x_4502:
[----:B------:R-:W-:Y:S01]  /*05b0*/  FMUL.FTZ R9, R9, R9 ;  /* 0x0000000909097220 */ /* 0x000fe20000410000 */
[----:B------:R-:W-:-:S04]  /*05c0*/  FADD.FTZ R5, R8, 2 ;  /* 0x4000000008057421 */ /* 0x000fc80000010000 */
[----:B------:R-:W-:-:S05]  /*05d0*/  FFMA.FTZ R6, R8, R5, R9 ;  /* 0x0000000508067223 */ /* 0x000fca0000010009 */
[----:B------:R-:W-:-:S13]  /*05e0*/  FSETP.NEU.FTZ.AND P0, PT, R6, RZ, PT ;  /* 0x000000ff0600720b */ /* 0x000fda0003f1d000 */
[----:B------:R-:W-:Y:S05]  /*05f0*/  @!P0 BRA `(.L_x_4503) ;  /* 0x0000000000708947 */ /* 0x000fea0003800000 */
[C---:B------:R-:W-:Y:S01]  /*0600*/  FADD.FTZ.RZ R0, R6.reuse, 1 ;  /* 0x3f80000006007421 */ /* 0x040fe2000001c000 */
[----:B------:R-:W-:Y:S01]  /*0610*/  MOV R5, 0x3e800000 ;  /* 0x3e80000000057802 */ /* 0x000fe20000000f00 */
[----:B------:R-:W-:Y:S01]  /*0620*/  HFMA2 R9, -RZ, RZ, 1.3056640625, -1.8671875 ;  /* 0x3d39bf78ff097431 */ /* 0x000fe200000001ff */
[----:B------:R-:W-:Y:S02]  /*0630*/  ISETP.GT.AND P1, PT, R6, -0x40800000, PT ;  /* 0xbf8000000600780c */ /* 0x000fe40003f24270 */
[----:B------:R-:W-:Y:S02]  /*0640*/  IADD3 R0, PT, PT, R0, -0x3f400000, RZ ;  /* 0xc0c0000000007810 */ /* 0x000fe40007ffe0ff */
[----:B------:R-:W-:Y:S02]  /*0650*/  ISETP.GT.U32.AND P0, PT, R6, 0x7f7fffff, PT ;  /* 0x7f7fffff0600780c */ /* 0x000fe40003f04070 */
        /* <DEDUP_REMOVED lines=22> */
.L_x_4503:
[----:B------:R-:W0:Y:S01]  /*07c0*/  LDC.64 R4, c[0x0][0x580] ;  /* 0x00016000ff047b82 */ /* 0x000e220000000a00 */
[----:B------:R-:W-:Y:S02]  /*07d0*/  MOV R2, R8 ;  /* 0x0000000800027202 */ /* 0x000fe40000000f00 */
[----:B------:R-:W-:-:S03]  /*07e0*/  IADD3 R7, PT, PT, R7, 0x80, RZ ;  /* 0x0000008007077810 */ /* 0x000fc60007ffe0ff */
[----:B0-----:R0:W-:Y:S04]  /*07f0*/  STG.E.64 desc[UR6][R4.64], R2 ;  /* 0x0000000204007986 */ /* 0x0011e8000c101b06 */
.L_x_4500:
[----:B------:R-:W-:Y:S05]  /*0800*/  BSYNC.RECONVERGENT B1 ;  /* 0x0000000000017941 */ /* 0x000fea0003800200 */
.L_x_4499:
[----:B------:R-:W1:Y:S02]  /*0810*/  LDCU UR4, c[0x0][0x380] ;  /* 0x00007000ff0477ac */ /* 0x000e640008000800 */
[----:B-1----:R-:W-:-:S13]  /*0820*/  ISETP.GE.AND P0, PT, R7, UR4, PT ;  /* 0x0000000407007c0c */ /* 0x002fda000bf06270 */
[----:B------:R-:W-:Y:S05]  /*0830*/  @P0 EXIT ;  /* 0x000000000000094d */ /* 0x000fea0003800000 */
[----:B------:R-:W1:Y:S02]  /*0840*/  LDC.64 R6, c[0x0][0x588] ;  /* 0x00016200ff067b82 */ /* 0x000e640000000a00 */
[----:B-1----:R-:W2:Y:S02]  /*0850*/  LDG.E.64 R6, desc[UR6][R6.64] ;  /* 0x0000000606067981 */ /* 0x002ea4000c1e1b00 */
[C---:B--2---:R-:W-:Y:S01]  /*0860*/  FADD.FTZ R0, |R6|.reuse, -RZ ;  /* 0x800000ff06007221 */ /* 0x044fe20000010200 */
[----:B------:R-:W-:Y:S01]  /*0870*/  FADD.FTZ R11, |R7|, -RZ ;  /* 0x800000ff070b7221 */ /* 0x000fe20000010200 */
[----:B------:R-:W-:-:S04]  /*0880*/  FADD.FTZ R10, R6, 1 ;  /* 0x3f800000060a7421 */ /* 0x000fc80000010000 */
[-C--:B------:R-:W-:Y:S01]  /*0890*/  VIMNMX R9, PT, PT, R0, R11.reuse, !PT ;  /* 0x0000000b00097248 */ /* 0x080fe20007fe0100 */
[----:B------:R-:W-:Y:S01]  /*08a0*/  FADD.FTZ R8, |R10|, -RZ ;  /* 0x800000ff0a087221 */ /* 0x000fe20000010200 */
[----:B------:R-:W-:Y:S02]  /*08b0*/  FSETP.GT.FTZ.AND P4, PT, |R7|, |R10|, PT ;  /* 0x4000000a0700720b */ /* 0x000fe40003f94200 */
[----:B0-----:R-:W-:Y:S02]  /*08c0*/  LOP3.LUT R2, R9, 0xfe000000, RZ, 0xc0, !PT ;  /* 0xfe00000009027812 */ /* 0x001fe400078ec0ff */
        /* <DEDUP_REMOVED lines=23> */
.L_x_4504:
        /* <DEDUP_REMOVED lines=46> */
.L_x_4505:
        /* <DEDUP_REMOVED lines=8> */
[C---:B------:R-:W-:Y:S02]  /*0da0*/  ISETP.GT.AND P1, PT, R9.reuse, -0x40800000, PT ;  /* 0xbf8000000900780c */ /* 0x040fe40003f24270 */
[----:B------:R-:W-:Y:S02]  /*0db0*/  IADD3 R0, PT, PT, R0, -0x3f400000, RZ ;  /* 0xc0c0000000007810 */ /* 0x000fe40007ffe0ff */
[----:B------:R-:W-:Y:S02]  /*0dc0*/  ISETP.GT.U32.AND P0, PT, R9, 0x7f7fffff, PT ;  /* 0x7f7fffff0900780c */ /* 0x000fe40003f04070 */
[----:B------:R-:W-:-:S04]  /*0dd0*/  LOP3.LUT R0, R0, 0xff800000, RZ, 0xc0, !PT ;  /* 0xff80000000007812 */ /* 0x000fc800078ec0ff */
[----:B------:R-:W-:Y:S02]  /*0de0*/  IADD3 R4, PT, PT, -R0, 0x40800000, RZ ;  /* 0x4080000000047810 */ /* 0x000fe40007ffe1ff */
[-C--:B------:R-:W-:Y:S02]  /*0df0*/  IADD3 R2, PT, PT, R9, -R0.reuse, RZ ;  /* 0x8000000009027210 */ /* 0x080fe40007ffe0ff */
[----:B------:R-:W-:Y:S01]  /*0e00*/  I2FP.F32.S32 R0, R0 ;  /* 0x0000000000007245 */ /* 0x000fe20000201400 */
[----:B------:R-:W-:Y:S01]  /*0e10*/  FFMA.FTZ R5, R4, R5, -1 ;  /* 0xbf80000004057423 */ /* 0x000fe20000010005 */
[----:B------:R-:W-:-:S03]  /*0e20*/  MOV R4, 0x7f800000 ;  /* 0x7f80000000047802 */ /* 0x000fc60000000f00 */
[----:B------:R-:W-:Y:S01]  /*0e30*/  FADD.FTZ R2, R2, R5 ;  /* 0x0000000502027221 */ /* 0x000fe20000010000 */
[----:B------:R-:W-:-:S03]  /*0e40*/  FMUL.FTZ R0, R0, 1.1920928955078125e-07 ;  /* 0x3400000000007820 */ /* 0x000fc60000410000 */
        /* <DEDUP_REMOVED lines=14> */
.L_x_4506:
[----:B------:R-:W0:Y:S01]  /*0f30*/  LDC.64 R4, c[0x0][0x580] ;  /* 0x00016000ff047b82 */ /* 0x000e220000000a00 */
[----:B------:R-:W-:-:S05]  /*0f40*/  MOV R2, R6 ;  /* 0x0000000600027202 */ /* 0x000fca0000000f00 */
[----:B0-----:R-:W-:Y:S01]  /*0f50*/  STG.E.64 desc[UR6][R4.64], R2 ;  /* 0x0000000204007986 */ /* 0x001fe2000c101b06 */
[----:B------:R-:W-:Y:S05]  /*0f60*/  EXIT ;  /* 0x000000000000794d */ /* 0x000fea0003800000 */
.L_x_4498:
        /* <DEDUP_REMOVED lines=295> */
[----:B------:R-:W3:Y:S01]  /*21e0*/  @P0 LDC.64 R4, c[0x0][0x578] ;  /* 0x00015e00ff040b82 */ /* 0x000ee20000000a00 */
[----:B--2---:R-:W-:-:S05]  /*21f0*/  @P0 IMAD.HI.U32 R2, R11, R14, R10 ;  /* 0x0000000e0b020227 */ /* 0x004fca00078e000a */
[----:B------:R-:W-:Y:S01]  /*2200*/  @P0 SHF.R.U32.HI R10, RZ, R15, R2 ;  /* 0x0000000fff0a0219 */ /* 0x000fe20000011602 */
[----:B------:R-:W-:-:S03]  /*2210*/  IMAD R2, R13, UR8, R3 ;  /* 0x000000080d027c24 */ /* 0x000fc6000f8e0203 */
[----:B------:R-:W-:Y:S01]  /*2220*/  @P0 IADD3 R10, PT, PT, -R10, RZ, RZ ;  /* 0x000000ff0a0a0210 */ /* 0x000fe20007ffe1ff */
[C---:B-1----:R-:W-:Y:S02]  /*2230*/  IMAD R9, R2.reuse, UR4, R9 ;  /* 0x0000000402097c24 */ /* 0x042fe4000f8e0209 */
[----:B------:R-:W-:Y:S02]  /*2240*/  IMAD R0, R2, UR5, R0 ;  /* 0x0000000502007c24 */ /* 0x000fe4000f8e0200 */
[----:B0-----:R-:W-:-:S04]  /*2250*/  @P0 IMAD R10, R10, R17, R11 ;  /* 0x000000110a0a0224 */ /* 0x001fc800078e020b */
[C---:B---3--:R-:W-:Y:S02]  /*2260*/  @P0 IMAD R9, R10.reuse, R4, R9 ;  /* 0x000000040a090224 */ /* 0x048fe400078e0209 */
[----:B------:R-:W-:-:S07]  /*2270*/  @P0 IMAD R0, R10, R5, R0 ;  /* 0x000000050a000224 */ /* 0x000fce00078e0200 */
.L_x_4509:
[----:B------:R-:W0:Y:S02]  /*2280*/  LDCU.64 UR4, c[0x0][0x588] ;  /* 0x0000b100ff0477ac */ /* 0x000e240008000a00 */
[----:B0-----:R-:W-:-:S04]  /*2290*/  IADD3 R14, P0, PT, R0, UR4, RZ ;  /* 0x00000004000e7c10 */ /* 0x001fc8000ff1e0ff */
[----:B------:R-:W-:-:S06]  /*22a0*/  IADD3.X R15, PT, PT, RZ, UR5, RZ, P0, !PT ;  /* 0x00000005ff0f7c10 */ /* 0x000fcc00087fe4ff */
[----:B------:R-:W2:Y:S01]  /*22b0*/  LDG.E.64 R14, desc[UR6][R14.64] ;  /* 0x000000060e0e7981 */ /* 0x000ea2000c1e1b00 */
[----:B------:R-:W-:Y:S01]  /*22c0*/  BSSY.RECONVERGENT B2, `(.L_x_4510) ;  /* 0x000001f000027945 */ /* 0x000fe20003800200 */
[C---:B--2---:R-:W-:Y:S01]  /*22d0*/  FADD.FTZ R3, |R14|.reuse, -RZ ;  /* 0x800000ff0e037221 */ /* 0x044fe20000010200 */
[----:B------:R-:W-:Y:S01]  /*22e0*/  FADD.FTZ R10, |R15|, -RZ ;  /* 0x800000ff0f0a7221 */ /* 0x000fe20000010200 */
[----:B------:R-:W-:-:S04]  /*22f0*/  FADD.FTZ R12, R14, 1 ;  /* 0x3f8000000e0c7421 */ /* 0x000fc80000010000 */
[----:B------:R-:W-:Y:S01]  /*2300*/  VIMNMX R11, PT, PT, R3, R10, !PT ;  /* 0x0000000a030b7248 */ /* 0x000fe20007fe0100 */
        /* <DEDUP_REMOVED lines=9> */
[-C--:B------:R-:W-:Y:S01]  /*23a0*/  FMUL.FTZ R4, R3, R2.reuse ;  /* 0x0000000203047220 */ /* 0x080fe20000410000 */
[----:B------:R-:W-:Y:S01]  /*23b0*/  FMUL.FTZ R2, R11, R2 ;  /* 0x000000020b027220 */ /* 0x000fe20000410000 */
[----:B------:R-:W-:Y:S02]  /*23c0*/  LOP3.LUT R0, R0, 0x800000, RZ, 0xfc, !PT ;  /* 0x0080000000007812 */ /* 0x000fe400078efcff */
[----:B------:R-:W-:Y:S01]  /*23d0*/  FMUL.FTZ R5, R4, R4 ;  /* 0x0000000404057220 */ /* 0x000fe20000410000 */
[----:B------:R-:W-:Y:S01]  /*23e0*/  FCHK P0, R19, R16 ;  /* 0x0000001013007302 */ /* 0x000fe20000000000 */
[----:B------:R-:W-:Y:S02]  /*23f0*/  FSETP.NEU.FTZ.AND P5, PT, R3, +INF , PT ;  /* 0x7f8000000300780b */ /* 0x000fe40003fbd000 */
[----:B------:R-:W-:Y:S01]  /*2400*/  FFMA.FTZ R5, R2, R2, R5 ;  /* 0x0000000202057223 */ /* 0x000fe20000010005 */
[----:B0-----:R-:W-:-:S05]  /*2410*/  FFMA R2, -R16, R17, 1 ;  /* 0x3f80000010027423 */ /* 0x001fca0000000111 */
[----:B------:R-:W0:Y:S01]  /*2420*/  MUFU.SQRT R5, R5 ;  /* 0x0000000500057308 */ /* 0x000e220000002000 */
[----:B------:R-:W-:-:S04]  /*2430*/  FFMA R2, R17, R2, R17 ;  /* 0x0000000211027223 */ /* 0x000fc80000000011 */
[----:B------:R-:W-:-:S04]  /*2440*/  FFMA R17, R19, R2, RZ ;  /* 0x0000000213117223 */ /* 0x000fc800000000ff */
[----:B------:R-:W-:Y:S01]  /*2450*/  FFMA R3, -R16, R17, R19 ;  /* 0x0000001110037223 */ /* 0x000fe20000000113 */
[----:B0-----:R-:W-:-:S03]  /*2460*/  @P1 FMUL.FTZ R11, R5, R0 ;  /* 0x00000000050b1220 */ /* 0x001fc60000410000 */
[----:B------:R-:W-:Y:S01]  /*2470*/  FFMA R0, R2, R3, R17 ;  /* 0x0000000302007223 */ /* 0x000fe20000000011 */
[----:B------:R-:W-:Y:S06]  /*2480*/  @!P0 BRA `(.L_x_4511) ;  /* 0x0000000000088947 */ /* 0x000fec0003800000 */
[----:B------:R-:W-:-:S07]  /*2490*/  MOV R2, 0x24b0 ;  /* 0x000024b000027802 */ /* 0x000fce0000000f00 */
[----:B------:R-:W-:Y:S05]  /*24a0*/  CALL.REL.NOINC `($__internal_2_$__cuda_sm3x_div_rn_ftz_f32_slowpath) ;  /* 0x0000002000047944 */ /* 0x000fea0003c00000 */
.L_x_4511:
[----:B------:R-:W-:Y:S05]  /*24b0*/  BSYNC.RECONVERGENT B2 ;  /* 0x0000000000027941 */ /* 0x000fea0003800200 */
.L_x_4510:
[----:B------:R-:W-:Y:S02]  /*24c0*/  HFMA2 R3, -RZ, RZ, 0.89990234375, 10328 ;  /* 0x3b33710bff037431 */ /* 0x000fe400000001ff */
[----:B------:R-:W-:Y:S01]  /*24d0*/  FMUL.FTZ R2, R0, R0 ;  /* 0x0000000000027220 */ /* 0x000fe20000410000 */
[----:B------:R-:W-:Y:S01]  /*24e0*/  MOV R5, 0x3f6ee581 ;  /* 0x3f6ee58100057802 */ /* 0x000fe20000000f00 */
[----:B------:R-:W-:Y:S01]  /*24f0*/  BSSY.RECONVERGENT B0, `(.L_x_4512) ;  /* 0x000004e000007945 */ /* 0x000fe20003800200 */
        /* <DEDUP_REMOVED lines=46> */
[----:B------:R-:W-:-:S03]  /*27e0*/  MOV R13, 0x7f800000 ;  /* 0x7f800000000d7802 */ /* 0x000fc60000000f00 */
        /* <DEDUP_REMOVED lines=14> */
.L_x_4513:
        /* <DEDUP_REMOVED lines=16> */
.L_x_4514:
[----:B------:R-:W-:Y:S05]  /*29d0*/  BSYNC.RECONVERGENT B0 ;  /* 0x0000000000007941 */ /* 0x000fea0003800200 */
.L_x_4512:
[----:B------:R-:W0:Y:S01]  /*29e0*/  LDCU.64 UR4, c[0x0][0x580] ;  /* 0x0000b000ff0477ac */ /* 0x000e220008000a00 */
[----:B------:R-:W-:Y:S02]  /*29f0*/  MOV R2, R14 ;  /* 0x0000000e00027202 */ /* 0x000fe40000000f00 */
[----:B------:R-:W-:Y:S02]  /*2a00*/  IADD3 R7, PT, PT, R7, 0x80, RZ ;  /* 0x0000008007077810 */ /* 0x000fe40007ffe0ff */
[----:B0-----:R-:W-:-:S04]  /*2a10*/  IADD3 R4, P0, PT, R9, UR4, RZ ;  /* 0x0000000409047c10 */ /* 0x001fc8000ff1e0ff */
[----:B------:R-:W-:-:S05]  /*2a20*/  IADD3.X R5, PT, PT, RZ, UR5, RZ, P0, !PT ;  /* 0x00000005ff057c10 */ /* 0x000fca00087fe4ff */
[----:B------:R0:W-:Y:S04]  /*2a30*/  STG.E.64 desc[UR6][R4.64], R2 ;  /* 0x0000000204007986 */ /* 0x0001e8000c101b06 */
.L_x_4508:
[----:B------:R-:W-:Y:S05]  /*2a40*/  BSYNC.RECONVERGENT B1 ;  /* 0x0000000000017941 */ /* 0x000fea0003800200 */
.L_x_4507:
[----:B------:R-:W1:Y:S02]  /*2a50*/  LDCU UR4, c[0x0][0x380] ;  /* 0x00007000ff0477ac */ /* 0x000e640008000800 */
[----:B-1----:R-:W-:-:S13]  /*2a60*/  ISETP.GE.AND P0, PT, R7, UR4, PT ;  /* 0x0000000407007c0c */ /* 0x002fda000bf06270 */
        /* <DEDUP_REMOVED lines=299> */
.L_x_4515:
[----:B------:R-:W0:Y:S02]  /*3d20*/  LDCU.128 UR8, c[0x0][0x580] ;  /* 0x0000b000ff0877ac */ /* 0x000e240008000c00 */
[----:B0-----:R-:W-:-:S05]  /*3d30*/  IADD3 R8, P0, PT, R0, UR10, RZ ;  /* 0x0000000a00087c10 */ /* 0x001fca000ff1e0ff */
[----:B------:R-:W-:-:S06]  /*3d40*/  IMAD.X R9, RZ, RZ, UR11, P0 ;  /* 0x0000000bff097e24 */ /* 0x000fcc00080e06ff */
[----:B------:R-:W2:Y:S01]  /*3d50*/  LDG.E.64 R8, desc[UR6][R8.64] ;  /* 0x0000000608087981 */ /* 0x000ea2000c1e1b00 */
[----:B------:R-:W-:Y:S01]  /*3d60*/  BSSY.RECONVERGENT B1, `(.L_x_4516) ;  /* 0x0000021000017945 */ /* 0x000fe20003800200 */
        /* <DEDUP_REMOVED lines=22> */
[----:B------:R-:W-:Y:S01]  /*3ed0*/  FFMA R14, R5, R6, R5 ;  /* 0x00000006050e7223 */ /* 0x000fe20000000005 */
[----:B------:R-:W-:-:S03]  /*3ee0*/  IADD3 R6, P2, PT, R7, UR8, RZ ;  /* 0x0000000807067c10 */ /* 0x000fc6000ff5e0ff */
[----:B------:R-:W-:Y:S01]  /*3ef0*/  FFMA R5, R19, R14, RZ ;  /* 0x0000000e13057223 */ /* 0x000fe200000000ff */
[----:B------:R-:W-:-:S03]  /*3f00*/  IADD3.X R7, PT, PT, RZ, UR9, RZ, P2, !PT ;  /* 0x00000009ff077c10 */ /* 0x000fc600097fe4ff */
[----:B------:R-:W-:-:S04]  /*3f10*/  FFMA R0, -R16, R5, R19 ;  /* 0x0000000510007223 */ /* 0x000fc80000000113 */
[----:B------:R-:W-:Y:S01]  /*3f20*/  FFMA R0, R14, R0, R5 ;  /* 0x000000000e007223 */ /* 0x000fe20000000005 */
[----:B0-----:R-:W-:Y:S01]  /*3f30*/  @P1 FMUL.FTZ R11, R4, R3 ;  /* 0x00000003040b1220 */ /* 0x001fe20000410000 */
[----:B------:R-:W-:Y:S06]  /*3f40*/  @!P0 BRA `(.L_x_4517) ;  /* 0x0000000000088947 */ /* 0x000fec0003800000 */
[----:B------:R-:W-:-:S07]  /*3f50*/  MOV R2, 0x3f70 ;  /* 0x00003f7000027802 */ /* 0x000fce0000000f00 */
[----:B------:R-:W-:Y:S05]  /*3f60*/  CALL.REL.NOINC `($__internal_2_$__cuda_sm3x_div_rn_ftz_f32_slowpath) ;  /* 0x0000000400547944 */ /* 0x000fea0003c00000 */
.L_x_4517:
[----:B------:R-:W-:Y:S05]  /*3f70*/  BSYNC.RECONVERGENT B1 ;  /* 0x0000000000017941 */ /* 0x000fea0003800200 */
.L_x_4516:
        /* <DEDUP_REMOVED lines=47> */
.L_x_4519:
        /* <DEDUP_REMOVED lines=33> */
.L_x_4520:
[----:B------:R-:W-:Y:S05]  /*4480*/  BSYNC.RECONVERGENT B0 ;  /* 0x0000000000007941 */ /* 0x000fea0003800200 */
.L_x_4518:
[----:B------:R-:W-:-:S05]  /*4490*/  MOV R2, R8 ;  /* 0x0000000800027202 */ /* 0x000fca0000000f00 */
[----:B------:R-:W-:Y:S01]  /*44a0*/  STG.E.64 desc[UR6][R6.64], R2 ;  /* 0x0000000206007986 */ /* 0x000fe2000c101b06 */
[----:B------:R-:W-:Y:S05]  /*44b0*/  EXIT ;  /* 0x000000000000794d */ /* 0x000fea0003800000 */
        .weak           $__internal_2_$__cuda_sm3x_div_rn_ftz_f32_slowpath
        .type           $__internal_2_$__cuda_sm3x_div_rn_ftz_f32_slowpath,@function
        .size           $__internal_2_$__cuda_sm3x_div_rn_ftz_f32_slowpath,(.L_x_12858 - $__internal_2_$__cuda_sm3x_div_rn_ftz_f32_slowpath)
$__internal_2_$__cuda_sm3x_div_rn_ftz_f32_slowpath:
[----:B------:R-:W-:Y:S01]  /*44c0*/  SHF.R.U32.HI R3, RZ, 0x17, R16 ;  /* 0x00000017ff037819 */ /* 0x000fe20000011610 */
[----:B------:R-:W-:Y:S01]  /*44d0*/  BSSY.RECONVERGENT B0, `(.L_x_4521) ;  /* 0x0000047000007945 */ /* 0x000fe20003800200 */
[----:B------:R-:W-:-:S03]  /*44e0*/  SHF.R.U32.HI R4, RZ, 0x17, R19 ;  /* 0x00000017ff047819 */ /* 0x000fc60000011613 */
[----:B------:R-:W-:Y:S01]  /*44f0*/  BSSY.RELIABLE B3, `(.L_x_4522) ;  /* 0x000001e000037945 */ /* 0x000fe20003800100 */
[----:B------:R-:W-:Y:S02]  /*4500*/  LOP3.LUT R3, R3, 0xff, RZ, 0xc0, !PT ;  /* 0x000000ff03037812 */ /* 0x000fe400078ec0ff */
[----:B------:R-:W-:Y:S02]  /*4510*/  LOP3.LUT R4, R4, 0xff, RZ, 0xc0, !PT ;  /* 0x000000ff04047812 */ /* 0x000fe400078ec0ff */
[----:B------:R-:W-:Y:S02]  /*4520*/  IADD3 R0, PT, PT, R3, -0x1, RZ ;  /* 0xffffffff03007810 */ /* 0x000fe40007ffe0ff */
[----:B------:R-:W-:Y:S02]  /*4530*/  IADD3 R5, PT, PT, R4, -0x1, RZ ;  /* 0xffffffff04057810 */ /* 0x000fe40007ffe0ff */
        /* <DEDUP_REMOVED lines=25> */
.L_x_4523:
[----:B------:R-:W-:Y:S05]  /*46d0*/  BSYNC.RELIABLE B3 ;  /* 0x0000000000037941 */ /* 0x000fea0003800100 */
.L_x_4522:
[----:B------:R-:W-:Y:S01]  /*46e0*/  IADD3 R3, PT, PT, R3, -0x7f, RZ ;  /* 0xffffff8103037810 */ /* 0x000fe20007ffe0ff */
[----:B------:R-:W-:Y:S01]  /*46f0*/  BSSY.RECONVERGENT B3, `(.L_x_4528) ;  /* 0x000001b000037945 */ /* 0x000fe20003800200 */
[----:B------:R-:W-:-:S03]  /*4700*/  IADD3 R4, PT, PT, R4, -0x7f, RZ ;  /* 0xffffff8104047810 */ /* 0x000fc60007ffe0ff */
[----:B------:R-:W-:Y:S01]  /*4710*/  IMAD R20, R3, -0x800000, R16 ;  /* 0xff80000003147824 */ /* 0x000fe200078e0210 */
[C---:B------:R-:W-:Y:S01]  /*4720*/  IADD3 R3, PT, PT, R4.reuse, -R3, RZ ;  /* 0x8000000304037210 */ /* 0x040fe20007ffe0ff */
[----:B------:R-:W-:Y:S02]  /*4730*/  IMAD R0, R4, -0x800000, R19 ;  /* 0xff80000004007824 */ /* 0x000fe400078e0213 */
[----:B------:R-:W0:Y:S01]  /*4740*/  MUFU.RCP R18, R20 ;  /* 0x0000001400127308 */ /* 0x000e220000001000 */
[----:B------:R-:W-:-:S04]  /*4750*/  FADD.FTZ R5, -R20, -RZ ;  /* 0x800000ff14057221 */ /* 0x000fc80000010100 */
        /* <DEDUP_REMOVED lines=9> */
[----:B------:R-:W-:-:S04]  /*47f0*/  IADD3 R4, PT, PT, R4, R3, RZ ;  /* 0x0000000304047210 */ /* 0x000fc80007ffe0ff */
[----:B------:R-:W-:-:S04]  /*4800*/  IADD3 R5, PT, PT, R4, -0x1, RZ ;  /* 0xffffffff04057810 */ /* 0x000fc80007ffe0ff */
        /* <DEDUP_REMOVED lines=8> */
.L_x_4529:
[----:B------:R-:W-:-:S07]  /*4890*/  LEA R0, R3, R0, 0x17 ;  /* 0x0000000003007211 */ /* 0x000fce00078eb8ff */
.L_x_4530:
[----:B------:R-:W-:Y:S05]  /*48a0*/  BSYNC.RECONVERGENT B3 ;  /* 0x0000000000037941 */ /* 0x000fea0003800200 */
.L_x_4528:
[----:B------:R-:W-:Y:S05]  /*48b0*/  BRA `(.L_x_4531) ;  /* 0x0000000000207947 */ /* 0x000fea0003800000 */
.L_x_4527:
[----:B------:R-:W-:-:S04]  /*48c0*/  LOP3.LUT R19, R16, 0x80000000, R19, 0x48, !PT ;  /* 0x8000000010137812 */ /* 0x000fc800078e4813 */
[----:B------:R-:W-:Y:S01]  /*48d0*/  LOP3.LUT R0, R19, 0x7f800000, RZ, 0xfc, !PT ;  /* 0x7f80000013007812 */ /* 0x000fe200078efcff */
[----:B------:R-:W-:Y:S06]  /*48e0*/  BRA `(.L_x_4531) ;  /* 0x0000000000147947 */ /* 0x000fec0003800000 */
.L_x_4526:
[----:B------:R-:W-:Y:S01]  /*48f0*/  LOP3.LUT R0, R16, 0x80000000, R19, 0x48, !PT ;  /* 0x8000000010007812 */ /* 0x000fe200078e4813 */
[----:B------:R-:W-:Y:S06]  /*4900*/  BRA `(.L_x_4531) ;  /* 0x00000000000c7947 */ /* 0x000fec0003800000 */
.L_x_4525:
[----:B------:R-:W0:Y:S01]  /*4910*/  MUFU.RSQ R0, -QNAN ;  /* 0xffc0000000007908 */ /* 0x000e220000001400 */
[----:B------:R-:W-:Y:S05]  /*4920*/  BRA `(.L_x_4531) ;  /* 0x0000000000047947 */ /* 0x000fea0003800000 */
.L_x_4524:
[----:B------:R-:W-:-:S07]  /*4930*/  FADD.FTZ R0, R19, R16 ;  /* 0x0000001013007221 */ /* 0x000fce0000010000 */
.L_x_4531:
[----:B------:R-:W-:Y:S05]  /*4940*/  BSYNC.RECONVERGENT B0 ;  /* 0x0000000000007941 */ /* 0x000fea0003800200 */
.L_x_4521:
[----:B------:R-:W-:-:S04]  /*4950*/  HFMA2 R3, -RZ, RZ, 0, 0 ;  /* 0x00000000ff037431 */ /* 0x000fc800000001ff */
[----:B0-----:R-:W-:Y:S05]  /*4960*/  RET.REL.NODEC R2 `(_ZN2at6native18elementwise_kernelILi128ELi2EZNS0_22gpu_kernel_impl_nocastIZZZNS0_17log1p_kernel_cudaERNS_18TensorIteratorBaseEENKUlvE_clEvENKUlvE2_clEvEUlN3c107complexIfEEE_EEvS4_RKT_EUliE_EEviT1_) ;  /* 0xffffffb402a47950 */ /* 0x001fea0003c3ffff */
.L_x_4532:
        /* <DEDUP_REMOVED lines=9> */
.L_x_12858:


//--------------------- .text._ZN2at6native27unrolled_elementwise_kernelIZZZNS0_17log1p_kernel_cudaERNS_18TensorIteratorBaseEENKUlvE_clEvENKUlvE2_clEvEUlN3c107complexIfEEE_St5arrayIPcLm2EELi4E23TrivialOffsetCalculatorILi1EjESE_NS0_6memory15LoadWithoutCastENSF_16StoreWithoutCastEEEviT_T0_T2_T3_T4_T5_ --------------------------
	.section	.text._ZN2at6native27unrolled_elementwise_kernelIZZZNS0_17log1p_kernel_cudaERNS_18TensorIteratorBaseEENKUlvE_clEvENKUlvE2_clEvEUlN3c107complexIfEEE_St5arrayIPcLm2EELi4E23TrivialOffsetCalculatorILi1EjESE_NS0_6memory15LoadWithoutCastENSF_16StoreWithoutCastEEEviT_T0_T2_T3_T4_T5_,"ax",@progbits
	.align	128
        .global         _ZN2at6native27unrolled_elementwise_kernelIZZZNS0_17log1p_kernel_cudaERNS_18TensorIteratorBaseEENKUlvE_clEvENKUlvE2_clEvEUlN3c107complexIfEEE_St5arrayIPcLm2EELi4E23TrivialOffsetCalculatorILi1EjESE_NS0_6memory15LoadWithoutCastENSF_16StoreWithoutCastEEEviT_T0_T2_T3_T4_T5_
        .type           _ZN2at6native27unrolled_elementwise_kernelIZZZNS0_17log1p_kernel_cudaERNS_18TensorIteratorBaseEENKUlvE_clEvENKUlvE2_clEvEUlN3c107complexIfEEE_St5arrayIPcLm2EELi4E23TrivialOffsetCalculatorILi1EjESE_NS0_6memory15LoadWithoutCastENSF_16StoreWithoutCastEEEviT_T0_T2_T3_T4_T5_,@function
        .size           _ZN2at6native27unrolled_elementwise_kernelIZZZNS0_17log1p_kernel_cudaERNS_18TensorIteratorBaseEENKUlvE_clEvENKUlvE2_clEvEUlN3c107complexIfEEE_St5arrayIPcLm2EELi4E23TrivialOffsetCalculatorILi1EjESE_NS0_6memory15LoadWithoutCastENSF_16StoreWithoutCastEEEviT_T0_T2_T3_T4_T5_,(.L_x_12859 - _ZN2at6native27unrolled_elementwise_kernelIZZZNS0_17log1p_kernel_cudaERNS_18TensorIteratorBaseEENKUlvE_clEvENKUlvE2_clEvEUlN3c107complexIfEEE_St5arrayIPcLm2EELi4E23TrivialOffsetCalculatorILi1EjESE_NS0_6memory15LoadWithoutCastENSF_16StoreWithoutCastEEEviT_T0_T2_T3_T4_T5_)
        .other          _ZN2at6native27unrolled_elementwise_kernelIZZZNS0_17log1p_kernel_cudaERNS_18TensorIteratorBaseEENKUlvE_clEvENKUlvE2_clEvEUlN3c107complexIfEEE_St5arrayIPcLm2EELi4E23TrivialOffsetCalculatorILi1EjESE_NS0_6memory15LoadWithoutCastENSF_16StoreWithoutCastEEEviT_T0_T2_T3_T4_T5_,@"STO_CUDA_ENTRY STV_DEFAULT"
_ZN2at6native27unrolled_elementwise_kernelIZZZNS0_17log1p_kernel_cudaERNS_18TensorIteratorBaseEENKUlvE_clEvENKUlvE2_clEvEUlN3c107complexIfEEE_St5arrayIPcLm2EELi4E23TrivialOffsetCalculatorILi1EjESE_NS0_6memory15LoadWithoutCastENSF_16StoreWithoutCastEEEviT_T0_T2_T3_T4_T5_:
.text._ZN2at6native27unrolled_elementwise_kernelIZZZNS0_17log1p_kernel_cudaERNS_18TensorIteratorBaseEENKUlvE_clEvENKUlvE2_clEvEUlN3c107complexIfEEE_St5arrayIPcLm2EELi4E23TrivialOffsetCalculatorILi1EjESE_NS0_6memory15LoadWithoutCastENSF_16StoreWithoutCastEEEviT_T0_T2_T3_T4_T5_:
[----:B------:R-:W-:Y:S01]  /*0000*/  LDC R1, c[0x0][0x37c] ;  /* 0x0000df00ff017b82 */ /* 0x000fe20000000800 */
[----:B------:R-:W0:Y:S07]  /*0010*/  S2R R3, SR_CTAID.X ;  /* 0x0000000000037919 */ /* 0x000e2e0000002500 */
[----:B------:R-:W0:Y:S01]  /*0020*/  LDC R4, c[0x0][0x380] ;  /* 0x0000e000ff047b82 */ /* 0x000e220000000800 */
[----:B------:R-:W1:Y:S01]  /*0030*/  LDCU.64 UR4, c[0x0][0x358] ;  /* 0x00006b00ff0477ac */ /* 0x000e620008000a00 */
[----:B------:R-:W-:Y:S01]  /*0040*/  CS2R R20, SRZ ;  /* 0x0000000000147805 */ /* 0x000fe2000001ff00 */
[----:B------:R-:W2:Y:S01]  /*0050*/  S2R R15, SR_TID.X ;  /* 0x00000000000f7919 */ /* 0x000ea20000002100 */
[----:B0-----:R-:W-:Y:S01]  /*0060*/  IMAD R4, R3, -0x200, R4 ;  /* 0xfffffe0003047824 */ /* 0x001fe200078e0204 */
[----:B--2---:R-:W-:-:S04]  /*0070*/  MOV R5, R15 ;  /* 0x0000000f00057202 */ /* 0x004fc80000000f00 */
[----:B------:R-:W-:-:S13]  /*0080*/  ISETP.GE.AND P0, PT, R15, R4, PT ;  /* 0x000000040f00720c */ /* 0x000fda0003f06270 */
[----:B------:R-:W-:Y:S01]  /*0090*/  @!P0 IADD3 R15, PT, PT, R5, 0x80, RZ ;  /* 0x00000080050f8810 */ /* 0x000fe20007ffe0ff */
[----:B------:R-:W0:Y:S01]  /*00a0*/  @!P0 LDC.64 R6, c[0x0][0x390] ;  /* 0x0000e400ff068b82 */ /* 0x000e220000000a00 */
[----:B------:R-:W-:Y:S02]  /*00b0*/  @!P0 LEA R17, R3, R5, 0x9 ;  /* 0x0000000503118211 */ /* 0x000fe400078e48ff */
[----:B------:R-:W-:-:S13]  /*00c0*/  ISETP.GE.AND P1, PT, R15, R4, PT ;  /* 0x000000040f00720c */ /* 0x000fda0003f26270 */
[----:B------:R-:W-:Y:S01]  /*00d0*/  @!P1 LEA R19, R3, R15, 0x9 ;  /* 0x0000000f03139211 */ /* 0x000fe200078e48ff */
[----:B------:R-:W-:Y:S01]  /*00e0*/  @!P1 VIADD R15, R15, 0x80 ;  /* 0x000000800f0f9836 */ /* 0x000fe20000000000 */
[----:B------:R-:W2:Y:S04]  /*00f0*/  @!P1 LDC.64 R10, c[0x0][0x390] ;  /* 0x0000e400ff0a9b82 */ /* 0x000ea80000000a00 */
[----:B------:R-:W-:Y:S01]  /*0100*/  ISETP.GE.AND P3, PT, R15, R4, PT ;  /* 0x000000040f00720c */ /* 0x000fe20003f66270 */
[----:B0-----:R-:W-:Y:S01]  /*0110*/  @!P0 IMAD.WIDE.U32 R6, R17, 0x8, R6 ;  /* 0x0000000811068825 */ /* 0x001fe200078e0006 */
[----:B------:R-:W-:-:S04]  /*0120*/  CS2R R16, SRZ ;  /* 0x0000000000107805 */ /* 0x000fc8000001ff00 */
[----:B-1----:R0:W5:Y:S07]  /*0130*/  @!P0 LDG.E.64 R20, desc[UR4][R6.64] ;  /* 0x0000000406148981 */ /* 0x00216e000c1e1b00 */
[----:B------:R-:W-:Y:S01]  /*0140*/  @!P3 LEA R23, R3, R15, 0x9 ;  /* 0x0000000f0317b211 */ /* 0x000fe200078e48ff */
[----:B------:R-:W1:Y:S01]  /*0150*/  @!P3 LDC.64 R12, c[0x0][0x390] ;  /* 0x0000e400ff0cbb82 */ /* 0x000e620000000a00 */
[----:B------:R-:W-:-:S04]  /*0160*/  @!P3 IADD3 R15, PT, PT, R15, 0x80, RZ ;  /* 0x000000800f0fb810 */ /* 0x000fc80007ffe0ff */
[----:B------:R-:W-:Y:S01]  /*0170*/  ISETP.GE.AND P2, PT, R15, R4, PT ;  /* 0x000000040f00720c */ /* 0x000fe20003f46270 */
[----:B--2---:R-:W-:-:S12]  /*0180*/  @!P1 IMAD.WIDE.U32 R10, R19, 0x8, R10 ;  /* 0x00000008130a9825 */ /* 0x004fd800078e000a */
[----:B------:R-:W2:Y:S01]  /*0190*/  @!P2 LDC.64 R8, c[0x0][0x390] ;  /* 0x0000e400ff08ab82 */ /* 0x000ea20000000a00 */
[----:B------:R-:W-:Y:S02]  /*01a0*/  @!P2 IMAD R15, R3, 0x200, R15 ;  /* 0x00000200030fa824 */ /* 0x000fe400078e020f */
[----:B-1----:R-:W-:Y:S01]  /*01b0*/  @!P3 IMAD.WIDE.U32 R22, R23, 0x8, R12 ;  /* 0x000000081716b825 */ /* 0x002fe200078e000c */
[----:B------:R-:W-:-:S06]  /*01c0*/  CS2R R12, SRZ ;  /* 0x00000000000c7805 */ /* 0x000fcc000001ff00 */
[----:B------:R0:W5:Y:S01]  /*01d0*/  @!P1 LDG.E.64 R12, desc[UR4][R10.64] ;  /* 0x000000040a0c9981 */ /* 0x000162000c1e1b00 */
[----:B--2---:R-:W-:Y:S01]  /*01e0*/  @!P2 IMAD.WIDE.U32 R8, R15, 0x8, R8 ;  /* 0x000000080f08a825 */ /* 0x004fe200078e0008 */
[----:B------:R-:W-:-:S04]  /*01f0*/  CS2R R14, SRZ ;  /* 0x00000000000e7805 */ /* 0x000fc8000001ff00 */
[----:B------:R0:W5:Y:S04]  /*0200*/  @!P2 LDG.E.64 R16, desc[UR4][R8.64] ;  /* 0x000000040810a981 */ /* 0x000168000c1e1b00 */
[----:B------:R0:W5:Y:S01]  /*0210*/  @!P3 LDG.E.64 R14, desc[UR4][R22.64] ;  /* 0x00000004160eb981 */ /* 0x000162000c1e1b00 */
[----:B------:R-:W-:Y:S01]  /*0220*/  ISETP.GE.AND P0, PT, R5, R4, PT ;  /* 0x000000040500720c */ /* 0x000fe20003f06270 */
[----:B------:R-:W-:Y:S01]  /*0230*/  BSSY.RECONVERGENT B1, `(.L_x_4533) ;  /* 0x0000075000017945 */ /* 0x000fe20003800200 */
[----:B------:R-:W-:-:S11]  /*0240*/  CS2R R18, SRZ ;  /* 0x0000000000127805 */ /* 0x000fd6000001ff00 */
[----:B0-----:R-:W-:Y:S05]  /*0250*/  @P0 BRA `(.L_x_4534) ;  /* 0x0000000400c80947 */ /* 0x001fea0003800000 */
[C---:B-----5:R-:W-:Y:S01]  /*0260*/  FADD.FTZ R2, |R20|.reuse, -RZ ;  /* 0x800000ff14027221 */ /* 0x060fe20000010200 */
[C---:B------:R-:W-:Y:S01]  /*0270*/  FADD.FTZ R23, |R21|.reuse, -RZ ;  /* 0x800000ff15177221 */ /* 0x040fe20000010200 */
[----:B------:R-:W-:Y:S01]  /*0280*/  FADD.FTZ R22, R20, 1 ;  /* 0x3f80000014167421 */ /* 0x000fe20000010000 */
[----:B------:R-:W-:Y:S03]  /*0290*/  BSSY.RECONVERGENT B2, `(.L_x_4535) ;  /* 0x000001d000027945 */ /* 0x000fe60003800200 */
[----:B------:R-:W-:Y:S01]  /*02a0*/  VIMNMX R19, PT, PT, R2, R23, !PT ;  /* 0x0000001702137248 */ /* 0x000fe20007fe0100 */
[----:B------:R-:W-:Y:S01]  /*02b0*/  FADD.FTZ R18, |R22|, -RZ ;  /* 0x800000ff16127221 */ /* 0x000fe20000010200 */
[----:B------:R-:W-:Y:S02]  /*02c0*/  FSETP.GT.FTZ.AND P4, PT, |R21|, |R22|, PT ;  /* 0x400000161500720b */ /* 0x000fe40003f94200 */
[----:B------:R-:W-:-:S02]  /*02d0*/  LOP3.LUT R0, R19, 0xfe000000, RZ, 0xc0, !PT ;  /* 0xfe00000013007812 */ /* 0x000fc400078ec0ff */
[----:B------:R-:W-:Y:S02]  /*02e0*/  FSEL R24, R23, R18, P4 ;  /* 0x0000001217187208 */ /* 0x000fe40002000000 */
[-C--:B------:R-:W-:Y:S02]  /*02f0*/  VIMNMX R2, PT, PT, R2, R23.reuse, PT ;  /* 0x0000001702027248 */ /* 0x080fe40003fe0100 */
[----:B------:R-:W-:Y:S01]  /*0300*/  LOP3.LUT R6, R0, 0x7e800000, RZ, 0x3c, !PT ;  /* 0x7e80000000067812 */ /* 0x000fe200078e3cff */
[----:B------:R-:W0:Y:S01]  /*0310*/  MUFU.RCP R9, R24 ;  /* 0x0000001800097308 */ /* 0x000e220000001000 */
[----:B------:R-:W-:Y:S02]  /*0320*/  FSEL R25, R18, R23, P4 ;  /* 0x0000001712197208 */ /* 0x000fe40002000000 */
[C---:B------:R-:W-:Y:S01]  /*0330*/  FSETP.NEU.FTZ.AND P1, PT, R2.reuse, RZ, PT ;  /* 0x000000ff0200720b */ /* 0x040fe20003f3d000 */
[-C--:B------:R-:W-:Y:S01]  /*0340*/  FMUL.FTZ R7, R2, R6.reuse ;  /* 0x0000000602077220 */ /* 0x080fe20000410000 */
[----:B------:R-:W-:Y:S01]  /*0350*/  FMUL.FTZ R6, R19, R6 ;  /* 0x0000000613067220 */ /* 0x000fe20000410000 */
[----:B------:R-:W-:-:S02]  /*0360*/  LOP3.LUT R0, R0, 0x800000, RZ, 0xfc, !PT ;  /* 0x0080000000007812 */ /* 0x000fc400078efcff */
        /* <DEDUP_REMOVED lines=12> */
[----:B------:R-:W-:Y:S02]  /*0430*/  MOV R0, R24 ;  /* 0x0000001800007202 */ /* 0x000fe40000000f00 */
[----:B------:R-:W-:-:S07]  /*0440*/  MOV R2, 0x460 ;  /* 0x0000046000027802 */ /* 0x000fce0000000f00 */
[----:B------:R-:W-:Y:S05]  /*0450*/  CALL.REL.NOINC `($__internal_3_$__cuda_sm3x_div_rn_ftz_f32_slowpath) ;  /* 0x0000001c00647944 */ /* 0x000fea0003c00000 */
.L_x_4536:
[----:B------:R-:W-:Y:S05]  /*0460*/  BSYNC.RECONVERGENT B2 ;  /* 0x0000000000027941 */ /* 0x000fea0003800200 */
.L_x_4535:
[----:B------:R-:W-:Y:S02]  /*0470*/  HFMA2 R7, -RZ, RZ, 0.89990234375, 10328 ;  /* 0x3b33710bff077431 */ /* 0x000fe400000001ff */
[----:B------:R-:W-:Y:S01]  /*0480*/  FMUL.FTZ R2, R0, R0 ;  /* 0x0000000000027220 */ /* 0x000fe20000410000 */
[----:B------:R-:W-:Y:S02]  /*0490*/  MOV R9, 0x3f6ee581 ;  /* 0x3f6ee58100097802 */ /* 0x000fe40000000f00 */
[C---:B------:R-:W-:Y:S02]  /*04a0*/  ISETP.GE.AND P1, PT, R22.reuse, RZ, PT ;  /* 0x000000ff1600720c */ /* 0x040fe40003f26270 */
        /* <DEDUP_REMOVED lines=28> */
[----:B------:R-:W-:-:S03]  /*0670*/  MOV R18, R20 ;  /* 0x0000001400127202 */ /* 0x000fc60000000f00 */
[----:B------:R-:W-:-:S05]  /*0680*/  FFMA.FTZ R0, R7, R20, R0 ;  /* 0x0000001407007223 */ /* 0x000fca0000010000 */
[----:B------:R-:W-:-:S13]  /*0690*/  FSETP.NEU.FTZ.AND P0, PT, R0, RZ, PT ;  /* 0x000000ff0000720b */ /* 0x000fda0003f1d000 */
[----:B------:R-:W-:Y:S05]  /*06a0*/  @!P0 BRA `(.L_x_4534) ;  /* 0x0000000000b48947 */ /* 0x000fea0003800000 */
[C---:B------:R-:W-:Y:S01]  /*06b0*/  FADD.FTZ.RZ R2, R0.reuse, 1 ;  /* 0x3f80000000027421 */ /* 0x040fe2000001c000 */
[----:B------:R-:W-:Y:S01]  /*06c0*/  HFMA2 R9, -RZ, RZ, 1.625, 0 ;  /* 0x3e800000ff097431 */ /* 0x000fe200000001ff */
[----:B------:R-:W-:Y:S02]  /*06d0*/  MOV R11, 0x3d39bf78 ;  /* 0x3d39bf78000b7802 */ /* 0x000fe40000000f00 */
        /* <DEDUP_REMOVED lines=26> */
.L_x_4537:
        /* <DEDUP_REMOVED lines=16> */
.L_x_4534:
[----:B------:R-:W-:Y:S05]  /*0980*/  BSYNC.RECONVERGENT B1 ;  /* 0x0000000000017941 */ /* 0x000fea0003800200 */
.L_x_4533:
[----:B------:R-:W-:Y:S01]  /*0990*/  IADD3 R23, PT, PT, R5, 0x80, RZ ;  /* 0x0000008005177810 */ /* 0x000fe20007ffe0ff */
[----:B------:R-:W-:Y:S01]  /*09a0*/  BSSY.RECONVERGENT B1, `(.L_x_4538) ;  /* 0x0000075000017945 */ /* 0x000fe20003800200 */
[----:B-----5:R-:W-:Y:S02]  /*09b0*/  CS2R R20, SRZ ;  /* 0x0000000000147805 */ /* 0x020fe4000001ff00 */
[----:B------:R-:W-:-:S13]  /*09c0*/  ISETP.GE.AND P0, PT, R23, R4, PT ;  /* 0x000000041700720c */ /* 0x000fda0003f06270 */
[----:B------:R-:W-:Y:S05]  /*09d0*/  @P0 BRA `(.L_x_4539) ;  /* 0x0000000400c40947 */ /* 0x000fea0003800000 */
[C---:B------:R-:W-:Y:S01]  /*09e0*/  FADD.FTZ R2, |R12|.reuse, -RZ ;  /* 0x800000ff0c027221 */ /* 0x040fe20000010200 */
        /* <DEDUP_REMOVED lines=28> */
[----:B------:R-:W-:Y:S01]  /*0bb0*/  IMAD.MOV.U32 R0, RZ, RZ, R24 ;  /* 0x000000ffff007224 */ /* 0x000fe200078e0018 */
[----:B------:R-:W-:-:S07]  /*0bc0*/  MOV R2, 0xbe0 ;  /* 0x00000be000027802 */ /* 0x000fce0000000f00 */
[----:B------:R-:W-:Y:S05]  /*0bd0*/  CALL.REL.NOINC `($__internal_3_$__cuda_sm3x_div_rn_ftz_f32_slowpath) ;  /* 0x0000001400847944 */ /* 0x000fea0003c00000 */
.L_x_4541:
[----:B------:R-:W-:Y:S05]  /*0be0*/  BSYNC.RECONVERGENT B2 ;  /* 0x0000000000027941 */ /* 0x000fea0003800200 */
.L_x_4540:
        /* <DEDUP_REMOVED lines=46> */
.L_x_4542:
[----:B------:R-:W-:Y:S01]  /*0ed0*/  FMUL.FTZ R0, R13, R13 ;  /* 0x0000000d0d007220 */ /* 0x000fe20000410000 */
[----:B------:R-:W-:Y:S01]  /*0ee0*/  FADD.FTZ R7, R12, 2 ;  /* 0x400000000c077421 */ /* 0x000fe20000010000 */
[----:B------:R-:W-:-:S03]  /*0ef0*/  IMAD.MOV.U32 R20, RZ, RZ, R12 ;  /* 0x000000ffff147224 */ /* 0x000fc600078e000c */
[----:B------:R-:W-:-:S05]  /*0f00*/  FFMA.FTZ R0, R7, R12, R0 ;  /* 0x0000000c07007223 */ /* 0x000fca0000010000 */
[----:B------:R-:W-:-:S13]  /*0f10*/  FSETP.NEU.FTZ.AND P0, PT, R0, RZ, PT ;  /* 0x000000ff0000720b */ /* 0x000fda0003f1d000 */
[----:B------:R-:W-:Y:S05]  /*0f20*/  @!P0 BRA `(.L_x_4539) ;  /* 0x0000000000708947 */ /* 0x000fea0003800000 */
[C---:B------:R-:W-:Y:S01]  /*0f30*/  FADD.FTZ.RZ R2, R0.reuse, 1 ;  /* 0x3f80000000027421 */ /* 0x040fe2000001c000 */
[----:B------:R-:W-:Y:S01]  /*0f40*/  MOV R9, 0x3e800000 ;  /* 0x3e80000000097802 */ /* 0x000fe20000000f00 */
[----:B------:R-:W-:Y:S01]  /*0f50*/  IMAD.MOV.U32 R11, RZ, RZ, 0x3d39bf78 ;  /* 0x3d39bf78ff0b7424 */ /* 0x000fe200078e00ff */
        /* <DEDUP_REMOVED lines=25> */
.L_x_4539:
[----:B------:R-:W-:Y:S05]  /*10f0*/  BSYNC.RECONVERGENT B1 ;  /* 0x0000000000017941 */ /* 0x000fea0003800200 */
.L_x_4538:
[----:B------:R-:W-:Y:S01]  /*1100*/  IADD3 R7, PT, PT, R5, 0x100, RZ ;  /* 0x0000010005077810 */ /* 0x000fe20007ffe0ff */
[----:B------:R-:W-:Y:S01]  /*1110*/  BSSY.RECONVERGENT B1, `(.L_x_4543) ;  /* 0x0000075000017945 */ /* 0x000fe20003800200 */
[----:B------:R-:W-:Y:S02]  /*1120*/  CS2R R12, SRZ ;  /* 0x00000000000c7805 */ /* 0x000fe4000001ff00 */
        /* <DEDUP_REMOVED lines=34> */
.L_x_4546:
[----:B------:R-:W-:Y:S05]  /*1350*/  BSYNC.RECONVERGENT B2 ;  /* 0x0000000000027941 */ /* 0x000fea0003800200 */
.L_x_4545:
[----:B------:R-:W-:Y:S02]  /*1360*/  IMAD.MOV.U32 R7, RZ, RZ, 0x3b33710b ;  /* 0x3b33710bff077424 */ /* 0x000fe400078e00ff */
[----:B------:R-:W-:Y:S01]  /*1370*/  FMUL.FTZ R2, R0, R0 ;  /* 0x0000000000027220 */ /* 0x000fe20000410000 */
[----:B------:R-:W-:Y:S01]  /*1380*/  HFMA2 R9, -RZ, RZ, 1.857421875, -1409 ;  /* 0x3f6ee581ff097431 */ /* 0x000fe200000001ff */
[----:B------:R-:W-:Y:S02]  /*1390*/  ISETP.GE.AND P0, PT, R22, RZ, PT ;  /* 0x000000ff1600720c */ /* 0x000fe40003f06270 */
[----:B------:R-:W-:Y:S01]  /*13a0*/  FFMA.FTZ R7, R2, R7, -0.015681877732276916504 ;  /* 0xbc80774802077423 */ /* 0x000fe20000010007 */
[C---:B------:R-:W-:Y:S01]  /*13b0*/  FSETP.NEU.FTZ.AND P2, PT, |R22|.reuse, |R15|, PT ;  /* 0x4000000f1600720b */ /* 0x040fe20003f5d200 */
[----:B------:R-:W-:Y:S01]  /*13c0*/  FADD.FTZ R22, |R22|, |R15| ;  /* 0x4000000f16167221 */ /* 0x000fe20000010200 */
[----:B------:R-:W-:Y:S01]  /*13d0*/  FSETP.NEU.FTZ.AND P1, PT, R24, RZ, PT ;  /* 0x000000ff1800720b */ /* 0x000fe20003f3d000 */
        /* <DEDUP_REMOVED lines=38> */
.L_x_4547:
[----:B------:R-:W-:Y:S01]  /*1640*/  FMUL.FTZ R0, R15, R15 ;  /* 0x0000000f0f007220 */ /* 0x000fe20000410000 */
[----:B------:R-:W-:Y:S01]  /*1650*/  FADD.FTZ R7, R14, 2 ;  /* 0x400000000e077421 */ /* 0x000fe20000010000 */
[----:B------:R-:W-:-:S03]  /*1660*/  MOV R12, R14 ;  /* 0x0000000e000c7202 */ /* 0x000fc60000000f00 */
[----:B------:R-:W-:-:S05]  /*1670*/  FFMA.FTZ R0, R7, R14, R0 ;  /* 0x0000000e07007223 */ /* 0x000fca0000010000 */
[----:B------:R-:W-:-:S13]  /*1680*/  FSETP.NEU.FTZ.AND P0, PT, R0, RZ, PT ;  /* 0x000000ff0000720b */ /* 0x000fda0003f1d000 */
[----:B------:R-:W-:Y:S05]  /*1690*/  @!P0 BRA `(.L_x_4544) ;  /* 0x0000000000708947 */ /* 0x000fea0003800000 */
[----:B------:R-:W-:Y:S01]  /*16a0*/  FADD.FTZ.RZ R2, R0, 1 ;  /* 0x3f80000000027421 */ /* 0x000fe2000001c000 */
[----:B------:R-:W-:Y:S01]  /*16b0*/  HFMA2 R9, -RZ, RZ, 1.625, 0 ;  /* 0x3e800000ff097431 */ /* 0x000fe200000001ff */
[----:B------:R-:W-:Y:S02]  /*16c0*/  MOV R11, 0x3d39bf78 ;  /* 0x3d39bf78000b7802 */ /* 0x000fe40000000f00 */
[----:B------:R-:W-:Y:S01]  /*16d0*/  VIADD R2, R2, 0xc0c00000 ;  /* 0xc0c0000002027836 */ /* 0x000fe20000000000 */
[C---:B------:R-:W-:Y:S02]  /*16e0*/  ISETP.GT.AND P1, PT, R0.reuse, -0x40800000, PT ;  /* 0xbf8000000000780c */ /* 0x040fe40003f24270 */
        /* <DEDUP_REMOVED lines=23> */
.L_x_4544:
[----:B------:R-:W-:Y:S05]  /*1860*/  BSYNC.RECONVERGENT B1 ;  /* 0x0000000000017941 */ /* 0x000fea0003800200 */
.L_x_4543:
[----:B------:R-:W-:Y:S01]  /*1870*/  IADD3 R7, PT, PT, R5, 0x180, RZ ;  /* 0x0000018005077810 */ /* 0x000fe20007ffe0ff */
[----:B------:R-:W-:Y:S03]  /*1880*/  BSSY.RECONVERGENT B1, `(.L_x_4548) ;  /* 0x0000075000017945 */ /* 0x000fe60003800200 */
[----:B------:R-:W-:Y:S02]  /*1890*/  ISETP.GE.AND P0, PT, R7, R4, PT ;  /* 0x000000040700720c */ /* 0x000fe40003f06270 */
[----:B------:R-:W-:-:S11]  /*18a0*/  CS2R R6, SRZ ;  /* 0x0000000000067805 */ /* 0x000fd6000001ff00 */
        /* <DEDUP_REMOVED lines=17> */
[----:B------:R-:W-:-:S02]  /*19c0*/  FSETP.NEU.FTZ.AND P5, PT, R2, +INF , PT ;  /* 0x7f8000000200780b */ /* 0x000fc40003fbd000 */
        /* <DEDUP_REMOVED lines=12> */
[----:B------:R-:W-:Y:S02]  /*1a90*/  MOV R0, R14 ;  /* 0x0000000e00007202 */ /* 0x000fe40000000f00 */
[----:B------:R-:W-:-:S07]  /*1aa0*/  MOV R2, 0x1ac0 ;  /* 0x00001ac000027802 */ /* 0x000fce0000000f00 */
[----:B------:R-:W-:Y:S05]  /*1ab0*/  CALL.REL.NOINC `($__internal_3_$__cuda_sm3x_div_rn_ftz_f32_slowpath) ;  /* 0x0000000400cc7944 */ /* 0x000fea0003c00000 */
.L_x_4551:
[----:B------:R-:W-:Y:S05]  /*1ac0*/  BSYNC.RECONVERGENT B2 ;  /* 0x0000000000027941 */ /* 0x000fea0003800200 */
.L_x_4550:
[----:B------:R-:W-:Y:S02]  /*1ad0*/  HFMA2 R7, -RZ, RZ, 0.89990234375, 10328 ;  /* 0x3b33710bff077431 */ /* 0x000fe400000001ff */
[----:B------:R-:W-:Y:S01]  /*1ae0*/  FMUL.FTZ R2, R0, R0 ;  /* 0x0000000000027220 */ /* 0x000fe20000410000 */
[----:B------:R-:W-:Y:S01]  /*1af0*/  IMAD.MOV.U32 R9, RZ, RZ, 0x3f6ee581 ;  /* 0x3f6ee581ff097424 */ /* 0x000fe200078e00ff */
        /* <DEDUP_REMOVED lines=30> */
[C---:B------:R-:W-:Y:S02]  /*1ce0*/  LOP3.LUT R6, R2.reuse, 0x7e800000, RZ, 0x3c, !PT ;  /* 0x7e80000002067812 */ /* 0x040fe400078e3cff */
[----:B------:R-:W-:-:S03]  /*1cf0*/  LOP3.LUT R2, R2, 0x800000, RZ, 0xfc, !PT ;  /* 0x0080000002027812 */ /* 0x000fc600078efcff */
[-C--:B------:R-:W-:Y:S01]  /*1d00*/  FMUL.FTZ R8, R15, R6.reuse ;  /* 0x000000060f087220 */ /* 0x080fe20000410000 */
[----:B------:R-:W-:-:S03]  /*1d10*/  FMUL.FTZ R6, R0, R6 ;  /* 0x0000000600067220 */ /* 0x000fc60000410000 */
[----:B------:R-:W-:-:S04]  /*1d20*/  FMUL.FTZ R9, R8, R8 ;  /* 0x0000000808097220 */ /* 0x000fc80000410000 */
[----:B------:R-:W-:-:S06]  /*1d30*/  FFMA.FTZ R9, R6, R6, R9 ;  /* 0x0000000606097223 */ /* 0x000fcc0000010009 */
[----:B------:R-:W0:Y:S02]  /*1d40*/  MUFU.SQRT R9, R9 ;  /* 0x0000000900097308 */ /* 0x000e240000002000 */
[----:B0-----:R-:W-:Y:S01]  /*1d50*/  @P0 FMUL.FTZ R0, R9, R2 ;  /* 0x0000000209000220 */ /* 0x001fe20000410000 */
[----:B------:R-:W-:-:S04]  /*1d60*/  FSETP.NEU.FTZ.AND P0, PT, R15, +INF , PT ;  /* 0x7f8000000f00780b */ /* 0x000fc80003f1d000 */
[----:B------:R-:W-:-:S06]  /*1d70*/  FSEL R0, R0, +INF , P0 ;  /* 0x7f80000000007808 */ /* 0x000fcc0000000000 */
[----:B------:R-:W0:Y:S02]  /*1d80*/  MUFU.LG2 R0, R0 ;  /* 0x0000000000007308 */ /* 0x000e240000000c00 */
[----:B0-----:R-:W-:Y:S01]  /*1d90*/  FMUL.FTZ R6, R0, 0.69314718246459960938 ;  /* 0x3f31721800067820 */ /* 0x001fe20000410000 */
[----:B------:R-:W-:Y:S06]  /*1da0*/  BRA `(.L_x_4549) ;  /* 0x0000000000887947 */ /* 0x000fec0003800000 */
.L_x_4552:
        /* <DEDUP_REMOVED lines=34> */
.L_x_4549:
[----:B------:R-:W-:Y:S05]  /*1fd0*/  BSYNC.RECONVERGENT B1 ;  /* 0x0000000000017941 */ /* 0x000fea0003800200 */
.L_x_4548:
[----:B------:R-:W-:Y:S01]  /*1fe0*/  ISETP.GE.AND P0, PT, R5, R4, PT ;  /* 0x000000040500720c */ /* 0x000fe20003f06270 */
[----:B------:R-:W-:Y:S04]  /*1ff0*/  BSSY.RECONVERGENT B0, `(.L_x_4553) ;  /* 0x0000017000007945 */ /* 0x000fe80003800200 */
[----:B------:R-:W-:Y:S08]  /*2000*/  BSSY.RELIABLE B1, `(.L_x_4554) ;  /* 0x000000f000017945 */ /* 0x000ff00003800100 */
[----:B------:R-:W-:Y:S05]  /*2010*/  @P0 BRA `(.L_x_4555) ;  /* 0x0000000000340947 */ /* 0x000fea0003800000 */
[----:B------:R-:W0:Y:S01]  /*2020*/  LDC.64 R8, c[0x0][0x388] ;  /* 0x0000e200ff087b82 */ /* 0x000e220000000a00 */
[----:B------:R-:W-:-:S05]  /*2030*/  LEA R5, R3, R5, 0x9 ;  /* 0x0000000503057211 */ /* 0x000fca00078e48ff */
[----:B0-----:R-:W-:Y:S01]  /*2040*/  IMAD.WIDE.U32 R8, R5, 0x8, R8 ;  /* 0x0000000805087825 */ /* 0x001fe200078e0008 */
[----:B------:R-:W-:-:S04]  /*2050*/  MOV R5, R23 ;  /* 0x0000001700057202 */ /* 0x000fc80000000f00 */
[----:B------:R0:W-:Y:S01]  /*2060*/  STG.E.64 desc[UR4][R8.64], R18 ;  /* 0x0000001208007986 */ /* 0x0001e2000c101b04 */
[----:B------:R-:W-:-:S13]  /*2070*/  ISETP.GE.AND P0, PT, R5, R4, PT ;  /* 0x000000040500720c */ /* 0x000fda0003f06270 */
[----:B------:R-:W-:Y:S05]  /*2080*/  @P0 BREAK.RELIABLE B1 ;  /* 0x0000000000010942 */ /* 0x000fea0003800100 */
[----:B0-----:R-:W-:Y:S05]  /*2090*/  @P0 BRA `(.L_x_4556) ;  /* 0x0000000000300947 */ /* 0x001fea0003800000 */
[----:B------:R-:W0:Y:S01]  /*20a0*/  LDC.64 R8, c[0x0][0x388] ;  /* 0x0000e200ff087b82 */ /* 0x000e220000000a00 */
[----:B------:R-:W-:Y:S01]  /*20b0*/  IMAD R11, R3, 0x200, R5 ;  /* 0x00000200030b7824 */ /* 0x000fe200078e0205 */
[----:B------:R-:W-:-:S03]  /*20c0*/  IADD3 R5, PT, PT, R5, 0x80, RZ ;  /* 0x0000008005057810 */ /* 0x000fc60007ffe0ff */
[----:B0-----:R-:W-:-:S05]  /*20d0*/  IMAD.WIDE.U32 R8, R11, 0x8, R8 ;  /* 0x000000080b087825 */ /* 0x001fca00078e0008 */
[----:B------:R0:W-:Y:S02]  /*20e0*/  STG.E.64 desc[UR4][R8.64], R20 ;  /* 0x0000001408007986 */ /* 0x0001e4000c101b04 */
.L_x_4555:
[----:B------:R-:W-:Y:S05]  /*20f0*/  BSYNC.RELIABLE B1 ;  /* 0x0000000000017941 */ /* 0x000fea0003800100 */
.L_x_4554:
[----:B------:R-:W-:-:S13]  /*2100*/  ISETP.GE.AND P0, PT, R5, R4, PT ;  /* 0x000000040500720c */ /* 0x000fda0003f06270 */
[----:B0-----:R-:W0:Y:S01]  /*2110*/  @!P0 LDC.64 R8, c[0x0][0x388] ;  /* 0x0000e200ff088b82 */ /* 0x001e220000000a00 */
[----:B------:R-:W-:Y:S02]  /*2120*/  @!P0 LEA R11, R3, R5, 0x9 ;  /* 0x00000005030b8211 */ /* 0x000fe400078e48ff */
[----:B------:R-:W-:-:S03]  /*2130*/  @!P0 IADD3 R5, PT, PT, R5, 0x80, RZ ;  /* 0x0000008005058810 */ /* 0x000fc60007ffe0ff */
[----:B0-----:R-:W-:-:S05]  /*2140*/  @!P0 IMAD.WIDE.U32 R8, R11, 0x8, R8 ;  /* 0x000000080b088825 */ /* 0x001fca00078e0008 */
[----:B------:R0:W-:Y:S02]  /*2150*/  @!P0 STG.E.64 desc[UR4][R8.64], R12 ;  /* 0x0000000c08008986 */ /* 0x0001e4000c101b04 */
.L_x_4556:
[----:B------:R-:W-:Y:S05]  /*2160*/  BSYNC.RECONVERGENT B0 ;  /* 0x0000000000007941 */ /* 0x000fea0003800200 */
.L_x_4553:
[----:B------:R-:W-:Y:S05]  /*2170*/  WARPSYNC.ALL ;  /* 0x0000000000007948 */ /* 0x000fea0003800000 */
[----:B------:R-:W-:-:S13]  /*2180*/  ISETP.GE.AND P0, PT, R5, R4, PT ;  /* 0x000000040500720c */ /* 0x000fda0003f06270 */
[----:B------:R-:W-:Y:S05]  /*2190*/  @P0 EXIT ;  /* 0x000000000000094d */ /* 0x000fea0003800000 */
[----:B0-----:R-:W0:Y:S01]  /*21a0*/  LDC.64 R8, c[0x0][0x388] ;  /* 0x0000e200ff087b82 */ /* 0x001e220000000a00 */
[----:B------:R-:W-:-:S05]  /*21b0*/  LEA R3, R3, R5, 0x9 ;  /* 0x0000000503037211 */ /* 0x000fca00078e48ff */
[----:B0-----:R-:W-:-:S05]  /*21c0*/  IMAD.WIDE.U32 R2, R3, 0x8, R8 ;  /* 0x0000000803027825 */ /* 0x001fca00078e0008 */
[----:B------:R-:W-:Y:S01]  /*21d0*/  STG.E.64 desc[UR4][R2.64], R6 ;  /* 0x0000000602007986 */ /* 0x000fe2000c101b04 */
[----:B------:R-:W-:Y:S05]  /*21e0*/  EXIT ;  /* 0x000000000000794d */ /* 0x000fea0003800000 */
        .weak           $__internal_3_$__cuda_sm3x_div_rn_ftz_f32_slowpath
        .type           $__internal_3_$__cuda_sm3x_div_rn_ftz_f32_slowpath,@function
        .size           $__internal_3_$__cuda_sm3x_div_rn_ftz_f32_slowpath,(.L_x_12859 - $__internal_3_$__cuda_sm3x_div_rn_ftz_f32_slowpath)
$__internal_3_$__cuda_sm3x_div_rn_ftz_f32_slowpath:
        /* <DEDUP_REMOVED lines=33> */
.L_x_4559:
[----:B------:R-:W-:Y:S05]  /*2400*/  BSYNC.RELIABLE B3 ;  /* 0x0000000000037941 */ /* 0x000fea0003800100 */
.L_x_4558:
        /* <DEDUP_REMOVED lines=16> */
[----:B------:R-:W-:-:S05]  /*2510*/  LOP3.LUT R6, R8, 0xff, RZ, 0xc0, !PT ;  /* 0x000000ff08067812 */ /* 0x000fca00078ec0ff */
[----:B------:R-:W-:-:S05]  /*2520*/  IMAD.IADD R6, R6, 0x1, R7 ;  /* 0x0000000106067824 */ /* 0x000fca00078e0207 */
        /* <DEDUP_REMOVED lines=9> */
.L_x_4565:
[----:B------:R-:W-:-:S07]  /*25c0*/  LEA R0, R7, R0, 0x17 ;  /* 0x0000000007007211 */ /* 0x000fce00078eb8ff */
.L_x_4566:
[----:B------:R-:W-:Y:S05]  /*25d0*/  BSYNC.RECONVERGENT B3 ;  /* 0x0000000000037941 */ /* 0x000fea0003800200 */
.L_x_4564:
[----:B------:R-:W-:Y:S05]  /*25e0*/  BRA `(.L_x_4567) ;  /* 0x0000000000207947 */ /* 0x000fea0003800000 */
.L_x_4563:
[----:B------:R-:W-:-:S04]  /*25f0*/  LOP3.LUT R25, R0, 0x80000000, R25, 0x48, !PT ;  /* 0x8000000000197812 */ /* 0x000fc800078e4819 */
[----:B------:R-:W-:Y:S01]  /*2600*/  LOP3.LUT R0, R25, 0x7f800000, RZ, 0xfc, !PT ;  /* 0x7f80000019007812 */ /* 0x000fe200078efcff */
[----:B------:R-:W-:Y:S06]  /*2610*/  BRA `(.L_x_4567) ;  /* 0x0000000000147947 */ /* 0x000fec0003800000 */
.L_x_4562:
[----:B------:R-:W-:Y:S01]  /*2620*/  LOP3.LUT R0, R0, 0x80000000, R25, 0x48, !PT ;  /* 0x8000000000007812 */ /* 0x000fe200078e4819 */
[----:B------:R-:W-:Y:S06]  /*2630*/  BRA `(.L_x_4567) ;  /* 0x00000000000c7947 */ /* 0x000fec0003800000 */
.L_x_4561:
[----:B------:R-:W0:Y:S01]  /*2640*/  MUFU.RSQ R0, -QNAN ;  /* 0xffc0000000007908 */ /* 0x000e220000001400 */
[----:B------:R-:W-:Y:S05]  /*2650*/  BRA `(.L_x_4567) ;  /* 0x0000000000047947 */ /* 0x000fea0003800000 */
.L_x_4560:
[----:B------:R-:W-:-:S07]  /*2660*/  FADD.FTZ R0, R25, R0 ;  /* 0x0000000019007221 */ /* 0x000fce0000010000 */
.L_x_4567:
[----:B------:R-:W-:Y:S05]  /*2670*/  BSYNC.RECONVERGENT B0 ;  /* 0x0000000000007941 */ /* 0x000fea0003800200 */
.L_x_4557:
[----:B------:R-:W-:Y:S01]  /*2680*/  HFMA2 R7, -RZ, RZ, 0, 0 ;  /* 0x00000000ff077431 */ /* 0x000fe200000001ff */
[----:B------:R-:W-:-:S04]  /*2690*/  MOV R6, R2 ;  /* 0x0000000200067202 */ /* 0x000fc80000000f00 */
[----:B0-----:R-:W-:Y:S05]  /*26a0*/  RET.REL.NODEC R6 `(_ZN2at6native27unrolled_elementwise_kernelIZZZNS0_17log1p_kernel_cudaERNS_18TensorIteratorBaseEENKUlvE_clEvENKUlvE2_clEvEUlN3c107complexIfEEE_St5arrayIPcLm2EELi4E23TrivialOffsetCalculatorILi1EjESE_NS0_6memory15LoadWithoutCastENSF_16StoreWithoutCastEEEviT_T0_T2_T3_T4_T5_) ;  /* 0xffffffd806547950 */ /* 0x001fea0003c3ffff */
.L_x_4568:
        /* <DEDUP_REMOVED lines=13> */
.L_x_12859:


//--------------------- .text._ZN2at6native29vectorized_elementwise_kernelILi2EZZZNS0_17log1p_kernel_cudaERNS_18TensorIteratorBaseEENKUlvE_clEvENKUlvE2_clEvEUlN3c107complexIfEEE_St5arrayIPcLm2EEEEviT0_T1_ --------------------------
	.section	.text._ZN2at6native29vectorized_elementwise_kernelILi2EZZZNS0_17log1p_kernel_cudaERNS_18TensorIteratorBaseEENKUlvE_clEvENKUlvE2_clEvEUlN3c107complexIfEEE_St5arrayIPcLm2EEEEviT0_T1_,"ax",@progbits
	.align	128
        .global         _ZN2at6native29vectorized_elementwise_kernelILi2EZZZNS0_17log1p_kernel_cudaERNS_18TensorIteratorBaseEENKUlvE_clEvENKUlvE2_clEvEUlN3c107complexIfEEE_St5arrayIPcLm2EEEEviT0_T1_
        .type           _ZN2at6native29vectorized_elementwise_kernelILi2EZZZNS0_17log1p_kernel_cudaERNS_18TensorIteratorBaseEENKUlvE_clEvENKUlvE2_clEvEUlN3c107complexIfEEE_St5arrayIPcLm2EEEEviT0_T1_,@function
        .size           _ZN2at6native29vectorized_elementwise_kernelILi2EZZZNS0_17log1p_kernel_cudaERNS_18TensorIteratorBaseEENKUlvE_clEvENKUlvE2_clEvEUlN3c107complexIfEEE_St5arrayIPcLm2EEEEviT0_T1_,(.L_x_12860 - _ZN2at6native29vectorized_elementwise_kernelILi2EZZZNS0_17log1p_kernel_cudaERNS_18TensorIteratorBaseEENKUlvE_clEvENKUlvE2_clEvEUlN3c107complexIfEEE_St5arrayIPcLm2EEEEviT0_T1_)
        .other          _ZN2at6native29vectorized_elementwise_kernelILi2EZZZNS0_17log1p_kernel_cudaERNS_18TensorIteratorBaseEENKUlvE_clEvENKUlvE2_clEvEUlN3c107complexIfEEE_St5arrayIPcLm2EEEEviT0_T1_,@"STO_CUDA_ENTRY STV_DEFAULT"
_ZN2at6native29vectorized_elementwise_kernelILi2EZZZNS0_17log1p_kernel_cudaERNS_18TensorIteratorBaseEENKUlvE_clEvENKUlvE2_clEvEUlN3c107complexIfEEE_St5arrayIPcLm2EEEEviT0_T1_:
.text._ZN2at6native29vectorized_elementwise_kernelILi2EZZZNS0_17log1p_kernel_cudaERNS_18TensorIteratorBaseEENKUlvE_clEvENKUlvE2_clEvEUlN3c107complexIfEEE_St5arrayIPcLm2EEEEviT0_T1_:
        /* <DEDUP_REMOVED lines=9> */
[----:B------:R-:W-:Y:S02]  /*0090*/  CS2R R24, SRZ ;  /* 0x0000000000187805 */ /* 0x000fe4000001ff00 */
[----:B0-----:R-:W-:Y:S02]  /*00a0*/  ISETP.GE.U32.AND P6, PT, R13, R30, PT ;  /* 0x0000001e0d00720c */ /* 0x001fe40003fc6070 */
[----:B------:R-:W-:-:S11]  /*00b0*/  MOV R5, R13 ;  /* 0x0000000d00057202 */ /* 0x000fd60000000f00 */
[----:B------:R-:W-:Y:S01]  /*00c0*/  @!P6 IADD3 R13, PT, PT, R5, 0x80, RZ ;  /* 0x00000080050de810 */ /* 0x000fe20007ffe0ff */
[----:B------:R-:W0:Y:S01]  /*00d0*/  @!P6 LDC.64 R14, c[0x0][0x390] ;  /* 0x0000e400ff0eeb82 */ /* 0x000e220000000a00 */
[----:B------:R-:W-:Y:S02]  /*00e0*/  @!P6 IADD3 R7, PT, PT, R2, R5, RZ ;  /* 0x000000050207e210 */ /* 0x000fe40007ffe0ff */
[----:B------:R-:W-:-:S13]  /*00f0*/  ISETP.GE.U32.AND P5, PT, R13, R30, PT ;  /* 0x0000001e0d00720c */ /* 0x000fda0003fa6070 */
[----:B------:R-:W-:Y:S01]  /*0100*/  @!P5 IADD3 R21, PT, PT, R2, R13, RZ ;  /* 0x0000000d0215d210 */ /* 0x000fe20007ffe0ff */
[----:B------:R-:W1:Y:S01]  /*0110*/  @!P5 LDC.64 R22, c[0x0][0x390] ;  /* 0x0000e400ff16db82 */ /* 0x000e620000000a00 */
[----:B------:R-:W-:-:S04]  /*0120*/  @!P5 IADD3 R13, PT, PT, R13, 0x80, RZ ;  /* 0x000000800d0dd810 */ /* 0x000fc80007ffe0ff */
[----:B------:R-:W-:Y:S01]  /*0130*/  ISETP.GE.U32.AND P4, PT, R13, R30, PT ;  /* 0x0000001e0d00720c */ /* 0x000fe20003f86070 */
[----:B0-----:R-:W-:-:S05]  /*0140*/  @!P6 IMAD.WIDE.U32 R14, R7, 0x8, R14 ;  /* 0x00000008070ee825 */ /* 0x001fca00078e000e */
[----:B------:R0:W5:Y:S07]  /*0150*/  @!P6 LDG.E.64 R24, desc[UR4][R14.64] ;  /* 0x000000040e18e981 */ /* 0x00016e000c1e1b00 */
[----:B------:R-:W-:Y:S01]  /*0160*/  @!P4 IADD3 R27, PT, PT, R2, R13, RZ ;  /* 0x0000000d021bc210 */ /* 0x000fe20007ffe0ff */
[----:B------:R-:W2:Y:S01]  /*0170*/  @!P4 LDC.64 R28, c[0x0][0x390] ;  /* 0x0000e400ff1ccb82 */ /* 0x000ea20000000a00 */
[----:B------:R-:W-:-:S04]  /*0180*/  @!P4 IADD3 R13, PT, PT, R13, 0x80, RZ ;  /* 0x000000800d0dc810 */ /* 0x000fc80007ffe0ff */
[----:B------:R-:W-:-:S13]  /*0190*/  ISETP.GE.U32.AND P3, PT, R13, R30, PT ;  /* 0x0000001e0d00720c */ /* 0x000fda0003f66070 */
[----:B------:R-:W-:Y:S01]  /*01a0*/  @!P3 IADD3 R31, PT, PT, R2, R13, RZ ;  /* 0x0000000d021fb210 */ /* 0x000fe20007ffe0ff */
[----:B------:R-:W3:Y:S01]  /*01b0*/  @!P3 LDC.64 R6, c[0x0][0x390] ;  /* 0x0000e400ff06bb82 */ /* 0x000ee20000000a00 */
[----:B------:R-:W-:-:S04]  /*01c0*/  @!P3 IADD3 R13, PT, PT, R13, 0x80, RZ ;  /* 0x000000800d0db810 */ /* 0x000fc80007ffe0ff */
[----:B------:R-:W-:-:S13]  /*01d0*/  ISETP.GE.U32.AND P2, PT, R13, R30, PT ;  /* 0x0000001e0d00720c */ /* 0x000fda0003f46070 */
[----:B------:R-:W-:Y:S01]  /*01e0*/  @!P2 IADD3 R33, PT, PT, R2, R13, RZ ;  /* 0x0000000d0221a210 */ /* 0x000fe20007ffe0ff */
[----:B------:R-:W4:Y:S01]  /*01f0*/  @!P2 LDC.64 R16, c[0x0][0x390] ;  /* 0x0000e400ff10ab82 */ /* 0x000f220000000a00 */
[----:B------:R-:W-:-:S04]  /*0200*/  @!P2 IADD3 R13, PT, PT, R13, 0x80, RZ ;  /* 0x000000800d0da810 */ /* 0x000fc80007ffe0ff */
[----:B------:R-:W-:-:S13]  /*0210*/  ISETP.GE.U32.AND P1, PT, R13, R30, PT ;  /* 0x0000001e0d00720c */ /* 0x000fda0003f26070 */
        /* <DEDUP_REMOVED lines=8> */
[----:B------:R-:W0:Y:S01]  /*02a0*/  @!P6 LDC.64 R8, c[0x0][0x390] ;  /* 0x0000e400ff08eb82 */ /* 0x000e220000000a00 */
[----:B------:R-:W-:Y:S01]  /*02b0*/  @!P6 IADD3 R37, PT, PT, R2, R13, RZ ;  /* 0x0000000d0225e210 */ /* 0x000fe20007ffe0ff */
[----:B-1----:R-:W-:Y:S01]  /*02c0*/  @!P5 IMAD.WIDE.U32 R22, R21, 0x8, R22 ;  /* 0x000000081516d825 */ /* 0x002fe200078e0016 */
[----:B------:R-:W-:Y:S02]  /*02d0*/  CS2R R12, SRZ ;  /* 0x00000000000c7805 */ /* 0x000fe4000001ff00 */
[----:B------:R-:W-:Y:S01]  /*02e0*/  CS2R R20, SRZ ;  /* 0x0000000000147805 */ /* 0x000fe2000001ff00 */
[----:B----4-:R-:W-:Y:S01]  /*02f0*/  @!P2 IMAD.WIDE.U32 R16, R33, 0x8, R16 ;  /* 0x000000082110a825 */ /* 0x010fe200078e0010 */
[----:B------:R-:W-:-:S03]  /*0300*/  CS2R R32, SRZ ;  /* 0x0000000000207805 */ /* 0x000fc6000001ff00 */
[----:B--2---:R-:W-:Y:S01]  /*0310*/  @!P0 IMAD.WIDE.U32 R34, R35, 0x8, R10 ;  /* 0x0000000823228825 */ /* 0x004fe200078e000a */
[----:B------:R-:W-:-:S03]  /*0320*/  CS2R R10, SRZ ;  /* 0x00000000000a7805 */ /* 0x000fc6000001ff00 */
[----:B------:R-:W-:-:S03]  /*0330*/  @!P4 IMAD.WIDE.U32 R28, R27, 0x8, R28 ;  /* 0x000000081b1cc825 */ /* 0x000fc600078e001c */
[----:B------:R-:W5:Y:S01]  /*0340*/  @!P2 LDG.E.64 R10, desc[UR4][R16.64] ;  /* 0x00000004100aa981 */ /* 0x000f62000c1e1b00 */
[----:B---3--:R-:W-:-:S03]  /*0350*/  @!P3 IMAD.WIDE.U32 R6, R31, 0x8, R6 ;  /* 0x000000081f06b825 */ /* 0x008fc600078e0006 */
[----:B------:R-:W5:Y:S01]  /*0360*/  @!P4 LDG.E.64 R32, desc[UR4][R28.64] ;  /* 0x000000041c20c981 */ /* 0x000f62000c1e1b00 */
[----:B0-----:R-:W-:-:S04]  /*0370*/  @!P1 IMAD.WIDE.U32 R18, R3, 0x8, R18 ;  /* 0x0000000803129825 */ /* 0x001fc800078e0012 */
[----:B------:R-:W-:Y:S01]  /*0380*/  @!P6 IMAD.WIDE.U32 R36, R37, 0x8, R8 ;  /* 0x000000082524e825 */ /* 0x000fe200078e0008 */
[----:B------:R-:W-:Y:S01]  /*0390*/  CS2R R8, SRZ ;  /* 0x0000000000087805 */ /* 0x000fe2000001ff00 */
[----:B------:R-:W5:Y:S04]  /*03a0*/  @!P1 LDG.E.64 R12, desc[UR4][R18.64] ;  /* 0x00000004120c9981 */ /* 0x000f68000c1e1b00 */
[----:B------:R-:W5:Y:S04]  /*03b0*/  @!P6 LDG.E.64 R20, desc[UR4][R36.64] ;  /* 0x000000042414e981 */ /* 0x000f68000c1e1b00 */
[----:B------:R-:W5:Y:S01]  /*03c0*/  @!P3 LDG.E.64 R8, desc[UR4][R6.64] ;  /* 0x000000040608b981 */ /* 0x000f62000c1e1b00 */
[----:B------:R-:W-:-:S06]  /*03d0*/  CS2R R14, SRZ ;  /* 0x00000000000e7805 */ /* 0x000fcc000001ff00 */
[----:B------:R-:W5:Y:S01]  /*03e0*/  @!P0 LDG.E.64 R14, desc[UR4][R34.64] ;  /* 0x00000004220e8981 */ /* 0x000f62000c1e1b00 */
[----:B------:R-:W-:Y:S02]  /*03f0*/  ISETP.GE.U32.AND P0, PT, R5, R30, PT ;  /* 0x0000001e0500720c */ /* 0x000fe40003f06070 */
[----:B------:R-:W-:Y:S01]  /*0400*/  CS2R R26, SRZ ;  /* 0x00000000001a7805 */ /* 0x000fe2000001ff00 */
[----:B------:R-:W-:Y:S05]  /*0410*/  BSSY.RECONVERGENT B2, `(.L_x_4570) ;  /* 0x0000076000027945 */ /* 0x000fea0003800200 */
[----:B------:R0:W5:Y:S02]  /*0420*/  @!P5 LDG.E.64 R26, desc[UR4][R22.64] ;  /* 0x00000004161ad981 */ /* 0x000164000c1e1b00 */
[----:B0-----:R-:W-:-:S03]  /*0430*/  CS2R R22, SRZ ;  /* 0x0000000000167805 */ /* 0x001fc6000001ff00 */
[----:B------:R-:W-:Y:S05]  /*0440*/  @P0 BRA `(.L_x_4571) ;  /* 0x0000000400c80947 */ /* 0x000fea0003800000 */
[C---:B-----5:R-:W-:Y:S01]  /*0450*/  FADD.FTZ R3, |R24|.reuse, -RZ ;  /* 0x800000ff18037221 */ /* 0x060fe20000010200 */
        /* <DEDUP_REMOVED lines=9> */
[C---:B------:R-:W-:Y:S01]  /*04f0*/  LOP3.LUT R4, R0.reuse, 0x7e800000, RZ, 0x3c, !PT ;  /* 0x7e80000000047812 */ /* 0x040fe200078e3cff */
        /* <DEDUP_REMOVED lines=20> */
[----:B------:R-:W-:Y:S05]  /*0640*/  CALL.REL.NOINC `($__internal_4_$__cuda_sm3x_div_rn_ftz_f32_slowpath) ;  /* 0x0000007400e87944 */ /* 0x000fea0003c00000 */
.L_x_4573:
[----:B------:R-:W-:Y:S05]  /*0650*/  BSYNC.RECONVERGENT B3 ;  /* 0x0000000000037941 */ /* 0x000fea0003800200 */
.L_x_4572:
[----:B------:R-:W-:Y:S02]  /*0660*/  HFMA2 R4, -RZ, RZ, 0.89990234375, 10328 ;  /* 0x3b33710bff047431 */ /* 0x000fe400000001ff */
[----:B------:R-:W-:Y:S01]  /*0670*/  FMUL.FTZ R3, R0, R0 ;  /* 0x0000000000037220 */ /* 0x000fe20000410000 */
[----:B------:R-:W-:Y:S02]  /*0680*/  MOV R23, 0x3f6ee581 ;  /* 0x3f6ee58100177802 */ /* 0x000fe40000000f00 */
[C---:B------:R-:W-:Y:S02]  /*0690*/  ISETP.GE.AND P1, PT, R34.reuse, RZ, PT ;  /* 0x000000ff2200720c */ /* 0x040fe40003f26270 */
[----:B------:R-:W-:Y:S02]  /*06a0*/  FSETP.NEU.FTZ.AND P4, PT, R19, RZ, PT ;  /* 0x000000ff1300720b */ /* 0x000fe40003f9d000 */
[----:B------:R-:W-:Y:S01]  /*06b0*/  FSEL R19, R23, 1.8663789033889770508, P2 ;  /* 0x3feee58117137808 */ /* 0x000fe20001000000 */
[----:B------:R-:W-:Y:S01]  /*06c0*/  FFMA.FTZ R4, R3, R4, -0.015681877732276916504 ;  /* 0xbc80774803047423 */ /* 0x000fe20000010004 */
[----:B------:R-:W-:-:S03]  /*06d0*/  FSETP.NEU.FTZ.AND P0, PT, |R34|, |R25|, PT ;  /* 0x400000192200720b */ /* 0x000fc60003f1d200 */
        /* <DEDUP_REMOVED lines=8> */
[----:B------:R-:W-:Y:S01]  /*0760*/  FFMA.FTZ R3, R23, 1.6832555532455444336, -R0 ;  /* 0x3fd774eb17037823 */ /* 0x000fe20000010800 */
[----:B------:R-:W-:-:S04]  /*0770*/  FADD.FTZ R23, |R34|, |R25| ;  /* 0x4000001922177221 */ /* 0x000fc80000010200 */
[----:B------:R-:W-:Y:S01]  /*0780*/  FSEL R4, R3, R0, P2 ;  /* 0x0000000003047208 */ /* 0x000fe20001000000 */
[----:B------:R-:W-:-:S04]  /*0790*/  @!P2 FADD.FTZ R0, -R0, -RZ ;  /* 0x800000ff0000a221 */ /* 0x000fc80000010100 */
        /* <DEDUP_REMOVED lines=45> */
.L_x_4574:
        /* <DEDUP_REMOVED lines=16> */
.L_x_4571:
[----:B------:R-:W-:Y:S05]  /*0b70*/  BSYNC.RECONVERGENT B2 ;  /* 0x0000000000027941 */ /* 0x000fea0003800200 */
.L_x_4570:
[----:B------:R-:W-:Y:S01]  /*0b80*/  IADD3 R7, PT, PT, R5, 0x80, RZ ;  /* 0x0000008005077810 */ /* 0x000fe20007ffe0ff */
[----:B------:R-:W-:Y:S01]  /*0b90*/  BSSY.RECONVERGENT B2, `(.L_x_4575) ;  /* 0x0000075000027945 */ /* 0x000fe20003800200 */
[----:B-----5:R-:W-:Y:S02]  /*0ba0*/  CS2R R24, SRZ ;  /* 0x0000000000187805 */ /* 0x020fe4000001ff00 */
[----:B------:R-:W-:-:S13]  /*0bb0*/  ISETP.GE.U32.AND P0, PT, R7, R30, PT ;  /* 0x0000001e0700720c */ /* 0x000fda0003f06070 */
        /* <DEDUP_REMOVED lines=33> */
.L_x_4578:
[----:B------:R-:W-:Y:S05]  /*0dd0*/  BSYNC.RECONVERGENT B3 ;  /* 0x0000000000037941 */ /* 0x000fea0003800200 */
.L_x_4577:
        /* <DEDUP_REMOVED lines=20> */
[----:B------:R-:W-:Y:S02]  /*0f20*/  HFMA2 R0, -RZ, RZ, 2.04296875, -15.78125 ;  /* 0x4016cbe4ff007431 */ /* 0x000fe400000001ff */
[----:B------:R-:W-:-:S03]  /*0f30*/  FADD.FTZ R25, |R34|, |R27| ;  /* 0x4000001b22197221 */ /* 0x000fc60000010200 */
        /* <DEDUP_REMOVED lines=24> */
.L_x_4579:
        /* <DEDUP_REMOVED lines=34> */
.L_x_4576:
[----:B------:R-:W-:Y:S05]  /*12e0*/  BSYNC.RECONVERGENT B2 ;  /* 0x0000000000027941 */ /* 0x000fea0003800200 */
.L_x_4575:
[----:B------:R-:W-:Y:S01]  /*12f0*/  IADD3 R3, PT, PT, R5, 0x100, RZ ;  /* 0x0000010005037810 */ /* 0x000fe20007ffe0ff */
[----:B------:R-:W-:Y:S01]  /*1300*/  BSSY.RECONVERGENT B2, `(.L_x_4580) ;  /* 0x0000075000027945 */ /* 0x000fe20003800200 */
[----:B------:R-:W-:Y:S02]  /*1310*/  CS2R R26, SRZ ;  /* 0x00000000001a7805 */ /* 0x000fe4000001ff00 */
        /* <DEDUP_REMOVED lines=34> */
.L_x_4583:
[----:B------:R-:W-:Y:S05]  /*1540*/  BSYNC.RECONVERGENT B3 ;  /* 0x0000000000037941 */ /* 0x000fea0003800200 */
.L_x_4582:
        /* <DEDUP_REMOVED lines=46> */
.L_x_4584:
        /* <DEDUP_REMOVED lines=34> */
.L_x_4581:
[----:B------:R-:W-:Y:S05]  /*1a50*/  BSYNC.RECONVERGENT B2 ;  /* 0x0000000000027941 */ /* 0x000fea0003800200 */
.L_x_4580:
        /* <DEDUP_REMOVED lines=37> */
.L_x_4588:
[----:B------:R-:W-:Y:S05]  /*1cb0*/  BSYNC.RECONVERGENT B3 ;  /* 0x0000000000037941 */ /* 0x000fea0003800200 */
.L_x_4587:
[----:B------:R-:W-:Y:S02]  /*1cc0*/  HFMA2 R4, -RZ, RZ, 0.89990234375, 10328 ;  /* 0x3b33710bff047431 */ /* 0x000fe400000001ff */
[----:B------:R-:W-:Y:S01]  /*1cd0*/  FMUL.FTZ R3, R0, R0 ;  /* 0x0000000000037220 */ /* 0x000fe20000410000 */
[----:B------:R-:W-:Y:S02]  /*1ce0*/  MOV R29, 0x3f6ee581 ;  /* 0x3f6ee581001d7802 */ /* 0x000fe40000000f00 */
[C---:B------:R-:W-:Y:S02]  /*1cf0*/  ISETP.GE.AND P0, PT, R34.reuse, RZ, PT ;  /* 0x000000ff2200720c */ /* 0x040fe40003f06270 */
[C---:B------:R-:W-:Y:S02]  /*1d00*/  FSETP.NEU.FTZ.AND P4, PT, |R34|.reuse, |R9|, PT ;  /* 0x400000092200720b */ /* 0x040fe40003f9d200 */
[----:B------:R-:W-:Y:S01]  /*1d10*/  FSETP.NEU.FTZ.AND P1, PT, R33, RZ, PT ;  /* 0x000000ff2100720b */ /* 0x000fe20003f3d000 */
[----:B------:R-:W-:Y:S01]  /*1d20*/  FADD.FTZ R33, |R34|, |R9| ;  /* 0x4000000922217221 */ /* 0x000fe20000010200 */
        /* <DEDUP_REMOVED lines=39> */
.L_x_4589:
        /* <DEDUP_REMOVED lines=34> */
.L_x_4586:
[----:B------:R-:W-:Y:S05]  /*21c0*/  BSYNC.RECONVERGENT B2 ;  /* 0x0000000000027941 */ /* 0x000fea0003800200 */
.L_x_4585:
[----:B------:R-:W-:Y:S01]  /*21d0*/  IADD3 R3, PT, PT, R5, 0x200, RZ ;  /* 0x0000020005037810 */ /* 0x000fe20007ffe0ff */
[----:B------:R-:W-:Y:S01]  /*21e0*/  BSSY.RECONVERGENT B2, `(.L_x_4590) ;  /* 0x0000075000027945 */ /* 0x000fe20003800200 */
[----:B------:R-:W-:Y:S02]  /*21f0*/  CS2R R8, SRZ ;  /* 0x0000000000087805 */ /* 0x000fe4000001ff00 */
[----:B------:R-:W-:-:S13]  /*2200*/  ISETP.GE.U32.AND P0, PT, R3, R30, PT ;  /* 0x0000001e0300720c */ /* 0x000fda0003f06070 */
        /* <DEDUP_REMOVED lines=9> */
[-C--:B------:R-:W-:Y:S02]  /*22a0*/  VIMNMX R3, PT, PT, R4, R17.reuse, PT ;  /* 0x0000001104037248 */ /* 0x080fe40003fe0100 */
[----:B------:R-:W-:Y:S02]  /*22b0*/  FSEL R19, R17, R8, P2 ;  /* 0x0000000811137208 */ /* 0x000fe40001000000 */
[----:B------:R-:W-:Y:S02]  /*22c0*/  LOP3.LUT R4, R0, 0x7e800000, RZ, 0x3c, !PT ;  /* 0x7e80000000047812 */ /* 0x000fe400078e3cff */
[----:B------:R-:W0:Y:S01]  /*22d0*/  MUFU.RCP R16, R19 ;  /* 0x0000001300107308 */ /* 0x000e220000001000 */
[----:B------:R-:W-:Y:S02]  /*22e0*/  FSEL R35, R8, R17, P2 ;  /* 0x0000001108237208 */ /* 0x000fe40001000000 */
[-C--:B------:R-:W-:Y:S01]  /*22f0*/  FMUL.FTZ R6, R3, R4.reuse ;  /* 0x0000000403067220 */ /* 0x080fe20000410000 */
[----:B------:R-:W-:Y:S01]  /*2300*/  FMUL.FTZ R4, R9, R4 ;  /* 0x0000000409047220 */ /* 0x000fe20000410000 */
[----:B------:R-:W-:-:S02]  /*2310*/  FSETP.NEU.FTZ.AND P1, PT, R3, RZ, PT ;  /* 0x000000ff0300720b */ /* 0x000fc40003f3d000 */
[----:B------:R-:W-:Y:S01]  /*2320*/  FMUL.FTZ R29, R6, R6 ;  /* 0x00000006061d7220 */ /* 0x000fe20000410000 */
[----:B------:R-:W-:Y:S01]  /*2330*/  FCHK P0, R35, R19 ;  /* 0x0000001323007302 */ /* 0x000fe20000000000 */
[----:B------:R-:W-:Y:S02]  /*2340*/  LOP3.LUT R0, R0, 0x800000, RZ, 0xfc, !PT ;  /* 0x0080000000007812 */ /* 0x000fe400078efcff */
[----:B------:R-:W-:Y:S01]  /*2350*/  FFMA.FTZ R29, R4, R4, R29 ;  /* 0x00000004041d7223 */ /* 0x000fe2000001001d */
[----:B------:R-:W-:-:S05]  /*2360*/  FSETP.NEU.FTZ.AND P3, PT, R3, +INF , PT ;  /* 0x7f8000000300780b */ /* 0x000fca0003f7d000 */
[----:B------:R-:W1:Y:S01]  /*2370*/  MUFU.SQRT R29, R29 ;  /* 0x0000001d001d7308 */ /* 0x000e620000002000 */
[----:B0-----:R-:W-:-:S04]  /*2380*/  FFMA R31, -R19, R16, 1 ;  /* 0x3f800000131f7423 */ /* 0x001fc80000000110 */
[----:B------:R-:W-:-:S04]  /*2390*/  FFMA R16, R16, R31, R16 ;  /* 0x0000001f10107223 */ /* 0x000fc80000000010 */
[----:B------:R-:W-:-:S04]  /*23a0*/  FFMA R31, R35, R16, RZ ;  /* 0x00000010231f7223 */ /* 0x000fc800000000ff */
[----:B------:R-:W-:Y:S01]  /*23b0*/  FFMA R3, -R19, R31, R35 ;  /* 0x0000001f13037223 */ /* 0x000fe20000000123 */
[----:B-1----:R-:W-:-:S03]  /*23c0*/  @P1 FMUL.FTZ R9, R29, R0 ;  /* 0x000000001d091220 */ /* 0x002fc60000410000 */
[----:B------:R-:W-:Y:S01]  /*23d0*/  FFMA R0, R16, R3, R31 ;  /* 0x0000000310007223 */ /* 0x000fe2000000001f */
[----:B------:R-:W-:Y:S06]  /*23e0*/  @!P0 BRA `(.L_x_4593) ;  /* 0x00000000000c8947 */ /* 0x000fec0003800000 */
[----:B------:R-:W-:Y:S02]  /*23f0*/  MOV R0, R19 ;  /* 0x0000001300007202 */ /* 0x000fe40000000f00 */
[----:B------:R-:W-:-:S07]  /*2400*/  MOV R4, 0x2420 ;  /* 0x0000242000047802 */ /* 0x000fce0000000f00 */
[----:B------:R-:W-:Y:S05]  /*2410*/  CALL.REL.NOINC `($__internal_4_$__cuda_sm3x_div_rn_ftz_f32_slowpath) ;  /* 0x0000005800747944 */ /* 0x000fea0003c00000 */
.L_x_4593:
[----:B------:R-:W-:Y:S05]  /*2420*/  BSYNC.RECONVERGENT B3 ;  /* 0x0000000000037941 */ /* 0x000fea0003800200 */
.L_x_4592:
[----:B------:R-:W-:Y:S02]  /*2430*/  HFMA2 R4, -RZ, RZ, 0.89990234375, 10328 ;  /* 0x3b33710bff047431 */ /* 0x000fe400000001ff */
[----:B------:R-:W-:Y:S01]  /*2440*/  FMUL.FTZ R3, R0, R0 ;  /* 0x0000000000037220 */ /* 0x000fe20000410000 */
[----:B------:R-:W-:Y:S02]  /*2450*/  MOV R29, 0x3f6ee581 ;  /* 0x3f6ee581001d7802 */ /* 0x000fe40000000f00 */
[C---:B------:R-:W-:Y:S02]  /*2460*/  ISETP.GE.AND P0, PT, R34.reuse, RZ, PT ;  /* 0x000000ff2200720c */ /* 0x040fe40003f06270 */
[----:B------:R-:W-:Y:S02]  /*2470*/  FSETP.NEU.FTZ.AND P1, PT, R19, RZ, PT ;  /* 0x000000ff1300720b */ /* 0x000fe40003f3d000 */
[----:B------:R-:W-:Y:S01]  /*2480*/  FSEL R19, R29, 1.8663789033889770508, P2 ;  /* 0x3feee5811d137808 */ /* 0x000fe20001000000 */
[----:B------:R-:W-:Y:S01]  /*2490*/  FFMA.FTZ R4, R3, R4, -0.015681877732276916504 ;  /* 0xbc80774803047423 */ /* 0x000fe20000010004 */
[C---:B------:R-:W-:Y:S01]  /*24a0*/  FSETP.NEU.FTZ.AND P4, PT, |R34|.reuse, |R11|, PT ;  /* 0x4000000b2200720b */ /* 0x040fe20003f9d200 */
[----:B------:R-:W-:-:S02]  /*24b0*/  FADD.FTZ R34, |R34|, |R11| ;  /* 0x4000000b22227221 */ /* 0x000fc40000010200 */
        /* <DEDUP_REMOVED lines=37> */
.L_x_4594:
        /* <DEDUP_REMOVED lines=34> */
.L_x_4591:
[----:B------:R-:W-:Y:S05]  /*2930*/  BSYNC.RECONVERGENT B2 ;  /* 0x0000000000027941 */ /* 0x000fea0003800200 */
.L_x_4590:
        /* <DEDUP_REMOVED lines=37> */
.L_x_4598:
[----:B------:R-:W-:Y:S05]  /*2b90*/  BSYNC.RECONVERGENT B3 ;  /* 0x0000000000037941 */ /* 0x000fea0003800200 */
.L_x_4597:
        /* <DEDUP_REMOVED lines=46> */
.L_x_4599:
        /* <DEDUP_REMOVED lines=34> */
.L_x_4596:
[----:B------:R-:W-:Y:S05]  /*30a0*/  BSYNC.RECONVERGENT B2 ;  /* 0x0000000000027941 */ /* 0x000fea0003800200 */
.L_x_4595:
        /* <DEDUP_REMOVED lines=37> */
.L_x_4603:
[----:B------:R-:W-:Y:S05]  /*3300*/  BSYNC.RECONVERGENT B3 ;  /* 0x0000000000037941 */ /* 0x000fea0003800200 */
.L_x_4602:
        /* <DEDUP_REMOVED lines=46> */
.L_x_4604:
        /* <DEDUP_REMOVED lines=34> */
.L_x_4601:
[----:B------:R-:W-:Y:S05]  /*3810*/  BSYNC.RECONVERGENT B2 ;  /* 0x0000000000027941 */ /* 0x000fea0003800200 */
.L_x_4600:
        /* <DEDUP_REMOVED lines=37> */
.L_x_4608:
[----:B------:R-:W-:Y:S05]  /*3a70*/  BSYNC.RECONVERGENT B3 ;  /* 0x0000000000037941 */ /* 0x000fea0003800200 */
.L_x_4607:
        /* <DEDUP_REMOVED lines=46> */
.L_x_4609:
        /* <DEDUP_REMOVED lines=34> */
.L_x_4606:
[----:B------:R-:W-:Y:S05]  /*3f80*/  BSYNC.RECONVERGENT B2 ;  /* 0x0000000000027941 */ /* 0x000fea0003800200 */
.L_x_4605:
[----:B------:R-:W-:Y:S01]  /*3f90*/  ISETP.GE.U32.AND P0, PT, R5, R30, PT ;  /* 0x0000001e0500720c */ /* 0x000fe20003f06070 */
[----:B------:R-:W-:Y:S04]  /*3fa0*/  BSSY.RECONVERGENT B0, `(.L_x_4610) ;  /* 0x0000033000007945 */ /* 0x000fe80003800200 */
[----:B------:R-:W-:Y:S08]  /*3fb0*/  BSSY.RELIABLE B1, `(.L_x_4611) ;  /* 0x000002b000017945 */ /* 0x000ff00003800100 */
[----:B------:R-:W-:Y:S05]  /*3fc0*/  @P0 BRA `(.L_x_4612) ;  /* 0x0000000000300947 */ /* 0x000fea0003800000 */
[----:B------:R-:W0:Y:S01]  /*3fd0*/  LDC.64 R14, c[0x0][0x388] ;  /* 0x0000e200ff0e7b82 */ /* 0x000e220000000a00 */
[----:B------:R-:W-:Y:S02]  /*3fe0*/  IADD3 R3, PT, PT, R2, R5, RZ ;  /* 0x0000000502037210 */ /* 0x000fe40007ffe0ff */
[----:B------:R-:W-:-:S04]  /*3ff0*/  MOV R5, R7 ;  /* 0x0000000700057202 */ /* 0x000fc80000000f00 */
[----:B------:R-:W-:Y:S01]  /*4000*/  ISETP.GE.U32.AND P0, PT, R5, R30, PT ;  /* 0x0000001e0500720c */ /* 0x000fe20003f06070 */
[----:B0-----:R-:W-:-:S05]  /*4010*/  IMAD.WIDE.U32 R14, R3, 0x8, R14 ;  /* 0x00000008030e7825 */ /* 0x001fca00078e000e */
[----:B------:R0:W-:Y:S07]  /*4020*/  STG.E.64 desc[UR4][R14.64], R22 ;  /* 0x000000160e007986 */ /* 0x0001ee000c101b04 */
[----:B------:R-:W-:Y:S05]  /*4030*/  @P0 BRA `(.L_x_4613) ;  /* 0x0000000000300947 */ /* 0x000fea0003800000 */
[----:B------:R-:W1:Y:S01]  /*4040*/  LDC.64 R6, c[0x0][0x388] ;  /* 0x0000e200ff067b82 */ /* 0x000e620000000a00 */
[----:B------:R-:W-:Y:S02]  /*4050*/  IADD3 R3, PT, PT, R2, R5, RZ ;  /* 0x0000000502037210 */ /* 0x000fe40007ffe0ff */
[----:B------:R-:W-:-:S03]  /*4060*/  IADD3 R5, PT, PT, R5, 0x80, RZ ;  /* 0x0000008005057810 */ /* 0x000fc60007ffe0ff */
[----:B-1----:R-:W-:-:S05]  /*4070*/  IMAD.WIDE.U32 R6, R3, 0x8, R6 ;  /* 0x0000000803067825 */ /* 0x002fca00078e0006 */
[----:B------:R1:W-:Y:S02]  /*4080*/  STG.E.64 desc[UR4][R6.64], R24 ;  /* 0x0000001806007986 */ /* 0x0003e4000c101b04 */
.L_x_4612:
[----:B------:R-:W-:-:S13]  /*4090*/  ISETP.GE.U32.AND P0, PT, R5, R30, PT ;  /* 0x0000001e0500720c */ /* 0x000fda0003f06070 */
[----:B------:R-:W-:Y:S05]  /*40a0*/  @P0 BRA `(.L_x_4614) ;  /* 0x0000000000300947 */ /* 0x000fea0003800000 */
[----:B-1----:R-:W1:Y:S01]  /*40b0*/  LDC.64 R6, c[0x0][0x388] ;  /* 0x0000e200ff067b82 */ /* 0x002e620000000a00 */
[----:B------:R-:W-:Y:S02]  /*40c0*/  IADD3 R3, PT, PT, R2, R5, RZ ;  /* 0x0000000502037210 */ /* 0x000fe40007ffe0ff */
[----:B------:R-:W-:-:S03]  /*40d0*/  IADD3 R5, PT, PT, R5, 0x80, RZ ;  /* 0x0000008005057810 */ /* 0x000fc60007ffe0ff */
[----:B-1----:R-:W-:-:S05]  /*40e0*/  IMAD.WIDE.U32 R6, R3, 0x8, R6 ;  /* 0x0000000803067825 */ /* 0x002fca00078e0006 */
[----:B------:R1:W-:Y:S02]  /*40f0*/  STG.E.64 desc[UR4][R6.64], R26 ;  /* 0x0000001a06007986 */ /* 0x0003e4000c101b04 */
.L_x_4613:
[----:B------:R-:W-:-:S13]  /*4100*/  ISETP.GE.U32.AND P0, PT, R5, R30, PT ;  /* 0x0000001e0500720c */ /* 0x000fda0003f06070 */
[----:B------:R-:W-:Y:S05]  /*4110*/  @P0 BRA `(.L_x_4615) ;  /* 0x0000000000300947 */ /* 0x000fea0003800000 */
[----:B-1----:R-:W1:Y:S01]  /*4120*/  LDC.64 R6, c[0x0][0x388] ;  /* 0x0000e200ff067b82 */ /* 0x002e620000000a00 */
[----:B------:R-:W-:Y:S02]  /*4130*/  IADD3 R3, PT, PT, R2, R5, RZ ;  /* 0x0000000502037210 */ /* 0x000fe40007ffe0ff */
[----:B------:R-:W-:-:S03]  /*4140*/  IADD3 R5, PT, PT, R5, 0x80, RZ ;  /* 0x0000008005057810 */ /* 0x000fc60007ffe0ff */
[----:B-1----:R-:W-:-:S05]  /*4150*/  IMAD.WIDE.U32 R6, R3, 0x8, R6 ;  /* 0x0000000803067825 */ /* 0x002fca00078e0006 */
[----:B------:R2:W-:Y:S02]  /*4160*/  STG.E.64 desc[UR4][R6.64], R32 ;  /* 0x0000002006007986 */ /* 0x0005e4000c101b04 */
.L_x_4614:
[----:B------:R-:W-:-:S13]  /*4170*/  ISETP.GE.U32.AND P0, PT, R5, R30, PT ;  /* 0x0000001e0500720c */ /* 0x000fda0003f06070 */
[----:B------:R-:W-:Y:S05]  /*4180*/  @P0 BRA `(.L_x_4616) ;  /* 0x0000000000340947 */ /* 0x000fea0003800000 */
[----:B-12---:R-:W1:Y:S01]  /*4190*/  LDC.64 R6, c[0x0][0x388] ;  /* 0x0000e200ff067b82 */ /* 0x006e620000000a00 */
[----:B------:R-:W-:Y:S02]  /*41a0*/  IADD3 R3, PT, PT, R2, R5, RZ ;  /* 0x0000000502037210 */ /* 0x000fe40007ffe0ff */
[----:B------:R-:W-:-:S03]  /*41b0*/  IADD3 R5, PT, PT, R5, 0x80, RZ ;  /* 0x0000008005057810 */ /* 0x000fc60007ffe0ff */
[----:B-1----:R-:W-:-:S05]  /*41c0*/  IMAD.WIDE.U32 R6, R3, 0x8, R6 ;  /* 0x0000000803067825 */ /* 0x002fca00078e0006 */
[----:B------:R2:W-:Y:S02]  /*41d0*/  STG.E.64 desc[UR4][R6.64], R8 ;  /* 0x0000000806007986 */ /* 0x0005e4000c101b04 */
.L_x_4615:
[----:B------:R-:W-:-:S13]  /*41e0*/  ISETP.GE.U32.AND P0, PT, R5, R30, PT ;  /* 0x0000001e0500720c */ /* 0x000fda0003f06070 */
[----:B------:R-:W-:Y:S05]  /*41f0*/  @P0 BREAK.RELIABLE B1 ;  /* 0x0000000000010942 */ /* 0x000fea0003800100 */
[----:B------:R-:W-:Y:S05]  /*4200*/  @P0 BRA `(.L_x_4617) ;  /* 0x0000000000300947 */ /* 0x000fea0003800000 */
[----:B-12---:R-:W1:Y:S01]  /*4210*/  LDC.64 R6, c[0x0][0x388] ;  /* 0x0000e200ff067b82 */ /* 0x006e620000000a00 */
[----:B------:R-:W-:Y:S02]  /*4220*/  IADD3 R3, PT, PT, R2, R5, RZ ;  /* 0x0000000502037210 */ /* 0x000fe40007ffe0ff */
[----:B------:R-:W-:-:S03]  /*4230*/  IADD3 R5, PT, PT, R5, 0x80, RZ ;  /* 0x0000008005057810 */ /* 0x000fc60007ffe0ff */
[----:B-1----:R-:W-:-:S05]  /*4240*/  IMAD.WIDE.U32 R6, R3, 0x8, R6 ;  /* 0x0000000803067825 */ /* 0x002fca00078e0006 */
[----:B------:R3:W-:Y:S02]  /*4250*/  STG.E.64 desc[UR4][R6.64], R10 ;  /* 0x0000000a06007986 */ /* 0x0007e4000c101b04 */
.L_x_4616:
[----:B------:R-:W-:Y:S05]  /*4260*/  BSYNC.RELIABLE B1 ;  /* 0x0000000000017941 */ /* 0x000fea0003800100 */
.L_x_4611:
[----:B------:R-:W-:-:S13]  /*4270*/  ISETP.GE.U32.AND P0, PT, R5, R30, PT ;  /* 0x0000001e0500720c */ /* 0x000fda0003f06070 */
[----:B-123--:R-:W1:Y:S01]  /*4280*/  @!P0 LDC.64 R6, c[0x0][0x388] ;  /* 0x0000e200ff068b82 */ /* 0x00ee620000000a00 */
[----:B------:R-:W-:Y:S02]  /*4290*/  @!P0 IADD3 R3, PT, PT, R2, R5, RZ ;  /* 0x0000000502038210 */ /* 0x000fe40007ffe0ff */
[----:B------:R-:W-:-:S03]  /*42a0*/  @!P0 IADD3 R5, PT, PT, R5, 0x80, RZ ;  /* 0x0000008005058810 */ /* 0x000fc60007ffe0ff */
[----:B-1----:R-:W-:-:S05]  /*42b0*/  @!P0 IMAD.WIDE.U32 R6, R3, 0x8, R6 ;  /* 0x0000000803068825 */ /* 0x002fca00078e0006 */
[----:B------:R3:W-:Y:S02]  /*42c0*/  @!P0 STG.E.64 desc[UR4][R6.64], R12 ;  /* 0x0000000c06008986 */ /* 0x0007e4000c101b04 */
.L_x_4617:
[----:B------:R-:W-:Y:S05]  /*42d0*/  BSYNC.RECONVERGENT B0 ;  /* 0x0000000000007941 */ /* 0x000fea0003800200 */
.L_x_4610:
[----:B------:R-:W-:Y:S05]  /*42e0*/  WARPSYNC.ALL ;  /* 0x0000000000007948 */ /* 0x000fea0003800000 */
[----:B------:R-:W-:-:S13]  /*42f0*/  ISETP.GE.U32.AND P0, PT, R5, R30, PT ;  /* 0x0000001e0500720c */ /* 0x000fda0003f06070 */
[----:B------:R-:W-:Y:S05]  /*4300*/  @P0 EXIT ;  /* 0x000000000000094d */ /* 0x000fea0003800000 */
[----:B-123--:R-:W1:Y:S01]  /*4310*/  LDC.64 R6, c[0x0][0x388] ;  /* 0x0000e200ff067b82 */ /* 0x00ee620000000a00 */
[----:B------:R-:W-:-:S05]  /*4320*/  IADD3 R3, PT, PT, R2, R5, RZ ;  /* 0x0000000502037210 */ /* 0x000fca0007ffe0ff */
[----:B-1----:R-:W-:-:S05]  /*4330*/  IMAD.WIDE.U32 R2, R3, 0x8, R6 ;  /* 0x0000000803027825 */ /* 0x002fca00078e0006 */
[----:B------:R-:W-:Y:S01]  /*4340*/  STG.E.64 desc[UR4][R2.64], R16 ;  /* 0x0000001002007986 */ /* 0x000fe2000c101b04 */
[----:B------:R-:W-:Y:S05]  /*4350*/  EXIT ;  /* 0x000000000000794d */ /* 0x000fea0003800000 */
.L_x_4569:
[----:B------:R-:W0:Y:S01]  /*4360*/  S2R R30, SR_TID.X ;  /* 0x00000000001e7919 */ /* 0x000e220000002100 */
[----:B------:R-:W1:Y:S02]  /*4370*/  LDC.64 R4, c[0x0][0x390] ;  /* 0x0000e400ff047b82 */ /* 0x000e640000000a00 */
[----:B-1----:R-:W-:-:S04]  /*4380*/  IMAD.WIDE.U32 R4, R2, 0x8, R4 ;  /* 0x0000000802047825 */ /* 0x002fc800078e0004 */
[----:B0-----:R-:W-:-:S05]  /*4390*/  IMAD.WIDE.U32 R18, R30, 0x10, R4 ;  /* 0x000000101e127825 */ /* 0x001fca00078e0004 */
[----:B------:R-:W2:Y:S04]  /*43a0*/  LDG.E.128 R24, desc[UR4][R18.64] ;  /* 0x0000000412187981 */ /* 0x000ea8000c1e1d00 */
[----:B------:R-:W5:Y:S04]  /*43b0*/  LDG.E.128 R20, desc[UR4][R18.64+0x800] ;  /* 0x0008000412147981 */ /* 0x000f68000c1e1d00 */
[----:B------:R-:W5:Y:S04]  /*43c0*/  LDG.E.128 R8, desc[UR4][R18.64+0x1000] ;  /* 0x0010000412087981 */ /* 0x000f68000c1e1d00 */
[----:B------:R0:W5:Y:S01]  /*43d0*/  LDG.E.128 R12, desc[UR4][R18.64+0x1800] ;  /* 0x00180004120c7981 */ /* 0x000162000c1e1d00 */
        /* <DEDUP_REMOVED lines=11> */
[----:B------:R-:W1:Y:S01]  /*4490*/  MUFU.RCP R16, R17 ;  /* 0x0000001100107308 */ /* 0x000e620000001000 */
[----:B------:R-:W-:-:S02]  /*44a0*/  FSEL R35, R5, R32, P2 ;  /* 0x0000002005237208 */ /* 0x000fc40001000000 */
[C---:B------:R-:W-:Y:S01]  /*44b0*/  FSETP.NEU.FTZ.AND P1, PT, R3.reuse, RZ, PT ;  /* 0x000000ff0300720b */ /* 0x040fe20003f3d000 */
[-C--:B------:R-:W-:Y:S01]  /*44c0*/  FMUL.FTZ R6, R3, R4.reuse ;  /* 0x0000000403067220 */ /* 0x080fe20000410000 */
[----:B------:R-:W-:Y:S01]  /*44d0*/  FMUL.FTZ R4, R7, R4 ;  /* 0x0000000407047220 */ /* 0x000fe20000410000 */
[----:B------:R-:W-:Y:S02]  /*44e0*/  LOP3.LUT R0, R0, 0x800000, RZ, 0xfc, !PT ;  /* 0x0080000000007812 */ /* 0x000fe400078efcff */
[----:B0-----:R-:W-:Y:S01]  /*44f0*/  FMUL.FTZ R19, R6, R6 ;  /* 0x0000000606137220 */ /* 0x001fe20000410000 */
[----:B------:R-:W-:Y:S01]  /*4500*/  FCHK P0, R35, R17 ;  /* 0x0000001123007302 */ /* 0x000fe20000000000 */
[----:B------:R-:W-:Y:S02]  /*4510*/  FSETP.NEU.FTZ.AND P3, PT, R3, +INF , PT ;  /* 0x7f8000000300780b */ /* 0x000fe40003f7d000 */
[----:B------:R-:W-:Y:S01]  /*4520*/  FFMA.FTZ R19, R4, R4, R19 ;  /* 0x0000000404137223 */ /* 0x000fe20000010013 */
[----:B-1----:R-:W-:-:S05]  /*4530*/  FFMA R29, -R17, R16, 1 ;  /* 0x3f800000111d7423 */ /* 0x002fca0000000110 */
        /* <DEDUP_REMOVED lines=9> */
[----:B-----5:R-:W-:Y:S05]  /*45d0*/  CALL.REL.NOINC `($__internal_4_$__cuda_sm3x_div_rn_ftz_f32_slowpath) ;  /* 0x0000003800047944 */ /* 0x020fea0003c00000 */
.L_x_4619:
[----:B------:R-:W-:Y:S05]  /*45e0*/  BSYNC.RECONVERGENT B2 ;  /* 0x0000000000027941 */ /* 0x000fea0003800200 */
.L_x_4618:
[----:B------:R-:W-:Y:S02]  /*45f0*/  HFMA2 R4, -RZ, RZ, 0.89990234375, 10328 ;  /* 0x3b33710bff047431 */ /* 0x000fe400000001ff */
[----:B------:R-:W-:Y:S01]  /*4600*/  FMUL.FTZ R3, R0, R0 ;  /* 0x0000000000037220 */ /* 0x000fe20000410000 */
[----:B------:R-:W-:Y:S01]  /*4610*/  MOV R19, 0x3f6ee581 ;  /* 0x3f6ee58100137802 */ /* 0x000fe20000000f00 */
[----:B------:R-:W-:Y:S01]  /*4620*/  BSSY.RECONVERGENT B0, `(.L_x_4620) ;  /* 0x000004e000007945 */ /* 0x000fe20003800200 */
        /* <DEDUP_REMOVED lines=61> */
.L_x_4621:
        /* <DEDUP_REMOVED lines=16> */
.L_x_4622:
[----:B------:R-:W-:Y:S05]  /*4b00*/  BSYNC.RECONVERGENT B0 ;  /* 0x0000000000007941 */ /* 0x000fea0003800200 */
.L_x_4620:
        /* <DEDUP_REMOVED lines=32> */
.L_x_4624:
[----:B------:R-:W-:Y:S05]  /*4d10*/  BSYNC.RECONVERGENT B2 ;  /* 0x0000000000027941 */ /* 0x000fea0003800200 */
.L_x_4623:
        /* <DEDUP_REMOVED lines=47> */
.L_x_4626:
        /* <DEDUP_REMOVED lines=33> */
.L_x_4627:
[----:B------:R-:W-:Y:S05]  /*5220*/  BSYNC.RECONVERGENT B0 ;  /* 0x0000000000007941 */ /* 0x000fea0003800200 */
.L_x_4625:
        /* <DEDUP_REMOVED lines=32> */
.L_x_4629:
[----:B------:R-:W-:Y:S05]  /*5430*/  BSYNC.RECONVERGENT B2 ;  /* 0x0000000000027941 */ /* 0x000fea0003800200 */
.L_x_4628:
        /* <DEDUP_REMOVED lines=8> */
[----:B------:R-:W-:Y:S01]  /*54c0*/  FSETP.NEU.FTZ.AND P4, PT, |R34|, |R21|, PT ;  /* 0x400000152200720b */ /* 0x000fe20003f9d200 */
        /* <DEDUP_REMOVED lines=38> */
.L_x_4631:
        /* <DEDUP_REMOVED lines=33> */
.L_x_4632:
[----:B------:R-:W-:Y:S05]  /*5940*/  BSYNC.RECONVERGENT B0 ;  /* 0x0000000000007941 */ /* 0x000fea0003800200 */
.L_x_4630:
        /* <DEDUP_REMOVED lines=32> */
.L_x_4634:
[----:B------:R-:W-:Y:S05]  /*5b50*/  BSYNC.RECONVERGENT B2 ;  /* 0x0000000000027941 */ /* 0x000fea0003800200 */
.L_x_4633:
        /* <DEDUP_REMOVED lines=47> */
.L_x_4636:
        /* <DEDUP_REMOVED lines=33> */
.L_x_4637:
[----:B------:R-:W-:Y:S05]  /*6060*/  BSYNC.RECONVERGENT B0 ;  /* 0x0000000000007941 */ /* 0x000fea0003800200 */
.L_x_4635:
        /* <DEDUP_REMOVED lines=32> */
.L_x_4639:
[----:B------:R-:W-:Y:S05]  /*6270*/  BSYNC.RECONVERGENT B2 ;  /* 0x0000000000027941 */ /* 0x000fea0003800200 */
.L_x_4638:
        /* <DEDUP_REMOVED lines=47> */
.L_x_4641:
        /* <DEDUP_REMOVED lines=33> */
.L_x_4642:
[----:B------:R-:W-:Y:S05]  /*6780*/  BSYNC.RECONVERGENT B0 ;  /* 0x0000000000007941 */ /* 0x000fea0003800200 */
.L_x_4640:
        /* <DEDUP_REMOVED lines=32> */
.L_x_4644:
[----:B------:R-:W-:Y:S05]  /*6990*/  BSYNC.RECONVERGENT B2 ;  /* 0x0000000000027941 */ /* 0x000fea0003800200 */
.L_x_4643:
        /* <DEDUP_REMOVED lines=47> */
.L_x_4646:
        /* <DEDUP_REMOVED lines=33> */
.L_x_4647:
[----:B------:R-:W-:Y:S05]  /*6ea0*/  BSYNC.RECONVERGENT B0 ;  /* 0x0000000000007941 */ /* 0x000fea0003800200 */
.L_x_4645:
        /* <DEDUP_REMOVED lines=32> */
.L_x_4649:
[----:B------:R-:W-:Y:S05]  /*70b0*/  BSYNC.RECONVERGENT B2 ;  /* 0x0000000000027941 */ /* 0x000fea0003800200 */
.L_x_4648:
        /* <DEDUP_REMOVED lines=47> */
.L_x_4651:
        /* <DEDUP_REMOVED lines=33> */
.L_x_4652:
[----:B------:R-:W-:Y:S05]  /*75c0*/  BSYNC.RECONVERGENT B0 ;  /* 0x0000000000007941 */ /* 0x000fea0003800200 */
.L_x_4650:
        /* <DEDUP_REMOVED lines=32> */
.L_x_4654:
[----:B------:R-:W-:Y:S05]  /*77d0*/  BSYNC.RECONVERGENT B2 ;  /* 0x0000000000027941 */ /* 0x000fea0003800200 */
.L_x_4653:
        /* <DEDUP_REMOVED lines=47> */
.L_x_4656:
        /* <DEDUP_REMOVED lines=33> */
.L_x_4657:
[----:B------:R-:W-:Y:S05]  /*7ce0*/  BSYNC.RECONVERGENT B0 ;  /* 0x0000000000007941 */ /* 0x000fea0003800200 */
.L_x_4655:
[----:B------:R-:W0:Y:S01]  /*7cf0*/  LDC.64 R28, c[0x0][0x388] ;  /* 0x0000e200ff1c7b82 */ /* 0x000e220000000a00 */
[----:B------:R-:W-:Y:S02]  /*7d00*/  MOV R4, R20 ;  /* 0x0000001400047202 */ /* 0x000fe40000000f00 */
[----:B------:R-:W-:Y:S02]  /*7d10*/  MOV R6, R22 ;  /* 0x0000001600067202 */ /* 0x000fe40000000f00 */
[----:B------:R-:W-:Y:S02]  /*7d20*/  MOV R20, R8 ;  /* 0x0000000800147202 */ /* 0x000fe40000000f00 */
[----:B------:R-:W-:Y:S02]  /*7d30*/  MOV R22, R10 ;  /* 0x0000000a00167202 */ /* 0x000fe40000000f00 */
[----:B------:R-:W-:Y:S02]  /*7d40*/  MOV R16, R24 ;  /* 0x0000001800107202 */ /* 0x000fe40000000f00 */
[----:B------:R-:W-:-:S02]  /*7d50*/  MOV R18, R26 ;  /* 0x0000001a00127202 */ /* 0x000fc40000000f00 */
[----:B------:R-:W-:Y:S02]  /*7d60*/  MOV R8, R12 ;  /* 0x0000000c00087202 */ /* 0x000fe40000000f00 */
[----:B------:R-:W-:Y:S01]  /*7d70*/  MOV R10, R14 ;  /* 0x0000000e000a7202 */ /* 0x000fe20000000f00 */
[----:B0-----:R-:W-:-:S04]  /*7d80*/  IMAD.WIDE.U32 R28, R2, 0x8, R28 ;  /* 0x00000008021c7825 */ /* 0x001fc800078e001c */
[----:B------:R-:W-:-:S05]  /*7d90*/  IMAD.WIDE.U32 R28, R30, 0x10, R28 ;  /* 0x000000101e1c7825 */ /* 0x000fca00078e001c */
[----:B------:R-:W-:Y:S04]  /*7da0*/  STG.E.128 desc[UR4][R28.64], R16 ;  /* 0x000000101c007986 */ /* 0x000fe8000c101d04 */
[----:B------:R-:W-:Y:S04]  /*7db0*/  STG.E.128 desc[UR4][R28.64+0x800], R4 ;  /* 0x000800041c007986 */ /* 0x000fe8000c101d04 */
[----:B------:R-:W-:Y:S04]  /*7dc0*/  STG.E.128 desc[UR4][R28.64+0x1000], R20 ;  /* 0x001000141c007986 */ /* 0x000fe8000c101d04 */
[----:B------:R-:W-:Y:S01]  /*7dd0*/  STG.E.128 desc[UR4][R28.64+0x1800], R8 ;  /* 0x001800081c007986 */ /* 0x000fe2000c101d04 */
[----:B------:R-:W-:Y:S05]  /*7de0*/  EXIT ;  /* 0x000000000000794d */ /* 0x000fea0003800000 */
        .weak           $__internal_4_$__cuda_sm3x_div_rn_ftz_f32_slowpath
        .type           $__internal_4_$__cuda_sm3x_div_rn_ftz_f32_slowpath,@function
        .size           $__internal_4_$__cuda_sm3x_div_rn_ftz_f32_slowpath,(.L_x_12860 - $__internal_4_$__cuda_sm3x_div_rn_ftz_f32_slowpath)
$__internal_4_$__cuda_sm3x_div_rn_ftz_f32_slowpath:
        /* <DEDUP_REMOVED lines=33> */
.L_x_4660:
[----:B------:R-:W-:Y:S05]  /*8000*/  BSYNC.RELIABLE B1 ;  /* 0x0000000000017941 */ /* 0x000fea0003800100 */
.L_x_4659:
        /* <DEDUP_REMOVED lines=27> */
.L_x_4666:
[----:B------:R-:W-:-:S07]  /*81c0*/  LEA R0, R3, R0, 0x17 ;  /* 0x0000000003007211 */ /* 0x000fce00078eb8ff */
.L_x_4667:
[----:B------:R-:W-:Y:S05]  /*81d0*/  BSYNC.RECONVERGENT B1 ;  /* 0x0000000000017941 */ /* 0x000fea0003800200 */
.L_x_4665:
[----:B------:R-:W-:Y:S05]  /*81e0*/  BRA `(.L_x_4668) ;  /* 0x0000000000207947 */ /* 0x000fea0003800000 */
.L_x_4664:
[----:B------:R-:W-:-:S04]  /*81f0*/  LOP3.LUT R35, R0, 0x80000000, R35, 0x48, !PT ;  /* 0x8000000000237812 */ /* 0x000fc800078e4823 */
[----:B------:R-:W-:Y:S01]  /*8200*/  LOP3.LUT R0, R35, 0x7f800000, RZ, 0xfc, !PT ;  /* 0x7f80000023007812 */ /* 0x000fe200078efcff */
[----:B------:R-:W-:Y:S06]  /*8210*/  BRA `(.L_x_4668) ;  /* 0x0000000000147947 */ /* 0x000fec0003800000 */
.L_x_4663:
[----:B------:R-:W-:Y:S01]  /*8220*/  LOP3.LUT R0, R0, 0x80000000, R35, 0x48, !PT ;  /* 0x8000000000007812 */ /* 0x000fe200078e4823 */
[----:B------:R-:W-:Y:S06]  /*8230*/  BRA `(.L_x_4668) ;  /* 0x00000000000c7947 */ /* 0x000fec0003800000 */
.L_x_4662:
[----:B------:R-:W0:Y:S01]  /*8240*/  MUFU.RSQ R0, -QNAN ;  /* 0xffc0000000007908 */ /* 0x000e220000001400 */
[----:B------:R-:W-:Y:S05]  /*8250*/  BRA `(.L_x_4668) ;  /* 0x0000000000047947 */ /* 0x000fea0003800000 */
.L_x_4661:
[----:B------:R-:W-:-:S07]  /*8260*/  FADD.FTZ R0, R35, R0 ;  /* 0x0000000023007221 */ /* 0x000fce0000010000 */
.L_x_4668:
[----:B------:R-:W-:Y:S05]  /*8270*/  BSYNC.RECONVERGENT B0 ;  /* 0x0000000000007941 */ /* 0x000fea0003800200 */
.L_x_4658:
[----:B------:R-:W-:Y:S01]  /*8280*/  HFMA2 R29, -RZ, RZ, 0, 0 ;  /* 0x00000000ff1d7431 */ /* 0x000fe200000001ff */
[----:B------:R-:W-:-:S04]  /*8290*/  MOV R28, R4 ;  /* 0x00000004001c7202 */ /* 0x000fc80000000f00 */
[----:B0-----:R-:W-:Y:S05]  /*82a0*/  RET.REL.NODEC R28 `(_ZN2at6native29vectorized_elementwise_kernelILi2EZZZNS0_17log1p_kernel_cudaERNS_18TensorIteratorBaseEENKUlvE_clEvENKUlvE2_clEvEUlN3c107complexIfEEE_St5arrayIPcLm2EEEEviT0_T1_) ;  /* 0xffffff7c1c547950 */ /* 0x001fea0003c3ffff */
.L_x_4669:
        /* <DEDUP_REMOVED lines=13> */
.L_x_12860:


//--------------------- .text._ZN2at6native29vectorized_elementwise_kernelILi4EZZZNS0_17log1p_kernel_cudaERNS_18TensorIteratorBaseEENKUlvE_clEvENKUlvE2_clEvEUlN3c107complexIfEEE_St5arrayIPcLm2EEEEviT0_T1_ --------------------------
	.section	.text._ZN2at6native29vectorized_elementwise_kernelILi4EZZZNS0_17log1p_kernel_cudaERNS_18TensorIteratorBaseEENKUlvE_clEvENKUlvE2_clEvEUlN3c107complexIfEEE_St5arrayIPcLm2EEEEviT0_T1_,"ax",@progbits
	.align	128
        .global         _ZN2at6native29vectorized_elementwise_kernelILi4EZZZNS0_17log1p_kernel_cudaERNS_18TensorIteratorBaseEENKUlvE_clEvENKUlvE2_clEvEUlN3c107complexIfEEE_St5arrayIPcLm2EEEEviT0_T1_
        .type           _ZN2at6native29vectorized_elementwise_kernelILi4EZZZNS0_17log1p_kernel_cudaERNS_18TensorIteratorBaseEENKUlvE_clEvENKUlvE2_clEvEUlN3c107complexIfEEE_St5arrayIPcLm2EEEEviT0_T1_,@function
        .size           _ZN2at6native29vectorized_elementwise_kernelILi4EZZZNS0_17log1p_kernel_cudaERNS_18TensorIteratorBaseEENKUlvE_clEvENKUlvE2_clEvEUlN3c107complexIfEEE_St5arrayIPcLm2EEEEviT0_T1_,(.L_x_12861 - _ZN2at6native29vectorized_elementwise_kernelILi4EZZZNS0_17log1p_kernel_cudaERNS_18TensorIteratorBaseEENKUlvE_clEvENKUlvE2_clEvEUlN3c107complexIfEEE_St5arrayIPcLm2EEEEviT0_T1_)
        .other          _ZN2at6native29vectorized_elementwise_kernelILi4EZZZNS0_17log1p_kernel_cudaERNS_18TensorIteratorBaseEENKUlvE_clEvENKUlvE2_clEvEUlN3c107complexIfEEE_St5arrayIPcLm2EEEEviT0_T1_,@"STO_CUDA_ENTRY STV_DEFAULT"
_ZN2at6native29vectorized_elementwise_kernelILi4EZZZNS0_17log1p_kernel_cudaERNS_18TensorIteratorBaseEENKUlvE_clEvENKUlvE2_clEvEUlN3c107complexIfEEE_St5arrayIPcLm2EEEEviT0_T1_:
.text._ZN2at6native29vectorized_elementwise_kernelILi4EZZZNS0_17log1p_kernel_cudaERNS_18TensorIteratorBaseEENKUlvE_clEvENKUlvE2_clEvEUlN3c107complexIfEEE_St5arrayIPcLm2EEEEviT0_T1_:
        /* <DEDUP_REMOVED lines=47> */
[----:B---3--:R-:W-:Y:S01]  /*02f0*/  @!P3 IMAD.WIDE.U32 R6, R29, 0x8, R6 ;  /* 0x000000081d06b825 */ /* 0x008fe200078e0006 */
[----:B------:R-:W-:-:S03]  /*0300*/  CS2R R28, SRZ ;  /* 0x00000000001c7805 */ /* 0x000fc6000001ff00 */
[----:B--2---:R-:W-:Y:S01]  /*0310*/  @!P0 IMAD.WIDE.U32 R34, R35, 0x8, R10 ;  /* 0x0000000823228825 */ /* 0x004fe200078e000a */
[----:B------:R-:W-:-:S03]  /*0320*/  CS2R R10, SRZ ;  /* 0x00000000000a7805 */ /* 0x000fc6000001ff00 */
[----:B------:R-:W-:-:S04]  /*0330*/  @!P4 IMAD.WIDE.U32 R30, R23, 0x8, R30 ;  /* 0x00000008171ec825 */ /* 0x000fc800078e001e */
[----:B----4-:R-:W-:Y:S01]  /*0340*/  @!P2 IMAD.WIDE.U32 R24, R33, 0x8, R24 ;  /* 0x000000082118a825 */ /* 0x010fe200078e0018 */
[----:B------:R-:W5:Y:S03]  /*0350*/  @!P4 LDG.E.64 R28, desc[UR4][R30.64] ;  /* 0x000000041e1cc981 */ /* 0x000f66000c1e1b00 */
[----:B0-----:R-:W-:Y:S01]  /*0360*/  @!P1 IMAD.WIDE.U32 R26, R3, 0x8, R26 ;  /* 0x00000008031a9825 */ /* 0x001fe200078e001a */
[----:B------:R-:W5:Y:S03]  /*0370*/  @!P2 LDG.E.64 R10, desc[UR4][R24.64] ;  /* 0x00000004180aa981 */ /* 0x000f66000c1e1b00 */
        /* <DEDUP_REMOVED lines=44> */
[----:B------:R-:W-:Y:S05]  /*0640*/  CALL.REL.NOINC `($__internal_5_$__cuda_sm3x_div_rn_ftz_f32_slowpath) ;  /* 0x0000007400d87944 */ /* 0x000fea0003c00000 */
.L_x_4674:
[----:B------:R-:W-:Y:S05]  /*0650*/  BSYNC.RECONVERGENT B3 ;  /* 0x0000000000037941 */ /* 0x000fea0003800200 */
.L_x_4673:
        /* <DEDUP_REMOVED lines=65> */
.L_x_4675:
        /* <DEDUP_REMOVED lines=16> */
.L_x_4672:
[----:B------:R-:W-:Y:S05]  /*0b70*/  BSYNC.RECONVERGENT B2 ;  /* 0x0000000000027941 */ /* 0x000fea0003800200 */
.L_x_4671:
[----:B------:R-:W-:Y:S01]  /*0b80*/  IADD3 R7, PT, PT, R5, 0x80, RZ ;  /* 0x0000008005077810 */ /* 0x000fe20007ffe0ff */
[----:B------:R-:W-:Y:S01]  /*0b90*/  BSSY.RECONVERGENT B2, `(.L_x_4676) ;  /* 0x0000075000027945 */ /* 0x000fe20003800200 */
[----:B-----5:R-:W-:Y:S02]  /*0ba0*/  CS2R R20, SRZ ;  /* 0x0000000000147805 */ /* 0x020fe4000001ff00 */
        /* <DEDUP_REMOVED lines=33> */
[----:B------:R-:W-:Y:S05]  /*0dc0*/  CALL.REL.NOINC `($__internal_5_$__cuda_sm3x_div_rn_ftz_f32_slowpath) ;  /* 0x0000006c00f87944 */ /* 0x000fea0003c00000 */
.L_x_4679:
[----:B------:R-:W-:Y:S05]  /*0dd0*/  BSYNC.RECONVERGENT B3 ;  /* 0x0000000000037941 */ /* 0x000fea0003800200 */
.L_x_4678:
        /* <DEDUP_REMOVED lines=46> */
.L_x_4680:
        /* <DEDUP_REMOVED lines=34> */
.L_x_4677:
[----:B------:R-:W-:Y:S05]  /*12e0*/  BSYNC.RECONVERGENT B2 ;  /* 0x0000000000027941 */ /* 0x000fea0003800200 */
.L_x_4676:
        /* <DEDUP_REMOVED lines=37> */
.L_x_4684:
[----:B------:R-:W-:Y:S05]  /*1540*/  BSYNC.RECONVERGENT B3 ;  /* 0x0000000000037941 */ /* 0x000fea0003800200 */
.L_x_4683:
        /* <DEDUP_REMOVED lines=46> */
.L_x_4685:
        /* <DEDUP_REMOVED lines=34> */
.L_x_4682:
[----:B------:R-:W-:Y:S05]  /*1a50*/  BSYNC.RECONVERGENT B2 ;  /* 0x0000000000027941 */ /* 0x000fea0003800200 */
.L_x_4681:
        /* <DEDUP_REMOVED lines=37> */
.L_x_4689:
[----:B------:R-:W-:Y:S05]  /*1cb0*/  BSYNC.RECONVERGENT B3 ;  /* 0x0000000000037941 */ /* 0x000fea0003800200 */
.L_x_4688:
        /* <DEDUP_REMOVED lines=46> */
.L_x_4690:
        /* <DEDUP_REMOVED lines=34> */
.L_x_4687:
[----:B------:R-:W-:Y:S05]  /*21c0*/  BSYNC.RECONVERGENT B2 ;  /* 0x0000000000027941 */ /* 0x000fea0003800200 */
.L_x_4686:
        /* <DEDUP_REMOVED lines=37> */
.L_x_4694:
[----:B------:R-:W-:Y:S05]  /*2420*/  BSYNC.RECONVERGENT B3 ;  /* 0x0000000000037941 */ /* 0x000fea0003800200 */
.L_x_4693:
        /* <DEDUP_REMOVED lines=46> */
.L_x_4695:
        /* <DEDUP_REMOVED lines=34> */
.L_x_4692:
[----:B------:R-:W-:Y:S05]  /*2930*/  BSYNC.RECONVERGENT B2 ;  /* 0x0000000000027941 */ /* 0x000fea0003800200 */
.L_x_4691:
        /* <DEDUP_REMOVED lines=37> */
.L_x_4699:
[----:B------:R-:W-:Y:S05]  /*2b90*/  BSYNC.RECONVERGENT B3 ;  /* 0x0000000000037941 */ /* 0x000fea0003800200 */
.L_x_4698:
        /* <DEDUP_REMOVED lines=46> */
.L_x_4700:
        /* <DEDUP_REMOVED lines=34> */
.L_x_4697:
[----:B------:R-:W-:Y:S05]  /*30a0*/  BSYNC.RECONVERGENT B2 ;  /* 0x0000000000027941 */ /* 0x000fea0003800200 */
.L_x_4696:
        /* <DEDUP_REMOVED lines=37> */
.L_x_4704:
[----:B------:R-:W-:Y:S05]  /*3300*/  BSYNC.RECONVERGENT B3 ;  /* 0x0000000000037941 */ /* 0x000fea0003800200 */
.L_x_4703:
        /* <DEDUP_REMOVED lines=46> */
.L_x_4705:
        /* <DEDUP_REMOVED lines=34> */
.L_x_4702:
[----:B------:R-:W-:Y:S05]  /*3810*/  BSYNC.RECONVERGENT B2 ;  /* 0x0000000000027941 */ /* 0x000fea0003800200 */
.L_x_4701:
        /* <DEDUP_REMOVED lines=37> */
.L_x_4709:
[----:B------:R-:W-:Y:S05]  /*3a70*/  BSYNC.RECONVERGENT B3 ;  /* 0x0000000000037941 */ /* 0x000fea0003800200 */
.L_x_4708:
        /* <DEDUP_REMOVED lines=46> */
.L_x_4710:
        /* <DEDUP_REMOVED lines=34> */
.L_x_4707:
[----:B------:R-:W-:Y:S05]  /*3f80*/  BSYNC.RECONVERGENT B2 ;  /* 0x0000000000027941 */ /* 0x000fea0003800200 */
.L_x_4706:
        /* <DEDUP_REMOVED lines=16> */
.L_x_4713:
[----:B------:R-:W-:-:S13]  /*4090*/  ISETP.GE.U32.AND P0, PT, R5, R32, PT ;  /* 0x000000200500720c */ /* 0x000fda0003f06070 */
[----:B------:R-:W-:Y:S05]  /*40a0*/  @P0 BRA `(.L_x_4715) ;  /* 0x0000000000300947 */ /* 0x000fea0003800000 */
[----:B-1----:R-:W1:Y:S01]  /*40b0*/  LDC.64 R6, c[0x0][0x388] ;  /* 0x0000e200ff067b82 */ /* 0x002e620000000a00 */
[----:B------:R-:W-:Y:S02]  /*40c0*/  IADD3 R3, PT, PT, R2, R5, RZ ;  /* 0x0000000502037210 */ /* 0x000fe40007ffe0ff */
[----:B------:R-:W-:-:S03]  /*40d0*/  IADD3 R5, PT, PT, R5, 0x80, RZ ;  /* 0x0000008005057810 */ /* 0x000fc60007ffe0ff */
[----:B-1----:R-:W-:-:S05]  /*40e0*/  IMAD.WIDE.U32 R6, R3, 0x8, R6 ;  /* 0x0000000803067825 */ /* 0x002fca00078e0006 */
[----:B------:R1:W-:Y:S02]  /*40f0*/  STG.E.64 desc[UR4][R6.64], R22 ;  /* 0x0000001606007986 */ /* 0x0003e4000c101b04 */
.L_x_4714:
[----:B------:R-:W-:-:S13]  /*4100*/  ISETP.GE.U32.AND P0, PT, R5, R32, PT ;  /* 0x000000200500720c */ /* 0x000fda0003f06070 */
[----:B------:R-:W-:Y:S05]  /*4110*/  @P0 BRA `(.L_x_4716) ;  /* 0x0000000000300947 */ /* 0x000fea0003800000 */
[----:B-1----:R-:W1:Y:S01]  /*4120*/  LDC.64 R6, c[0x0][0x388] ;  /* 0x0000e200ff067b82 */ /* 0x002e620000000a00 */
[----:B------:R-:W-:Y:S02]  /*4130*/  IADD3 R3, PT, PT, R2, R5, RZ ;  /* 0x0000000502037210 */ /* 0x000fe40007ffe0ff */
[----:B------:R-:W-:-:S03]  /*4140*/  IADD3 R5, PT, PT, R5, 0x80, RZ ;  /* 0x0000008005057810 */ /* 0x000fc60007ffe0ff */
[----:B-1----:R-:W-:-:S05]  /*4150*/  IMAD.WIDE.U32 R6, R3, 0x8, R6 ;  /* 0x0000000803067825 */ /* 0x002fca00078e0006 */
[----:B------:R2:W-:Y:S02]  /*4160*/  STG.E.64 desc[UR4][R6.64], R28 ;  /* 0x0000001c06007986 */ /* 0x0005e4000c101b04 */
.L_x_4715:
[----:B------:R-:W-:-:S13]  /*4170*/  ISETP.GE.U32.AND P0, PT, R5, R32, PT ;  /* 0x000000200500720c */ /* 0x000fda0003f06070 */
[----:B------:R-:W-:Y:S05]  /*4180*/  @P0 BRA `(.L_x_4717) ;  /* 0x0000000000340947 */ /* 0x000fea0003800000 */
[----:B-12---:R-:W1:Y:S01]  /*4190*/  LDC.64 R6, c[0x0][0x388] ;  /* 0x0000e200ff067b82 */ /* 0x006e620000000a00 */
[----:B------:R-:W-:Y:S02]  /*41a0*/  IADD3 R3, PT, PT, R2, R5, RZ ;  /* 0x0000000502037210 */ /* 0x000fe40007ffe0ff */
[----:B------:R-:W-:-:S03]  /*41b0*/  IADD3 R5, PT, PT, R5, 0x80, RZ ;  /* 0x0000008005057810 */ /* 0x000fc60007ffe0ff */
[----:B-1----:R-:W-:-:S05]  /*41c0*/  IMAD.WIDE.U32 R6, R3, 0x8, R6 ;  /* 0x0000000803067825 */ /* 0x002fca00078e0006 */
[----:B------:R2:W-:Y:S02]  /*41d0*/  STG.E.64 desc[UR4][R6.64], R8 ;  /* 0x0000000806007986 */ /* 0x0005e4000c101b04 */
.L_x_4716:
        /* <DEDUP_REMOVED lines=8> */
.L_x_4717:
[----:B------:R-:W-:Y:S05]  /*4260*/  BSYNC.RELIABLE B1 ;  /* 0x0000000000017941 */ /* 0x000fea0003800100 */
.L_x_4712:
[----:B------:R-:W-:-:S13]  /*4270*/  ISETP.GE.U32.AND P0, PT, R5, R32, PT ;  /* 0x000000200500720c */ /* 0x000fda0003f06070 */
[----:B-123--:R-:W1:Y:S01]  /*4280*/  @!P0 LDC.64 R6, c[0x0][0x388] ;  /* 0x0000e200ff068b82 */ /* 0x00ee620000000a00 */
[----:B------:R-:W-:Y:S02]  /*4290*/  @!P0 IADD3 R3, PT, PT, R2, R5, RZ ;  /* 0x0000000502038210 */ /* 0x000fe40007ffe0ff */
[----:B------:R-:W-:-:S03]  /*42a0*/  @!P0 IADD3 R5, PT, PT, R5, 0x80, RZ ;  /* 0x0000008005058810 */ /* 0x000fc60007ffe0ff */
[----:B-1----:R-:W-:-:S05]  /*42b0*/  @!P0 IMAD.WIDE.U32 R6, R3, 0x8, R6 ;  /* 0x0000000803068825 */ /* 0x002fca00078e0006 */
[----:B------:R3:W-:Y:S02]  /*42c0*/  @!P0 STG.E.64 desc[UR4][R6.64], R12 ;  /* 0x0000000c06008986 */ /* 0x0007e4000c101b04 */
.L_x_4718:
[----:B------:R-:W-:Y:S05]  /*42d0*/  BSYNC.RECONVERGENT B0 ;  /* 0x0000000000007941 */ /* 0x000fea0003800200 */
.L_x_4711:
        /* <DEDUP_REMOVED lines=8> */
.L_x_4670:
[----:B------:R-:W0:Y:S01]  /*4360*/  S2R R28, SR_TID.X ;  /* 0x00000000001c7919 */ /* 0x000e220000002100 */
[----:B------:R-:W1:Y:S02]  /*4370*/  LDC.64 R4, c[0x0][0x390] ;  /* 0x0000e400ff047b82 */ /* 0x000e640000000a00 */
[----:B-1----:R-:W-:-:S04]  /*4380*/  IMAD.WIDE.U32 R4, R2, 0x8, R4 ;  /* 0x0000000802047825 */ /* 0x002fc800078e0004 */
[----:B0-----:R-:W-:-:S05]  /*4390*/  IMAD.WIDE.U32 R24, R28, 0x20, R4 ;  /* 0x000000201c187825 */ /* 0x001fca00078e0004 */
[----:B------:R-:W2:Y:S04]  /*43a0*/  LDG.E.ENL2.256 R20, R16, desc[UR4][R24.64] ;  /* 0xfe0000041810797e */ /* 0x000ea80008121914 */
[----:B------:R0:W5:Y:S01]  /*43b0*/  LDG.E.ENL2.256 R12, R8, desc[UR4][R24.64+0x1000] ;  /* 0xfe0080041808797e */ /* 0x000162000812190c */
        /* <DEDUP_REMOVED lines=11> */
[----:B0-----:R-:W0:Y:S01]  /*4470*/  MUFU.RCP R24, R29 ;  /* 0x0000001d00187308 */ /* 0x001e220000001000 */
        /* <DEDUP_REMOVED lines=19> */
[----:B-----5:R-:W-:Y:S05]  /*45b0*/  CALL.REL.NOINC `($__internal_5_$__cuda_sm3x_div_rn_ftz_f32_slowpath) ;  /* 0x0000003400fc7944 */ /* 0x020fea0003c00000 */
.L_x_4720:
[----:B------:R-:W-:Y:S05]  /*45c0*/  BSYNC.RECONVERGENT B2 ;  /* 0x0000000000027941 */ /* 0x000fea0003800200 */
.L_x_4719:
[----:B------:R-:W-:Y:S02]  /*45d0*/  HFMA2 R4, -RZ, RZ, 0.89990234375, 10328 ;  /* 0x3b33710bff047431 */ /* 0x000fe400000001ff */
[----:B------:R-:W-:Y:S01]  /*45e0*/  FMUL.FTZ R3, R0, R0 ;  /* 0x0000000000037220 */ /* 0x000fe20000410000 */
[----:B------:R-:W-:Y:S01]  /*45f0*/  MOV R25, 0x3f6ee581 ;  /* 0x3f6ee58100197802 */ /* 0x000fe20000000f00 */
[----:B------:R-:W-:Y:S01]  /*4600*/  BSSY.RECONVERGENT B0, `(.L_x_4721) ;  /* 0x000004e000007945 */ /* 0x000fe20003800200 */
[C---:B------:R-:W-:Y:S02]  /*4610*/  ISETP.GE.AND P1, PT, R34.reuse, RZ, PT ;  /* 0x000000ff2200720c */ /* 0x040fe40003f26270 */
[----:B------:R-:W-:Y:S01]  /*4620*/  FSETP.NEU.FTZ.AND P0, PT, |R34|, |R17|, PT ;  /* 0x400000112200720b */ /* 0x000fe20003f1d200 */
        /* <DEDUP_REMOVED lines=59> */
.L_x_4722:
        /* <DEDUP_REMOVED lines=16> */
.L_x_4723:
[----:B------:R-:W-:Y:S05]  /*4ae0*/  BSYNC.RECONVERGENT B0 ;  /* 0x0000000000007941 */ /* 0x000fea0003800200 */
.L_x_4721:
        /* <DEDUP_REMOVED lines=32> */
.L_x_4725:
[----:B------:R-:W-:Y:S05]  /*4cf0*/  BSYNC.RECONVERGENT B2 ;  /* 0x0000000000027941 */ /* 0x000fea0003800200 */
.L_x_4724:
        /* <DEDUP_REMOVED lines=47> */
.L_x_4727:
        /* <DEDUP_REMOVED lines=33> */
.L_x_4728:
[----:B------:R-:W-:Y:S05]  /*5200*/  BSYNC.RECONVERGENT B0 ;  /* 0x0000000000007941 */ /* 0x000fea0003800200 */
.L_x_4726:
        /* <DEDUP_REMOVED lines=32> */
.L_x_4730:
[----:B------:R-:W-:Y:S05]  /*5410*/  BSYNC.RECONVERGENT B2 ;  /* 0x0000000000027941 */ /* 0x000fea0003800200 */
.L_x_4729:
        /* <DEDUP_REMOVED lines=47> */
.L_x_4732:
        /* <DEDUP_REMOVED lines=33> */
.L_x_4733:
[----:B------:R-:W-:Y:S05]  /*5920*/  BSYNC.RECONVERGENT B0 ;  /* 0x0000000000007941 */ /* 0x000fea0003800200 */
.L_x_4731:
        /* <DEDUP_REMOVED lines=32> */
.L_x_4735:
[----:B------:R-:W-:Y:S05]  /*5b30*/  BSYNC.RECONVERGENT B2 ;  /* 0x0000000000027941 */ /* 0x000fea0003800200 */
.L_x_4734:
        /* <DEDUP_REMOVED lines=47> */
.L_x_4737:
        /* <DEDUP_REMOVED lines=33> */
.L_x_4738:
[----:B------:R-:W-:Y:S05]  /*6040*/  BSYNC.RECONVERGENT B0 ;  /* 0x0000000000007941 */ /* 0x000fea0003800200 */
.L_x_4736:
        /* <DEDUP_REMOVED lines=32> */
.L_x_4740:
[----:B------:R-:W-:Y:S05]  /*6250*/  BSYNC.RECONVERGENT B2 ;  /* 0x0000000000027941 */ /* 0x000fea0003800200 */
.L_x_4739:
        /* <DEDUP_REMOVED lines=47> */
.L_x_4742:
        /* <DEDUP_REMOVED lines=33> */
.L_x_4743:
[----:B------:R-:W-:Y:S05]  /*6760*/  BSYNC.RECONVERGENT B0 ;  /* 0x0000000000007941 */ /* 0x000fea0003800200 */
.L_x_4741:
        /* <DEDUP_REMOVED lines=32> */
.L_x_4745:
[----:B------:R-:W-:Y:S05]  /*6970*/  BSYNC.RECONVERGENT B2 ;  /* 0x0000000000027941 */ /* 0x000fea0003800200 */
.L_x_4744:
        /* <DEDUP_REMOVED lines=47> */
.L_x_4747:
        /* <DEDUP_REMOVED lines=33> */
.L_x_4748:
[----:B------:R-:W-:Y:S05]  /*6e80*/  BSYNC.RECONVERGENT B0 ;  /* 0x0000000000007941 */ /* 0x000fea0003800200 */
.L_x_4746:
        /* <DEDUP_REMOVED lines=32> */
.L_x_4750:
[----:B------:R-:W-:Y:S05]  /*7090*/  BSYNC.RECONVERGENT B2 ;  /* 0x0000000000027941 */ /* 0x000fea0003800200 */
.L_x_4749:
        /* <DEDUP_REMOVED lines=47> */
.L_x_4752:
        /* <DEDUP_REMOVED lines=33> */
.L_x_4753:
[----:B------:R-:W-:Y:S05]  /*75a0*/  BSYNC.RECONVERGENT B0 ;  /* 0x0000000000007941 */ /* 0x000fea0003800200 */
.L_x_4751:
        /* <DEDUP_REMOVED lines=32> */
.L_x_4755:
[----:B------:R-:W-:Y:S05]  /*77b0*/  BSYNC.RECONVERGENT B2 ;  /* 0x0000000000027941 */ /* 0x000fea0003800200 */
.L_x_4754:
        /* <DEDUP_REMOVED lines=47> */
.L_x_4757:
        /* <DEDUP_REMOVED lines=33> */
.L_x_4758:
[----:B------:R-:W-:Y:S05]  /*7cc0*/  BSYNC.RECONVERGENT B0 ;  /* 0x0000000000007941 */ /* 0x000fea0003800200 */
.L_x_4756:
        /* <DEDUP_REMOVED lines=11> */
[----:B------:R-:W-:Y:S04]  /*7d80*/  STG.E.ENL2.256 desc[UR4][R24.64], R4, R16 ;  /* 0xf80000041810797f */ /* 0x000fe8000f121804 */
[----:B------:R-:W-:Y:S01]  /*7d90*/  STG.E.ENL2.256 desc[UR4][R24.64+0x1000], R20, R8 ;  /* 0xf80080141808797f */ /* 0x000fe2000f121804 */
[----:B------:R-:W-:Y:S05]  /*7da0*/  EXIT ;  /* 0x000000000000794d */ /* 0x000fea0003800000 */
        .weak           $__internal_5_$__cuda_sm3x_div_rn_ftz_f32_slowpath
        .type           $__internal_5_$__cuda_sm3x_div_rn_ftz_f32_slowpath,@function
        .size           $__internal_5_$__cuda_sm3x_div_rn_ftz_f32_slowpath,(.L_x_12861 - $__internal_5_$__cuda_sm3x_div_rn_ftz_f32_slowpath)
$__internal_5_$__cuda_sm3x_div_rn_ftz_f32_slowpath:
        /* <DEDUP_REMOVED lines=33> */
.L_x_4761:
[----:B------:R-:W-:Y:S05]  /*7fc0*/  BSYNC.RELIABLE B1 ;  /* 0x0000000000017941 */ /* 0x000fea0003800100 */
.L_x_4760:
        /* <DEDUP_REMOVED lines=27> */
.L_x_4767:
[----:B------:R-:W-:-:S07]  /*8180*/  LEA R0, R3, R0, 0x17 ;  /* 0x0000000003007211 */ /* 0x000fce00078eb8ff */
.L_x_4768:
[----:B------:R-:W-:Y:S05]  /*8190*/  BSYNC.RECONVERGENT B1 ;  /* 0x0000000000017941 */ /* 0x000fea0003800200 */
.L_x_4766:
[----:B------:R-:W-:Y:S05]  /*81a0*/  BRA `(.L_x_4769) ;  /* 0x0000000000207947 */ /* 0x000fea0003800000 */
.L_x_4765:
[----:B------:R-:W-:-:S04]  /*81b0*/  LOP3.LUT R31, R0, 0x80000000, R31, 0x48, !PT ;  /* 0x80000000001f7812 */ /* 0x000fc800078e481f */
[----:B------:R-:W-:Y:S01]  /*81c0*/  LOP3.LUT R0, R31, 0x7f800000, RZ, 0xfc, !PT ;  /* 0x7f8000001f007812 */ /* 0x000fe200078efcff */
[----:B------:R-:W-:Y:S06]  /*81d0*/  BRA `(.L_x_4769) ;  /* 0x0000000000147947 */ /* 0x000fec0003800000 */
.L_x_4764:
[----:B------:R-:W-:Y:S01]  /*81e0*/  LOP3.LUT R0, R0, 0x80000000, R31, 0x48, !PT ;  /* 0x8000000000007812 */ /* 0x000fe200078e481f */
[----:B------:R-:W-:Y:S06]  /*81f0*/  BRA `(.L_x_4769) ;  /* 0x00000000000c7947 */ /* 0x000fec0003800000 */
.L_x_4763:
[----:B------:R-:W0:Y:S01]  /*8200*/  MUFU.RSQ R0, -QNAN ;  /* 0xffc0000000007908 */ /* 0x000e220000001400 */
[----:B------:R-:W-:Y:S05]  /*8210*/  BRA `(.L_x_4769) ;  /* 0x0000000000047947 */ /* 0x000fea0003800000 */
.L_x_4762:
[----:B------:R-:W-:-:S07]  /*8220*/  FADD.FTZ R0, R31, R0 ;  /* 0x000000001f007221 */ /* 0x000fce0000010000 */
.L_x_4769:
[----:B------:R-:W-:Y:S05]  /*8230*/  BSYNC.RECONVERGENT B0 ;  /* 0x0000000000007941 */ /* 0x000fea0003800200 */
.L_x_4759:
[----:B------:R-:W-:Y:S01]  /*8240*/  HFMA2 R25, -RZ, RZ, 0, 0 ;  /* 0x00000000ff197431 */ /* 0x000fe200000001ff */
[----:B------:R-:W-:-:S04]  /*8250*/  MOV R24, R4 ;  /* 0x0000000400187202 */ /* 0x000fc80000000f00 */
[----:B0-----:R-:W-:Y:S05]  /*8260*/  RET.REL.NODEC R24 `(_ZN2at6native29vectorized_elementwise_kernelILi4EZZZNS0_17log1p_kernel_cudaERNS_18TensorIteratorBaseEENKUlvE_clEvENKUlvE2_clEvEUlN3c107complexIfEEE_St5arrayIPcLm2EEEEviT0_T1_) ;  /* 0xffffff7c18647950 */ /* 0x001fea0003c3ffff */
.L_x_4770:
        /* <DEDUP_REMOVED lines=9> */
.L_x_12861:


//--------------------- .text._ZN2at6native29vectorized_elementwise_kernelILi8EZZZNS0_17log1p_kernel_cudaERNS_18TensorIteratorBaseEENKUlvE_clEvENKUlvE2_clEvEUlN3c107complexIfEEE_St5arrayIPcLm2EEEEviT0_T1_ --------------------------
	.section	.text._ZN2at6native29vectorized_elementwise_kernelILi8EZZZNS0_17log1p_kernel_cudaERNS_18TensorIteratorBaseEENKUlvE_clEvENKUlvE2_clEvEUlN3c107complexIfEEE_St5arrayIPcLm2EEEEviT0_T1_,"ax",@progbits
	.align	128
        .global         _ZN2at6native29vectorized_elementwise_kernelILi8EZZZNS0_17log1p_kernel_cudaERNS_18TensorIteratorBaseEENKUlvE_clEvENKUlvE2_clEvEUlN3c107complexIfEEE_St5arrayIPcLm2EEEEviT0_T1_
        .type           _ZN2at6native29vectorized_elementwise_kernelILi8EZZZNS0_17log1p_kernel_cudaERNS_18TensorIteratorBaseEENKUlvE_clEvENKUlvE2_clEvEUlN3c107complexIfEEE_St5arrayIPcLm2EEEEviT0_T1_,@function
        .size           _ZN2at6native29vectorized_elementwise_kernelILi8EZZZNS0_17log1p_kernel_cudaERNS_18TensorIteratorBaseEENKUlvE_clEvENKUlvE2_clEvEUlN3c107complexIfEEE_St5arrayIPcLm2EEEEviT0_T1_,(.L_x_12862 - _ZN2at6native29vectorized_elementwise_kernelILi8EZZZNS0_17log1p_kernel_cudaERNS_18TensorIteratorBaseEENKUlvE_clEvENKUlvE2_clEvEUlN3c107complexIfEEE_St5arrayIPcLm2EEEEviT0_T1_)
        .other          _ZN2at6native29vectorized_elementwise_kernelILi8EZZZNS0_17log1p_kernel_cudaERNS_18TensorIteratorBaseEENKUlvE_clEvENKUlvE2_clEvEUlN3c107complexIfEEE_St5arrayIPcLm2EEEEviT0_T1_,@"STO_CUDA_ENTRY STV_DEFAULT"
_ZN2at6native29vectorized_elementwise_kernelILi8EZZZNS0_17log1p_kernel_cudaERNS_18TensorIteratorBaseEENKUlvE_clEvENKUlvE2_clEvEUlN3c107complexIfEEE_St5arrayIPcLm2EEEEviT0_T1_:
.text._ZN2at6native29vectorized_elementwise_kernelILi8EZZZNS0_17log1p_kernel_cudaERNS_18TensorIteratorBaseEENKUlvE_clEvENKUlvE2_clEvEUlN3c107complexIfEEE_St5arrayIPcLm2EEEEviT0_T1_:
        /* <DEDUP_REMOVED lines=100> */
[----:B------:R-:W-:Y:S05]  /*0640*/  CALL.REL.NOINC `($__internal_6_$__cuda_sm3x_div_rn_ftz_f32_slowpath) ;  /* 0x0000007400d87944 */ /* 0x000fea0003c00000 */
.L_x_4775:
[----:B------:R-:W-:Y:S05]  /*0650*/  BSYNC.RECONVERGENT B3 ;  /* 0x0000000000037941 */ /* 0x000fea0003800200 */
.L_x_4774:
        /* <DEDUP_REMOVED lines=65> */
.L_x_4776:
        /* <DEDUP_REMOVED lines=16> */
.L_x_4773:
[----:B------:R-:W-:Y:S05]  /*0b70*/  BSYNC.RECONVERGENT B2 ;  /* 0x0000000000027941 */ /* 0x000fea0003800200 */
.L_x_4772:
        /* <DEDUP_REMOVED lines=36> */
[----:B------:R-:W-:Y:S05]  /*0dc0*/  CALL.REL.NOINC `($__internal_6_$__cuda_sm3x_div_rn_ftz_f32_slowpath) ;  /* 0x0000006c00f87944 */ /* 0x000fea0003c00000 */
.L_x_4780:
[----:B------:R-:W-:Y:S05]  /*0dd0*/  BSYNC.RECONVERGENT B3 ;  /* 0x0000000000037941 */ /* 0x000fea0003800200 */
.L_x_4779:
        /* <DEDUP_REMOVED lines=46> */
.L_x_4781:
        /* <DEDUP_REMOVED lines=34> */
.L_x_4778:
[----:B------:R-:W-:Y:S05]  /*12e0*/  BSYNC.RECONVERGENT B2 ;  /* 0x0000000000027941 */ /* 0x000fea0003800200 */
.L_x_4777:
        /* <DEDUP_REMOVED lines=37> */
.L_x_4785:
[----:B------:R-:W-:Y:S05]  /*1540*/  BSYNC.RECONVERGENT B3 ;  /* 0x0000000000037941 */ /* 0x000fea0003800200 */
.L_x_4784:
        /* <DEDUP_REMOVED lines=46> */
.L_x_4786:
        /* <DEDUP_REMOVED lines=34> */
.L_x_4783:
[----:B------:R-:W-:Y:S05]  /*1a50*/  BSYNC.RECONVERGENT B2 ;  /* 0x0000000000027941 */ /* 0x000fea0003800200 */
.L_x_4782:
        /* <DEDUP_REMOVED lines=37> */
.L_x_4790:
[----:B------:R-:W-:Y:S05]  /*1cb0*/  BSYNC.RECONVERGENT B3 ;  /* 0x0000000000037941 */ /* 0x000fea0003800200 */
.L_x_4789:
        /* <DEDUP_REMOVED lines=46> */
.L_x_4791:
        /* <DEDUP_REMOVED lines=34> */
.L_x_4788:
[----:B------:R-:W-:Y:S05]  /*21c0*/  BSYNC.RECONVERGENT B2 ;  /* 0x0000000000027941 */ /* 0x000fea0003800200 */
.L_x_4787:
        /* <DEDUP_REMOVED lines=37> */
.L_x_4795:
[----:B------:R-:W-:Y:S05]  /*2420*/  BSYNC.RECONVERGENT B3 ;  /* 0x0000000000037941 */ /* 0x000fea0003800200 */
.L_x_4794:
        /* <DEDUP_REMOVED lines=46> */
.L_x_4796:
        /* <DEDUP_REMOVED lines=34> */
.L_x_4793:
[----:B------:R-:W-:Y:S05]  /*2930*/  BSYNC.RECONVERGENT B2 ;  /* 0x0000000000027941 */ /* 0x000fea0003800200 */
.L_x_4792:
        /* <DEDUP_REMOVED lines=37> */
.L_x_4800:
[----:B------:R-:W-:Y:S05]  /*2b90*/  BSYNC.RECONVERGENT B3 ;  /* 0x0000000000037941 */ /* 0x000fea0003800200 */
.L_x_4799:
        /* <DEDUP_REMOVED lines=46> */
.L_x_4801:
        /* <DEDUP_REMOVED lines=34> */
.L_x_4798:
[----:B------:R-:W-:Y:S05]  /*30a0*/  BSYNC.RECONVERGENT B2 ;  /* 0x0000000000027941 */ /* 0x000fea0003800200 */
.L_x_4797:
        /* <DEDUP_REMOVED lines=37> */
.L_x_4805:
[----:B------:R-:W-:Y:S05]  /*3300*/  BSYNC.RECONVERGENT B3 ;  /* 0x0000000000037941 */ /* 0x000fea0003800200 */
.L_x_4804:
        /* <DEDUP_REMOVED lines=46> */
.L_x_4806:
        /* <DEDUP_REMOVED lines=34> */
.L_x_4803:
[----:B------:R-:W-:Y:S05]  /*3810*/  BSYNC.RECONVERGENT B2 ;  /* 0x0000000000027941 */ /* 0x000fea0003800200 */
.L_x_4802:
        /* <DEDUP_REMOVED lines=37> */
.L_x_4810:
[----:B------:R-:W-:Y:S05]  /*3a70*/  BSYNC.RECONVERGENT B3 ;  /* 0x0000000000037941 */ /* 0x000fea0003800200 */
.L_x_4809:
        /* <DEDUP_REMOVED lines=46> */
.L_x_4811:
        /* <DEDUP_REMOVED lines=34> */
.L_x_4808:
[----:B------:R-:W-:Y:S05]  /*3f80*/  BSYNC.RECONVERGENT B2 ;  /* 0x0000000000027941 */ /* 0x000fea0003800200 */
.L_x_4807:
        /* <DEDUP_REMOVED lines=16> */
.L_x_4814:
[----:B------:R-:W-:-:S13]  /*4090*/  ISETP.GE.U32.AND P0, PT, R5, R32, PT ;  /* 0x000000200500720c */ /* 0x000fda0003f06070 */
[----:B------:R-:W-:Y:S05]  /*40a0*/  @P0 BRA `(.L_x_4816) ;  /* 0x0000000000300947 */ /* 0x000fea0003800000 */
[----:B-1----:R-:W1:Y:S01]  /*40b0*/  LDC.64 R6, c[0x0][0x388] ;  /* 0x0000e200ff067b82 */ /* 0x002e620000000a00 */
[----:B------:R-:W-:Y:S02]  /*40c0*/  IADD3 R3, PT, PT, R2, R5, RZ ;  /* 0x0000000502037210 */ /* 0x000fe40007ffe0ff */
[----:B------:R-:W-:-:S03]  /*40d0*/  IADD3 R5, PT, PT, R5, 0x80, RZ ;  /* 0x0000008005057810 */ /* 0x000fc60007ffe0ff */
[----:B-1----:R-:W-:-:S05]  /*40e0*/  IMAD.WIDE.U32 R6, R3, 0x8, R6 ;  /* 0x0000000803067825 */ /* 0x002fca00078e0006 */
[----:B------:R1:W-:Y:S02]  /*40f0*/  STG.E.64 desc[UR4][R6.64], R22 ;  /* 0x0000001606007986 */ /* 0x0003e4000c101b04 */
.L_x_4815:
[----:B------:R-:W-:-:S13]  /*4100*/  ISETP.GE.U32.AND P0, PT, R5, R32, PT ;  /* 0x000000200500720c */ /* 0x000fda0003f06070 */
[----:B------:R-:W-:Y:S05]  /*4110*/  @P0 BRA `(.L_x_4817) ;  /* 0x0000000000300947 */ /* 0x000fea0003800000 */
[----:B-1----:R-:W1:Y:S01]  /*4120*/  LDC.64 R6, c[0x0][0x388] ;  /* 0x0000e200ff067b82 */ /* 0x002e620000000a00 */
[----:B------:R-:W-:Y:S02]  /*4130*/  IADD3 R3, PT, PT, R2, R5, RZ ;  /* 0x0000000502037210 */ /* 0x000fe40007ffe0ff */
[----:B------:R-:W-:-:S03]  /*4140*/  IADD3 R5, PT, PT, R5, 0x80, RZ ;  /* 0x0000008005057810 */ /* 0x000fc60007ffe0ff */
[----:B-1----:R-:W-:-:S05]  /*4150*/  IMAD.WIDE.U32 R6, R3, 0x8, R6 ;  /* 0x0000000803067825 */ /* 0x002fca00078e0006 */
[----:B------:R2:W-:Y:S02]  /*4160*/  STG.E.64 desc[UR4][R6.64], R28 ;  /* 0x0000001c06007986 */ /* 0x0005e4000c101b04 */
.L_x_4816:
[----:B------:R-:W-:-:S13]  /*4170*/  ISETP.GE.U32.AND P0, PT, R5, R32, PT ;  /* 0x000000200500720c */ /* 0x000fda0003f06070 */
[----:B------:R-:W-:Y:S05]  /*4180*/  @P0 BRA `(.L_x_4818) ;  /* 0x0000000000340947 */ /* 0x000fea0003800000 */
[----:B-12---:R-:W1:Y:S01]  /*4190*/  LDC.64 R6, c[0x0][0x388] ;  /* 0x0000e200ff067b82 */ /* 0x006e620000000a00 */
[----:B------:R-:W-:Y:S02]  /*41a0*/  IADD3 R3, PT, PT, R2, R5, RZ ;  /* 0x0000000502037210 */ /* 0x000fe40007ffe0ff */
[----:B------:R-:W-:-:S03]  /*41b0*/  IADD3 R5, PT, PT, R5, 0x80, RZ ;  /* 0x0000008005057810 */ /* 0x000fc60007ffe0ff */
[----:B-1----:R-:W-:-:S05]  /*41c0*/  IMAD.WIDE.U32 R6, R3, 0x8, R6 ;  /* 0x0000000803067825 */ /* 0x002fca00078e0006 */
[----:B------:R2:W-:Y:S02]  /*41d0*/  STG.E.64 desc[UR4][R6.64], R8 ;  /* 0x0000000806007986 */ /* 0x0005e4000c101b04 */
.L_x_4817:
        /* <DEDUP_REMOVED lines=8> */
.L_x_4818:
[----:B------:R-:W-:Y:S05]  /*4260*/  BSYNC.RELIABLE B1 ;  /* 0x0000000000017941 */ /* 0x000fea0003800100 */
.L_x_4813:
[----:B------:R-:W-:-:S13]  /*4270*/  ISETP.GE.U32.AND P0, PT, R5, R32, PT ;  /* 0x000000200500720c */ /* 0x000fda0003f06070 */
[----:B-123--:R-:W1:Y:S01]  /*4280*/  @!P0 LDC.64 R6, c[0x0][0x388] ;  /* 0x0000e200ff068b82 */ /* 0x00ee620000000a00 */
[----:B------:R-:W-:Y:S02]  /*4290*/  @!P0 IADD3 R3, PT, PT, R2, R5, RZ ;  /* 0x0000000502038210 */ /* 0x000fe40007ffe0ff */
[----:B------:R-:W-:-:S03]  /*42a0*/  @!P0 IADD3 R5, PT, PT, R5, 0x80, RZ ;  /* 0x0000008005058810 */ /* 0x000fc60007ffe0ff */
[----:B-1----:R-:W-:-:S05]  /*42b0*/  @!P0 IMAD.WIDE.U32 R6, R3, 0x8, R6 ;  /* 0x0000000803068825 */ /* 0x002fca00078e0006 */
[----:B------:R3:W-:Y:S02]  /*42c0*/  @!P0 STG.E.64 desc[UR4][R6.64], R12 ;  /* 0x0000000c06008986 */ /* 0x0007e4000c101b04 */
.L_x_4819:
[----:B------:R-:W-:Y:S05]  /*42d0*/  BSYNC.RECONVERGENT B0 ;  /* 0x0000000000007941 */ /* 0x000fea0003800200 */
.L_x_4812:
        /* <DEDUP_REMOVED lines=8> */
.L_x_4771:
        /* <DEDUP_REMOVED lines=37> */
[----:B-----5:R-:W-:Y:S05]  /*45b0*/  CALL.REL.NOINC `($__internal_6_$__cuda_sm3x_div_rn_ftz_f32_slowpath) ;  /* 0x0000003400fc7944 */ /* 0x020fea0003c00000 */
.L_x_4821:
[----:B------:R-:W-:Y:S05]  /*45c0*/  BSYNC.RECONVERGENT B2 ;  /* 0x0000000000027941 */ /* 0x000fea0003800200 */
.L_x_4820:
        /* <DEDUP_REMOVED lines=65> */
.L_x_4823:
        /* <DEDUP_REMOVED lines=16> */
.L_x_4824:
[----:B------:R-:W-:Y:S05]  /*4ae0*/  BSYNC.RECONVERGENT B0 ;  /* 0x0000000000007941 */ /* 0x000fea0003800200 */
.L_x_4822:
        /* <DEDUP_REMOVED lines=32> */
.L_x_4826:
[----:B------:R-:W-:Y:S05]  /*4cf0*/  BSYNC.RECONVERGENT B2 ;  /* 0x0000000000027941 */ /* 0x000fea0003800200 */
.L_x_4825:
        /* <DEDUP_REMOVED lines=47> */
.L_x_4828:
        /* <DEDUP_REMOVED lines=33> */
.L_x_4829:
[----:B------:R-:W-:Y:S05]  /*5200*/  BSYNC.RECONVERGENT B0 ;  /* 0x0000000000007941 */ /* 0x000fea0003800200 */
.L_x_4827:
        /* <DEDUP_REMOVED lines=32> */
.L_x_4831:
[----:B------:R-:W-:Y:S05]  /*5410*/  BSYNC.RECONVERGENT B2 ;  /* 0x0000000000027941 */ /* 0x000fea0003800200 */
.L_x_4830:
        /* <DEDUP_REMOVED lines=47> */
.L_x_4833:
        /* <DEDUP_REMOVED lines=33> */
.L_x_4834:
[----:B------:R-:W-:Y:S05]  /*5920*/  BSYNC.RECONVERGENT B0 ;  /* 0x0000000000007941 */ /* 0x000fea0003800200 */
.L_x_4832:
        /* <DEDUP_REMOVED lines=32> */
.L_x_4836:
[----:B------:R-:W-:Y:S05]  /*5b30*/  BSYNC.RECONVERGENT B2 ;  /* 0x0000000000027941 */ /* 0x000fea0003800200 */
.L_x_4835:
        /* <DEDUP_REMOVED lines=47> */
.L_x_4838:
        /* <DEDUP_REMOVED lines=33> */
.L_x_4839:
[----:B------:R-:W-:Y:S05]  /*6040*/  BSYNC.RECONVERGENT B0 ;  /* 0x0000000000007941 */ /* 0x000fea0003800200 */
.L_x_4837:
        /* <DEDUP_REMOVED lines=32> */
.L_x_4841:
[----:B------:R-:W-:Y:S05]  /*6250*/  BSYNC.RECONVERGENT B2 ;  /* 0x0000000000027941 */ /* 0x000fea0003800200 */
.L_x_4840:
        /* <DEDUP_REMOVED lines=47> */
.L_x_4843:
        /* <DEDUP_REMOVED lines=33> */
.L_x_4844:
[----:B------:R-:W-:Y:S05]  /*6760*/  BSYNC.RECONVERGENT B0 ;  /* 0x0000000000007941 */ /* 0x000fea0003800200 */
.L_x_4842:
        /* <DEDUP_REMOVED lines=32> */
.L_x_4846:
[----:B------:R-:W-:Y:S05]  /*6970*/  BSYNC.RECONVERGENT B2 ;  /* 0x0000000000027941 */ /* 0x000fea0003800200 */
.L_x_4845:
        /* <DEDUP_REMOVED lines=47> */
.L_x_4848:
        /* <DEDUP_REMOVED lines=33> */
.L_x_4849:
[----:B------:R-:W-:Y:S05]  /*6e80*/  BSYNC.RECONVERGENT B0 ;  /* 0x0000000000007941 */ /* 0x000fea0003800200 */
.L_x_4847:
        /* <DEDUP_REMOVED lines=32> */
.L_x_4851:
[----:B------:R-:W-:Y:S05]  /*7090*/  BSYNC.RECONVERGENT B2 ;  /* 0x0000000000027941 */ /* 0x000fea0003800200 */
.L_x_4850:
        /* <DEDUP_REMOVED lines=47> */
.L_x_4853:
        /* <DEDUP_REMOVED lines=33> */
.L_x_4854:
[----:B------:R-:W-:Y:S05]  /*75a0*/  BSYNC.RECONVERGENT B0 ;  /* 0x0000000000007941 */ /* 0x000fea0003800200 */
.L_x_4852:
        /* <DEDUP_REMOVED lines=32> */
.L_x_4856:
[----:B------:R-:W-:Y:S05]  /*77b0*/  BSYNC.RECONVERGENT B2 ;  /* 0x0000000000027941 */ /* 0x000fea0003800200 */
.L_x_4855:
        /* <DEDUP_REMOVED lines=47> */
.L_x_4858:
        /* <DEDUP_REMOVED lines=33> */
.L_x_4859:
[----:B------:R-:W-:Y:S05]  /*7cc0*/  BSYNC.RECONVERGENT B0 ;  /* 0x0000000000007941 */ /* 0x000fea0003800200 */
.L_x_4857:
        /* <DEDUP_REMOVED lines=14> */
        .weak           $__internal_6_$__cuda_sm3x_div_rn_ftz_f32_slowpath
        .type           $__internal_6_$__cuda_sm3x_div_rn_ftz_f32_slowpath,@function
        .size           $__internal_6_$__cuda_sm3x_div_rn_ftz_f32_slowpath,(.L_x_12862 - $__internal_6_$__cuda_sm3x_div_rn_ftz_f32_slowpath)
$__internal_6_$__cuda_sm3x_div_rn_ftz_f32_slowpath:
        /* <DEDUP_REMOVED lines=33> */
.L_x_4862:
[----:B------:R-:W-:Y:S05]  /*7fc0*/  BSYNC.RELIABLE B1 ;  /* 0x0000000000017941 */ /* 0x000fea0003800100 */
.L_x_4861:
        /* <DEDUP_REMOVED lines=27> */
.L_x_4868:
[----:B------:R-:W-:-:S07]  /*8180*/  LEA R0, R3, R0, 0x17 ;  /* 0x0000000003007211 */ /* 0x000fce00078eb8ff */
.L_x_4869:
[----:B------:R-:W-:Y:S05]  /*8190*/  BSYNC.RECONVERGENT B1 ;  /* 0x0000000000017941 */ /* 0x000fea0003800200 */
.L_x_4867:
[----:B------:R-:W-:Y:S05]  /*81a0*/  BRA `(.L_x_4870) ;  /* 0x0000000000207947 */ /* 0x000fea0003800000 */
.L_x_4866:
[----:B------:R-:W-:-:S04]  /*81b0*/  LOP3.LUT R31, R0, 0x80000000, R31, 0x48, !PT ;  /* 0x80000000001f7812 */ /* 0x000fc800078e481f */
[----:B------:R-:W-:Y:S01]  /*81c0*/  LOP3.LUT R0, R31, 0x7f800000, RZ, 0xfc, !PT ;  /* 0x7f8000001f007812 */ /* 0x000fe200078efcff */
[----:B------:R-:W-:Y:S06]  /*81d0*/  BRA `(.L_x_4870) ;  /* 0x0000000000147947 */ /* 0x000fec0003800000 */
.L_x_4865:
[----:B------:R-:W-:Y:S01]  /*81e0*/  LOP3.LUT R0, R0, 0x80000000, R31, 0x48, !PT ;  /* 0x8000000000007812 */ /* 0x000fe200078e481f */
[----:B------:R-:W-:Y:S06]  /*81f0*/  BRA `(.L_x_4870) ;  /* 0x00000000000c7947 */ /* 0x000fec0003800000 */
.L_x_4864:
[----:B------:R-:W0:Y:S01]  /*8200*/  MUFU.RSQ R0, -QNAN ;  /* 0xffc0000000007908 */ /* 0x000e220000001400 */
[----:B------:R-:W-:Y:S05]  /*8210*/  BRA `(.L_x_4870) ;  /* 0x0000000000047947 */ /* 0x000fea0003800000 */
.L_x_4863:
[----:B------:R-:W-:-:S07]  /*8220*/  FADD.FTZ R0, R31, R0 ;  /* 0x000000001f007221 */ /* 0x000fce0000010000 */
.L_x_4870:
[----:B------:R-:W-:Y:S05]  /*8230*/  BSYNC.RECONVERGENT B0 ;  /* 0x0000000000007941 */ /* 0x000fea0003800200 */
.L_x_4860:
[----:B------:R-:W-:Y:S01]  /*8240*/  HFMA2 R25, -RZ, RZ, 0, 0 ;  /* 0x00000000ff197431 */ /* 0x000fe200000001ff */
[----:B------:R-:W-:-:S04]  /*8250*/  MOV R24, R4 ;  /* 0x0000000400187202 */ /* 0x000fc80000000f00 */
[----:B0-----:R-:W-:Y:S05]  /*8260*/  RET.REL.NODEC R24 `(_ZN2at6native29vectorized_elementwise_kernelILi8EZZZNS0_17log1p_kernel_cudaERNS_18TensorIteratorBaseEENKUlvE_clEvENKUlvE2_clEvEUlN3c107complexIfEEE_St5arrayIPcLm2EEEEviT0_T1_) ;  /* 0xffffff7c18647950 */ /* 0x001fea0003c3ffff */
.L_x_4871:
        /* <DEDUP_REMOVED lines=9> */
.L_x_12862:


//--------------------- .text._ZN2at6native18elementwise_kernelILi128ELi4EZNS0_15gpu_kernel_implIZZZNS0_17log1p_kernel_cudaERNS_18TensorIteratorBaseEENKUlvE_clEvENKUlvE1_clEvEUlN3c107complexIdEEE_EEvS4_RKT_EUliE_EEviT1_ --------------------------
	.section	.text._ZN2at6native18elementwise_kernelILi128ELi4EZNS0_15gpu_kernel_implIZZZNS0_17log1p_kernel_cudaERNS_18TensorIteratorBaseEENKUlvE_clEvENKUlvE1_clEvEUlN3c107complexIdEEE_EEvS4_RKT_EUliE_EEviT1_,"ax",@progbits
	.align	128
        .global         _ZN2at6native18elementwise_kernelILi128ELi4EZNS0_15gpu_kernel_implIZZZNS0_17log1p_kernel_cudaERNS_18TensorIteratorBaseEENKUlvE_clEvENKUlvE1_clEvEUlN3c107complexIdEEE_EEvS4_RKT_EUliE_EEviT1_
        .type           _ZN2at6native18elementwise_kernelILi128ELi4EZNS0_15gpu_kernel_implIZZZNS0_17log1p_kernel_cudaERNS_18TensorIteratorBaseEENKUlvE_clEvENKUlvE1_clEvEUlN3c107complexIdEEE_EEvS4_RKT_EUliE_EEviT1_,@function
        .size           _ZN2at6native18elementwise_kernelILi128ELi4EZNS0_15gpu_kernel_implIZZZNS0_17log1p_kernel_cudaERNS_18TensorIteratorBaseEENKUlvE_clEvENKUlvE1_clEvEUlN3c107complexIdEEE_EEvS4_RKT_EUliE_EEviT1_,(.L_x_12863 - _ZN2at6native18elementwise_kernelILi128ELi4EZNS0_15gpu_kernel_implIZZZNS0_17log1p_kernel_cudaERNS_18TensorIteratorBaseEENKUlvE_clEvENKUlvE1_clEvEUlN3c107complexIdEEE_EEvS4_RKT_EUliE_EEviT1_)
        .other          _ZN2at6native18elementwise_kernelILi128ELi4EZNS0_15gpu_kernel_implIZZZNS0_17log1p_kernel_cudaERNS_18TensorIteratorBaseEENKUlvE_clEvENKUlvE1_clEvEUlN3c107complexIdEEE_EEvS4_RKT_EUliE_EEviT1_,@"STO_CUDA_ENTRY STV_DEFAULT"
_ZN2at6native18elementwise_kernelILi128ELi4EZNS0_15gpu_kernel_implIZZZNS0_17log1p_kernel_cudaERNS_18TensorIteratorBaseEENKUlvE_clEvENKUlvE1_clEvEUlN3c107complexIdEEE_EEvS4_RKT_EUliE_EEviT1_:
.text._ZN2at6native18elementwise_kernelILi128ELi4EZNS0_15gpu_kernel_implIZZZNS0_17log1p_kernel_cudaERNS_18TensorIteratorBaseEENKUlvE_clEvENKUlvE1_clEvEUlN3c107complexIdEEE_EEvS4_RKT_EUliE_EEviT1_:
        /* <DEDUP_REMOVED lines=319> */
.L_x_4874:
        /* <DEDUP_REMOVED lines=16> */
[----:B------:R-:W-:Y:S01]  /*14f0*/  CS2R R6, SRZ ;  /* 0x0000000000067805 */ /* 0x000fe2000001ff00 */
[----:B--2---:R0:W1:Y:S01]  /*1500*/  I2F.F64.S16 R4, R2 ;  /* 0x0000000200047312 */ /* 0x0040620000101c00 */
[----:B------:R-:W-:Y:S05]  /*1510*/  BRA `(.L_x_4881) ;  /* 0x0000000c00c87947 */ /* 0x000fea0003800000 */
.L_x_4879:
[----:B------:R-:W2:Y:S01]  /*1520*/  LDG.E.U8 R2, desc[UR36][R2.64] ;  /* 0x0000002402027981 */ /* 0x000ea2000c1e1100 */
[----:B------:R-:W-:Y:S01]  /*1530*/  CS2R R6, SRZ ;  /* 0x0000000000067805 */ /* 0x000fe2000001ff00 */
[----:B--2---:R0:W1:Y:S01]  /*1540*/  I2F.F64.U16 R4, R2 ;  /* 0x0000000200047312 */ /* 0x0040620000101800 */
[----:B------:R-:W-:Y:S05]  /*1550*/  BRA `(.L_x_4881) ;  /* 0x0000000c00b87947 */ /* 0x000fea0003800000 */
.L_x_4878:
[----:B------:R-:W-:-:S09]  /*1560*/  UISETP.NE.AND UP0, UPT, UR4, 0x2, UPT ;  /* 0x000000020400788c */ /* 0x000fd2000bf05270 */
[----:B------:R-:W-:Y:S05]  /*1570*/  BRA.U !UP0, `(.L_x_4882) ;  /* 0x0000000108307547 */ /* 0x000fea000b800000 */
[----:B------:R-:W-:-:S09]  /*1580*/  UISETP.NE.AND UP0, UPT, UR4, 0x3, UPT ;  /* 0x000000030400788c */ /* 0x000fd2000bf05270 */
[----:B------:R-:W-:Y:S05]  /*1590*/  BRA.U !UP0, `(.L_x_4883) ;  /* 0x0000000108187547 */ /* 0x000fea000b800000 */
[----:B------:R-:W-:-:S09]  /*15a0*/  UISETP.NE.AND UP0, UPT, UR4, 0x4, UPT ;  /* 0x000000040400788c */ /* 0x000fd2000bf05270 */
[----:B------:R-:W-:Y:S05]  /*15b0*/  BRA.U UP0, `(.L_x_4880) ;  /* 0x0000000d00047547 */ /* 0x000fea000b800000 */
[----:B------:R-:W2:Y:S01]  /*15c0*/  LDG.E.64 R4, desc[UR36][R2.64] ;  /* 0x0000002402047981 */ /* 0x000ea2000c1e1b00 */
[----:B------:R-:W-:Y:S01]  /*15d0*/  CS2R R6, SRZ ;  /* 0x0000000000067805 */ /* 0x000fe2000001ff00 */
[----:B--2---:R-:W0:Y:S01]  /*15e0*/  I2F.F64.S64 R4, R4 ;  /* 0x0000000400047312 */ /* 0x004e220000301c00 */
[----:B------:R-:W-:Y:S05]  /*15f0*/  BRA `(.L_x_4881) ;  /* 0x0000000c00907947 */ /* 0x000fea0003800000 */
.L_x_4883:
[----:B------:R-:W2:Y:S01]  /*1600*/  LDG.E R2, desc[UR36][R2.64] ;  /* 0x0000002402027981 */ /* 0x000ea2000c1e1900 */
[----:B------:R-:W-:Y:S01]  /*1610*/  CS2R R6, SRZ ;  /* 0x0000000000067805 */ /* 0x000fe2000001ff00 */
[----:B--2---:R0:W1:Y:S01]  /*1620*/  I2F.F64 R4, R2 ;  /* 0x0000000200047312 */ /* 0x0040620000201c00 */
[----:B------:R-:W-:Y:S05]  /*1630*/  BRA `(.L_x_4881) ;  /* 0x0000000c00807947 */ /* 0x000fea0003800000 */
.L_x_4882:
[----:B------:R-:W2:Y:S01]  /*1640*/  LDG.E.U16 R2, desc[UR36][R2.64] ;  /* 0x0000002402027981 */ /* 0x000ea2000c1e1500 */
[----:B------:R-:W-:Y:S01]  /*1650*/  CS2R R6, SRZ ;  /* 0x0000000000067805 */ /* 0x000fe2000001ff00 */
[----:B--2---:R0:W1:Y:S01]  /*1660*/  I2F.F64.S16 R4, R2 ;  /* 0x0000000200047312 */ /* 0x0040620000101c00 */
[----:B------:R-:W-:Y:S05]  /*1670*/  BRA `(.L_x_4881) ;  /* 0x0000000c00707947 */ /* 0x000fea0003800000 */
.L_x_4877:
[----:B------:R-:W-:-:S09]  /*1680*/  UISETP.GT.AND UP0, UPT, UR4, 0x6, UPT ;  /* 0x000000060400788c */ /* 0x000fd2000bf04270 */
[----:B------:R-:W-:Y:S05]  /*1690*/  BRA.U UP0, `(.L_x_4884) ;  /* 0x00000001003c7547 */ /* 0x000fea000b800000 */
[----:B------:R-:W-:-:S09]  /*16a0*/  UISETP.NE.AND UP0, UPT, UR4, 0x5, UPT ;  /* 0x000000050400788c */ /* 0x000fd2000bf05270 */
[----:B------:R-:W-:Y:S05]  /*16b0*/  BRA.U !UP0, `(.L_x_4885) ;  /* 0x00000001081c7547 */ /* 0x000fea000b800000 */
[----:B------:R-:W-:-:S09]  /*16c0*/  UISETP.NE.AND UP0, UPT, UR4, 0x6, UPT ;  /* 0x000000060400788c */ /* 0x000fd2000bf05270 */
[----:B------:R-:W-:Y:S05]  /*16d0*/  BRA.U UP0, `(.L_x_4880) ;  /* 0x0000000900bc7547 */ /* 0x000fea000b800000 */
[----:B------:R-:W2:Y:S01]  /*16e0*/  LDG.E R4, desc[UR36][R2.64] ;  /* 0x0000002402047981 */ /* 0x000ea2000c1e1900 */
[----:B------:R-:W-:Y:S01]  /*16f0*/  CS2R R6, SRZ ;  /* 0x0000000000067805 */ /* 0x000fe2000001ff00 */
[----:B--2---:R-:W-:-:S06]  /*1700*/  FMUL.FTZ R4, R4, 1 ;  /* 0x3f80000004047820 */ /* 0x004fcc0000410000 */
[----:B------:R-:W0:Y:S01]  /*1710*/  F2F.F64.F32 R4, R4 ;  /* 0x0000000400047310 */ /* 0x000e220000201800 */
[----:B------:R-:W-:Y:S05]  /*1720*/  BRA `(.L_x_4881) ;  /* 0x0000000c00447947 */ /* 0x000fea0003800000 */
.L_x_4885:
[----:B------:R-:W2:Y:S01]  /*1730*/  LDG.E.U16 R0, desc[UR36][R2.64] ;  /* 0x0000002402007981 */ /* 0x000ea2000c1e1500 */
[----:B------:R-:W-:Y:S01]  /*1740*/  CS2R R6, SRZ ;  /* 0x0000000000067805 */ /* 0x000fe2000001ff00 */
[----:B--2---:R-:W-:-:S05]  /*1750*/  HADD2.F32 R0, -RZ, R0.H0_H0 ;  /* 0x20000000ff007230 */ /* 0x004fca0000004100 */
[----:B------:R-:W-:-:S04]  /*1760*/  FMUL.FTZ R0, R0, 1 ;  /* 0x3f80000000007820 */ /* 0x000fc80000410000 */
[----:B------:R0:W1:Y:S01]  /*1770*/  F2F.F64.F32 R4, R0 ;  /* 0x0000000000047310 */ /* 0x0000620000201800 */
[----:B------:R-:W-:Y:S05]  /*1780*/  BRA `(.L_x_4881) ;  /* 0x0000000c002c7947 */ /* 0x000fea0003800000 */
.L_x_4884:
[----:B------:R-:W-:-:S09]  /*1790*/  UISETP.NE.AND UP0, UPT, UR4, 0x7, UPT ;  /* 0x000000070400788c */ /* 0x000fd2000bf05270 */
[----:B------:R-:W-:Y:S05]  /*17a0*/  BRA.U !UP0, `(.L_x_4886) ;  /* 0x0000000108487547 */ /* 0x000fea000b800000 */
[----:B------:R-:W-:-:S09]  /*17b0*/  UISETP.NE.AND UP0, UPT, UR4, 0x8, UPT ;  /* 0x000000080400788c */ /* 0x000fd2000bf05270 */
[----:B------:R-:W-:Y:S05]  /*17c0*/  BRA.U !UP0, `(.L_x_4887) ;  /* 0x0000000108207547 */ /* 0x000fea000b800000 */
[----:B------:R-:W-:-:S09]  /*17d0*/  UISETP.NE.AND UP0, UPT, UR4, 0x9, UPT ;  /* 0x000000090400788c */ /* 0x000fd2000bf05270 */
[----:B------:R-:W-:Y:S05]  /*17e0*/  BRA.U UP0, `(.L_x_4880) ;  /* 0x0000000900787547 */ /* 0x000fea000b800000 */
[----:B------:R-:W2:Y:S02]  /*17f0*/  LDG.E.64 R2, desc[UR36][R2.64] ;  /* 0x0000002402027981 */ /* 0x000ea4000c1e1b00 */
[----:B--2---:R-:W-:Y:S01]  /*1800*/  FMUL.FTZ R4, R2, 1 ;  /* 0x3f80000002047820 */ /* 0x004fe20000410000 */
[----:B------:R-:W-:-:S05]  /*1810*/  FMUL.FTZ R6, R3, 1 ;  /* 0x3f80000003067820 */ /* 0x000fca0000410000 */
[----:B------:R-:W0:Y:S08]  /*1820*/  F2F.F64.F32 R4, R4 ;  /* 0x0000000400047310 */ /* 0x000e300000201800 */
[----:B------:R-:W1:Y:S01]  /*1830*/  F2F.F64.F32 R6, R6 ;  /* 0x0000000600067310 */ /* 0x000e620000201800 */
[----:B------:R-:W-:Y:S05]  /*1840*/  BRA `(.L_x_4881) ;  /* 0x0000000800fc7947 */ /* 0x000fea0003800000 */
.L_x_4887:
[----:B------:R-:W2:Y:S02]  /*1850*/  LDG.E R2, desc[UR36][R2.64] ;  /* 0x0000002402027981 */ /* 0x000ea4000c1e1900 */
[--C-:B--2---:R-:W-:Y:S02]  /*1860*/  HADD2.F32 R6, -RZ, R2.reuse.H1_H1 ;  /* 0x30000002ff067230 */ /* 0x104fe40000004100 */
[----:B------:R-:W-:-:S03]  /*1870*/  HADD2.F32 R0, -RZ, R2.H0_H0 ;  /* 0x20000002ff007230 */ /* 0x000fc60000004100 */
[----:B------:R-:W-:Y:S02]  /*1880*/  FMUL.FTZ R6, R6, 1 ;  /* 0x3f80000006067820 */ /* 0x000fe40000410000 */
[----:B------:R-:W-:-:S04]  /*1890*/  FMUL.FTZ R0, R0, 1 ;  /* 0x3f80000000007820 */ /* 0x000fc80000410000 */
[----:B------:R0:W1:Y:S08]  /*18a0*/  F2F.F64.F32 R4, R0 ;  /* 0x0000000000047310 */ /* 0x0000700000201800 */
[----:B------:R-:W2:Y:S01]  /*18b0*/  F2F.F64.F32 R6, R6 ;  /* 0x0000000600067310 */ /* 0x000ea20000201800 */
[----:B0-----:R-:W-:Y:S05]  /*18c0*/  BRA `(.L_x_4881) ;  /* 0x0000000800dc7947 */ /* 0x001fea0003800000 */
.L_x_4886:
[----:B------:R0:W5:Y:S01]  /*18d0*/  LDG.E.64 R4, desc[UR36][R2.64] ;  /* 0x0000002402047981 */ /* 0x000162000c1e1b00 */
[----:B------:R-:W-:Y:S01]  /*18e0*/  CS2R R6, SRZ ;  /* 0x0000000000067805 */ /* 0x000fe2000001ff00 */
[----:B------:R-:W-:Y:S06]  /*18f0*/  BRA `(.L_x_4881) ;  /* 0x0000000800d07947 */ /* 0x000fec0003800000 */
.L_x_4876:
        /* <DEDUP_REMOVED lines=9> */
[----:B------:R-:W-:Y:S01]  /*1990*/  CS2R R6, SRZ ;  /* 0x0000000000067805 */ /* 0x000fe2000001ff00 */
[----:B------:R-:W-:Y:S01]  /*19a0*/  IMAD.MOV.U32 R4, RZ, RZ, RZ ;  /* 0x000000ffff047224 */ /* 0x000fe200078e00ff */
[----:B--2---:R-:W-:-:S04]  /*19b0*/  ISETP.NE.AND P0, PT, R2, RZ, PT ;  /* 0x000000ff0200720c */ /* 0x004fc80003f05270 */
[----:B------:R-:W-:Y:S01]  /*19c0*/  FSEL R5, RZ, 1.875, !P0 ;  /* 0x3ff00000ff057808 */ /* 0x000fe20004000000 */
[----:B------:R-:W-:Y:S08]  /*19d0*/  BRA `(.L_x_4881) ;  /* 0x0000000800987947 */ /* 0x000ff00003800000 */
.L_x_4890:
[----:B------:R0:W5:Y:S01]  /*19e0*/  LDG.E.128 R4, desc[UR36][R2.64] ;  /* 0x0000002402047981 */ /* 0x000162000c1e1d00 */
[----:B------:R-:W-:Y:S05]  /*19f0*/  BRA `(.L_x_4881) ;  /* 0x0000000800907947 */ /* 0x000fea0003800000 */
.L_x_4889:
        /* <DEDUP_REMOVED lines=21> */
[----:B------:R-:W-:Y:S02]  /*1b50*/  LOP3.LUT R5, R6, 0x7f800000, R5, 0xf8, !PT ;  /* 0x7f80000006057812 */ /* 0x000fe400078ef805 */
[----:B------:R-:W-:Y:S02]  /*1b60*/  CS2R R6, SRZ ;  /* 0x0000000000067805 */ /* 0x000fe4000001ff00 */
[----:B------:R-:W-:-:S04]  /*1b70*/  SEL R5, R5, RZ, P0 ;  /* 0x000000ff05057207 */ /* 0x000fc80000000000 */
[----:B------:R-:W-:-:S05]  /*1b80*/  LOP3.LUT R5, R5, 0x80000000, R0, 0xf8, !PT ;  /* 0x8000000005057812 */ /* 0x000fca00078ef800 */
[----:B------:R-:W-:-:S06]  /*1b90*/  FMUL.FTZ R5, R5, 1 ;  /* 0x3f80000005057820 */ /* 0x000fcc0000410000 */
[----:B------:R-:W0:Y:S01]  /*1ba0*/  F2F.F64.F32 R4, R5 ;  /* 0x0000000500047310 */ /* 0x000e220000201800 */
[----:B------:R-:W-:Y:S05]  /*1bb0*/  BRA `(.L_x_4881) ;  /* 0x0000000800207947 */ /* 0x000fea0003800000 */
.L_x_4892:
[----:B------:R-:W2:Y:S01]  /*1bc0*/  LDG.E.U8 R2, desc[UR36][R2.64] ;  /* 0x0000002402027981 */ /* 0x000ea2000c1e1100 */
[----:B------:R-:W-:Y:S01]  /*1bd0*/  CS2R R6, SRZ ;  /* 0x0000000000067805 */ /* 0x000fe2000001ff00 */
        /* <DEDUP_REMOVED lines=13> */
.L_x_4891:
[----:B------:R-:W2:Y:S01]  /*1cb0*/  LDG.E.U16 R0, desc[UR36][R2.64] ;  /* 0x0000002402007981 */ /* 0x000ea2000c1e1500 */
[----:B------:R-:W-:Y:S01]  /*1cc0*/  CS2R R6, SRZ ;  /* 0x0000000000067805 */ /* 0x000fe2000001ff00 */
[----:B--2---:R-:W-:-:S04]  /*1cd0*/  IMAD.U32 R0, R0, 0x10000, RZ ;  /* 0x0001000000007824 */ /* 0x004fc800078e00ff */
[----:B------:R-:W-:-:S04]  /*1ce0*/  FMUL.FTZ R0, R0, 1 ;  /* 0x3f80000000007820 */ /* 0x000fc80000410000 */
[----:B------:R0:W1:Y:S01]  /*1cf0*/  F2F.F64.F32 R4, R0 ;  /* 0x0000000000047310 */ /* 0x0000620000201800 */
[----:B------:R-:W-:Y:S05]  /*1d00*/  BRA `(.L_x_4881) ;  /* 0x0000000400cc7947 */ /* 0x000fea0003800000 */
.L_x_4888:
        /* <DEDUP_REMOVED lines=9> */
[----:B------:R-:W-:Y:S01]  /*1da0*/  CS2R R6, SRZ ;  /* 0x0000000000067805 */ /* 0x000fe2000001ff00 */
[----:B--2---:R0:W1:Y:S01]  /*1db0*/  I2F.F64.U16 R4, R2 ;  /* 0x0000000200047312 */ /* 0x0040620000101800 */
[----:B------:R-:W-:Y:S05]  /*1dc0*/  BRA `(.L_x_4881) ;  /* 0x00000004009c7947 */ /* 0x000fea0003800000 */
.L_x_4895:
[----:B------:R-:W2:Y:S01]  /*1dd0*/  LDG.E.U8 R3, desc[UR36][R2.64] ;  /* 0x0000002402037981 */ /* 0x000ea2000c1e1100 */
[----:B------:R-:W-:Y:S02]  /*1de0*/  CS2R R6, SRZ ;  /* 0x0000000000067805 */ /* 0x000fe4000001ff00 */
        /* <DEDUP_REMOVED lines=20> */
.L_x_4897:
[----:B------:R-:W-:Y:S05]  /*1f30*/  BSYNC.RECONVERGENT B0 ;  /* 0x0000000000007941 */ /* 0x000fea0003800200 */
.L_x_4896:
[----:B------:R-:W-:Y:S01]  /*1f40*/  IMAD.SHL.U32 R0, R0, 0x100000, RZ ;  /* 0x0010000000007824 */ /* 0x000fe200078e00ff */
[----:B------:R-:W-:-:S04]  /*1f50*/  LEA R2, R2, 0x3b800000, 0x17 ;  /* 0x3b80000002027811 */ /* 0x000fc800078eb8ff */
[----:B------:R-:W-:-:S05]  /*1f60*/  LOP3.LUT R0, R2, R0, R9, 0xfe, !PT ;  /* 0x0000000002007212 */ /* 0x000fca00078efe09 */
[----:B------:R-:W-:-:S04]  /*1f70*/  FMUL.FTZ R0, R0, 1 ;  /* 0x3f80000000007820 */ /* 0x000fc80000410000 */
[----:B------:R0:W1:Y:S01]  /*1f80*/  F2F.F64.F32 R4, R0 ;  /* 0x0000000000047310 */ /* 0x0000620000201800 */
[----:B------:R-:W-:Y:S05]  /*1f90*/  BRA `(.L_x_4881) ;  /* 0x0000000400287947 */ /* 0x000fea0003800000 */
.L_x_4894:
        /* <DEDUP_REMOVED lines=22> */
.L_x_4899:
[----:B------:R-:W-:Y:S05]  /*2100*/  BSYNC.RECONVERGENT B0 ;  /* 0x0000000000007941 */ /* 0x000fea0003800200 */
.L_x_4898:
[----:B------:R-:W-:Y:S01]  /*2110*/  IMAD.SHL.U32 R0, R0, 0x200000, RZ ;  /* 0x0020000000007824 */ /* 0x000fe200078e00ff */
[----:B------:R-:W-:-:S04]  /*2120*/  LEA R2, R2, 0x37800000, 0x17 ;  /* 0x3780000002027811 */ /* 0x000fc800078eb8ff */
[----:B------:R-:W-:-:S05]  /*2130*/  LOP3.LUT R0, R2, R0, R9, 0xfe, !PT ;  /* 0x0000000002007212 */ /* 0x000fca00078efe09 */
[----:B------:R-:W-:-:S04]  /*2140*/  FMUL.FTZ R0, R0, 1 ;  /* 0x3f80000000007820 */ /* 0x000fc80000410000 */
[----:B------:R0:W1:Y:S01]  /*2150*/  F2F.F64.F32 R4, R0 ;  /* 0x0000000000047310 */ /* 0x0000620000201800 */
[----:B------:R-:W-:Y:S05]  /*2160*/  BRA `(.L_x_4881) ;  /* 0x0000000000b47947 */ /* 0x000fea0003800000 */
.L_x_4893:
[----:B------:R-:W-:-:S09]  /*2170*/  UISETP.NE.AND UP0, UPT, UR4, 0x1c, UPT ;  /* 0x0000001c0400788c */ /* 0x000fd2000bf05270 */
[----:B------:R-:W-:Y:S05]  /*2180*/  BRA.U !UP0, `(.L_x_4900) ;  /* 0x0000000108a07547 */ /* 0x000fea000b800000 */
[----:B------:R-:W-:-:S09]  /*2190*/  UISETP.NE.AND UP0, UPT, UR4, 0x1d, UPT ;  /* 0x0000001d0400788c */ /* 0x000fd2000bf05270 */
[----:B------:R-:W-:Y:S05]  /*21a0*/  BRA.U !UP0, `(.L_x_4901) ;  /* 0x0000000108887547 */ /* 0x000fea000b800000 */
[----:B------:R-:W-:-:S09]  /*21b0*/  UISETP.NE.AND UP0, UPT, UR4, 0x2c, UPT ;  /* 0x0000002c0400788c */ /* 0x000fd2000bf05270 */
[----:B------:R-:W-:Y:S05]  /*21c0*/  BRA.U !UP0, `(.L_x_4902) ;  /* 0x00000001084c7547 */ /* 0x000fea000b800000 */
.L_x_4880:
        /* <DEDUP_REMOVED lines=8> */
[----:B0-----:R-:W-:Y:S01]  /*2250*/  MOV R4, UR4 ;  /* 0x0000000400047c02 */ /* 0x001fe20008000f00 */
[----:B------:R-:W-:-:S02]  /*2260*/  IMAD.U32 R5, RZ, RZ, UR5 ;  /* 0x00000005ff057e24 */ /* 0x000fc4000f8e00ff */
[----:B---3--:R-:W-:Y:S02]  /*2270*/  IMAD.U32 R6, RZ, RZ, UR6 ;  /* 0x00000006ff067e24 */ /* 0x008fe4000f8e00ff */
[----:B------:R-:W-:Y:S02]  /*2280*/  IMAD.U32 R7, RZ, RZ, UR7 ;  /* 0x00000007ff077e24 */ /* 0x000fe4000f8e00ff */
[----:B----4-:R-:W-:Y:S01]  /*2290*/  IMAD.U32 R10, RZ, RZ, UR8 ;  /* 0x00000008ff0a7e24 */ /* 0x010fe2000f8e00ff */
[----:B-1----:R-:W-:-:S07]  /*22a0*/  MOV R11, UR9 ;  /* 0x00000009000b7c02 */ /* 0x002fce0008000f00 */
[----:B------:R-:W-:-:S07]  /*22b0*/  LEPC R20, `(.L_x_4903) ;  /* 0x000000001014794e */ /* 0x000fce0000000000 */
[----:B--2---:R-:W-:Y:S05]  /*22c0*/  CALL.ABS.NOINC R2 ;  /* 0x0000000002007343 */ /* 0x004fea0003c00000 */
.L_x_4903:
[----:B------:R-:W-:Y:S02]  /*22d0*/  CS2R R4, SRZ ;  /* 0x0000000000047805 */ /* 0x000fe4000001ff00 */
[----:B------:R-:W-:Y:S01]  /*22e0*/  CS2R R6, SRZ ;  /* 0x0000000000067805 */ /* 0x000fe2000001ff00 */
[----:B------:R-:W-:Y:S06]  /*22f0*/  BRA `(.L_x_4881) ;  /* 0x0000000000507947 */ /* 0x000fec0003800000 */
.L_x_4902:
[----:B------:R-:W2:Y:S01]  /*2300*/  LDG.E.U8 R0, desc[UR36][R2.64] ;  /* 0x0000002402007981 */ /* 0x000ea2000c1e1100 */
[----:B------:R-:W-:Y:S01]  /*2310*/  HFMA2 R5, -RZ, RZ, 0.5, 0 ;  /* 0x38000000ff057431 */ /* 0x000fe200000001ff */
[----:B------:R-:W-:Y:S01]  /*2320*/  CS2R R6, SRZ ;  /* 0x0000000000067805 */ /* 0x000fe2000001ff00 */
        /* <DEDUP_REMOVED lines=8> */
[----:B------:R2:W3:Y:S01]  /*23b0*/  @P0 F2F.F64.F32 R4, R0 ;  /* 0x0000000000040310 */ /* 0x0004e20000201800 */
[----:B------:R-:W-:Y:S05]  /*23c0*/  BRA `(.L_x_4881) ;  /* 0x00000000001c7947 */ /* 0x000fea0003800000 */
.L_x_4901:
[----:B------:R-:W2:Y:S01]  /*23d0*/  LDG.E.64 R4, desc[UR36][R2.64] ;  /* 0x0000002402047981 */ /* 0x000ea2000c1e1b00 */
[----:B------:R-:W-:Y:S01]  /*23e0*/  CS2R R6, SRZ ;  /* 0x0000000000067805 */ /* 0x000fe2000001ff00 */
[----:B--2---:R-:W4:Y:S01]  /*23f0*/  I2F.F64.U64 R4, R4 ;  /* 0x0000000400047312 */ /* 0x004f220000301800 */
[----:B------:R-:W-:Y:S05]  /*2400*/  BRA `(.L_x_4881) ;  /* 0x00000000000c7947 */ /* 0x000fea0003800000 */
.L_x_4900:
[----:B------:R-:W2:Y:S01]  /*2410*/  LDG.E R2, desc[UR36][R2.64] ;  /* 0x0000002402027981 */ /* 0x000ea2000c1e1900 */
[----:B------:R-:W-:Y:S01]  /*2420*/  CS2R R6, SRZ ;  /* 0x0000000000067805 */ /* 0x000fe2000001ff00 */
[----:B--2---:R0:W1:Y:S06]  /*2430*/  I2F.F64.U32 R4, R2 ;  /* 0x0000000200047312 */ /* 0x00406c0000201800 */
.L_x_4881:
[----:B------:R-:W-:Y:S05]  /*2440*/  BSYNC.RECONVERGENT B7 ;  /* 0x0000000000077941 */ /* 0x000fea0003800200 */
.L_x_4875:
[----:B01-345:R-:W-:Y:S01]  /*2450*/  DADD R10, R4, 1 ;  /* 0x3ff00000040a7429 */ /* 0x03bfe20000000000 */
[----:B------:R-:W-:Y:S01]  /*2460*/  IMAD.MOV.U32 R2, RZ, RZ, 0x1 ;  /* 0x00000001ff027424 */ /* 0x000fe200078e00ff */
[----:B--2---:R-:W-:Y:S01]  /*2470*/  DADD R28, -RZ, |R6| ;  /* 0x00000000ff1c7229 */ /* 0x004fe20000000506 */
[----:B------:R-:W-:Y:S05]  /*2480*/  BSSY.RECONVERGENT B1, `(.L_x_4904) ;  /* 0x000001a000017945 */ /* 0x000fea0003800200 */
[--C-:B------:R-:W-:Y:S02]  /*2490*/  DADD R30, -RZ, |R10|.reuse ;  /* 0x00000000ff1e7229 */ /* 0x100fe4000000050a */
[----:B------:R-:W-:-:S08]  /*24a0*/  DSETP.GT.AND P4, PT, |R6|, |R10|, PT ;  /* 0x4000000a0600722a */ /* 0x000fd00003f84200 */
[----:B------:R-:W-:Y:S02]  /*24b0*/  FSEL R33, R29, R31, P4 ;  /* 0x0000001f1d217208 */ /* 0x000fe40002000000 */
[----:B------:R-:W-:Y:S02]  /*24c0*/  FSEL R32, R28, R30, P4 ;  /* 0x0000001e1c207208 */ /* 0x000fe40002000000 */
[----:B------:R-:W0:Y:S01]  /*24d0*/  MUFU.RCP64H R3, R33 ;  /* 0x0000002100037308 */ /* 0x000e220000001800 */
[----:B------:R-:W-:Y:S02]  /*24e0*/  FSEL R15, R31, R29, P4 ;  /* 0x0000001d1f0f7208 */ /* 0x000fe40002000000 */
[----:B------:R-:W-:Y:S02]  /*24f0*/  FSEL R14, R30, R28, P4 ;  /* 0x0000001c1e0e7208 */ /* 0x000fe40002000000 */
[----:B------:R-:W-:Y:S01]  /*2500*/  FSETP.GEU.AND P1, PT, |R15|, 6.5827683646048100446e-37, PT ;  /* 0x036000000f00780b */ /* 0x000fe20003f2e200 */
[----:B0-----:R-:W-:-:S08]  /*2510*/  DFMA R8, -R32, R2, 1 ;  /* 0x3ff000002008742b */ /* 0x001fd00000000102 */
[----:B------:R-:W-:-:S08]  /*2520*/  DFMA R8, R8, R8, R8 ;  /* 0x000000080808722b */ /* 0x000fd00000000008 */
[----:B------:R-:W-:-:S08]  /*2530*/  DFMA R8, R2, R8, R2 ;  /* 0x000000080208722b */ /* 0x000fd00000000002 */
[----:B------:R-:W-:-:S08]  /*2540*/  DFMA R2, -R32, R8, 1 ;  /* 0x3ff000002002742b */ /* 0x000fd00000000108 */
[----:B------:R-:W-:-:S08]  /*2550*/  DFMA R2, R8, R2, R8 ;  /* 0x000000020802722b */ /* 0x000fd00000000008 */
[----:B------:R-:W-:-:S08]  /*2560*/  DMUL R8, R2, R14 ;  /* 0x0000000e02087228 */ /* 0x000fd00000000000 */
[----:B------:R-:W-:-:S08]  /*2570*/  DFMA R12, -R32, R8, R14 ;  /* 0x00000008200c722b */ /* 0x000fd0000000010e */
[----:B------:R-:W-:-:S10]  /*2580*/  DFMA R2, R2, R12, R8 ;  /* 0x0000000c0202722b */ /* 0x000fd40000000008 */
[----:B------:R-:W-:-:S05]  /*2590*/  FFMA R0, RZ, R33, R3 ;  /* 0x00000021ff007223 */ /* 0x000fca0000000003 */
[----:B------:R-:W-:-:S13]  /*25a0*/  FSETP.GT.AND P0, PT, |R0|, 1.469367938527859385e-39, PT ;  /* 0x001000000000780b */ /* 0x000fda0003f04200 */
[----:B------:R-:W-:Y:S05]  /*25b0*/  @P0 BRA P1, `(.L_x_4905) ;  /* 0x0000000000180947 */ /* 0x000fea0000800000 */
[----:B------:R-:W-:Y:S01]  /*25c0*/  MOV R12, R32 ;  /* 0x00000020000c7202 */ /* 0x000fe20000000f00 */
[----:B------:R-:W-:Y:S01]  /*25d0*/  IMAD.MOV.U32 R9, RZ, RZ, R33 ;  /* 0x000000ffff097224 */ /* 0x000fe200078e0021 */
[----:B------:R-:W-:-:S07]  /*25e0*/  MOV R0, 0x2600 ;  /* 0x0000260000007802 */ /* 0x000fce0000000f00 */
[----:B------:R-:W-:Y:S05]  /*25f0*/  CALL.REL.NOINC `($__internal_7_$__cuda_sm20_div_rn_f64_full) ;  /* 0x0000011c00107944 */ /* 0x000fea0003c00000 */
[----:B------:R-:W-:Y:S02]  /*2600*/  IMAD.MOV.U32 R2, RZ, RZ, R18 ;  /* 0x000000ffff027224 */ /* 0x000fe400078e0012 */
[----:B------:R-:W-:-:S07]  /*2610*/  IMAD.MOV.U32 R3, RZ, RZ, R19 ;  /* 0x000000ffff037224 */ /* 0x000fce00078e0013 */
.L_x_4905:
[----:B------:R-:W-:Y:S05]  /*2620*/  BSYNC.RECONVERGENT B1 ;  /* 0x0000000000017941 */ /* 0x000fea0003800200 */
.L_x_4904:
[----:B------:R-:W-:Y:S01]  /*2630*/  DMUL R20, R2, R2 ;  /* 0x0000000202147228 */ /* 0x000fe20000000000 */
[----:B------:R-:W-:Y:S01]  /*2640*/  IMAD.MOV.U32 R8, RZ, RZ, -0x2449a4b7 ;  /* 0xdbb65b49ff087424 */ /* 0x000fe200078e00ff */
[----:B------:R-:W-:Y:S01]  /*2650*/  MOV R9, 0x3f2d3b63 ;  /* 0x3f2d3b6300097802 */ /* 0x000fe20000000f00 */
[----:B------:R-:W-:Y:S01]  /*2660*/  UMOV UR4, 0x2a25ff7e ;  /* 0x2a25ff7e00047882 */ /* 0x000fe20000000000 */
[----:B------:R-:W-:Y:S01]  /*2670*/  UMOV UR5, 0x3ef53e1d ;  /* 0x3ef53e1d00057882 */ /* 0x000fe20000000000 */
[----:B------:R-:W-:Y:S01]  /*2680*/  DADD R14, -RZ, |R4| ;  /* 0x00000000ff0e7229 */ /* 0x000fe20000000504 */
[----:B------:R-:W-:Y:S02]  /*2690*/  IMAD.MOV.U32 R18, RZ, RZ, RZ ;  /* 0x000000ffff127224 */ /* 0x000fe400078e00ff */
[----:B------:R-:W-:Y:S01]  /*26a0*/  HFMA2 R26, -RZ, RZ, 0, 0 ;  /* 0x00000000ff1a7431 */ /* 0x000fe200000001ff */
[----:B------:R-:W-:Y:S01]  /*26b0*/  DFMA R8, R20, -UR4, R8 ;  /* 0x8000000414087c2b */ /* 0x000fe20008000008 */
[----:B------:R-:W-:Y:S01]  /*26c0*/  UMOV UR4, 0x8dde082e ;  /* 0x8dde082e00047882 */ /* 0x000fe20000000000 */
[----:B------:R-:W-:Y:S01]  /*26d0*/  UMOV UR5, 0x3f531278 ;  /* 0x3f53127800057882 */ /* 0x000fe20000000000 */
[----:B------:R-:W-:Y:S01]  /*26e0*/  DSETP.NEU.AND P2, PT, R32, RZ, PT ;  /* 0x000000ff2000722a */ /* 0x000fe20003f4d000 */
[----:B------:R-:W-:Y:S02]  /*26f0*/  BSSY.RECONVERGENT B1, `(.L_x_4906) ;  /* 0x000018f000017945 */ /* 0x000fe40003800200 */
[----:B------:R-:W-:-:S02]  /*2700*/  ISETP.GT.U32.AND P1, PT, R14, R28, PT ;  /* 0x0000001c0e00720c */ /* 0x000fc40003f24070 */
[C---:B------:R-:W-:Y:S01]  /*2710*/  DFMA R8, R20.reuse, R8, -UR4 ;  /* 0x8000000414087e2b */ /* 0x040fe20008000008 */
[----:B------:R-:W-:Y:S01]  /*2720*/  UMOV UR4, 0xc8249315 ;  /* 0xc824931500047882 */ /* 0x000fe20000000000 */
[----:B------:R-:W-:Y:S01]  /*2730*/  UMOV UR5, 0x3f6f9690 ;  /* 0x3f6f969000057882 */ /* 0x000fe20000000000 */
[----:B------:R-:W-:Y:S02]  /*2740*/  ISETP.LT.U32.AND P0, PT, R28, R14, PT ;  /* 0x0000000e1c00720c */ /* 0x000fe40003f01070 */
[----:B------:R-:W-:Y:S02]  /*2750*/  ISETP.GT.U32.AND.EX P1, PT, R15, R29, PT, P1 ;  /* 0x0000001d0f00720c */ /* 0x000fe40003f24110 */
[----:B------:R-:W-:Y:S01]  /*2760*/  ISETP.LT.U32.AND.EX P0, PT, R29, R15, PT, P0 ;  /* 0x0000000f1d00720c */ /* 0x000fe20003f01100 */
[----:B------:R-:W-:Y:S01]  /*2770*/  DFMA R8, R20, R8, UR4 ;  /* 0x0000000414087e2b */ /* 0x000fe20008000008 */
[----:B------:R-:W-:Y:S01]  /*2780*/  UMOV UR4, 0xabc7cf0d ;  /* 0xabc7cf0d00047882 */ /* 0x000fe20000000000 */
[----:B------:R-:W-:Y:S01]  /*2790*/  UMOV UR5, 0x3f82cf5a ;  /* 0x3f82cf5a00057882 */ /* 0x000fe20000000000 */
[----:B------:R-:W-:-:S02]  /*27a0*/  SEL R13, R15, R29, P1 ;  /* 0x0000001d0f0d7207 */ /* 0x000fc40000800000 */
[----:B------:R-:W-:Y:S02]  /*27b0*/  SEL R0, R28, R14, P0 ;  /* 0x0000000e1c007207 */ /* 0x000fe40000000000 */
[----:B------:R-:W-:Y:S01]  /*27c0*/  LOP3.LUT R38, R13, 0xffc00000, RZ, 0xc0, !PT ;  /* 0xffc000000d267812 */ /* 0x000fe200078ec0ff */
[C---:B------:R-:W-:Y:S01]  /*27d0*/  DFMA R8, R20.reuse, R8, -UR4 ;  /* 0x8000000414087e2b */ /* 0x040fe20008000008 */
[----:B------:R-:W-:Y:S01]  /*27e0*/  UMOV UR4, 0xb2a3bfde ;  /* 0xb2a3bfde00047882 */ /* 0x000fe20000000000 */
[----:B------:R-:W-:Y:S01]  /*27f0*/  UMOV UR5, 0x3f9162b0 ;  /* 0x3f9162b000057882 */ /* 0x000fe20000000000 */
[----:B------:R-:W-:Y:S01]  /*2800*/  SEL R12, R14, R28, P1 ;  /* 0x0000001c0e0c7207 */ /* 0x000fe20000800000 */
[----:B------:R-:W-:Y:S01]  /*2810*/  IMAD.MOV.U32 R14, RZ, RZ, R0 ;  /* 0x000000ffff0e7224 */ /* 0x000fe200078e0000 */
[----:B------:R-:W-:Y:S02]  /*2820*/  SEL R15, R29, R15, P0 ;  /* 0x0000000f1d0f7207 */ /* 0x000fe40000000000 */
[----:B------:R-:W-:Y:S01]  /*2830*/  LOP3.LUT R19, R38, 0x7fd00000, RZ, 0x3c, !PT ;  /* 0x7fd0000026137812 */ /* 0x000fe200078e3cff */
[----:B------:R-:W-:Y:S01]  /*2840*/  DFMA R8, R20, R8, UR4 ;  /* 0x0000000414087e2b */ /* 0x000fe20008000008 */
[----:B------:R-:W-:Y:S01]  /*2850*/  UMOV UR4, 0xfeb6fc6b ;  /* 0xfeb6fc6b00047882 */ /* 0x000fe20000000000 */
[----:B------:R-:W-:Y:S01]  /*2860*/  UMOV UR5, 0x3f9a7256 ;  /* 0x3f9a725600057882 */ /* 0x000fe20000000000 */
[----:B------:R-:W-:Y:S01]  /*2870*/  ISETP.GE.U32.AND P3, PT, R15, 0x7ff00000, PT ;  /* 0x7ff000000f00780c */ /* 0x000fe20003f66070 */
[----:B------:R-:W-:-:S02]  /*2880*/  DSETP.NEU.AND P5, PT, R14, RZ, PT ;  /* 0x000000ff0e00722a */ /* 0x000fc40003fad000 */
[----:B------:R-:W-:Y:S02]  /*2890*/  DMUL R22, R18, R14 ;  /* 0x0000000e12167228 */ /* 0x000fe40000000000 */
[----:B------:R-:W-:Y:S01]  /*28a0*/  DFMA R8, R20, R8, -UR4 ;  /* 0x8000000414087e2b */ /* 0x000fe20008000008 */
[----:B------:R-:W-:Y:S01]  /*28b0*/  UMOV UR4, 0xce4a489 ;  /* 0x0ce4a48900047882 */ /* 0x000fe20000000000 */
[----:B------:R-:W-:Y:S01]  /*28c0*/  UMOV UR5, 0x3fa17156 ;  /* 0x3fa1715600057882 */ /* 0x000fe20000000000 */
[----:B------:R-:W-:-:S03]  /*28d0*/  DMUL R24, R18, R12 ;  /* 0x0000000c12187228 */ /* 0x000fc60000000000 */
[----:B------:R-:W-:Y:S02]  /*28e0*/  DMUL R22, R22, R22 ;  /* 0x0000001616167228 */ /* 0x000fe40000000000 */
[----:B------:R-:W-:Y:S01]  /*28f0*/  DFMA R8, R20, R8, UR4 ;  /* 0x0000000414087e2b */ /* 0x000fe20008000008 */
[----:B------:R-:W-:Y:S01]  /*2900*/  UMOV UR4, 0x841450e4 ;  /* 0x841450e400047882 */ /* 0x000fe20000000000 */
[----:B------:R-:W-:-:S04]  /*2910*/  UMOV UR5, 0x3fa4f44d ;  /* 0x3fa4f44d00057882 */ /* 0x000fc80000000000 */
[----:B------:R-:W-:Y:S02]  /*2920*/  DFMA R24, R24, R24, R22 ;  /* 0x000000181818722b */ /* 0x000fe40000000016 */
[----:B------:R-:W-:Y:S01]  /*2930*/  DFMA R8, R20, R8, -UR4 ;  /* 0x8000000414087e2b */ /* 0x000fe20008000008 */
[----:B------:R-:W-:Y:S01]  /*2940*/  UMOV UR4, 0x3f36bb95 ;  /* 0x3f36bb9500047882 */ /* 0x000fe20000000000 */
[----:B------:R-:W-:-:S06]  /*2950*/  UMOV UR5, 0x3fa7ee3d ;  /* 0x3fa7ee3d00057882 */ /* 0x000fcc0000000000 */
[----:B------:R-:W-:Y:S01]  /*2960*/  DFMA R8, R20, R8, UR4 ;  /* 0x0000000414087e2b */ /* 0x000fe20008000008 */
[----:B------:R-:W-:Y:S01]  /*2970*/  UMOV UR4, 0xe04a9fd1 ;  /* 0xe04a9fd100047882 */ /* 0x000fe20000000000 */
[----:B------:R-:W-:Y:S01]  /*2980*/  UMOV UR5, 0x3faad32a ;  /* 0x3faad32a00057882 */ /* 0x000fe20000000000 */
[----:B------:R-:W-:-:S05]  /*2990*/  IMAD.MOV.U32 R22, RZ, RZ, R25 ;  /* 0x000000ffff167224 */ /* 0x000fca00078e0019 */
[----:B------:R-:W-:Y:S01]  /*29a0*/  DFMA R8, R20, R8, -UR4 ;  /* 0x8000000414087e2b */ /* 0x000fe20008000008 */
[----:B------:R-:W-:Y:S01]  /*29b0*/  UMOV UR4, 0x3d66954f ;  /* 0x3d66954f00047882 */ /* 0x000fe20000000000 */
[----:B------:R-:W-:-:S06]  /*29c0*/  UMOV UR5, 0x3fae1781 ;  /* 0x3fae178100057882 */ /* 0x000fcc0000000000 */
[----:B------:R-:W-:Y:S01]  /*29d0*/  DFMA R18, R20, R8, UR4 ;  /* 0x0000000414127e2b */ /* 0x000fe20008000008 */
[----:B------:R-:W-:Y:S01]  /*29e0*/  UMOV UR4, 0xca9a5bcd ;  /* 0xca9a5bcd00047882 */ /* 0x000fe20000000000 */
[----:B------:R-:W-:Y:S01]  /*29f0*/  IMAD.MOV.U32 R8, RZ, RZ, -0x1 ;  /* 0xffffffffff087424 */ /* 0x000fe200078e00ff */
[----:B------:R-:W-:Y:S01]  /*2a00*/  UMOV UR5, 0x3fb11089 ;  /* 0x3fb1108900057882 */ /* 0x000fe20000000000 */
[----:B------:R-:W-:-:S03]  /*2a10*/  IMAD.MOV.U32 R9, RZ, RZ, 0x7fefffff ;  /* 0x7fefffffff097424 */ /* 0x000fc600078e00ff */
[----:B------:R-:W-:Y:S01]  /*2a20*/  MOV R23, R8 ;  /* 0x0000000800177202 */ /* 0x000fe20000000f00 */
[----:B------:R-:W-:Y:S01]  /*2a30*/  DFMA R18, R20, R18, -UR4 ;  /* 0x8000000414127e2b */ /* 0x000fe20008000012 */
[----:B------:R-:W-:Y:S01]  /*2a40*/  IMAD.MOV.U32 R27, RZ, RZ, R9 ;  /* 0x000000ffff1b7224 */ /* 0x000fe200078e0009 */
[----:B------:R-:W-:Y:S01]  /*2a50*/  DSETP.MIN.AND P0, P1, R24, R8, PT ;  /* 0x000000081800722a */ /* 0x000fe20003900000 */
[----:B------:R-:W-:Y:S01]  /*2a60*/  UMOV UR4, 0x2db51738 ;  /* 0x2db5173800047882 */ /* 0x000fe20000000000 */
[----:B------:R-:W-:-:S04]  /*2a70*/  UMOV UR5, 0x3fb3b12b ;  /* 0x3fb3b12b00057882 */ /* 0x000fc80000000000 */
[----:B------:R-:W-:Y:S01]  /*2a80*/  DFMA R18, R20, R18, UR4 ;  /* 0x0000000414127e2b */ /* 0x000fe20008000012 */
[----:B------:R-:W-:Y:S01]  /*2a90*/  FSEL R35, R22, R27, P0 ;  /* 0x0000001b16237208 */ /* 0x000fe20000000000 */
[----:B------:R-:W-:Y:S01]  /*2aa0*/  IMAD.MOV.U32 R22, RZ, RZ, R24 ;  /* 0x000000ffff167224 */ /* 0x000fe200078e0018 */
[----:B------:R-:W-:Y:S01]  /*2ab0*/  UMOV UR4, 0x22f8dc5c ;  /* 0x22f8dc5c00047882 */ /* 0x000fe20000000000 */
[----:B------:R-:W-:-:S03]  /*2ac0*/  UMOV UR5, 0x3fb745d0 ;  /* 0x3fb745d000057882 */ /* 0x000fc60000000000 */
[----:B------:R-:W-:Y:S01]  /*2ad0*/  SEL R22, R22, R23, P0 ;  /* 0x0000001716167207 */ /* 0x000fe20000000000 */
[C---:B------:R-:W-:Y:S01]  /*2ae0*/  DFMA R18, R20.reuse, R18, -UR4 ;  /* 0x8000000414127e2b */ /* 0x040fe20008000012 */
[----:B------:R-:W-:Y:S01]  /*2af0*/  @P1 LOP3.LUT R35, R27, 0x80000, RZ, 0xfc, !PT ;  /* 0x000800001b231812 */ /* 0x000fe200078efcff */
[----:B------:R-:W-:Y:S01]  /*2b00*/  UMOV UR4, 0x9dfe927 ;  /* 0x09dfe92700047882 */ /* 0x000fe20000000000 */
[----:B------:R-:W-:Y:S01]  /*2b10*/  UMOV UR5, 0x3fbc71c7 ;  /* 0x3fbc71c700057882 */ /* 0x000fe20000000000 */
[----:B------:R-:W-:Y:S02]  /*2b20*/  ISETP.GE.AND P1, PT, R11, RZ, PT ;  /* 0x000000ff0b00720c */ /* 0x000fe40003f26270 */
[----:B------:R-:W-:Y:S02]  /*2b30*/  IMAD.MOV.U32 R23, RZ, RZ, R35 ;  /* 0x000000ffff177224 */ /* 0x000fe400078e0023 */
[----:B------:R-:W-:Y:S01]  /*2b40*/  DFMA R18, R20, R18, UR4 ;  /* 0x0000000414127e2b */ /* 0x000fe20008000012 */
[----:B------:R-:W-:Y:S01]  /*2b50*/  UMOV UR4, 0x91fa1744 ;  /* 0x91fa174400047882 */ /* 0x000fe20000000000 */
[----:B------:R-:W0:Y:S01]  /*2b60*/  MUFU.RSQ64H R27, R23 ;  /* 0x00000017001b7308 */ /* 0x000e220000001c00 */
[----:B------:R-:W-:Y:S01]  /*2b70*/  UMOV UR5, 0x3fc24924 ;  /* 0x3fc2492400057882 */ /* 0x000fe20000000000 */
[----:B------:R-:W-:-:S04]  /*2b80*/  @P4 PLOP3.LUT P0, PT, P1, PT, PT, 0x80, 0x8 ;  /* 0x000000000008481c */ /* 0x000fc80000f0f070 */
[----:B------:R-:W-:Y:S01]  /*2b90*/  DFMA R18, R20, R18, -UR4 ;  /* 0x8000000414127e2b */ /* 0x000fe20008000012 */
[----:B------:R-:W-:Y:S01]  /*2ba0*/  UMOV UR4, 0x999840d2 ;  /* 0x999840d200047882 */ /* 0x000fe20000000000 */
[----:B------:R-:W-:-:S06]  /*2bb0*/  UMOV UR5, 0x3fc99999 ;  /* 0x3fc9999900057882 */ /* 0x000fcc0000000000 */
[----:B------:R-:W-:Y:S01]  /*2bc0*/  DFMA R18, R20, R18, UR4 ;  /* 0x0000000414127e2b */ /* 0x000fe20008000012 */
[----:B------:R-:W-:Y:S01]  /*2bd0*/  UMOV UR4, 0x5555544c ;  /* 0x5555544c00047882 */ /* 0x000fe20000000000 */
[----:B------:R-:W-:Y:S01]  /*2be0*/  UMOV UR5, 0x3fd55555 ;  /* 0x3fd5555500057882 */ /* 0x000fe20000000000 */
[----:B0-----:R-:W-:-:S08]  /*2bf0*/  DMUL R34, R26, R26 ;  /* 0x0000001a1a227228 */ /* 0x001fd00000000000 */
[----:B------:R-:W-:Y:S02]  /*2c00*/  DFMA R34, R22, -R34, 1 ;  /* 0x3ff000001622742b */ /* 0x000fe40000000822 */
[----:B------:R-:W-:Y:S01]  /*2c10*/  DFMA R22, R20, R18, -UR4 ;  /* 0x8000000414167e2b */ /* 0x000fe20008000012 */
[----:B------:R-:W-:Y:S02]  /*2c20*/  IMAD.MOV.U32 R18, RZ, RZ, 0x0 ;  /* 0x00000000ff127424 */ /* 0x000fe400078e00ff */
[----:B------:R-:W-:-:S03]  /*2c30*/  IMAD.MOV.U32 R19, RZ, RZ, 0x3fd80000 ;  /* 0x3fd80000ff137424 */ /* 0x000fc600078e00ff */
[----:B------:R-:W-:Y:S02]  /*2c40*/  DMUL R36, R26, R34 ;  /* 0x000000221a247228 */ /* 0x000fe40000000000 */
[----:B------:R-:W-:Y:S02]  /*2c50*/  DMUL R22, R20, R22 ;  /* 0x0000001614167228 */ /* 0x000fe40000000000 */
[----:B------:R-:W-:-:S08]  /*2c60*/  DFMA R34, R34, R18, 0.5 ;  /* 0x3fe000002222742b */ /* 0x000fd00000000012 */
[----:B------:R-:W-:Y:S02]  /*2c70*/  DFMA R34, R36, R34, R26 ;  /* 0x000000222422722b */ /* 0x000fe4000000001a */
[----:B------:R-:W-:Y:S01]  /*2c80*/  DFMA R26, R22, R2, R2 ;  /* 0x00000002161a722b */ /* 0x000fe20000000002 */
[----:B------:R-:W-:Y:S01]  /*2c90*/  HFMA2 R2, -RZ, RZ, 0, 0 ;  /* 0x00000000ff027431 */ /* 0x000fe200000001ff */
[----:B------:R-:W-:Y:S01]  /*2ca0*/  LOP3.LUT R3, R38, 0x100000, RZ, 0xfc, !PT ;  /* 0x0010000026037812 */ /* 0x000fe200078efcff */
[----:B------:R-:W-:-:S03]  /*2cb0*/  @P4 IMAD.MOV.U32 R22, RZ, RZ, 0x54442d18 ;  /* 0x54442d18ff164424 */ /* 0x000fc600078e00ff */
[----:B------:R-:W-:Y:S01]  /*2cc0*/  DMUL R34, R24, R34 ;  /* 0x0000002218227228 */ /* 0x000fe20000000000 */
[----:B------:R-:W-:Y:S01]  /*2cd0*/  @P4 IMAD.MOV.U32 R23, RZ, RZ, 0x3ff921fb ;  /* 0x3ff921fbff174424 */ /* 0x000fe200078e00ff */
[----:B------:R-:W-:Y:S01]  /*2ce0*/  @P4 DADD R20, -RZ, -R26 ;  /* 0x00000000ff144229 */ /* 0x000fe2000000091a */
[----:B------:R-:W-:Y:S02]  /*2cf0*/  @!P4 IMAD.MOV.U32 R24, RZ, RZ, 0x54442d18 ;  /* 0x54442d18ff18c424 */ /* 0x000fe400078e00ff */
[----:B------:R-:W-:-:S03]  /*2d00*/  @!P4 IMAD.MOV.U32 R25, RZ, RZ, 0x400921fb ;  /* 0x400921fbff19c424 */ /* 0x000fc600078e00ff */
[----:B------:R-:W-:-:S04]  /*2d10*/  DMUL R34, R2, R34 ;  /* 0x0000002202227228 */ /* 0x000fc80000000000 */
[----:B------:R-:W-:Y:S02]  /*2d20*/  @P4 FSEL R2, R26, R20, !P0 ;  /* 0x000000141a024208 */ /* 0x000fe40004000000 */
[----:B------:R-:W-:Y:S01]  /*2d30*/  @P4 FSEL R3, R27, R21, !P0 ;  /* 0x000000151b034208 */ /* 0x000fe20004000000 */
[----:B------:R-:W-:Y:S01]  /*2d40*/  @!P4 DADD R20, -R26, R24 ;  /* 0x000000001a14c229 */ /* 0x000fe20000000118 */
[----:B------:R-:W-:Y:S01]  /*2d50*/  @!P4 PLOP3.LUT P0, PT, P1, PT, PT, 0x80, 0x8 ;  /* 0x000000000008c81c */ /* 0x000fe20000f0f070 */
[----:B------:R-:W-:Y:S01]  /*2d60*/  @P2 DSETP.NEU.AND P1, PT, |R10|, |R6|, PT ;  /* 0x400000060a00222a */ /* 0x000fe20003f2d200 */
[----:B------:R-:W-:Y:S02]  /*2d70*/  @!P3 FSEL R0, R12, R34, !P5 ;  /* 0x000000220c00b208 */ /* 0x000fe40006800000 */
[----:B------:R-:W-:Y:S01]  /*2d80*/  @P4 DADD R2, R2, R22 ;  /* 0x0000000002024229 */ /* 0x000fe20000000016 */
[----:B------:R-:W-:Y:S01]  /*2d90*/  @!P3 FSEL R15, R13, R35, !P5 ;  /* 0x000000230d0fb208 */ /* 0x000fe20006800000 */
[----:B------:R-:W-:Y:S01]  /*2da0*/  @P2 IMAD.MOV.U32 R23, RZ, RZ, 0x4002d97c ;  /* 0x4002d97cff172424 */ /* 0x000fe200078e00ff */
[----:B------:R-:W-:Y:S01]  /*2db0*/  MOV R14, R0 ;  /* 0x00000000000e7202 */ /* 0x000fe20000000f00 */
[----:B------:R-:W-:-:S02]  /*2dc0*/  DADD R12, |R10|, |R6| ;  /* 0x000000000a0c7229 */ /* 0x000fc40000000606 */
[----:B------:R-:W-:Y:S01]  /*2dd0*/  @!P4 FSEL R3, R21, R27, !P0 ;  /* 0x0000001b1503c208 */ /* 0x000fe20004000000 */
[----:B------:R-:W-:Y:S01]  /*2de0*/  @P2 IMAD.MOV.U32 R21, RZ, RZ, 0x7f3321d2 ;  /* 0x7f3321d2ff152424 */ /* 0x000fe200078e00ff */
[----:B------:R-:W-:Y:S02]  /*2df0*/  @!P4 FSEL R2, R20, R26, !P0 ;  /* 0x0000001a1402c208 */ /* 0x000fe40004000000 */
[----:B------:R-:W-:Y:S02]  /*2e00*/  @P2 FSEL R23, R23, 1.8213495016098022461, !P0 ;  /* 0x3fe921fb17172808 */ /* 0x000fe40004000000 */
[----:B------:R-:W-:Y:S02]  /*2e10*/  @P2 FSEL R21, R21, 3.37028055040000000000e+12, !P0 ;  /* 0x54442d1815152808 */ /* 0x000fe40004000000 */
[----:B------:R-:W-:Y:S02]  /*2e20*/  @P2 FSEL R3, R23, R3, !P1 ;  /* 0x0000000317032208 */ /* 0x000fe40004800000 */
[----:B------:R-:W-:Y:S01]  /*2e30*/  @P2 FSEL R2, R21, R2, !P1 ;  /* 0x0000000215022208 */ /* 0x000fe20004800000 */
[----:B------:R-:W-:Y:S01]  /*2e40*/  DSETP.GEU.AND P1, PT, R14, 0.5, PT ;  /* 0x3fe000000e00742a */ /* 0x000fe20003f2e000 */
[----:B------:R-:W-:Y:S01]  /*2e50*/  @!P2 FSEL R11, RZ, 2.1426990032196044922, P0 ;  /* 0x400921fbff0ba808 */ /* 0x000fe20000000000 */
[----:B------:R-:W-:Y:S01]  /*2e60*/  @P2 IMAD.MOV.U32 R11, RZ, RZ, R3 ;  /* 0x000000ffff0b2224 */ /* 0x000fe200078e0003 */
[----:B------:R-:W-:Y:S01]  /*2e70*/  @!P2 FSEL R10, RZ, 3.37028055040000000000e+12, P0 ;  /* 0x54442d18ff0aa808 */ /* 0x000fe20000000000 */
[----:B------:R-:W-:Y:S01]  /*2e80*/  DSETP.NAN.AND P0, PT, R12, R12, PT ;  /* 0x0000000c0c00722a */ /* 0x000fe20003f08000 */
[----:B------:R-:W-:-:S02]  /*2e90*/  @P2 IMAD.MOV.U32 R10, RZ, RZ, R2 ;  /* 0x000000ffff0a2224 */ /* 0x000fc400078e0002 */
[----:B------:R-:W-:-:S03]  /*2ea0*/  LOP3.LUT R3, R11, 0x80000000, R7, 0xb8, !PT ;  /* 0x800000000b037812 */ /* 0x000fc600078eb807 */
[----:B------:R-:W-:Y:S02]  /*2eb0*/  FSEL R10, R12, R10, P0 ;  /* 0x0000000a0c0a7208 */ /* 0x000fe40000000000 */
[----:B------:R-:W-:Y:S02]  /*2ec0*/  FSEL R11, R13, R3, P0 ;  /* 0x000000030d0b7208 */ /* 0x000fe40000000000 */
[----:B------:R-:W-:Y:S05]  /*2ed0*/  @P1 BRA `(.L_x_4907) ;  /* 0x00000008005c1947 */ /* 0x000fea0003800000 */
[----:B------:R-:W-:Y:S02]  /*2ee0*/  DMUL R2, R6, R6 ;  /* 0x0000000606027228 */ /* 0x000fe40000000000 */
[----:B------:R-:W-:-:S08]  /*2ef0*/  DADD R6, R4, 2 ;  /* 0x4000000004067429 */ /* 0x000fd00000000000 */
[----:B------:R-:W-:-:S08]  /*2f00*/  DFMA R6, R4, R6, R2 ;  /* 0x000000060406722b */ /* 0x000fd00000000002 */
[----:B------:R-:W-:-:S14]  /*2f10*/  DSETP.NEU.AND P0, PT, R6, RZ, PT ;  /* 0x000000ff0600722a */ /* 0x000fdc0003f0d000 */
[----:B------:R-:W-:Y:S05]  /*2f20*/  @!P0 BRA `(.L_x_4908) ;  /* 0x00000010002c8947 */ /* 0x000fea0003800000 */
[C---:B------:R-:W-:Y:S02]  /*2f30*/  FSETP.GEU.FTZ.AND P0, PT, R7.reuse, 1.7916666269302368164, PT ;  /* 0x3fe555550700780b */ /* 0x040fe40003f1e000 */
[----:B------:R-:W-:-:S04]  /*2f40*/  FSETP.GT.FTZ.AND P1, PT, R7, -1.6999999284744262695, PT ;  /* 0xbfd999990700780b */ /* 0x000fc80003f34000 */
[----:B------:R-:W-:-:S13]  /*2f50*/  PLOP3.LUT P0, PT, P0, P1, PT, 0xf2, 0x2f ;  /* 0x00000000002f781c */ /* 0x000fda0000703e72 */
[----:B------:R-:W-:Y:S05]  /*2f60*/  @P0 BRA `(.L_x_4909) ;  /* 0x0000000000dc0947 */ /* 0x000fea0003800000 */
[----:B------:R-:W-:Y:S01]  /*2f70*/  DADD R12, R6, 2 ;  /* 0x40000000060c7429 */ /* 0x000fe20000000000 */
[----:B------:R-:W-:Y:S01]  /*2f80*/  IMAD.MOV.U32 R2, RZ, RZ, 0x1 ;  /* 0x00000001ff027424 */ /* 0x000fe200078e00ff */
[----:B------:R-:W-:Y:S01]  /*2f90*/  FSETP.GEU.AND P1, PT, |R7|, 6.5827683646048100446e-37, PT ;  /* 0x036000000700780b */ /* 0x000fe20003f2e200 */
[----:B------:R-:W-:Y:S03]  /*2fa0*/  BSSY.RECONVERGENT B2, `(.L_x_4910) ;  /* 0x0000014000027945 */ /* 0x000fe60003800200 */
[----:B------:R-:W0:Y:S02]  /*2fb0*/  MUFU.RCP64H R3, R13 ;  /* 0x0000000d00037308 */ /* 0x000e240000001800 */
        /* <DEDUP_REMOVED lines=11> */
[----:B------:R-:W-:Y:S01]  /*3070*/  IMAD.MOV.U32 R9, RZ, RZ, R13 ;  /* 0x000000ffff097224 */ /* 0x000fe200078e000d */
[----:B------:R-:W-:Y:S01]  /*3080*/  MOV R14, R6 ;  /* 0x00000006000e7202 */ /* 0x000fe20000000f00 */
[----:B------:R-:W-:Y:S01]  /*3090*/  IMAD.MOV.U32 R15, RZ, RZ, R7 ;  /* 0x000000ffff0f7224 */ /* 0x000fe200078e0007 */
[----:B------:R-:W-:-:S07]  /*30a0*/  MOV R0, 0x30c0 ;  /* 0x000030c000007802 */ /* 0x000fce0000000f00 */
[----:B------:R-:W-:Y:S05]  /*30b0*/  CALL.REL.NOINC `($__internal_7_$__cuda_sm20_div_rn_f64_full) ;  /* 0x0000011000607944 */ /* 0x000fea0003c00000 */
[----:B------:R-:W-:Y:S02]  /*30c0*/  IMAD.MOV.U32 R2, RZ, RZ, R18 ;  /* 0x000000ffff027224 */ /* 0x000fe400078e0012 */
[----:B------:R-:W-:-:S07]  /*30d0*/  IMAD.MOV.U32 R3, RZ, RZ, R19 ;  /* 0x000000ffff037224 */ /* 0x000fce00078e0013 */
.L_x_4911:
[----:B------:R-:W-:Y:S05]  /*30e0*/  BSYNC.RECONVERGENT B2 ;  /* 0x0000000000027941 */ /* 0x000fea0003800200 */
.L_x_4910:
[----:B------:R-:W-:Y:S01]  /*30f0*/  DMUL R2, R6, -R2 ;  /* 0x8000000206027228 */ /* 0x000fe20000000000 */
[----:B------:R-:W-:Y:S01]  /*3100*/  IMAD.MOV.U32 R12, RZ, RZ, -0x314d23bc ;  /* 0xceb2dc44ff0c7424 */ /* 0x000fe200078e00ff */
[----:B------:R-:W-:Y:S01]  /*3110*/  MOV R13, 0x3ed087ff ;  /* 0x3ed087ff000d7802 */ /* 0x000fe20000000f00 */
[----:B------:R-:W-:Y:S01]  /*3120*/  UMOV UR4, 0x2fbe14b5 ;  /* 0x2fbe14b500047882 */ /* 0x000fe20000000000 */
[----:B------:R-:W-:-:S04]  /*3130*/  UMOV UR5, 0x3eb372fb ;  /* 0x3eb372fb00057882 */ /* 0x000fc80000000000 */
[----:B------:R-:W-:-:S08]  /*3140*/  DADD R4, R6, R2 ;  /* 0x0000000006047229 */ /* 0x000fd00000000002 */
        /* <DEDUP_REMOVED lines=19> */
[----:B------:R-:W-:-:S08]  /*3280*/  DFMA R12, R8, R12, UR4 ;  /* 0x00000004080c7e2b */ /* 0x000fd0000800000c */
[----:B------:R-:W-:-:S08]  /*3290*/  DMUL R12, R8, R12 ;  /* 0x0000000c080c7228 */ /* 0x000fd00000000000 */
[----:B------:R-:W-:-:S08]  /*32a0*/  DFMA R12, R4, R12, R2 ;  /* 0x0000000c040c722b */ /* 0x000fd00000000002 */
[----:B------:R-:W-:-:S08]  /*32b0*/  DADD R12, R6, R12 ;  /* 0x00000000060c7229 */ /* 0x000fd0000000000c */
[----:B------:R-:W-:Y:S01]  /*32c0*/  DMUL R4, R12, 0.5 ;  /* 0x3fe000000c047828 */ /* 0x000fe20000000000 */
[----:B------:R-:W-:Y:S10]  /*32d0*/  BRA `(.L_x_4908) ;  /* 0x0000000c00407947 */ /* 0x000ff40003800000 */
.L_x_4909:
[----:B------:R-:W-:Y:S01]  /*32e0*/  DADD R6, R6, 1 ;  /* 0x3ff0000006067429 */ /* 0x000fe20000000000 */
[----:B------:R-:W-:-:S09]  /*32f0*/  IMAD.MOV.U32 R19, RZ, RZ, -0x3ff ;  /* 0xfffffc01ff137424 */ /* 0x000fd200078e00ff */
[----:B------:R-:W-:Y:S01]  /*3300*/  ISETP.GT.AND P0, PT, R7, 0xfffff, PT ;  /* 0x000fffff0700780c */ /* 0x000fe20003f04270 */
[----:B------:R-:W-:Y:S02]  /*3310*/  IMAD.MOV.U32 R2, RZ, RZ, R6 ;  /* 0x000000ffff027224 */ /* 0x000fe400078e0006 */
[--C-:B------:R-:W-:Y:S02]  /*3320*/  IMAD.MOV.U32 R3, RZ, RZ, R7.reuse ;  /* 0x000000ffff037224 */ /* 0x100fe400078e0007 */
[----:B------:R-:W-:-:S08]  /*3330*/  IMAD.MOV.U32 R0, RZ, RZ, R7 ;  /* 0x000000ffff007224 */ /* 0x000fd000078e0007 */
[----:B------:R-:W-:Y:S01]  /*3340*/  @!P0 DMUL R2, R2, 1.80143985094819840000e+16 ;  /* 0x4350000002028828 */ /* 0x000fe20000000000 */
[----:B------:R-:W-:-:S09]  /*3350*/  @!P0 IMAD.MOV.U32 R19, RZ, RZ, -0x435 ;  /* 0xfffffbcbff138424 */ /* 0x000fd200078e00ff */
[----:B------:R-:W-:Y:S02]  /*3360*/  @!P0 IMAD.MOV.U32 R0, RZ, RZ, R3 ;  /* 0x000000ffff008224 */ /* 0x000fe400078e0003 */
[----:B------:R-:W-:-:S03]  /*3370*/  @!P0 IMAD.MOV.U32 R6, RZ, RZ, R2 ;  /* 0x000000ffff068224 */ /* 0x000fc600078e0002 */
[----:B------:R-:W-:-:S04]  /*3380*/  IADD3 R4, PT, PT, R0, -0x1, RZ ;  /* 0xffffffff00047810 */ /* 0x000fc80007ffe0ff */
[----:B------:R-:W-:-:S13]  /*3390*/  ISETP.GT.U32.AND P1, PT, R4, 0x7feffffe, PT ;  /* 0x7feffffe0400780c */ /* 0x000fda0003f24070 */
[----:B------:R-:W-:Y:S05]  /*33a0*/  @P1 BRA `(.L_x_4912) ;  /* 0x0000000400081947 */ /* 0x000fea0003800000 */
[----:B------:R-:W-:Y:S01]  /*33b0*/  LOP3.LUT R2, R0, 0xfffff, RZ, 0xc0, !PT ;  /* 0x000fffff00027812 */ /* 0x000fe200078ec0ff */
[----:B------:R-:W-:Y:S01]  /*33c0*/  IMAD.MOV.U32 R14, RZ, RZ, -0x748574fc ;  /* 0x8b7a8b04ff0e7424 */ /* 0x000fe200078e00ff */
[----:B------:R-:W-:Y:S01]  /*33d0*/  UMOV UR4, 0x3ae80f1e ;  /* 0x3ae80f1e00047882 */ /* 0x000fe20000000000 */
[----:B------:R-:W-:Y:S01]  /*33e0*/  IMAD.MOV.U32 R15, RZ, RZ, 0x3ed0ee25 ;  /* 0x3ed0ee25ff0f7424 */ /* 0x000fe200078e00ff */
[----:B------:R-:W-:Y:S01]  /*33f0*/  LOP3.LUT R3, R2, 0x3ff00000, RZ, 0xfc, !PT ;  /* 0x3ff0000002037812 */ /* 0x000fe200078efcff */
[----:B------:R-:W-:Y:S01]  /*3400*/  IMAD.MOV.U32 R2, RZ, RZ, R6 ;  /* 0x000000ffff027224 */ /* 0x000fe200078e0006 */
[----:B------:R-:W-:Y:S01]  /*3410*/  UMOV UR5, 0x3eb1380b ;  /* 0x3eb1380b00057882 */ /* 0x000fe20000000000 */
[----:B------:R-:W-:Y:S01]  /*3420*/  IMAD.MOV.U32 R6, RZ, RZ, RZ ;  /* 0x000000ffff067224 */ /* 0x000fe200078e00ff */
[----:B------:R-:W-:Y:S01]  /*3430*/  ISETP.GE.U32.AND P0, PT, R3, 0x3ff6a09f, PT ;  /* 0x3ff6a09f0300780c */ /* 0x000fe20003f06070 */
[----:B------:R-:W-:Y:S01]  /*3440*/  UMOV UR6, 0x80000000 ;  /* 0x8000000000067882 */ /* 0x000fe20000000000 */
[----:B------:R-:W-:Y:S01]  /*3450*/  LEA.HI R19, R0, R19, RZ, 0xc ;  /* 0x0000001300137211 */ /* 0x000fe200078f60ff */
[----:B------:R-:W-:-:S10]  /*3460*/  UMOV UR7, 0x43300000 ;  /* 0x4330000000077882 */ /* 0x000fd40000000000 */
[----:B------:R-:W-:Y:S02]  /*3470*/  @P0 IADD3 R5, PT, PT, R3, -0x100000, RZ ;  /* 0xfff0000003050810 */ /* 0x000fe40007ffe0ff */
[----:B------:R-:W-:-:S03]  /*3480*/  @P0 IADD3 R19, PT, PT, R19, 0x1, RZ ;  /* 0x0000000113130810 */ /* 0x000fc60007ffe0ff */
[----:B------:R-:W-:Y:S01]  /*3490*/  @P0 IMAD.MOV.U32 R3, RZ, RZ, R5 ;  /* 0x000000ffff030224 */ /* 0x000fe200078e0005 */
[----:B------:R-:W-:Y:S01]  /*34a0*/  LOP3.LUT R18, R19, 0x80000000, RZ, 0x3c, !PT ;  /* 0x8000000013127812 */ /* 0x000fe200078e3cff */
[----:B------:R-:W-:-:S04]  /*34b0*/  IMAD.MOV.U32 R19, RZ, RZ, 0x43300000 ;  /* 0x43300000ff137424 */ /* 0x000fc800078e00ff */
        /* <DEDUP_REMOVED lines=46> */
[----:B------:R-:W-:-:S08]  /*37a0*/  DADD R4, R2, R4 ;  /* 0x0000000002047229 */ /* 0x000fd00000000004 */
[----:B------:R-:W-:Y:S01]  /*37b0*/  DMUL R4, R4, 0.5 ;  /* 0x3fe0000004047828 */ /* 0x000fe20000000000 */
[----:B------:R-:W-:Y:S10]  /*37c0*/  BRA `(.L_x_4908) ;  /* 0x0000000800047947 */ /* 0x000ff40003800000 */
.L_x_4912:
[----:B------:R-:W-:Y:S01]  /*37d0*/  IMAD.MOV.U32 R4, RZ, RZ, 0x0 ;  /* 0x00000000ff047424 */ /* 0x000fe200078e00ff */
[----:B------:R-:W-:Y:S01]  /*37e0*/  LOP3.LUT P0, RZ, R3, 0x7fffffff, RZ, 0xc0, !PT ;  /* 0x7fffffff03ff7812 */ /* 0x000fe2000780c0ff */
[----:B------:R-:W-:-:S06]  /*37f0*/  IMAD.MOV.U32 R5, RZ, RZ, 0x7ff00000 ;  /* 0x7ff00000ff057424 */ /* 0x000fcc00078e00ff */
[----:B------:R-:W-:-:S10]  /*3800*/  DFMA R4, R2, R4, +INF ;  /* 0x7ff000000204742b */ /* 0x000fd40000000004 */
[----:B------:R-:W-:Y:S02]  /*3810*/  FSEL R4, R4, RZ, P0 ;  /* 0x000000ff04047208 */ /* 0x000fe40000000000 */
[----:B------:R-:W-:-:S06]  /*3820*/  FSEL R5, R5, -QNAN , P0 ;  /* 0xfff0000005057808 */ /* 0x000fcc0000000000 */
[----:B------:R-:W-:Y:S01]  /*3830*/  DMUL R4, R4, 0.5 ;  /* 0x3fe0000004047828 */ /* 0x000fe20000000000 */
[----:B------:R-:W-:Y:S10]  /*3840*/  BRA `(.L_x_4908) ;  /* 0x0000000400e47947 */ /* 0x000ff40003800000 */
.L_x_4907:
[----:B------:R-:W-:Y:S02]  /*3850*/  ISETP.GT.U32.AND P1, PT, R30, R28, PT ;  /* 0x0000001c1e00720c */ /* 0x000fe40003f24070 */
[----:B------:R-:W-:Y:S02]  /*3860*/  ISETP.LT.U32.AND P0, PT, R28, R30, PT ;  /* 0x0000001e1c00720c */ /* 0x000fe40003f01070 */
[----:B------:R-:W-:Y:S02]  /*3870*/  ISETP.GT.U32.AND.EX P1, PT, R31, R29, PT, P1 ;  /* 0x0000001d1f00720c */ /* 0x000fe40003f24110 */
[----:B------:R-:W-:Y:S02]  /*3880*/  ISETP.LT.U32.AND.EX P0, PT, R29, R31, PT, P0 ;  /* 0x0000001f1d00720c */ /* 0x000fe40003f01100 */
[----:B------:R-:W-:Y:S02]  /*3890*/  SEL R15, R31, R29, P1 ;  /* 0x0000001d1f0f7207 */ /* 0x000fe40000800000 */
[----:B------:R-:W-:-:S02]  /*38a0*/  SEL R20, R29, R31, P0 ;  /* 0x0000001f1d147207 */ /* 0x000fc40000000000 */
[----:B------:R-:W-:Y:S02]  /*38b0*/  LOP3.LUT R0, R15, 0xffc00000, RZ, 0xc0, !PT ;  /* 0xffc000000f007812 */ /* 0x000fe400078ec0ff */
[----:B------:R-:W-:Y:S01]  /*38c0*/  SEL R12, R28, R30, P0 ;  /* 0x0000001e1c0c7207 */ /* 0x000fe20000000000 */
[----:B------:R-:W-:Y:S01]  /*38d0*/  IMAD.MOV.U32 R13, RZ, RZ, R20 ;  /* 0x000000ffff0d7224 */ /* 0x000fe200078e0014 */
[----:B------:R-:W-:Y:S02]  /*38e0*/  LOP3.LUT R3, R0, 0x7fd00000, RZ, 0x3c, !PT ;  /* 0x7fd0000000037812 */ /* 0x000fe400078e3cff */
[----:B------:R-:W-:Y:S02]  /*38f0*/  MOV R2, RZ ;  /* 0x000000ff00027202 */ /* 0x000fe40000000f00 */
[----:B------:R-:W-:Y:S02]  /*3900*/  SEL R14, R30, R28, P1 ;  /* 0x0000001c1e0e7207 */ /* 0x000fe40000800000 */
[----:B------:R-:W-:-:S02]  /*3910*/  MOV R6, RZ ;  /* 0x000000ff00067202 */ /* 0x000fc40000000f00 */
[C---:B------:R-:W-:Y:S02]  /*3920*/  DMUL R4, R2.reuse, R12 ;  /* 0x0000000c02047228 */ /* 0x040fe40000000000 */
[----:B------:R-:W-:-:S06]  /*3930*/  DMUL R2, R2, R14 ;  /* 0x0000000e02027228 */ /* 0x000fcc0000000000 */
[----:B------:R-:W-:-:S08]  /*3940*/  DMUL R4, R4, R4 ;  /* 0x0000000404047228 */ /* 0x000fd00000000000 */
[----:B------:R-:W-:Y:S01]  /*3950*/  DFMA R4, R2, R2, R4 ;  /* 0x000000020204722b */ /* 0x000fe20000000004 */
[----:B------:R-:W-:-:S07]  /*3960*/  IMAD.MOV.U32 R3, RZ, RZ, R9 ;  /* 0x000000ffff037224 */ /* 0x000fce00078e0009 */
[----:B------:R-:W-:Y:S02]  /*3970*/  DSETP.MIN.AND P0, P1, R4, R8, PT ;  /* 0x000000080400722a */ /* 0x000fe40003900000 */
[----:B------:R-:W-:-:S05]  /*3980*/  IMAD.MOV.U32 R2, RZ, RZ, R5 ;  /* 0x000000ffff027224 */ /* 0x000fca00078e0005 */
[----:B------:R-:W-:Y:S01]  /*3990*/  FSEL R7, R2, R3, P0 ;  /* 0x0000000302077208 */ /* 0x000fe20000000000 */
[----:B------:R-:W-:-:S05]  /*39a0*/  IMAD.MOV.U32 R2, RZ, RZ, R4 ;  /* 0x000000ffff027224 */ /* 0x000fca00078e0004 */
[----:B------:R-:W-:Y:S01]  /*39b0*/  SEL R2, R2, R8, P0 ;  /* 0x0000000802027207 */ /* 0x000fe20000000000 */
[----:B------:R-:W-:Y:S01]  /*39c0*/  DSETP.NEU.AND P0, PT, R12, RZ, PT ;  /* 0x000000ff0c00722a */ /* 0x000fe20003f0d000 */
[----:B------:R-:W-:Y:S02]  /*39d0*/  @P1 LOP3.LUT R7, R3, 0x80000, RZ, 0xfc, !PT ;  /* 0x0008000003071812 */ /* 0x000fe400078efcff */
[----:B------:R-:W-:-:S03]  /*39e0*/  ISETP.GE.U32.AND P1, PT, R20, 0x7ff00000, PT ;  /* 0x7ff000001400780c */ /* 0x000fc60003f26070 */
[----:B------:R-:W-:-:S04]  /*39f0*/  IMAD.MOV.U32 R3, RZ, RZ, R7 ;  /* 0x000000ffff037224 */ /* 0x000fc800078e0007 */
[----:B------:R-:W0:Y:S02]  /*3a00*/  MUFU.RSQ64H R7, R3 ;  /* 0x0000000300077308 */ /* 0x000e240000001c00 */
[----:B0-----:R-:W-:-:S08]  /*3a10*/  DMUL R8, R6, R6 ;  /* 0x0000000606087228 */ /* 0x001fd00000000000 */
[----:B------:R-:W-:-:S08]  /*3a20*/  DFMA R8, R2, -R8, 1 ;  /* 0x3ff000000208742b */ /* 0x000fd00000000808 */
[----:B------:R-:W-:Y:S02]  /*3a30*/  DFMA R18, R8, R18, 0.5 ;  /* 0x3fe000000812742b */ /* 0x000fe40000000012 */
[----:B------:R-:W-:-:S08]  /*3a40*/  DMUL R8, R6, R8 ;  /* 0x0000000806087228 */ /* 0x000fd00000000000 */
[----:B------:R-:W-:Y:S01]  /*3a50*/  DFMA R8, R18, R8, R6 ;  /* 0x000000081208722b */ /* 0x000fe20000000006 */
[----:B------:R-:W-:-:S07]  /*3a60*/  IMAD.MOV.U32 R19, RZ, RZ, -0x3ff ;  /* 0xfffffc01ff137424 */ /* 0x000fce00078e00ff */
[----:B------:R-:W-:Y:S01]  /*3a70*/  DMUL R8, R4, R8 ;  /* 0x0000000804087228 */ /* 0x000fe20000000000 */
[----:B------:R-:W-:Y:S01]  /*3a80*/  LOP3.LUT R5, R0, 0x100000, RZ, 0xfc, !PT ;  /* 0x0010000000057812 */ /* 0x000fe200078efcff */
[----:B------:R-:W-:-:S06]  /*3a90*/  IMAD.MOV.U32 R4, RZ, RZ, RZ ;  /* 0x000000ffff047224 */ /* 0x000fcc00078e00ff */
[----:B------:R-:W-:-:S10]  /*3aa0*/  DMUL R8, R8, R4 ;  /* 0x0000000408087228 */ /* 0x000fd40000000000 */
[----:B------:R-:W-:Y:S02]  /*3ab0*/  @!P1 FSEL R20, R15, R9, !P0 ;  /* 0x000000090f149208 */ /* 0x000fe40004000000 */
[----:B------:R-:W-:Y:S02]  /*3ac0*/  @!P1 FSEL R12, R14, R8, !P0 ;  /* 0x000000080e0c9208 */ /* 0x000fe40004000000 */
[----:B------:R-:W-:Y:S01]  /*3ad0*/  ISETP.GT.AND P2, PT, R20, 0xfffff, PT ;  /* 0x000fffff1400780c */ /* 0x000fe20003f44270 */
[----:B------:R-:W-:Y:S02]  /*3ae0*/  IMAD.MOV.U32 R3, RZ, RZ, R20 ;  /* 0x000000ffff037224 */ /* 0x000fe400078e0014 */
[----:B------:R-:W-:-:S10]  /*3af0*/  IMAD.MOV.U32 R2, RZ, RZ, R12 ;  /* 0x000000ffff027224 */ /* 0x000fd400078e000c */
        /* <DEDUP_REMOVED lines=72> */
.L_x_4913:
[----:B------:R-:W-:Y:S01]  /*3f80*/  IMAD.MOV.U32 R4, RZ, RZ, 0x0 ;  /* 0x00000000ff047424 */ /* 0x000fe200078e00ff */
[----:B------:R-:W-:Y:S01]  /*3f90*/  LOP3.LUT P0, RZ, R3, 0x7fffffff, RZ, 0xc0, !PT ;  /* 0x7fffffff03ff7812 */ /* 0x000fe2000780c0ff */
[----:B------:R-:W-:-:S06]  /*3fa0*/  IMAD.MOV.U32 R5, RZ, RZ, 0x7ff00000 ;  /* 0x7ff00000ff057424 */ /* 0x000fcc00078e00ff */
[----:B------:R-:W-:-:S10]  /*3fb0*/  DFMA R4, R2, R4, +INF ;  /* 0x7ff000000204742b */ /* 0x000fd40000000004 */
[----:B------:R-:W-:Y:S02]  /*3fc0*/  FSEL R4, R4, RZ, P0 ;  /* 0x000000ff04047208 */ /* 0x000fe40000000000 */
[----:B------:R-:W-:-:S07]  /*3fd0*/  FSEL R5, R5, -QNAN , P0 ;  /* 0xfff0000005057808 */ /* 0x000fce0000000000 */
.L_x_4908:
[----:B------:R-:W-:Y:S05]  /*3fe0*/  BSYNC.RECONVERGENT B1 ;  /* 0x0000000000017941 */ /* 0x000fea0003800200 */
.L_x_4906:
        /* <DEDUP_REMOVED lines=17> */
.L_x_4917:
[----:B------:R-:W0:Y:S02]  /*4100*/  F2I.S64.F64.TRUNC R4, R4 ;  /* 0x0000000400047311 */ /* 0x000e24000030d900 */
[----:B0-----:R-:W-:-:S05]  /*4110*/  MOV R7, R4 ;  /* 0x0000000400077202 */ /* 0x001fca0000000f00 */
[----:B------:R3:W-:Y:S01]  /*4120*/  STG.E.U8 desc[UR36][R2.64], R7 ;  /* 0x0000000702007986 */ /* 0x0007e2000c101124 */
[----:B------:R-:W-:Y:S05]  /*4130*/  BRA `(.L_x_4919) ;  /* 0x0000000c00fc7947 */ /* 0x000fea0003800000 */
.L_x_4916:
        /* <DEDUP_REMOVED lines=9> */
.L_x_4921:
[----:B------:R-:W0:Y:S02]  /*41d0*/  F2I.F64.TRUNC R5, R4 ;  /* 0x0000000400057311 */ /* 0x000e24000030d100 */
[----:B0-----:R1:W-:Y:S01]  /*41e0*/  STG.E desc[UR36][R2.64], R5 ;  /* 0x0000000502007986 */ /* 0x0013e2000c101924 */
[----:B------:R-:W-:Y:S05]  /*41f0*/  BRA `(.L_x_4919) ;  /* 0x0000000c00cc7947 */ /* 0x000fea0003800000 */
.L_x_4920:
[----:B------:R-:W0:Y:S02]  /*4200*/  F2I.F64.TRUNC R5, R4 ;  /* 0x0000000400057311 */ /* 0x000e24000030d100 */
[----:B0-----:R2:W-:Y:S01]  /*4210*/  STG.E.U16 desc[UR36][R2.64], R5 ;  /* 0x0000000502007986 */ /* 0x0015e2000c101524 */
[----:B------:R-:W-:Y:S05]  /*4220*/  BRA `(.L_x_4919) ;  /* 0x0000000c00c07947 */ /* 0x000fea0003800000 */
.L_x_4915:
        /* <DEDUP_REMOVED lines=13> */
.L_x_4923:
        /* <DEDUP_REMOVED lines=8> */
.L_x_4922:
        /* <DEDUP_REMOVED lines=9> */
[----:B------:R-:W-:Y:S02]  /*4410*/  DSETP.GEU.AND P1, PT, |R4|, UR4, PT ;  /* 0x0000000404007e2a */ /* 0x000fe4000bf2e200 */
[----:B------:R-:W-:-:S05]  /*4420*/  DSETP.GEU.AND P0, PT, |R10|, UR4, PT ;  /* 0x000000040a007e2a */ /* 0x000fca000bf0e200 */
[----:B------:R-:W1:Y:S07]  /*4430*/  F2F.F32.F64 R7, R10 ;  /* 0x0000000a00077310 */ /* 0x000e6e0000301000 */
[----:B0-----:R-:W-:Y:S02]  /*4440*/  @!P1 FMUL R6, R6, 1.175494350822287508e-38 ;  /* 0x0080000006069820 */ /* 0x001fe40000400000 */
[----:B-1----:R-:W-:-:S05]  /*4450*/  @!P0 FMUL R7, R7, 1.175494350822287508e-38 ;  /* 0x0080000007078820 */ /* 0x002fca0000400000 */
[----:B------:R0:W-:Y:S01]  /*4460*/  STG.E.64 desc[UR36][R2.64], R6 ;  /* 0x0000000602007986 */ /* 0x0001e2000c101b24 */
[----:B------:R-:W-:Y:S05]  /*4470*/  BRA `(.L_x_4919) ;  /* 0x0000000c002c7947 */ /* 0x000fea0003800000 */
.L_x_4925:
        /* <DEDUP_REMOVED lines=8> */
[----:B------:R-:W-:-:S05]  /*4500*/  F2FP.F16.F32.PACK_AB R7, R0, R7 ;  /* 0x000000070007723e */ /* 0x000fca00000000ff */
[----:B------:R0:W-:Y:S01]  /*4510*/  STG.E desc[UR36][R2.64], R7 ;  /* 0x0000000702007986 */ /* 0x0001e2000c101924 */
[----:B------:R-:W-:Y:S05]  /*4520*/  BRA `(.L_x_4919) ;  /* 0x0000000c00007947 */ /* 0x000fea0003800000 */
.L_x_4924:
[----:B------:R0:W-:Y:S01]  /*4530*/  STG.E.64 desc[UR36][R2.64], R4 ;  /* 0x0000000402007986 */ /* 0x0001e2000c101b24 */
[----:B------:R-:W-:Y:S05]  /*4540*/  BRA `(.L_x_4919) ;  /* 0x0000000800f87947 */ /* 0x000fea0003800000 */
.L_x_4914:
        /* <DEDUP_REMOVED lines=9> */
[----:B------:R-:W-:-:S06]  /*45e0*/  DSETP.NEU.OR P0, PT, R4, RZ, P0 ;  /* 0x000000ff0400722a */ /* 0x000fcc000070d400 */
[----:B------:R-:W-:-:S05]  /*45f0*/  SEL R5, RZ, 0x1, !P0 ;  /* 0x00000001ff057807 */ /* 0x000fca0004000000 */
[----:B------:R0:W-:Y:S01]  /*4600*/  STG.E.U8 desc[UR36][R2.64], R5 ;  /* 0x0000000502007986 */ /* 0x0001e2000c101124 */
[----:B------:R-:W-:Y:S05]  /*4610*/  BRA `(.L_x_4919) ;  /* 0x0000000800c47947 */ /* 0x000fea0003800000 */
.L_x_4928:
[----:B------:R-:W-:Y:S02]  /*4620*/  IMAD.MOV.U32 R8, RZ, RZ, R4 ;  /* 0x000000ffff087224 */ /* 0x000fe400078e0004 */
[----:B------:R-:W-:-:S05]  /*4630*/  IMAD.MOV.U32 R9, RZ, RZ, R5 ;  /* 0x000000ffff097224 */ /* 0x000fca00078e0005 */
[----:B------:R0:W-:Y:S01]  /*4640*/  STG.E.128 desc[UR36][R2.64], R8 ;  /* 0x0000000802007986 */ /* 0x0001e2000c101d24 */
[----:B------:R-:W-:Y:S05]  /*4650*/  BRA `(.L_x_4919) ;  /* 0x0000000800b47947 */ /* 0x000fea0003800000 */
.L_x_4927:
        /* <DEDUP_REMOVED lines=23> */
.L_x_4932:
[----:B------:R-:W-:Y:S05]  /*47d0*/  BSYNC.RECONVERGENT B0 ;  /* 0x0000000000007941 */ /* 0x000fea0003800200 */
.L_x_4931:
[----:B------:R-:W-:-:S05]  /*47e0*/  LOP3.LUT R7, R0, 0x80, R7, 0xf8, !PT ;  /* 0x0000008000077812 */ /* 0x000fca00078ef807 */
[----:B------:R0:W-:Y:S01]  /*47f0*/  STG.E.U8 desc[UR36][R2.64], R7 ;  /* 0x0000000702007986 */ /* 0x0001e2000c101124 */
[----:B------:R-:W-:Y:S05]  /*4800*/  BRA `(.L_x_4919) ;  /* 0x0000000800487947 */ /* 0x000fea0003800000 */
.L_x_4930:
        /* <DEDUP_REMOVED lines=19> */
.L_x_4934:
[----:B------:R-:W-:Y:S05]  /*4940*/  BSYNC.RECONVERGENT B0 ;  /* 0x0000000000007941 */ /* 0x000fea0003800200 */
.L_x_4933:
[----:B------:R-:W-:-:S05]  /*4950*/  LOP3.LUT R7, R0, 0x80, R7, 0xf8, !PT ;  /* 0x0000008000077812 */ /* 0x000fca00078ef807 */
[----:B------:R0:W-:Y:S01]  /*4960*/  STG.E.U8 desc[UR36][R2.64], R7 ;  /* 0x0000000702007986 */ /* 0x0001e2000c101124 */
[----:B------:R-:W-:Y:S05]  /*4970*/  BRA `(.L_x_4919) ;  /* 0x0000000400ec7947 */ /* 0x000fea0003800000 */
.L_x_4929:
        /* <DEDUP_REMOVED lines=8> */
.L_x_4926:
        /* <DEDUP_REMOVED lines=11> */
.L_x_4937:
        /* <DEDUP_REMOVED lines=17> */
.L_x_4940:
[----:B------:R-:W-:-:S04]  /*4bc0*/  SHF.R.U32.HI R0, RZ, 0x14, R7 ;  /* 0x00000014ff007819 */ /* 0x000fc80000011607 */
[----:B------:R-:W-:-:S04]  /*4bd0*/  LOP3.LUT R0, R0, 0x1, RZ, 0xc0, !PT ;  /* 0x0000000100007812 */ /* 0x000fc800078ec0ff */
[----:B------:R-:W-:-:S04]  /*4be0*/  IADD3 R0, PT, PT, R7, 0x487ffff, R0 ;  /* 0x0487ffff07007810 */ /* 0x000fc80007ffe000 */
[----:B------:R-:W-:-:S04]  /*4bf0*/  SHF.R.U32.HI R0, RZ, 0x14, R0 ;  /* 0x00000014ff007819 */ /* 0x000fc80000011600 */
[----:B------:R-:W-:-:S07]  /*4c00*/  LOP3.LUT R4, R0, 0xff, RZ, 0xc0, !PT ;  /* 0x000000ff00047812 */ /* 0x000fce00078ec0ff */
.L_x_4941:
[----:B------:R-:W-:-:S04]  /*4c10*/  SHF.R.U32.HI R5, RZ, 0x18, R7 ;  /* 0x00000018ff057819 */ /* 0x000fc80000011607 */
[----:B------:R-:W-:-:S04]  /*4c20*/  LOP3.LUT R4, R4, 0x80, R5, 0xf8, !PT ;  /* 0x0000008004047812 */ /* 0x000fc800078ef805 */
[----:B------:R-:W-:-:S07]  /*4c30*/  PRMT R0, R4, 0x7610, R0 ;  /* 0x0000761004007816 */ /* 0x000fce0000000000 */
.L_x_4939:
[----:B------:R-:W-:Y:S05]  /*4c40*/  BSYNC.RECONVERGENT B0 ;  /* 0x0000000000007941 */ /* 0x000fea0003800200 */
.L_x_4938:
[----:B------:R0:W-:Y:S01]  /*4c50*/  STG.E.U8 desc[UR36][R2.64], R0 ;  /* 0x0000000002007986 */ /* 0x0001e2000c101124 */
[----:B------:R-:W-:Y:S05]  /*4c60*/  BRA `(.L_x_4919) ;  /* 0x0000000400307947 */ /* 0x000fea0003800000 */
.L_x_4936:
        /* <DEDUP_REMOVED lines=17> */
.L_x_4944:
[----:B------:R-:W-:-:S04]  /*4d80*/  SHF.R.U32.HI R0, RZ, 0x15, R7 ;  /* 0x00000015ff007819 */ /* 0x000fc80000011607 */
[----:B------:R-:W-:-:S04]  /*4d90*/  LOP3.LUT R0, R0, 0x1, RZ, 0xc0, !PT ;  /* 0x0000000100007812 */ /* 0x000fc800078ec0ff */
[----:B------:R-:W-:-:S04]  /*4da0*/  IADD3 R0, PT, PT, R7, 0x88fffff, R0 ;  /* 0x088fffff07007810 */ /* 0x000fc80007ffe000 */
[----:B------:R-:W-:-:S04]  /*4db0*/  SHF.R.U32.HI R0, RZ, 0x15, R0 ;  /* 0x00000015ff007819 */ /* 0x000fc80000011600 */
[----:B------:R-:W-:-:S07]  /*4dc0*/  LOP3.LUT R4, R0, 0xff, RZ, 0xc0, !PT ;  /* 0x000000ff00047812 */ /* 0x000fce00078ec0ff */
.L_x_4945:
[----:B------:R-:W-:-:S04]  /*4dd0*/  SHF.R.U32.HI R5, RZ, 0x18, R7 ;  /* 0x00000018ff057819 */ /* 0x000fc80000011607 */
[----:B------:R-:W-:-:S04]  /*4de0*/  LOP3.LUT R4, R4, 0x80, R5, 0xf8, !PT ;  /* 0x0000008004047812 */ /* 0x000fc800078ef805 */
[----:B------:R-:W-:-:S07]  /*4df0*/  PRMT R0, R4, 0x7610, R0 ;  /* 0x0000761004007816 */ /* 0x000fce0000000000 */
.L_x_4943:
[----:B------:R-:W-:Y:S05]  /*4e00*/  BSYNC.RECONVERGENT B0 ;  /* 0x0000000000007941 */ /* 0x000fea0003800200 */
.L_x_4942:
[----:B------:R0:W-:Y:S01]  /*4e10*/  STG.E.U8 desc[UR36][R2.64], R0 ;  /* 0x0000000002007986 */ /* 0x0001e2000c101124 */
[----:B------:R-:W-:Y:S05]  /*4e20*/  BRA `(.L_x_4919) ;  /* 0x0000000000c07947 */ /* 0x000fea0003800000 */
.L_x_4935:
[----:B------:R-:W-:-:S09]  /*4e30*/  UISETP.NE.AND UP0, UPT, UR4, 0x1c, UPT ;  /* 0x0000001c0400788c */ /* 0x000fd2000bf05270 */
[----:B------:R-:W-:Y:S05]  /*4e40*/  BRA.U !UP0, `(.L_x_4946) ;  /* 0x0000000108b07547 */ /* 0x000fea000b800000 */
[----:B------:R-:W-:-:S09]  /*4e50*/  UISETP.NE.AND UP0, UPT, UR4, 0x1d, UPT ;  /* 0x0000001d0400788c */ /* 0x000fd2000bf05270 */
[----:B------:R-:W-:Y:S05]  /*4e60*/  BRA.U !UP0, `(.L_x_4947) ;  /* 0x00000001089c7547 */ /* 0x000fea000b800000 */
[----:B------:R-:W-:-:S09]  /*4e70*/  UISETP.NE.AND UP0, UPT, UR4, 0x2c, UPT ;  /* 0x0000002c0400788c */ /* 0x000fd2000bf05270 */
[----:B------:R-:W-:Y:S05]  /*4e80*/  BRA.U !UP0, `(.L_x_4948) ;  /* 0x0000000108447547 */ /* 0x000fea000b800000 */
.L_x_4918:
        /* <DEDUP_REMOVED lines=9> */
[----:B------:R-:W-:-:S02]  /*4f20*/  IMAD.U32 R5, RZ, RZ, UR7 ;  /* 0x00000007ff057e24 */ /* 0x000fc4000f8e00ff */
[----:B---3--:R-:W-:Y:S01]  /*4f30*/  IMAD.U32 R6, RZ, RZ, UR8 ;  /* 0x00000008ff067e24 */ /* 0x008fe2000f8e00ff */
[----:B------:R-:W-:Y:S01]  /*4f40*/  MOV R7, UR9 ;  /* 0x0000000900077c02 */ /* 0x000fe20008000f00 */
[----:B----4-:R-:W-:Y:S02]  /*4f50*/  IMAD.U32 R10, RZ, RZ, UR4 ;  /* 0x00000004ff0a7e24 */ /* 0x010fe4000f8e00ff */
[----:B-1----:R-:W-:-:S07]  /*4f60*/  IMAD.U32 R11, RZ, RZ, UR5 ;  /* 0x00000005ff0b7e24 */ /* 0x002fce000f8e00ff */
[----:B------:R-:W-:-:S07]  /*4f70*/  LEPC R20, `(.L_x_4949) ;  /* 0x000000001014794e */ /* 0x000fce0000000000 */
[----:B--2---:R-:W-:Y:S05]  /*4f80*/  CALL.ABS.NOINC R2 ;  /* 0x0000000002007343 */ /* 0x004fea0003c00000 */
.L_x_4949:
[----:B------:R-:W-:Y:S05]  /*4f90*/  BRA `(.L_x_4919) ;  /* 0x0000000000647947 */ /* 0x000fea0003800000 */
.L_x_4948:
        /* <DEDUP_REMOVED lines=20> */
.L_x_4947:
[----:B------:R-:W0:Y:S02]  /*50e0*/  F2I.U64.F64.TRUNC R4, R4 ;  /* 0x0000000400047311 */ /* 0x000e24000030d800 */
[----:B0-----:R0:W-:Y:S01]  /*50f0*/  STG.E.64 desc[UR36][R2.64], R4 ;  /* 0x0000000402007986 */ /* 0x0011e2000c101b24 */
[----:B------:R-:W-:Y:S05]  /*5100*/  BRA `(.L_x_4919) ;  /* 0x0000000000087947 */ /* 0x000fea0003800000 */
.L_x_4946:
[----:B------:R-:W0:Y:S02]  /*5110*/  F2I.U32.F64.TRUNC R5, R4 ;  /* 0x0000000400057311 */ /* 0x000e24000030d000 */
[----:B0-----:R0:W-:Y:S02]  /*5120*/  STG.E desc[UR36][R2.64], R5 ;  /* 0x0000000502007986 */ /* 0x0011e4000c101924 */
.L_x_4919:
[----:B------:R-:W-:-:S07]  /*5130*/  IADD3 R17, PT, PT, R17, 0x80, RZ ;  /* 0x0000008011117810 */ /* 0x000fce0007ffe0ff */
.L_x_4873:
[----:B------:R-:W-:Y:S05]  /*5140*/  BSYNC.RECONVERGENT B6 ;  /* 0x0000000000067941 */ /* 0x000fea0003800200 */
.L_x_4872:
        /* <DEDUP_REMOVED lines=307> */
.L_x_4952:
[----:B------:R-:W1:Y:S01]  /*6480*/  LDCU.64 UR6, c[0x0][0x588] ;  /* 0x0000b100ff0677ac */ /* 0x000e620008000a00 */
[----:B------:R-:W-:Y:S01]  /*6490*/  BSSY.RECONVERGENT B7, `(.L_x_4953) ;  /* 0x0000104000077945 */ /* 0x000fe20003800200 */
        /* <DEDUP_REMOVED lines=17> */
.L_x_4957:
[----:B------:R-:W2:Y:S01]  /*65b0*/  LDG.E.U8 R2, desc[UR36][R2.64] ;  /* 0x0000002402027981 */ /* 0x000ea2000c1e1100 */
[----:B------:R-:W-:Y:S01]  /*65c0*/  CS2R R6, SRZ ;  /* 0x0000000000067805 */ /* 0x000fe2000001ff00 */
[----:B--2---:R2:W3:Y:S01]  /*65d0*/  I2F.F64.U16 R4, R2 ;  /* 0x0000000200047312 */ /* 0x0044e20000101800 */
[----:B------:R-:W-:Y:S05]  /*65e0*/  BRA `(.L_x_4959) ;  /* 0x0000000c00b87947 */ /* 0x000fea0003800000 */
.L_x_4956:
        /* <DEDUP_REMOVED lines=10> */
.L_x_4961:
[----:B------:R-:W2:Y:S01]  /*6690*/  LDG.E R2, desc[UR36][R2.64] ;  /* 0x0000002402027981 */ /* 0x000ea2000c1e1900 */
[----:B------:R-:W-:Y:S01]  /*66a0*/  CS2R R6, SRZ ;  /* 0x0000000000067805 */ /* 0x000fe2000001ff00 */
[----:B--2---:R0:W1:Y:S01]  /*66b0*/  I2F.F64 R4, R2 ;  /* 0x0000000200047312 */ /* 0x0040620000201c00 */
[----:B------:R-:W-:Y:S05]  /*66c0*/  BRA `(.L_x_4959) ;  /* 0x0000000c00807947 */ /* 0x000fea0003800000 */
.L_x_4960:
[----:B------:R-:W2:Y:S01]  /*66d0*/  LDG.E.U16 R2, desc[UR36][R2.64] ;  /* 0x0000002402027981 */ /* 0x000ea2000c1e1500 */
[----:B------:R-:W-:Y:S01]  /*66e0*/  CS2R R6, SRZ ;  /* 0x0000000000067805 */ /* 0x000fe2000001ff00 */
[----:B--2---:R4:W0:Y:S01]  /*66f0*/  I2F.F64.S16 R4, R2 ;  /* 0x0000000200047312 */ /* 0x0048220000101c00 */
[----:B------:R-:W-:Y:S05]  /*6700*/  BRA `(.L_x_4959) ;  /* 0x0000000c00707947 */ /* 0x000fea0003800000 */
.L_x_4955:
        /* <DEDUP_REMOVED lines=11> */
.L_x_4963:
[----:B------:R-:W2:Y:S01]  /*67c0*/  LDG.E.U16 R0, desc[UR36][R2.64] ;  /* 0x0000002402007981 */ /* 0x000ea2000c1e1500 */
[----:B------:R-:W-:Y:S01]  /*67d0*/  CS2R R6, SRZ ;  /* 0x0000000000067805 */ /* 0x000fe2000001ff00 */
[----:B--2---:R-:W-:-:S05]  /*67e0*/  HADD2.F32 R0, -RZ, R0.H0_H0 ;  /* 0x20000000ff007230 */ /* 0x004fca0000004100 */
[----:B------:R-:W-:-:S04]  /*67f0*/  FMUL.FTZ R0, R0, 1 ;  /* 0x3f80000000007820 */ /* 0x000fc80000410000 */
[----:B------:R0:W1:Y:S01]  /*6800*/  F2F.F64.F32 R4, R0 ;  /* 0x0000000000047310 */ /* 0x0000620000201800 */
[----:B------:R-:W-:Y:S05]  /*6810*/  BRA `(.L_x_4959) ;  /* 0x0000000c002c7947 */ /* 0x000fea0003800000 */
.L_x_4962:
        /* <DEDUP_REMOVED lines=12> */
.L_x_4965:
        /* <DEDUP_REMOVED lines=8> */
.L_x_4964:
[----:B------:R0:W5:Y:S01]  /*6960*/  LDG.E.64 R4, desc[UR36][R2.64] ;  /* 0x0000002402047981 */ /* 0x000162000c1e1b00 */
[----:B------:R-:W-:Y:S01]  /*6970*/  CS2R R6, SRZ ;  /* 0x0000000000067805 */ /* 0x000fe2000001ff00 */
[----:B------:R-:W-:Y:S06]  /*6980*/  BRA `(.L_x_4959) ;  /* 0x0000000800d07947 */ /* 0x000fec0003800000 */
.L_x_4954:
        /* <DEDUP_REMOVED lines=14> */
.L_x_4968:
[----:B------:R0:W5:Y:S01]  /*6a70*/  LDG.E.128 R4, desc[UR36][R2.64] ;  /* 0x0000002402047981 */ /* 0x000162000c1e1d00 */
[----:B------:R-:W-:Y:S05]  /*6a80*/  BRA `(.L_x_4959) ;  /* 0x0000000800907947 */ /* 0x000fea0003800000 */
.L_x_4967:
        /* <DEDUP_REMOVED lines=28> */
.L_x_4970:
[----:B------:R-:W2:Y:S01]  /*6c50*/  LDG.E.U8 R2, desc[UR36][R2.64] ;  /* 0x0000002402027981 */ /* 0x000ea2000c1e1100 */
[----:B------:R-:W-:Y:S01]  /*6c60*/  CS2R R6, SRZ ;  /* 0x0000000000067805 */ /* 0x000fe2000001ff00 */
        /* <DEDUP_REMOVED lines=13> */
.L_x_4969:
[----:B------:R-:W2:Y:S01]  /*6d40*/  LDG.E.U16 R0, desc[UR36][R2.64] ;  /* 0x0000002402007981 */ /* 0x000ea2000c1e1500 */
[----:B------:R-:W-:Y:S01]  /*6d50*/  CS2R R6, SRZ ;  /* 0x0000000000067805 */ /* 0x000fe2000001ff00 */
[----:B--2---:R-:W-:-:S04]  /*6d60*/  IMAD.U32 R0, R0, 0x10000, RZ ;  /* 0x0001000000007824 */ /* 0x004fc800078e00ff */
[----:B------:R-:W-:-:S04]  /*6d70*/  FMUL.FTZ R0, R0, 1 ;  /* 0x3f80000000007820 */ /* 0x000fc80000410000 */
[----:B------:R0:W1:Y:S01]  /*6d80*/  F2F.F64.F32 R4, R0 ;  /* 0x0000000000047310 */ /* 0x0000620000201800 */
[----:B------:R-:W-:Y:S05]  /*6d90*/  BRA `(.L_x_4959) ;  /* 0x0000000400cc7947 */ /* 0x000fea0003800000 */
.L_x_4966:
        /* <DEDUP_REMOVED lines=12> */
.L_x_4973:
        /* <DEDUP_REMOVED lines=22> */
.L_x_4975:
[----:B------:R-:W-:Y:S05]  /*6fc0*/  BSYNC.RECONVERGENT B0 ;  /* 0x0000000000007941 */ /* 0x000fea0003800200 */
.L_x_4974:
[----:B------:R-:W-:Y:S01]  /*6fd0*/  IMAD.SHL.U32 R0, R0, 0x100000, RZ ;  /* 0x0010000000007824 */ /* 0x000fe200078e00ff */
[----:B------:R-:W-:-:S04]  /*6fe0*/  LEA R2, R2, 0x3b800000, 0x17 ;  /* 0x3b80000002027811 */ /* 0x000fc800078eb8ff */
[----:B------:R-:W-:-:S05]  /*6ff0*/  LOP3.LUT R0, R2, R0, R9, 0xfe, !PT ;  /* 0x0000000002007212 */ /* 0x000fca00078efe09 */
[----:B------:R-:W-:-:S04]  /*7000*/  FMUL.FTZ R0, R0, 1 ;  /* 0x3f80000000007820 */ /* 0x000fc80000410000 */
[----:B------:R0:W1:Y:S01]  /*7010*/  F2F.F64.F32 R4, R0 ;  /* 0x0000000000047310 */ /* 0x0000620000201800 */
[----:B------:R-:W-:Y:S05]  /*7020*/  BRA `(.L_x_4959) ;  /* 0x0000000400287947 */ /* 0x000fea0003800000 */
.L_x_4972:
        /* <DEDUP_REMOVED lines=22> */
.L_x_4977:
[----:B------:R-:W-:Y:S05]  /*7190*/  BSYNC.RECONVERGENT B0 ;  /* 0x0000000000007941 */ /* 0x000fea0003800200 */
.L_x_4976:
[----:B------:R-:W-:Y:S01]  /*71a0*/  IMAD.SHL.U32 R0, R0, 0x200000, RZ ;  /* 0x0020000000007824 */ /* 0x000fe200078e00ff */
[----:B------:R-:W-:-:S04]  /*71b0*/  LEA R2, R2, 0x37800000, 0x17 ;  /* 0x3780000002027811 */ /* 0x000fc800078eb8ff */
[----:B------:R-:W-:-:S05]  /*71c0*/  LOP3.LUT R0, R2, R0, R9, 0xfe, !PT ;  /* 0x0000000002007212 */ /* 0x000fca00078efe09 */
[----:B------:R-:W-:-:S04]  /*71d0*/  FMUL.FTZ R0, R0, 1 ;  /* 0x3f80000000007820 */ /* 0x000fc80000410000 */
[----:B------:R0:W1:Y:S01]  /*71e0*/  F2F.F64.F32 R4, R0 ;  /* 0x0000000000047310 */ /* 0x0000620000201800 */
[----:B------:R-:W-:Y:S05]  /*71f0*/  BRA `(.L_x_4959) ;  /* 0x0000000000b47947 */ /* 0x000fea0003800000 */
.L_x_4971:
[----:B------:R-:W-:-:S09]  /*7200*/  UISETP.NE.AND UP0, UPT, UR4, 0x1c, UPT ;  /* 0x0000001c0400788c */ /* 0x000fd2000bf05270 */
[----:B------:R-:W-:Y:S05]  /*7210*/  BRA.U !UP0, `(.L_x_4978) ;  /* 0x0000000108a07547 */ /* 0x000fea000b800000 */
[----:B------:R-:W-:-:S09]  /*7220*/  UISETP.NE.AND UP0, UPT, UR4, 0x1d, UPT ;  /* 0x0000001d0400788c */ /* 0x000fd2000bf05270 */
[----:B------:R-:W-:Y:S05]  /*7230*/  BRA.U !UP0, `(.L_x_4979) ;  /* 0x0000000108887547 */ /* 0x000fea000b800000 */
[----:B------:R-:W-:-:S09]  /*7240*/  UISETP.NE.AND UP0, UPT, UR4, 0x2c, UPT ;  /* 0x0000002c0400788c */ /* 0x000fd2000bf05270 */
[----:B------:R-:W-:Y:S05]  /*7250*/  BRA.U UP0, `(.L_x_4958) ;  /* 0x0000000100347547 */ /* 0x000fea000b800000 */
[----:B------:R-:W2:Y:S01]  /*7260*/  LDG.E.U8 R0, desc[UR36][R2.64] ;  /* 0x0000002402007981 */ /* 0x000ea2000c1e1100 */
[----:B------:R-:W-:Y:S01]  /*7270*/  HFMA2 R4, -RZ, RZ, 0, 0 ;  /* 0x00000000ff047431 */ /* 0x000fe200000001ff */
        /* <DEDUP_REMOVED lines=11> */
.L_x_4958:
        /* <DEDUP_REMOVED lines=16> */
.L_x_4980:
[----:B------:R-:W-:Y:S02]  /*7430*/  CS2R R4, SRZ ;  /* 0x0000000000047805 */ /* 0x000fe4000001ff00 */
[----:B------:R-:W-:Y:S01]  /*7440*/  CS2R R6, SRZ ;  /* 0x0000000000067805 */ /* 0x000fe2000001ff00 */
[----:B------:R-:W-:Y:S06]  /*7450*/  BRA `(.L_x_4959) ;  /* 0x00000000001c7947 */ /* 0x000fec0003800000 */
.L_x_4979:
[----:B------:R-:W2:Y:S01]  /*7460*/  LDG.E.64 R4, desc[UR36][R2.64] ;  /* 0x0000002402047981 */ /* 0x000ea2000c1e1b00 */
[----:B------:R-:W-:Y:S01]  /*7470*/  CS2R R6, SRZ ;  /* 0x0000000000067805 */ /* 0x000fe2000001ff00 */
[----:B--2---:R-:W0:Y:S01]  /*7480*/  I2F.F64.U64 R4, R4 ;  /* 0x0000000400047312 */ /* 0x004e220000301800 */
[----:B------:R-:W-:Y:S05]  /*7490*/  BRA `(.L_x_4959) ;  /* 0x00000000000c7947 */ /* 0x000fea0003800000 */
.L_x_4978:
[----:B------:R-:W2:Y:S01]  /*74a0*/  LDG.E R2, desc[UR36][R2.64] ;  /* 0x0000002402027981 */ /* 0x000ea2000c1e1900 */
[----:B------:R-:W-:Y:S01]  /*74b0*/  CS2R R6, SRZ ;  /* 0x0000000000067805 */ /* 0x000fe2000001ff00 */
[----:B--2---:R0:W1:Y:S06]  /*74c0*/  I2F.F64.U32 R4, R2 ;  /* 0x0000000200047312 */ /* 0x00406c0000201800 */
.L_x_4959:
[----:B------:R-:W-:Y:S05]  /*74d0*/  BSYNC.RECONVERGENT B7 ;  /* 0x0000000000077941 */ /* 0x000fea0003800200 */
.L_x_4953:
[----:B01-3-5:R-:W-:Y:S01]  /*74e0*/  DADD R10, R4, 1 ;  /* 0x3ff00000040a7429 */ /* 0x02bfe20000000000 */
[----:B--2-4-:R-:W-:Y:S01]  /*74f0*/  IMAD.MOV.U32 R2, RZ, RZ, 0x1 ;  /* 0x00000001ff027424 */ /* 0x014fe200078e00ff */
[----:B------:R-:W-:Y:S01]  /*7500*/  DADD R28, -RZ, |R6| ;  /* 0x00000000ff1c7229 */ /* 0x000fe20000000506 */
        /* <DEDUP_REMOVED lines=26> */
.L_x_4982:
[----:B------:R-:W-:Y:S05]  /*76b0*/  BSYNC.RECONVERGENT B1 ;  /* 0x0000000000017941 */ /* 0x000fea0003800200 */
.L_x_4981:
[----:B------:R-:W-:Y:S01]  /*76c0*/  DMUL R8, R2, R2 ;  /* 0x0000000202087228 */ /* 0x000fe20000000000 */
[----:B------:R-:W-:Y:S01]  /*76d0*/  IMAD.MOV.U32 R12, RZ, RZ, -0x2449a4b7 ;  /* 0xdbb65b49ff0c7424 */ /* 0x000fe200078e00ff */
[----:B------:R-:W-:Y:S01]  /*76e0*/  MOV R13, 0x3f2d3b63 ;  /* 0x3f2d3b63000d7802 */ /* 0x000fe20000000f00 */
[----:B------:R-:W-:Y:S01]  /*76f0*/  UMOV UR4, 0x2a25ff7e ;  /* 0x2a25ff7e00047882 */ /* 0x000fe20000000000 */
[----:B------:R-:W-:Y:S01]  /*7700*/  UMOV UR5, 0x3ef53e1d ;  /* 0x3ef53e1d00057882 */ /* 0x000fe20000000000 */
[----:B------:R-:W-:Y:S01]  /*7710*/  ISETP.GE.AND P1, PT, R11, RZ, PT ;  /* 0x000000ff0b00720c */ /* 0x000fe20003f26270 */
[----:B------:R-:W-:Y:S01]  /*7720*/  @P4 IMAD.MOV.U32 R14, RZ, RZ, 0x54442d18 ;  /* 0x54442d18ff0e4424 */ /* 0x000fe200078e00ff */
[----:B------:R-:W-:Y:S01]  /*7730*/  BSSY.RECONVERGENT B0, `(.L_x_4983) ;  /* 0x000004f000007945 */ /* 0x000fe20003800200 */
[----:B------:R-:W-:Y:S01]  /*7740*/  DFMA R12, R8, -UR4, R12 ;  /* 0x80000004080c7c2b */ /* 0x000fe2000800000c */
[----:B------:R-:W-:Y:S01]  /*7750*/  UMOV UR4, 0x8dde082e ;  /* 0x8dde082e00047882 */ /* 0x000fe20000000000 */
[----:B------:R-:W-:Y:S01]  /*7760*/  UMOV UR5, 0x3f531278 ;  /* 0x3f53127800057882 */ /* 0x000fe20000000000 */
[----:B------:R-:W-:Y:S01]  /*7770*/  @!P4 PLOP3.LUT P0, PT, P1, PT, PT, 0x80, 0x8 ;  /* 0x000000000008c81c */ /* 0x000fe20000f0f070 */
[----:B------:R-:W-:-:S04]  /*7780*/  @P4 IMAD.MOV.U32 R15, RZ, RZ, 0x3ff921fb ;  /* 0x3ff921fbff0f4424 */ /* 0x000fc800078e00ff */
[----:B------:R-:W-:Y:S01]  /*7790*/  DFMA R12, R8, R12, -UR4 ;  /* 0x80000004080c7e2b */ /* 0x000fe2000800000c */
[----:B------:R-:W-:Y:S01]  /*77a0*/  UMOV UR4, 0xc8249315 ;  /* 0xc824931500047882 */ /* 0x000fe20000000000 */
[----:B------:R-:W-:-:S06]  /*77b0*/  UMOV UR5, 0x3f6f9690 ;  /* 0x3f6f969000057882 */ /* 0x000fcc0000000000 */
[----:B------:R-:W-:Y:S01]  /*77c0*/  DFMA R12, R8, R12, UR4 ;  /* 0x00000004080c7e2b */ /* 0x000fe2000800000c */
[----:B------:R-:W-:Y:S01]  /*77d0*/  UMOV UR4, 0xabc7cf0d ;  /* 0xabc7cf0d00047882 */ /* 0x000fe20000000000 */
[----:B------:R-:W-:-:S06]  /*77e0*/  UMOV UR5, 0x3f82cf5a ;  /* 0x3f82cf5a00057882 */ /* 0x000fcc0000000000 */
        /* <DEDUP_REMOVED lines=42> */
[----:B------:R-:W-:-:S08]  /*7a90*/  DFMA R12, R8, R12, -UR4 ;  /* 0x80000004080c7e2b */ /* 0x000fd0000800000c */
[----:B------:R-:W-:-:S08]  /*7aa0*/  DMUL R12, R8, R12 ;  /* 0x0000000c080c7228 */ /* 0x000fd00000000000 */
[----:B------:R-:W-:Y:S01]  /*7ab0*/  DFMA R12, R12, R2, R2 ;  /* 0x000000020c0c722b */ /* 0x000fe20000000002 */
[----:B------:R-:W-:Y:S02]  /*7ac0*/  @!P4 IMAD.MOV.U32 R2, RZ, RZ, 0x54442d18 ;  /* 0x54442d18ff02c424 */ /* 0x000fe400078e00ff */
[----:B------:R-:W-:-:S05]  /*7ad0*/  @!P4 IMAD.MOV.U32 R3, RZ, RZ, 0x400921fb ;  /* 0x400921fbff03c424 */ /* 0x000fca00078e00ff */
[----:B------:R-:W-:Y:S02]  /*7ae0*/  @P4 DADD R8, -RZ, -R12 ;  /* 0x00000000ff084229 */ /* 0x000fe4000000090c */
[----:B------:R-:W-:-:S10]  /*7af0*/  @!P4 DADD R2, -R12, R2 ;  /* 0x000000000c02c229 */ /* 0x000fd40000000102 */
[----:B------:R-:W-:Y:S02]  /*7b00*/  @!P4 FSEL R2, R2, R12, !P0 ;  /* 0x0000000c0202c208 */ /* 0x000fe40004000000 */
[----:B------:R-:W-:Y:S02]  /*7b10*/  @!P4 FSEL R3, R3, R13, !P0 ;  /* 0x0000000d0303c208 */ /* 0x000fe40004000000 */
[----:B------:R-:W-:Y:S01]  /*7b20*/  @P4 PLOP3.LUT P0, PT, P1, PT, PT, 0x80, 0x8 ;  /* 0x000000000008481c */ /* 0x000fe20000f0f070 */
[----:B------:R-:W-:-:S03]  /*7b30*/  DSETP.NEU.AND P1, PT, R32, RZ, PT ;  /* 0x000000ff2000722a */ /* 0x000fc60003f2d000 */
[----:B------:R-:W-:Y:S02]  /*7b40*/  @P4 FSEL R8, R12, R8, !P0 ;  /* 0x000000080c084208 */ /* 0x000fe40004000000 */
[----:B------:R-:W-:-:S06]  /*7b50*/  @P4 FSEL R9, R13, R9, !P0 ;  /* 0x000000090d094208 */ /* 0x000fcc0004000000 */
[----:B------:R-:W-:-:S03]  /*7b60*/  @P4 DADD R2, R8, R14 ;  /* 0x0000000008024229 */ /* 0x000fc6000000000e */
[----:B------:R-:W-:Y:S08]  /*7b70*/  @!P1 BRA `(.L_x_4984) ;  /* 0x0000000000209947 */ /* 0x000ff00003800000 */
[----:B------:R-:W-:Y:S01]  /*7b80*/  MOV R13, 0x7f3321d2 ;  /* 0x7f3321d2000d7802 */ /* 0x000fe20000000f00 */
[----:B------:R-:W-:Y:S01]  /*7b90*/  IMAD.MOV.U32 R9, RZ, RZ, 0x4002d97c ;  /* 0x4002d97cff097424 */ /* 0x000fe200078e00ff */
[----:B------:R-:W-:Y:S02]  /*7ba0*/  DSETP.NEU.AND P1, PT, |R10|, |R6|, PT ;  /* 0x400000060a00722a */ /* 0x000fe40003f2d200 */
[----:B------:R-:W-:Y:S02]  /*7bb0*/  FSEL R13, R13, 3.37028055040000000000e+12, !P0 ;  /* 0x54442d180d0d7808 */ /* 0x000fe40004000000 */
[----:B------:R-:W-:Y:S02]  /*7bc0*/  FSEL R9, R9, 1.8213495016098022461, !P0 ;  /* 0x3fe921fb09097808 */ /* 0x000fe40004000000 */
[----:B------:R-:W-:Y:S02]  /*7bd0*/  FSEL R12, R13, R2, !P1 ;  /* 0x000000020d0c7208 */ /* 0x000fe40004800000 */
[----:B------:R-:W-:Y:S01]  /*7be0*/  FSEL R13, R9, R3, !P1 ;  /* 0x00000003090d7208 */ /* 0x000fe20004800000 */
[----:B------:R-:W-:Y:S06]  /*7bf0*/  BRA `(.L_x_4985) ;  /* 0x0000000000087947 */ /* 0x000fec0003800000 */
.L_x_4984:
[----:B------:R-:W-:Y:S02]  /*7c00*/  FSEL R12, RZ, 3.37028055040000000000e+12, P0 ;  /* 0x54442d18ff0c7808 */ /* 0x000fe40000000000 */
[----:B------:R-:W-:-:S07]  /*7c10*/  FSEL R13, RZ, 2.1426990032196044922, P0 ;  /* 0x400921fbff0d7808 */ /* 0x000fce0000000000 */
.L_x_4985:
[----:B------:R-:W-:Y:S05]  /*7c20*/  BSYNC.RECONVERGENT B0 ;  /* 0x0000000000007941 */ /* 0x000fea0003800200 */
.L_x_4983:
[----:B------:R-:W-:Y:S01]  /*7c30*/  DADD R14, -RZ, |R4| ;  /* 0x00000000ff0e7229 */ /* 0x000fe20000000504 */
[----:B------:R-:W-:Y:S02]  /*7c40*/  IMAD.MOV.U32 R2, RZ, RZ, RZ ;  /* 0x000000ffff027224 */ /* 0x000fe400078e00ff */
[----:B------:R-:W-:Y:S01]  /*7c50*/  HFMA2 R20, -RZ, RZ, 0, 0 ;  /* 0x00000000ff147431 */ /* 0x000fe200000001ff */
[----:B------:R-:W-:Y:S01]  /*7c60*/  DADD R10, |R10|, |R6| ;  /* 0x000000000a0a7229 */ /* 0x000fe20000000606 */
[----:B------:R-:W-:Y:S01]  /*7c70*/  LOP3.LUT R13, R13, 0x80000000, R7, 0xb8, !PT ;  /* 0x800000000d0d7812 */ /* 0x000fe200078eb807 */
[----:B------:R-:W-:Y:S04]  /*7c80*/  BSSY.RECONVERGENT B1, `(.L_x_4986) ;  /* 0x000013d000017945 */ /* 0x000fe80003800200 */
[----:B------:R-:W-:-:S02]  /*7c90*/  ISETP.GT.U32.AND P1, PT, R14, R28, PT ;  /* 0x0000001c0e00720c */ /* 0x000fc40003f24070 */
[CC--:B------:R-:W-:Y:S02]  /*7ca0*/  ISETP.LT.U32.AND P0, PT, R28.reuse, R14.reuse, PT ;  /* 0x0000000e1c00720c */ /* 0x0c0fe40003f01070 */
[----:B------:R-:W-:Y:S02]  /*7cb0*/  ISETP.GT.U32.AND.EX P1, PT, R15, R29, PT, P1 ;  /* 0x0000001d0f00720c */ /* 0x000fe40003f24110 */
[----:B------:R-:W-:Y:S02]  /*7cc0*/  ISETP.LT.U32.AND.EX P0, PT, R29, R15, PT, P0 ;  /* 0x0000000f1d00720c */ /* 0x000fe40003f01100 */
[----:B------:R-:W-:Y:S02]  /*7cd0*/  SEL R33, R15, R29, P1 ;  /* 0x0000001d0f217207 */ /* 0x000fe40000800000 */
[----:B------:R-:W-:Y:S02]  /*7ce0*/  SEL R26, R28, R14, P0 ;  /* 0x0000000e1c1a7207 */ /* 0x000fe40000000000 */
[----:B------:R-:W-:-:S02]  /*7cf0*/  LOP3.LUT R0, R33, 0xffc00000, RZ, 0xc0, !PT ;  /* 0xffc0000021007812 */ /* 0x000fc400078ec0ff */
[----:B------:R-:W-:Y:S02]  /*7d00*/  SEL R27, R29, R15, P0 ;  /* 0x0000000f1d1b7207 */ /* 0x000fe40000000000 */
[----:B------:R-:W-:Y:S02]  /*7d10*/  LOP3.LUT R3, R0, 0x7fd00000, RZ, 0x3c, !PT ;  /* 0x7fd0000000037812 */ /* 0x000fe400078e3cff */
[----:B------:R-:W-:-:S04]  /*7d20*/  SEL R32, R14, R28, P1 ;  /* 0x0000001c0e207207 */ /* 0x000fc80000800000 */
[C---:B------:R-:W-:Y:S02]  /*7d30*/  DMUL R8, R2.reuse, R26 ;  /* 0x0000001a02087228 */ /* 0x040fe40000000000 */
[----:B------:R-:W-:-:S06]  /*7d40*/  DMUL R2, R2, R32 ;  /* 0x0000002002027228 */ /* 0x000fcc0000000000 */
[----:B------:R-:W-:-:S08]  /*7d50*/  DMUL R8, R8, R8 ;  /* 0x0000000808087228 */ /* 0x000fd00000000000 */
[----:B------:R-:W-:Y:S01]  /*7d60*/  DFMA R14, R2, R2, R8 ;  /* 0x00000002020e722b */ /* 0x000fe20000000008 */
[----:B------:R-:W-:Y:S02]  /*7d70*/  IMAD.MOV.U32 R2, RZ, RZ, -0x1 ;  /* 0xffffffffff027424 */ /* 0x000fe400078e00ff */
[----:B------:R-:W-:Y:S02]  /*7d80*/  IMAD.MOV.U32 R3, RZ, RZ, 0x7fefffff ;  /* 0x7fefffffff037424 */ /* 0x000fe400078e00ff */
[----:B------:R-:W-:-:S03]  /*7d90*/  IMAD.MOV.U32 R9, RZ, RZ, R2 ;  /* 0x000000ffff097224 */ /* 0x000fc600078e0002 */
[----:B------:R-:W-:Y:S01]  /*7da0*/  MOV R19, R3 ;  /* 0x0000000300137202 */ /* 0x000fe20000000f00 */
[----:B------:R-:W-:Y:S01]  /*7db0*/  DSETP.MIN.AND P0, P1, R14, R2, PT ;  /* 0x000000020e00722a */ /* 0x000fe20003900000 */
[----:B------:R-:W-:-:S05]  /*7dc0*/  IMAD.MOV.U32 R8, RZ, RZ, R15 ;  /* 0x000000ffff087224 */ /* 0x000fca00078e000f */
[----:B------:R-:W-:Y:S01]  /*7dd0*/  FSEL R21, R8, R19, P0 ;  /* 0x0000001308157208 */ /* 0x000fe20000000000 */
[----:B------:R-:W-:-:S05]  /*7de0*/  IMAD.MOV.U32 R8, RZ, RZ, R14 ;  /* 0x000000ffff087224 */ /* 0x000fca00078e000e */
[----:B------:R-:W-:Y:S02]  /*7df0*/  SEL R18, R8, R9, P0 ;  /* 0x0000000908127207 */ /* 0x000fe40000000000 */
[----:B------:R-:W-:Y:S01]  /*7e00*/  @P1 LOP3.LUT R21, R19, 0x80000, RZ, 0xfc, !PT ;  /* 0x0008000013151812 */ /* 0x000fe200078efcff */
[----:B------:R-:W-:Y:S01]  /*7e10*/  DSETP.NEU.AND P1, PT, R26, RZ, PT ;  /* 0x000000ff1a00722a */ /* 0x000fe20003f2d000 */
[----:B------:R-:W-:-:S03]  /*7e20*/  ISETP.GE.U32.AND P0, PT, R27, 0x7ff00000, PT ;  /* 0x7ff000001b00780c */ /* 0x000fc60003f06070 */
[----:B------:R-:W-:-:S04]  /*7e30*/  IMAD.MOV.U32 R19, RZ, RZ, R21 ;  /* 0x000000ffff137224 */ /* 0x000fc800078e0015 */
[----:B------:R-:W0:Y:S02]  /*7e40*/  MUFU.RSQ64H R21, R19 ;  /* 0x0000001300157308 */ /* 0x000e240000001c00 */
[----:B0-----:R-:W-:-:S08]  /*7e50*/  DMUL R8, R20, R20 ;  /* 0x0000001414087228 */ /* 0x001fd00000000000 */
[----:B------:R-:W-:Y:S01]  /*7e60*/  DFMA R22, R18, -R8, 1 ;  /* 0x3ff000001216742b */ /* 0x000fe20000000808 */
[----:B------:R-:W-:Y:S02]  /*7e70*/  IMAD.MOV.U32 R8, RZ, RZ, 0x0 ;  /* 0x00000000ff087424 */ /* 0x000fe400078e00ff */
[----:B------:R-:W-:-:S05]  /*7e80*/  IMAD.MOV.U32 R9, RZ, RZ, 0x3fd80000 ;  /* 0x3fd80000ff097424 */ /* 0x000fca00078e00ff */
[----:B------:R-:W-:Y:S02]  /*7e90*/  DMUL R24, R20, R22 ;  /* 0x0000001614187228 */ /* 0x000fe40000000000 */
[----:B------:R-:W-:-:S08]  /*7ea0*/  DFMA R22, R22, R8, 0.5 ;  /* 0x3fe000001616742b */ /* 0x000fd00000000008 */
[----:B------:R-:W-:-:S08]  /*7eb0*/  DFMA R22, R24, R22, R20 ;  /* 0x000000161816722b */ /* 0x000fd00000000014 */
[----:B------:R-:W-:Y:S01]  /*7ec0*/  DMUL R22, R14, R22 ;  /* 0x000000160e167228 */ /* 0x000fe20000000000 */
[----:B------:R-:W-:Y:S01]  /*7ed0*/  LOP3.LUT R15, R0, 0x100000, RZ, 0xfc, !PT ;  /* 0x00100000000f7812 */ /* 0x000fe200078efcff */
[----:B------:R-:W-:-:S06]  /*7ee0*/  IMAD.MOV.U32 R14, RZ, RZ, RZ ;  /* 0x000000ffff0e7224 */ /* 0x000fcc00078e00ff */
[----:B------:R-:W-:-:S10]  /*7ef0*/  DMUL R22, R14, R22 ;  /* 0x000000160e167228 */ /* 0x000fd40000000000 */
[----:B------:R-:W-:Y:S02]  /*7f00*/  @!P0 FSEL R26, R32, R22, !P1 ;  /* 0x00000016201a8208 */ /* 0x000fe40004800000 */
[----:B------:R-:W-:Y:S01]  /*7f10*/  @!P0 FSEL R27, R33, R23, !P1 ;  /* 0x00000017211b8208 */ /* 0x000fe20004800000 */
[----:B------:R-:W-:Y:S02]  /*7f20*/  DSETP.NAN.AND P0, PT, R10, R10, PT ;  /* 0x0000000a0a00722a */ /* 0x000fe40003f08000 */
[----:B------:R-:W-:Y:S01]  /*7f30*/  IMAD.MOV.U32 R14, RZ, RZ, R26 ;  /* 0x000000ffff0e7224 */ /* 0x000fe200078e001a */
[----:B------:R-:W-:-:S03]  /*7f40*/  MOV R15, R27 ;  /* 0x0000001b000f7202 */ /* 0x000fc60000000f00 */
[----:B------:R-:W-:Y:S02]  /*7f50*/  FSEL R10, R10, R12, P0 ;  /* 0x0000000c0a0a7208 */ /* 0x000fe40000000000 */
[----:B------:R-:W-:Y:S01]  /*7f60*/  FSEL R11, R11, R13, P0 ;  /* 0x0000000d0b0b7208 */ /* 0x000fe20000000000 */
[----:B------:R-:W-:-:S14]  /*7f70*/  DSETP.GEU.AND P1, PT, R14, 0.5, PT ;  /* 0x3fe000000e00742a */ /* 0x000fdc0003f2e000 */
[----:B------:R-:W-:Y:S05]  /*7f80*/  @!P1 BRA `(.L_x_4987) ;  /* 0x0000000400e09947 */ /* 0x000fea0003800000 */
[----:B------:R-:W-:Y:S01]  /*7f90*/  ISETP.GT.U32.AND P1, PT, R30, R28, PT ;  /* 0x0000001c1e00720c */ /* 0x000fe20003f24070 */
[----:B------:R-:W-:Y:S01]  /*7fa0*/  IMAD.MOV.U32 R4, RZ, RZ, RZ ;  /* 0x000000ffff047224 */ /* 0x000fe200078e00ff */
[CC--:B------:R-:W-:Y:S01]  /*7fb0*/  ISETP.LT.U32.AND P0, PT, R28.reuse, R30.reuse, PT ;  /* 0x0000001e1c00720c */ /* 0x0c0fe20003f01070 */
[----:B------:R-:W-:Y:S01]  /*7fc0*/  IMAD.MOV.U32 R15, RZ, RZ, R3 ;  /* 0x000000ffff0f7224 */ /* 0x000fe200078e0003 */
[----:B------:R-:W-:Y:S02]  /*7fd0*/  ISETP.GT.U32.AND.EX P1, PT, R31, R29, PT, P1 ;  /* 0x0000001d1f00720c */ /* 0x000fe40003f24110 */
[----:B------:R-:W-:Y:S02]  /*7fe0*/  ISETP.LT.U32.AND.EX P0, PT, R29, R31, PT, P0 ;  /* 0x0000001f1d00720c */ /* 0x000fe40003f01100 */
[----:B------:R-:W-:Y:S02]  /*7ff0*/  SEL R19, R31, R29, P1 ;  /* 0x0000001d1f137207 */ /* 0x000fe40000800000 */
[----:B------:R-:W-:-:S02]  /*8000*/  SEL R6, R28, R30, P0 ;  /* 0x0000001e1c067207 */ /* 0x000fc40000000000 */
[----:B------:R-:W-:Y:S02]  /*8010*/  LOP3.LUT R0, R19, 0xffc00000, RZ, 0xc0, !PT ;  /* 0xffc0000013007812 */ /* 0x000fe400078ec0ff */
[----:B------:R-:W-:Y:S02]  /*8020*/  SEL R7, R29, R31, P0 ;  /* 0x0000001f1d077207 */ /* 0x000fe40000000000 */
[----:B------:R-:W-:Y:S02]  /*8030*/  LOP3.LUT R5, R0, 0x7fd00000, RZ, 0x3c, !PT ;  /* 0x7fd0000000057812 */ /* 0x000fe400078e3cff */
[----:B------:R-:W-:-:S04]  /*8040*/  SEL R18, R30, R28, P1 ;  /* 0x0000001c1e127207 */ /* 0x000fc80000800000 */
[C---:B------:R-:W-:Y:S02]  /*8050*/  DMUL R12, R4.reuse, R6 ;  /* 0x00000006040c7228 */ /* 0x040fe40000000000 */
[----:B------:R-:W-:-:S06]  /*8060*/  DMUL R4, R4, R18 ;  /* 0x0000001204047228 */ /* 0x000fcc0000000000 */
[----:B------:R-:W-:-:S08]  /*8070*/  DMUL R12, R12, R12 ;  /* 0x0000000c0c0c7228 */ /* 0x000fd00000000000 */
[----:B------:R-:W-:Y:S01]  /*8080*/  DFMA R12, R4, R4, R12 ;  /* 0x00000004040c722b */ /* 0x000fe2000000000c */
[----:B------:R-:W-:-:S07]  /*8090*/  IMAD.MOV.U32 R5, RZ, RZ, R2 ;  /* 0x000000ffff057224 */ /* 0x000fce00078e0002 */
[----:B------:R-:W-:Y:S02]  /*80a0*/  DSETP.MIN.AND P0, P1, R12, R2, PT ;  /* 0x000000020c00722a */ /* 0x000fe40003900000 */
[----:B------:R-:W-:Y:S01]  /*80b0*/  IMAD.MOV.U32 R4, RZ, RZ, R13 ;  /* 0x000000ffff047224 */ /* 0x000fe200078e000d */
[----:B------:R-:W-:-:S04]  /*80c0*/  MOV R2, R12 ;  /* 0x0000000c00027202 */ /* 0x000fc80000000f00 */
[----:B------:R-:W-:Y:S01]  /*80d0*/  FSEL R21, R4, R15, P0 ;  /* 0x0000000f04157208 */ /* 0x000fe20000000000 */
[----:B------:R-:W-:Y:S01]  /*80e0*/  IMAD.MOV.U32 R4, RZ, RZ, RZ ;  /* 0x000000ffff047224 */ /* 0x000fe200078e00ff */
[----:B------:R-:W-:Y:S01]  /*80f0*/  SEL R2, R2, R5, P0 ;  /* 0x0000000502027207 */ /* 0x000fe20000000000 */
[----:B------:R-:W-:-:S04]  /*8100*/  DSETP.NEU.AND P0, PT, R6, RZ, PT ;  /* 0x000000ff0600722a */ /* 0x000fc80003f0d000 */
        /* <DEDUP_REMOVED lines=9> */
[----:B------:R-:W-:-:S07]  /*81a0*/  LOP3.LUT R5, R0, 0x100000, RZ, 0xfc, !PT ;  /* 0x0010000000057812 */ /* 0x000fce00078efcff */
[----:B------:R-:W-:-:S08]  /*81b0*/  DMUL R8, R12, R8 ;  /* 0x000000080c087228 */ /* 0x000fd00000000000 */
[----:B------:R-:W-:-:S10]  /*81c0*/  DMUL R8, R8, R4 ;  /* 0x0000000408087228 */ /* 0x000fd40000000000 */
[----:B------:R-:W-:Y:S02]  /*81d0*/  @!P1 FSEL R7, R19, R9, !P0 ;  /* 0x0000000913079208 */ /* 0x000fe40004000000 */
[----:B------:R-:W-:Y:S02]  /*81e0*/  @!P1 FSEL R6, R18, R8, !P0 ;  /* 0x0000000812069208 */ /* 0x000fe40004000000 */
[----:B------:R-:W-:Y:S01]  /*81f0*/  ISETP.GT.AND P2, PT, R7, 0xfffff, PT ;  /* 0x000fffff0700780c */ /* 0x000fe20003f44270 */
[----:B------:R-:W-:Y:S02]  /*8200*/  IMAD.MOV.U32 R3, RZ, RZ, R7 ;  /* 0x000000ffff037224 */ /* 0x000fe400078e0007 */
[----:B------:R-:W-:-:S10]  /*8210*/  IMAD.MOV.U32 R2, RZ, RZ, R6 ;  /* 0x000000ffff027224 */ /* 0x000fd400078e0006 */
[----:B------:R-:W-:-:S10]  /*8220*/  @!P2 DMUL R2, R2, 1.80143985094819840000e+16 ;  /* 0x435000000202a828 */ /* 0x000fd40000000000 */
[----:B------:R-:W-:Y:S02]  /*8230*/  @!P2 MOV R7, R3 ;  /* 0x000000030007a202 */ /* 0x000fe40000000f00 */
[----:B------:R-:W-:-:S03]  /*8240*/  @!P2 MOV R6, R2 ;  /* 0x000000020006a202 */ /* 0x000fc60000000f00 */
        /* <DEDUP_REMOVED lines=12> */
[----:B------:R-:W-:Y:S01]  /*8310*/  IMAD.MOV.U32 R18, RZ, RZ, -0x748574fc ;  /* 0x8b7a8b04ff127424 */ /* 0x000fe200078e00ff */
[----:B------:R-:W-:Y:S01]  /*8320*/  MOV R8, RZ ;  /* 0x000000ff00087202 */ /* 0x000fe20000000f00 */
        /* <DEDUP_REMOVED lines=62> */
.L_x_4987:
[----:B------:R-:W-:Y:S02]  /*8710*/  DMUL R2, R6, R6 ;  /* 0x0000000606027228 */ /* 0x000fe40000000000 */
[----:B------:R-:W-:-:S08]  /*8720*/  DADD R6, R4, 2 ;  /* 0x4000000004067429 */ /* 0x000fd00000000000 */
[----:B------:R-:W-:-:S08]  /*8730*/  DFMA R6, R4, R6, R2 ;  /* 0x000000060406722b */ /* 0x000fd00000000002 */
[----:B------:R-:W-:-:S14]  /*8740*/  DSETP.NEU.AND P0, PT, R6, RZ, PT ;  /* 0x000000ff0600722a */ /* 0x000fdc0003f0d000 */
[----:B------:R-:W-:Y:S05]  /*8750*/  @!P0 BRA `(.L_x_4988) ;  /* 0x00000008003c8947 */ /* 0x000fea0003800000 */
[C---:B------:R-:W-:Y:S01]  /*8760*/  FSETP.GEU.FTZ.AND P1, PT, R7.reuse, 1.7916666269302368164, PT ;  /* 0x3fe555550700780b */ /* 0x040fe20003f3e000 */
[----:B------:R-:W-:Y:S01]  /*8770*/  BSSY.RECONVERGENT B2, `(.L_x_4989) ;  /* 0x000008c000027945 */ /* 0x000fe20003800200 */
[----:B------:R-:W-:-:S13]  /*8780*/  FSETP.GT.FTZ.AND P0, PT, R7, -1.6999999284744262695, PT ;  /* 0xbfd999990700780b */ /* 0x000fda0003f14000 */
[----:B------:R-:W-:Y:S05]  /*8790*/  @P0 BRA !P1, `(.L_x_4990) ;  /* 0x0000000400500947 */ /* 0x000fea0004800000 */
[----:B------:R-:W-:Y:S01]  /*87a0*/  DADD R6, R6, 1 ;  /* 0x3ff0000006067429 */ /* 0x000fe20000000000 */
[----:B------:R-:W-:-:S09]  /*87b0*/  IMAD.MOV.U32 R19, RZ, RZ, -0x3ff ;  /* 0xfffffc01ff137424 */ /* 0x000fd200078e00ff */
[----:B------:R-:W-:Y:S01]  /*87c0*/  ISETP.GT.AND P0, PT, R7, 0xfffff, PT ;  /* 0x000fffff0700780c */ /* 0x000fe20003f04270 */
[--C-:B------:R-:W-:Y:S01]  /*87d0*/  IMAD.MOV.U32 R3, RZ, RZ, R7.reuse ;  /* 0x000000ffff037224 */ /* 0x100fe200078e0007 */
[----:B------:R-:W-:Y:S01]  /*87e0*/  MOV R2, R6 ;  /* 0x0000000600027202 */ /* 0x000fe20000000f00 */
[----:B------:R-:W-:-:S10]  /*87f0*/  IMAD.MOV.U32 R0, RZ, RZ, R7 ;  /* 0x000000ffff007224 */ /* 0x000fd400078e0007 */
[----:B------:R-:W-:Y:S01]  /*8800*/  @!P0 DMUL R2, R2, 1.80143985094819840000e+16 ;  /* 0x4350000002028828 */ /* 0x000fe20000000000 */
[----:B------:R-:W-:-:S09]  /*8810*/  @!P0 IMAD.MOV.U32 R19, RZ, RZ, -0x435 ;  /* 0xfffffbcbff138424 */ /* 0x000fd200078e00ff */
        /* <DEDUP_REMOVED lines=13> */
[----:B------:R-:W-:Y:S01]  /*88f0*/  MOV R15, 0x3ed0ee25 ;  /* 0x3ed0ee25000f7802 */ /* 0x000fe20000000f00 */
[----:B------:R-:W-:Y:S01]  /*8900*/  UMOV UR4, 0x3ae80f1e ;  /* 0x3ae80f1e00047882 */ /* 0x000fe20000000000 */
[----:B------:R-:W-:Y:S01]  /*8910*/  LOP3.LUT R3, R2, 0x3ff00000, RZ, 0xfc, !PT ;  /* 0x3ff0000002037812 */ /* 0x000fe200078efcff */
[----:B------:R-:W-:Y:S01]  /*8920*/  UMOV UR5, 0x3eb1380b ;  /* 0x3eb1380b00057882 */ /* 0x000fe20000000000 */
[----:B------:R-:W-:Y:S01]  /*8930*/  MOV R2, R6 ;  /* 0x0000000600027202 */ /* 0x000fe20000000f00 */
[----:B------:R-:W-:Y:S01]  /*8940*/  IMAD.MOV.U32 R6, RZ, RZ, RZ ;  /* 0x000000ffff067224 */ /* 0x000fe200078e00ff */
[----:B------:R-:W-:Y:S01]  /*8950*/  ISETP.GE.U32.AND P0, PT, R3, 0x3ff6a09f, PT ;  /* 0x3ff6a09f0300780c */ /* 0x000fe20003f06070 */
[----:B------:R-:W-:Y:S01]  /*8960*/  UMOV UR6, 0x80000000 ;  /* 0x8000000000067882 */ /* 0x000fe20000000000 */
[----:B------:R-:W-:Y:S01]  /*8970*/  LEA.HI R19, R0, R19, RZ, 0xc ;  /* 0x0000001300137211 */ /* 0x000fe200078f60ff */
[----:B------:R-:W-:-:S10]  /*8980*/  UMOV UR7, 0x43300000 ;  /* 0x4330000000077882 */ /* 0x000fd40000000000 */
        /* <DEDUP_REMOVED lines=53> */
.L_x_4990:
        /* <DEDUP_REMOVED lines=23> */
.L_x_4993:
[----:B------:R-:W-:Y:S05]  /*8e50*/  BSYNC.RECONVERGENT B3 ;  /* 0x0000000000037941 */ /* 0x000fea0003800200 */
.L_x_4992:
        /* <DEDUP_REMOVED lines=28> */
[----:B------:R-:W-:-:S11]  /*9020*/  DADD R4, R6, R4 ;  /* 0x0000000006047229 */ /* 0x000fd60000000004 */
.L_x_4991:
[----:B------:R-:W-:Y:S05]  /*9030*/  BSYNC.RECONVERGENT B2 ;  /* 0x0000000000027941 */ /* 0x000fea0003800200 */
.L_x_4989:
[----:B------:R-:W-:-:S11]  /*9040*/  DMUL R4, R4, 0.5 ;  /* 0x3fe0000004047828 */ /* 0x000fd60000000000 */
.L_x_4988:
[----:B------:R-:W-:Y:S05]  /*9050*/  BSYNC.RECONVERGENT B1 ;  /* 0x0000000000017941 */ /* 0x000fea0003800200 */
.L_x_4986:
        /* <DEDUP_REMOVED lines=17> */
.L_x_4997:
[----:B------:R-:W0:Y:S02]  /*9170*/  F2I.S64.F64.TRUNC R4, R4 ;  /* 0x0000000400047311 */ /* 0x000e24000030d900 */
[----:B0-----:R-:W-:-:S05]  /*9180*/  IMAD.MOV.U32 R7, RZ, RZ, R4 ;  /* 0x000000ffff077224 */ /* 0x001fca00078e0004 */
[----:B------:R0:W-:Y:S01]  /*9190*/  STG.E.U8 desc[UR36][R2.64], R7 ;  /* 0x0000000702007986 */ /* 0x0001e2000c101124 */
[----:B------:R-:W-:Y:S05]  /*91a0*/  BRA `(.L_x_4999) ;  /* 0x0000000c00f87947 */ /* 0x000fea0003800000 */
.L_x_4996:
        /* <DEDUP_REMOVED lines=9> */
.L_x_5001:
[----:B------:R-:W0:Y:S02]  /*9240*/  F2I.F64.TRUNC R5, R4 ;  /* 0x0000000400057311 */ /* 0x000e24000030d100 */
[----:B0-----:R0:W-:Y:S01]  /*9250*/  STG.E desc[UR36][R2.64], R5 ;  /* 0x0000000502007986 */ /* 0x0011e2000c101924 */
[----:B------:R-:W-:Y:S05]  /*9260*/  BRA `(.L_x_4999) ;  /* 0x0000000c00c87947 */ /* 0x000fea0003800000 */
.L_x_5000:
[----:B------:R-:W0:Y:S02]  /*9270*/  F2I.F64.TRUNC R5, R4 ;  /* 0x0000000400057311 */ /* 0x000e24000030d100 */
[----:B0-----:R0:W-:Y:S01]  /*9280*/  STG.E.U16 desc[UR36][R2.64], R5 ;  /* 0x0000000502007986 */ /* 0x0011e2000c101524 */
[----:B------:R-:W-:Y:S05]  /*9290*/  BRA `(.L_x_4999) ;  /* 0x0000000c00bc7947 */ /* 0x000fea0003800000 */
.L_x_4995:
        /* <DEDUP_REMOVED lines=13> */
.L_x_5003:
        /* <DEDUP_REMOVED lines=8> */
.L_x_5002:
        /* <DEDUP_REMOVED lines=16> */
.L_x_5005:
        /* <DEDUP_REMOVED lines=11> */
.L_x_5004:
[----:B------:R0:W-:Y:S01]  /*95a0*/  STG.E.64 desc[UR36][R2.64], R4 ;  /* 0x0000000402007986 */ /* 0x0001e2000c101b24 */
[----:B------:R-:W-:Y:S05]  /*95b0*/  BRA `(.L_x_4999) ;  /* 0x0000000800f47947 */ /* 0x000fea0003800000 */
.L_x_4994:
        /* <DEDUP_REMOVED lines=13> */
.L_x_5009:
        /* <DEDUP_REMOVED lines=22> */
.L_x_5012:
[----:B------:R-:W-:-:S04]  /*97f0*/  SHF.R.U32.HI R5, RZ, 0x18, R7 ;  /* 0x00000018ff057819 */ /* 0x000fc80000011607 */
[----:B------:R-:W-:-:S07]  /*9800*/  LOP3.LUT R0, R0, 0x80, R5, 0xf8, !PT ;  /* 0x0000008000007812 */ /* 0x000fce00078ef805 */
.L_x_5011:
[----:B------:R-:W-:Y:S05]  /*9810*/  BSYNC.RECONVERGENT B0 ;  /* 0x0000000000007941 */ /* 0x000fea0003800200 */
.L_x_5010:
[----:B------:R3:W-:Y:S01]  /*9820*/  STG.E.U8 desc[UR36][R2.64], R0 ;  /* 0x0000000002007986 */ /* 0x0007e2000c101124 */
[----:B------:R-:W-:Y:S05]  /*9830*/  BRA `(.L_x_4999) ;  /* 0x0000000800547947 */ /* 0x000fea0003800000 */
.L_x_5008:
        /* <DEDUP_REMOVED lines=22> */
.L_x_5015:
[----:B------:R-:W-:-:S04]  /*99a0*/  SHF.R.U32.HI R5, RZ, 0x18, R7 ;  /* 0x00000018ff057819 */ /* 0x000fc80000011607 */
[----:B------:R-:W-:-:S07]  /*99b0*/  LOP3.LUT R0, R0, 0x80, R5, 0xf8, !PT ;  /* 0x0000008000007812 */ /* 0x000fce00078ef805 */
.L_x_5014:
[----:B------:R-:W-:Y:S05]  /*99c0*/  BSYNC.RECONVERGENT B0 ;  /* 0x0000000000007941 */ /* 0x000fea0003800200 */
.L_x_5013:
[----:B------:R0:W-:Y:S01]  /*99d0*/  STG.E.U8 desc[UR36][R2.64], R0 ;  /* 0x0000000002007986 */ /* 0x0001e2000c101124 */
[----:B------:R-:W-:Y:S05]  /*99e0*/  BRA `(.L_x_4999) ;  /* 0x0000000400e87947 */ /* 0x000fea0003800000 */
.L_x_5007:
        /* <DEDUP_REMOVED lines=26> */
.L_x_5017:
[----:B------:R-:W0:Y:S02]  /*9b90*/  F2I.U64.F64.TRUNC R4, R4 ;  /* 0x0000000400047311 */ /* 0x000e24000030d800 */
[----:B0-----:R1:W-:Y:S01]  /*9ba0*/  STG.E.64 desc[UR36][R2.64], R4 ;  /* 0x0000000402007986 */ /* 0x0013e2000c101b24 */
[----:B------:R-:W-:Y:S05]  /*9bb0*/  BRA `(.L_x_4999) ;  /* 0x0000000400747947 */ /* 0x000fea0003800000 */
.L_x_5016:
[----:B------:R-:W0:Y:S02]  /*9bc0*/  F2I.U32.F64.TRUNC R5, R4 ;  /* 0x0000000400057311 */ /* 0x000e24000030d000 */
[----:B0-----:R0:W-:Y:S01]  /*9bd0*/  STG.E desc[UR36][R2.64], R5 ;  /* 0x0000000502007986 */ /* 0x0011e2000c101924 */
[----:B------:R-:W-:Y:S05]  /*9be0*/  BRA `(.L_x_4999) ;  /* 0x0000000400687947 */ /* 0x000fea0003800000 */
.L_x_5006:
        /* <DEDUP_REMOVED lines=11> */
.L_x_5019:
[----:B------:R-:W-:Y:S02]  /*9ca0*/  IMAD.MOV.U32 R8, RZ, RZ, R4 ;  /* 0x000000ffff087224 */ /* 0x000fe400078e0004 */
[----:B------:R-:W-:-:S05]  /*9cb0*/  IMAD.MOV.U32 R9, RZ, RZ, R5 ;  /* 0x000000ffff097224 */ /* 0x000fca00078e0005 */
[----:B------:R0:W-:Y:S01]  /*9cc0*/  STG.E.128 desc[UR36][R2.64], R8 ;  /* 0x0000000802007986 */ /* 0x0001e2000c101d24 */
[----:B------:R-:W-:Y:S05]  /*9cd0*/  BRA `(.L_x_4999) ;  /* 0x00000004002c7947 */ /* 0x000fea0003800000 */
.L_x_5018:
[----:B------:R-:W-:-:S09]  /*9ce0*/  UISETP.NE.AND UP0, UPT, UR4, 0xf, UPT ;  /* 0x0000000f0400788c */ /* 0x000fd2000bf05270 */
[----:B------:R-:W-:Y:S05]  /*9cf0*/  BRA.U !UP0, `(.L_x_5020) ;  /* 0x0000000508087547 */ /* 0x000fea000b800000 */
[----:B------:R-:W-:-:S09]  /*9d00*/  UISETP.NE.AND UP0, UPT, UR4, 0x17, UPT ;  /* 0x000000170400788c */ /* 0x000fd2000bf05270 */
[----:B------:R-:W-:Y:S05]  /*9d10*/  BRA.U !UP0, `(.L_x_5021) ;  /* 0x0000000108a07547 */ /* 0x000fea000b800000 */
[----:B------:R-:W-:-:S09]  /*9d20*/  UISETP.NE.AND UP0, UPT, UR4, 0x18, UPT ;  /* 0x000000180400788c */ /* 0x000fd2000bf05270 */
[----:B------:R-:W-:Y:S05]  /*9d30*/  BRA.U !UP0, `(.L_x_5022) ;  /* 0x0000000108447547 */ /* 0x000fea000b800000 */
.L_x_4998:
        /* <DEDUP_REMOVED lines=8> */
[----:B0-----:R-:W-:Y:S02]  /*9dc0*/  IMAD.U32 R4, RZ, RZ, UR4 ;  /* 0x00000004ff047e24 */ /* 0x001fe4000f8e00ff */
[----:B------:R-:W-:Y:S01]  /*9dd0*/  IMAD.U32 R5, RZ, RZ, UR5 ;  /* 0x00000005ff057e24 */ /* 0x000fe2000f8e00ff */
[----:B---3--:R-:W-:Y:S01]  /*9de0*/  MOV R6, UR6 ;  /* 0x0000000600067c02 */ /* 0x008fe20008000f00 */
[----:B------:R-:W-:-:S02]  /*9df0*/  IMAD.U32 R7, RZ, RZ, UR7 ;  /* 0x00000007ff077e24 */ /* 0x000fc4000f8e00ff */
[----:B----4-:R-:W-:Y:S02]  /*9e00*/  IMAD.U32 R10, RZ, RZ, UR8 ;  /* 0x00000008ff0a7e24 */ /* 0x010fe4000f8e00ff */
[----:B-1----:R-:W-:-:S07]  /*9e10*/  IMAD.U32 R11, RZ, RZ, UR9 ;  /* 0x00000009ff0b7e24 */ /* 0x002fce000f8e00ff */
[----:B------:R-:W-:-:S07]  /*9e20*/  LEPC R20, `(.L_x_5023) ;  /* 0x000000001014794e */ /* 0x000fce0000000000 */
[----:B--2---:R-:W-:Y:S05]  /*9e30*/  CALL.ABS.NOINC R2 ;  /* 0x0000000002007343 */ /* 0x004fea0003c00000 */
.L_x_5023:
[----:B------:R-:W-:Y:S05]  /*9e40*/  BRA `(.L_x_4999) ;  /* 0x0000000000d07947 */ /* 0x000fea0003800000 */
.L_x_5022:
        /* <DEDUP_REMOVED lines=17> */
.L_x_5025:
[----:B------:R-:W-:Y:S05]  /*9f60*/  BSYNC.RECONVERGENT B0 ;  /* 0x0000000000007941 */ /* 0x000fea0003800200 */
.L_x_5024:
[----:B------:R-:W-:-:S05]  /*9f70*/  LOP3.LUT R7, R0, 0x80, R7, 0xf8, !PT ;  /* 0x0000008000077812 */ /* 0x000fca00078ef807 */
[----:B------:R0:W-:Y:S01]  /*9f80*/  STG.E.U8 desc[UR36][R2.64], R7 ;  /* 0x0000000702007986 */ /* 0x0001e2000c101124 */
[----:B------:R-:W-:Y:S05]  /*9f90*/  BRA `(.L_x_4999) ;  /* 0x00000000007c7947 */ /* 0x000fea0003800000 */
.L_x_5021:
        /* <DEDUP_REMOVED lines=16> */
.L_x_5027:
[----:B------:R-:W-:Y:S01]  /*a0a0*/  IMAD.MOV.U32 R0, RZ, RZ, 0x7f ;  /* 0x0000007fff007424 */ /* 0x000fe200078e00ff */
[----:B------:R-:W-:-:S04]  /*a0b0*/  ISETP.GT.U32.AND P0, PT, R6, 0x7f800000, PT ;  /* 0x7f8000000600780c */ /* 0x000fc80003f04070 */
[----:B------:R-:W-:-:S09]  /*a0c0*/  SEL R0, R0, 0x7c, P0 ;  /* 0x0000007c00007807 */ /* 0x000fd20000000000 */
.L_x_5028:
[----:B------:R-:W-:Y:S05]  /*a0d0*/  BSYNC.RECONVERGENT B0 ;  /* 0x0000000000007941 */ /* 0x000fea0003800200 */
.L_x_5026:
[----:B------:R-:W-:-:S04]  /*a0e0*/  SHF.R.U32.HI R5, RZ, 0x18, R7 ;  /* 0x00000018ff057819 */ /* 0x000fc80000011607 */
[----:B------:R-:W-:-:S05]  /*a0f0*/  LOP3.LUT R5, R0, 0x80, R5, 0xf8, !PT ;  /* 0x0000008000057812 */ /* 0x000fca00078ef805 */
[----:B------:R0:W-:Y:S01]  /*a100*/  STG.E.U8 desc[UR36][R2.64], R5 ;  /* 0x0000000502007986 */ /* 0x0001e2000c101124 */
[----:B------:R-:W-:Y:S05]  /*a110*/  BRA `(.L_x_4999) ;  /* 0x00000000001c7947 */ /* 0x000fea0003800000 */
.L_x_5020:
[----:B------:R-:W-:Y:S01]  /*a120*/  UMOV UR4, 0xf0000000 ;  /* 0xf000000000047882 */ /* 0x000fe20000000000 */
[----:B------:R-:W-:Y:S01]  /*a130*/  UMOV UR5, 0x380fffff ;  /* 0x380fffff00057882 */ /* 0x000fe20000000000 */
[----:B------:R-:W0:Y:S01]  /*a140*/  F2F.F32.F64 R0, R4 ;  /* 0x0000000400007310 */ /* 0x000e220000301000 */
[----:B------:R-:W-:-:S14]  /*a150*/  DSETP.GEU.AND P0, PT, |R4|, UR4, PT ;  /* 0x0000000404007e2a */ /* 0x000fdc000bf0e200 */
[----:B0-----:R-:W-:-:S05]  /*a160*/  @!P0 FMUL R0, R0, 1.175494350822287508e-38 ;  /* 0x0080000000008820 */ /* 0x001fca0000400000 */
[----:B------:R-:W-:-:S05]  /*a170*/  F2FP.BF16.F32.PACK_AB R0, RZ, R0 ;  /* 0x00000000ff00723e */ /* 0x000fca00000010ff */
[----:B------:R0:W-:Y:S02]  /*a180*/  STG.E.U16 desc[UR36][R2.64], R0 ;  /* 0x0000000002007986 */ /* 0x0001e4000c101524 */
.L_x_4999:
[----:B------:R-:W-:-:S07]  /*a190*/  VIADD R17, R17, 0x80 ;  /* 0x0000008011117836 */ /* 0x000fce0000000000 */
.L_x_4951:
[----:B------:R-:W-:Y:S05]  /*a1a0*/  BSYNC.RECONVERGENT B6 ;  /* 0x0000000000067941 */ /* 0x000fea0003800200 */
.L_x_4950:
[----:B------:R-:W5:Y:S01]  /*a1b0*/  LDCU UR4, c[0x0][0x380] ;  /* 0x00007000ff0477ac */ /* 0x000f620008000800 */
[----:B------:R-:W-:Y:S01]  /*a1c0*/  BSSY.RECONVERGENT B6, `(.L_x_5029) ;  /* 0x0000504000067945 */ /* 0x000fe20003800200 */
[----:B-----5:R-:W-:-:S13]  /*a1d0*/  ISETP.GE.AND P0, PT, R17, UR4, PT ;  /* 0x0000000411007c0c */ /* 0x020fda000bf06270 */
[----:B------:R-:W-:Y:S05]  /*a1e0*/  @P0 BRA `(.L_x_5030) ;  /* 0x0000005000040947 */ /* 0x000fea0003800000 */
[----:B------:R-:W5:Y:S01]  /*a1f0*/  LDCU UR4, c[0x0][0x388] ;  /* 0x00007100ff0477ac */ /* 0x000f620008000800 */
[----:B0--3--:R-:W-:Y:S01]  /*a200*/  MOV R0, RZ ;  /* 0x000000ff00007202 */ /* 0x009fe20000000f00 */
[----:B------:R-:W-:Y:S01]  /*a210*/  IMAD.MOV.U32 R16, RZ, RZ, RZ ;  /* 0x000000ffff107224 */ /* 0x000fe200078e00ff */
[----:B-----5:R-:W-:-:S09]  /*a220*/  UISETP.NE.AND UP0, UPT, UR4, URZ, UPT ;  /* 0x000000ff0400728c */ /* 0x020fd2000bf05270 */
[----:B------:R-:W-:Y:S05]  /*a230*/  BRA.U !UP0, `(.L_x_5031) ;  /* 0x0000001108a87547 */ /* 0x000fea000b800000 */
[----:B------:R-:W1:Y:S01]  /*a240*/  LDCU.64 UR4, c[0x0][0x390] ;  /* 0x00007200ff0477ac */ /* 0x000e620008000a00 */
[----:B------:R-:W-:Y:S01]  /*a250*/  IMAD.MOV.U32 R16, RZ, RZ, RZ ;  /* 0x000000ffff107224 */ /* 0x000fe200078e00ff */
[----:B------:R-:W0:Y:S01]  /*a260*/  LDCU UR6, c[0x0][0x38c] ;  /* 0x00007180ff0677ac */ /* 0x000e220008000800 */
[----:B------:R-:W3:Y:S01]  /*a270*/  LDCU.64 UR8, c[0x0][0x4b8] ;  /* 0x00009700ff0877ac */ /* 0x000ee20008000a00 */
[----:B------:R-:W-:Y:S01]  /*a280*/  UISETP.NE.AND UP0, UPT, UR40, URZ, UPT ;  /* 0x000000ff2800728c */ /* 0x000fe2000bf05270 */
[----:B-12-4-:R-:W-:-:S05]  /*a290*/  IMAD.HI.U32 R2, R17, UR4, R16 ;  /* 0x0000000411027c27 */ /* 0x016fca000f8e0010 */
        /* <DEDUP_REMOVED lines=292> */
.L_x_5031:
[----:B------:R-:W1:Y:S01]  /*b4e0*/  LDCU.64 UR6, c[0x0][0x588] ;  /* 0x0000b100ff0677ac */ /* 0x000e620008000a00 */
[----:B------:R-:W-:Y:S01]  /*b4f0*/  BSSY.RECONVERGENT B7, `(.L_x_5032) ;  /* 0x0000104000077945 */ /* 0x000fe20003800200 */
[----:B------:R-:W-:-:S04]  /*b500*/  UPRMT UR4, UR41, 0x9910, URZ ;  /* 0x0000991029047896 */ /* 0x000fc800080000ff */
[----:B------:R-:W-:Y:S01]  /*b510*/  UISETP.GT.AND UP0, UPT, UR4, 0x9, UPT ;  /* 0x000000090400788c */ /* 0x000fe2000bf04270 */
[----:B-12-4-:R-:W-:-:S05]  /*b520*/  IADD3 R2, P0, PT, R0, UR6, RZ ;  /* 0x0000000600027c10 */ /* 0x016fca000ff1e0ff */
        /* <DEDUP_REMOVED lines=12> */
[----:B--2---:R2:W3:Y:S01]  /*b5f0*/  I2F.F64.S16 R4, R2 ;  /* 0x0000000200047312 */ /* 0x0044e20000101c00 */
[----:B------:R-:W-:Y:S05]  /*b600*/  BRA `(.L_x_5038) ;  /* 0x0000000c00c87947 */ /* 0x000fea0003800000 */
.L_x_5036:
[----:B------:R-:W2:Y:S01]  /*b610*/  LDG.E.U8 R2, desc[UR36][R2.64] ;  /* 0x0000002402027981 */ /* 0x000ea2000c1e1100 */
[----:B------:R-:W-:Y:S01]  /*b620*/  CS2R R6, SRZ ;  /* 0x0000000000067805 */ /* 0x000fe2000001ff00 */
[----:B--2---:R0:W1:Y:S01]  /*b630*/  I2F.F64.U16 R4, R2 ;  /* 0x0000000200047312 */ /* 0x0040620000101800 */
[----:B------:R-:W-:Y:S05]  /*b640*/  BRA `(.L_x_5038) ;  /* 0x0000000c00b87947 */ /* 0x000fea0003800000 */
.L_x_5035:
        /* <DEDUP_REMOVED lines=10> */
.L_x_5040:
[----:B------:R-:W2:Y:S01]  /*b6f0*/  LDG.E R2, desc[UR36][R2.64] ;  /* 0x0000002402027981 */ /* 0x000ea2000c1e1900 */
[----:B------:R-:W-:Y:S01]  /*b700*/  CS2R R6, SRZ ;  /* 0x0000000000067805 */ /* 0x000fe2000001ff00 */
[----:B--2---:R0:W1:Y:S01]  /*b710*/  I2F.F64 R4, R2 ;  /* 0x0000000200047312 */ /* 0x0040620000201c00 */
[----:B------:R-:W-:Y:S05]  /*b720*/  BRA `(.L_x_5038) ;  /* 0x0000000c00807947 */ /* 0x000fea0003800000 */
.L_x_5039:
[----:B------:R-:W2:Y:S01]  /*b730*/  LDG.E.U16 R2, desc[UR36][R2.64] ;  /* 0x0000002402027981 */ /* 0x000ea2000c1e1500 */
[----:B------:R-:W-:Y:S01]  /*b740*/  CS2R R6, SRZ ;  /* 0x0000000000067805 */ /* 0x000fe2000001ff00 */
[----:B--2---:R4:W0:Y:S01]  /*b750*/  I2F.F64.S16 R4, R2 ;  /* 0x0000000200047312 */ /* 0x0048220000101c00 */
[----:B------:R-:W-:Y:S05]  /*b760*/  BRA `(.L_x_5038) ;  /* 0x0000000c00707947 */ /* 0x000fea0003800000 */
.L_x_5034:
        /* <DEDUP_REMOVED lines=11> */
.L_x_5042:
[----:B------:R-:W2:Y:S01]  /*b820*/  LDG.E.U16 R0, desc[UR36][R2.64] ;  /* 0x0000002402007981 */ /* 0x000ea2000c1e1500 */
[----:B------:R-:W-:Y:S01]  /*b830*/  CS2R R6, SRZ ;  /* 0x0000000000067805 */ /* 0x000fe2000001ff00 */
[----:B--2---:R-:W-:-:S05]  /*b840*/  HADD2.F32 R0, -RZ, R0.H0_H0 ;  /* 0x20000000ff007230 */ /* 0x004fca0000004100 */
[----:B------:R-:W-:-:S04]  /*b850*/  FMUL.FTZ R0, R0, 1 ;  /* 0x3f80000000007820 */ /* 0x000fc80000410000 */
[----:B------:R0:W1:Y:S01]  /*b860*/  F2F.F64.F32 R4, R0 ;  /* 0x0000000000047310 */ /* 0x0000620000201800 */
[----:B------:R-:W-:Y:S05]  /*b870*/  BRA `(.L_x_5038) ;  /* 0x0000000c002c7947 */ /* 0x000fea0003800000 */
.L_x_5041:
        /* <DEDUP_REMOVED lines=12> */
.L_x_5044:
        /* <DEDUP_REMOVED lines=8> */
.L_x_5043:
[----:B------:R0:W5:Y:S01]  /*b9c0*/  LDG.E.64 R4, desc[UR36][R2.64] ;  /* 0x0000002402047981 */ /* 0x000162000c1e1b00 */
[----:B------:R-:W-:Y:S01]  /*b9d0*/  CS2R R6, SRZ ;  /* 0x0000000000067805 */ /* 0x000fe2000001ff00 */
[----:B------:R-:W-:Y:S06]  /*b9e0*/  BRA `(.L_x_5038) ;  /* 0x0000000800d07947 */ /* 0x000fec0003800000 */
.L_x_5033:
        /* <DEDUP_REMOVED lines=14> */
.L_x_5047:
[----:B------:R0:W5:Y:S01]  /*bad0*/  LDG.E.128 R4, desc[UR36][R2.64] ;  /* 0x0000002402047981 */ /* 0x000162000c1e1d00 */
[----:B------:R-:W-:Y:S05]  /*bae0*/  BRA `(.L_x_5038) ;  /* 0x0000000800907947 */ /* 0x000fea0003800000 */
.L_x_5046:
        /* <DEDUP_REMOVED lines=21> */
[----:B------:R-:W-:Y:S02]  /*bc40*/  LOP3.LUT R5, R6, 0x7f800000, R5, 0xf8, !PT ;  /* 0x7f80000006057812 */ /* 0x000fe400078ef805 */
[----:B------:R-:W-:Y:S02]  /*bc50*/  CS2R R6, SRZ ;  /* 0x0000000000067805 */ /* 0x000fe4000001ff00 */
[----:B------:R-:W-:-:S04]  /*bc60*/  SEL R5, R5, RZ, P0 ;  /* 0x000000ff05057207 */ /* 0x000fc80000000000 */
[----:B------:R-:W-:-:S05]  /*bc70*/  LOP3.LUT R5, R5, 0x80000000, R0, 0xf8, !PT ;  /* 0x8000000005057812 */ /* 0x000fca00078ef800 */
[----:B------:R-:W-:-:S06]  /*bc80*/  FMUL.FTZ R5, R5, 1 ;  /* 0x3f80000005057820 */ /* 0x000fcc0000410000 */
[----:B------:R-:W0:Y:S01]  /*bc90*/  F2F.F64.F32 R4, R5 ;  /* 0x0000000500047310 */ /* 0x000e220000201800 */
[----:B------:R-:W-:Y:S05]  /*bca0*/  BRA `(.L_x_5038) ;  /* 0x0000000800207947 */ /* 0x000fea0003800000 */
.L_x_5049:
        /* <DEDUP_REMOVED lines=15> */
.L_x_5048:
[----:B------:R-:W2:Y:S01]  /*bda0*/  LDG.E.U16 R0, desc[UR36][R2.64] ;  /* 0x0000002402007981 */ /* 0x000ea2000c1e1500 */
[----:B------:R-:W-:Y:S01]  /*bdb0*/  CS2R R6, SRZ ;  /* 0x0000000000067805 */ /* 0x000fe2000001ff00 */
[----:B--2---:R-:W-:-:S04]  /*bdc0*/  IMAD.U32 R0, R0, 0x10000, RZ ;  /* 0x0001000000007824 */ /* 0x004fc800078e00ff */
[----:B------:R-:W-:-:S04]  /*bdd0*/  FMUL.FTZ R0, R0, 1 ;  /* 0x3f80000000007820 */ /* 0x000fc80000410000 */
[----:B------:R0:W1:Y:S01]  /*bde0*/  F2F.F64.F32 R4, R0 ;  /* 0x0000000000047310 */ /* 0x0000620000201800 */
[----:B------:R-:W-:Y:S05]  /*bdf0*/  BRA `(.L_x_5038) ;  /* 0x0000000400cc7947 */ /* 0x000fea0003800000 */
.L_x_5045:
        /* <DEDUP_REMOVED lines=12> */
.L_x_5052:
[----:B------:R-:W2:Y:S01]  /*bec0*/  LDG.E.U8 R3, desc[UR36][R2.64] ;  /* 0x0000002402037981 */ /* 0x000ea2000c1e1100 */
[----:B------:R-:W-:Y:S02]  /*bed0*/  CS2R R6, SRZ ;  /* 0x0000000000067805 */ /* 0x000fe4000001ff00 */
        /* <DEDUP_REMOVED lines=20> */
.L_x_5054:
[----:B------:R-:W-:Y:S05]  /*c020*/  BSYNC.RECONVERGENT B0 ;  /* 0x0000000000007941 */ /* 0x000fea0003800200 */
.L_x_5053:
[----:B------:R-:W-:Y:S01]  /*c030*/  IMAD.SHL.U32 R0, R0, 0x100000, RZ ;  /* 0x0010000000007824 */ /* 0x000fe200078e00ff */
[----:B------:R-:W-:-:S04]  /*c040*/  LEA R2, R2, 0x3b800000, 0x17 ;  /* 0x3b80000002027811 */ /* 0x000fc800078eb8ff */
[----:B------:R-:W-:-:S05]  /*c050*/  LOP3.LUT R0, R2, R0, R9, 0xfe, !PT ;  /* 0x0000000002007212 */ /* 0x000fca00078efe09 */
[----:B------:R-:W-:-:S04]  /*c060*/  FMUL.FTZ R0, R0, 1 ;  /* 0x3f80000000007820 */ /* 0x000fc80000410000 */
[----:B------:R0:W1:Y:S01]  /*c070*/  F2F.F64.F32 R4, R0 ;  /* 0x0000000000047310 */ /* 0x0000620000201800 */
[----:B------:R-:W-:Y:S05]  /*c080*/  BRA `(.L_x_5038) ;  /* 0x0000000400287947 */ /* 0x000fea0003800000 */
.L_x_5051:
        /* <DEDUP_REMOVED lines=22> */
.L_x_5056:
[----:B------:R-:W-:Y:S05]  /*c1f0*/  BSYNC.RECONVERGENT B0 ;  /* 0x0000000000007941 */ /* 0x000fea0003800200 */
.L_x_5055:
[----:B------:R-:W-:Y:S01]  /*c200*/  IMAD.SHL.U32 R0, R0, 0x200000, RZ ;  /* 0x0020000000007824 */ /* 0x000fe200078e00ff */
[----:B------:R-:W-:-:S04]  /*c210*/  LEA R2, R2, 0x37800000, 0x17 ;  /* 0x3780000002027811 */ /* 0x000fc800078eb8ff */
[----:B------:R-:W-:-:S05]  /*c220*/  LOP3.LUT R0, R2, R0, R9, 0xfe, !PT ;  /* 0x0000000002007212 */ /* 0x000fca00078efe09 */
[----:B------:R-:W-:-:S04]  /*c230*/  FMUL.FTZ R0, R0, 1 ;  /* 0x3f80000000007820 */ /* 0x000fc80000410000 */
[----:B------:R0:W1:Y:S01]  /*c240*/  F2F.F64.F32 R4, R0 ;  /* 0x0000000000047310 */ /* 0x0000620000201800 */
[----:B------:R-:W-:Y:S05]  /*c250*/  BRA `(.L_x_5038) ;  /* 0x0000000000b47947 */ /* 0x000fea0003800000 */
.L_x_5050:
[----:B------:R-:W-:-:S09]  /*c260*/  UISETP.NE.AND UP0, UPT, UR4, 0x1c, UPT ;  /* 0x0000001c0400788c */ /* 0x000fd2000bf05270 */
[----:B------:R-:W-:Y:S05]  /*c270*/  BRA.U !UP0, `(.L_x_5057) ;  /* 0x0000000108a07547 */ /* 0x000fea000b800000 */
[----:B------:R-:W-:-:S09]  /*c280*/  UISETP.NE.AND UP0, UPT, UR4, 0x1d, UPT ;  /* 0x0000001d0400788c */ /* 0x000fd2000bf05270 */
[----:B------:R-:W-:Y:S05]  /*c290*/  BRA.U !UP0, `(.L_x_5058) ;  /* 0x0000000108887547 */ /* 0x000fea000b800000 */
[----:B------:R-:W-:-:S09]  /*c2a0*/  UISETP.NE.AND UP0, UPT, UR4, 0x2c, UPT ;  /* 0x0000002c0400788c */ /* 0x000fd2000bf05270 */
[----:B------:R-:W-:Y:S05]  /*c2b0*/  BRA.U UP0, `(.L_x_5037) ;  /* 0x0000000100347547 */ /* 0x000fea000b800000 */
        /* <DEDUP_REMOVED lines=13> */
.L_x_5037:
[----:B------:R-:W-:Y:S01]  /*c390*/  MOV R0, 0x0 ;  /* 0x0000000000007802 */ /* 0x000fe20000000f00 */
[----:B------:R-:W0:Y:S01]  /*c3a0*/  LDCU.64 UR4, c[0x4][0x148] ;  /* 0x01002900ff0477ac */ /* 0x000e220008000a00 */
[----:B------:R-:W-:Y:S02]  /*c3b0*/  HFMA2 R8, -RZ, RZ, 0, 4.64916229248046875e-06 ;  /* 0x0000004eff087431 */ /* 0x000fe400000001ff */
        /* <DEDUP_REMOVED lines=8> */
[----:B------:R-:W-:Y:S02]  /*c440*/  IMAD.U32 R7, RZ, RZ, UR7 ;  /* 0x00000007ff077e24 */ /* 0x000fe4000f8e00ff */
[----:B----4-:R-:W-:Y:S02]  /*c450*/  IMAD.U32 R10, RZ, RZ, UR8 ;  /* 0x00000008ff0a7e24 */ /* 0x010fe4000f8e00ff */
[----:B-1----:R-:W-:-:S07]  /*c460*/  IMAD.U32 R11, RZ, RZ, UR9 ;  /* 0x00000009ff0b7e24 */ /* 0x002fce000f8e00ff */
[----:B------:R-:W-:-:S07]  /*c470*/  LEPC R20, `(.L_x_5059) ;  /* 0x000000001014794e */ /* 0x000fce0000000000 */
[----:B--2---:R-:W-:Y:S05]  /*c480*/  CALL.ABS.NOINC R2 ;  /* 0x0000000002007343 */ /* 0x004fea0003c00000 */
.L_x_5059:
[----:B------:R-:W-:Y:S02]  /*c490*/  CS2R R4, SRZ ;  /* 0x0000000000047805 */ /* 0x000fe4000001ff00 */
[----:B------:R-:W-:Y:S01]  /*c4a0*/  CS2R R6, SRZ ;  /* 0x0000000000067805 */ /* 0x000fe2000001ff00 */
[----:B------:R-:W-:Y:S06]  /*c4b0*/  BRA `(.L_x_5038) ;  /* 0x00000000001c7947 */ /* 0x000fec0003800000 */
.L_x_5058:
[----:B------:R-:W2:Y:S01]  /*c4c0*/  LDG.E.64 R4, desc[UR36][R2.64] ;  /* 0x0000002402047981 */ /* 0x000ea2000c1e1b00 */
[----:B------:R-:W-:Y:S01]  /*c4d0*/  CS2R R6, SRZ ;  /* 0x0000000000067805 */ /* 0x000fe2000001ff00 */
[----:B--2---:R-:W0:Y:S01]  /*c4e0*/  I2F.F64.U64 R4, R4 ;  /* 0x0000000400047312 */ /* 0x004e220000301800 */
[----:B------:R-:W-:Y:S05]  /*c4f0*/  BRA `(.L_x_5038) ;  /* 0x00000000000c7947 */ /* 0x000fea0003800000 */
.L_x_5057:
[----:B------:R-:W2:Y:S01]  /*c500*/  LDG.E R2, desc[UR36][R2.64] ;  /* 0x0000002402027981 */ /* 0x000ea2000c1e1900 */
[----:B------:R-:W-:Y:S01]  /*c510*/  CS2R R6, SRZ ;  /* 0x0000000000067805 */ /* 0x000fe2000001ff00 */
[----:B--2---:R0:W1:Y:S06]  /*c520*/  I2F.F64.U32 R4, R2 ;  /* 0x0000000200047312 */ /* 0x00406c0000201800 */
.L_x_5038:
[----:B------:R-:W-:Y:S05]  /*c530*/  BSYNC.RECONVERGENT B7 ;  /* 0x0000000000077941 */ /* 0x000fea0003800200 */
.L_x_5032:
        /* <DEDUP_REMOVED lines=24> */
[----:B------:R-:W-:Y:S02]  /*c6c0*/  MOV R9, R33 ;  /* 0x0000002100097202 */ /* 0x000fe40000000f00 */
[----:B------:R-:W-:-:S07]  /*c6d0*/  MOV R0, 0xc6f0 ;  /* 0x0000c6f000007802 */ /* 0x000fce0000000f00 */
[----:B------:R-:W-:Y:S05]  /*c6e0*/  CALL.REL.NOINC `($__internal_7_$__cuda_sm20_div_rn_f64_full) ;  /* 0x0000007800d47944 */ /* 0x000fea0003c00000 */
[----:B------:R-:W-:Y:S02]  /*c6f0*/  IMAD.MOV.U32 R2, RZ, RZ, R18 ;  /* 0x000000ffff027224 */ /* 0x000fe400078e0012 */
[----:B------:R-:W-:-:S07]  /*c700*/  IMAD.MOV.U32 R3, RZ, RZ, R19 ;  /* 0x000000ffff037224 */ /* 0x000fce00078e0013 */
.L_x_5061:
[----:B------:R-:W-:Y:S05]  /*c710*/  BSYNC.RECONVERGENT B1 ;  /* 0x0000000000017941 */ /* 0x000fea0003800200 */
.L_x_5060:
[----:B------:R-:W-:Y:S01]  /*c720*/  DMUL R8, R2, R2 ;  /* 0x0000000202087228 */ /* 0x000fe20000000000 */
[----:B------:R-:W-:Y:S01]  /*c730*/  IMAD.MOV.U32 R12, RZ, RZ, -0x2449a4b7 ;  /* 0xdbb65b49ff0c7424 */ /* 0x000fe200078e00ff */
[----:B------:R-:W-:Y:S01]  /*c740*/  UMOV UR4, 0x2a25ff7e ;  /* 0x2a25ff7e00047882 */ /* 0x000fe20000000000 */
[----:B------:R-:W-:Y:S01]  /*c750*/  IMAD.MOV.U32 R13, RZ, RZ, 0x3f2d3b63 ;  /* 0x3f2d3b63ff0d7424 */ /* 0x000fe200078e00ff */
[----:B------:R-:W-:Y:S01]  /*c760*/  UMOV UR5, 0x3ef53e1d ;  /* 0x3ef53e1d00057882 */ /* 0x000fe20000000000 */
[----:B------:R-:W-:Y:S01]  /*c770*/  ISETP.GE.AND P1, PT, R11, RZ, PT ;  /* 0x000000ff0b00720c */ /* 0x000fe20003f26270 */
[----:B------:R-:W-:Y:S01]  /*c780*/  @P4 IMAD.MOV.U32 R14, RZ, RZ, 0x54442d18 ;  /* 0x54442d18ff0e4424 */ /* 0x000fe200078e00ff */
[----:B------:R-:W-:Y:S01]  /*c790*/  BSSY.RECONVERGENT B0, `(.L_x_5062) ;  /* 0x000004f000007945 */ /* 0x000fe20003800200 */
[----:B------:R-:W-:Y:S01]  /*c7a0*/  @P4 IMAD.MOV.U32 R15, RZ, RZ, 0x3ff921fb ;  /* 0x3ff921fbff0f4424 */ /* 0x000fe200078e00ff */
[----:B------:R-:W-:Y:S01]  /*c7b0*/  DFMA R12, R8, -UR4, R12 ;  /* 0x80000004080c7c2b */ /* 0x000fe2000800000c */
[----:B------:R-:W-:Y:S01]  /*c7c0*/  UMOV UR4, 0x8dde082e ;  /* 0x8dde082e00047882 */ /* 0x000fe20000000000 */
[----:B------:R-:W-:Y:S01]  /*c7d0*/  UMOV UR5, 0x3f531278 ;  /* 0x3f53127800057882 */ /* 0x000fe20000000000 */
[----:B------:R-:W-:-:S05]  /*c7e0*/  @!P4 PLOP3.LUT P0, PT, P1, PT, PT, 0x80, 0x8 ;  /* 0x000000000008c81c */ /* 0x000fca0000f0f070 */
        /* <DEDUP_REMOVED lines=51> */
[----:B------:R-:W-:Y:S01]  /*cb20*/  @!P4 MOV R2, 0x54442d18 ;  /* 0x54442d180002c802 */ /* 0x000fe20000000f00 */
[----:B------:R-:W-:-:S06]  /*cb30*/  @!P4 IMAD.MOV.U32 R3, RZ, RZ, 0x400921fb ;  /* 0x400921fbff03c424 */ /* 0x000fcc00078e00ff */
        /* <DEDUP_REMOVED lines=10> */
[----:B------:R-:W-:Y:S01]  /*cbe0*/  IMAD.MOV.U32 R13, RZ, RZ, 0x7f3321d2 ;  /* 0x7f3321d2ff0d7424 */ /* 0x000fe200078e00ff */
[----:B------:R-:W-:Y:S01]  /*cbf0*/  MOV R9, 0x4002d97c ;  /* 0x4002d97c00097802 */ /* 0x000fe20000000f00 */
[----:B------:R-:W-:-:S03]  /*cc00*/  DSETP.NEU.AND P1, PT, |R10|, |R6|, PT ;  /* 0x400000060a00722a */ /* 0x000fc60003f2d200 */
[----:B------:R-:W-:Y:S02]  /*cc10*/  FSEL R13, R13, 3.37028055040000000000e+12, !P0 ;  /* 0x54442d180d0d7808 */ /* 0x000fe40004000000 */
[----:B------:R-:W-:Y:S02]  /*cc20*/  FSEL R9, R9, 1.8213495016098022461, !P0 ;  /* 0x3fe921fb09097808 */ /* 0x000fe40004000000 */
[----:B------:R-:W-:Y:S02]  /*cc30*/  FSEL R12, R13, R2, !P1 ;  /* 0x000000020d0c7208 */ /* 0x000fe40004800000 */
[----:B------:R-:W-:Y:S01]  /*cc40*/  FSEL R13, R9, R3, !P1 ;  /* 0x00000003090d7208 */ /* 0x000fe20004800000 */
[----:B------:R-:W-:Y:S06]  /*cc50*/  BRA `(.L_x_5064) ;  /* 0x0000000000087947 */ /* 0x000fec0003800000 */
.L_x_5063:
[----:B------:R-:W-:Y:S02]  /*cc60*/  FSEL R12, RZ, 3.37028055040000000000e+12, P0 ;  /* 0x54442d18ff0c7808 */ /* 0x000fe40000000000 */
[----:B------:R-:W-:-:S07]  /*cc70*/  FSEL R13, RZ, 2.1426990032196044922, P0 ;  /* 0x400921fbff0d7808 */ /* 0x000fce0000000000 */
.L_x_5064:
[----:B------:R-:W-:Y:S05]  /*cc80*/  BSYNC.RECONVERGENT B0 ;  /* 0x0000000000007941 */ /* 0x000fea0003800200 */
.L_x_5062:
[----:B------:R-:W-:Y:S01]  /*cc90*/  DADD R14, -RZ, |R4| ;  /* 0x00000000ff0e7229 */ /* 0x000fe20000000504 */
[----:B------:R-:W-:Y:S01]  /*cca0*/  IMAD.MOV.U32 R2, RZ, RZ, RZ ;  /* 0x000000ffff027224 */ /* 0x000fe200078e00ff */
[----:B------:R-:W-:Y:S01]  /*ccb0*/  DADD R10, |R10|, |R6| ;  /* 0x000000000a0a7229 */ /* 0x000fe20000000606 */
[----:B------:R-:W-:Y:S01]  /*ccc0*/  IMAD.MOV.U32 R20, RZ, RZ, RZ ;  /* 0x000000ffff147224 */ /* 0x000fe200078e00ff */
[----:B------:R-:W-:Y:S01]  /*ccd0*/  LOP3.LUT R13, R13, 0x80000000, R7, 0xb8, !PT ;  /* 0x800000000d0d7812 */ /* 0x000fe200078eb807 */
[----:B------:R-:W-:Y:S05]  /*cce0*/  BSSY.RECONVERGENT B1, `(.L_x_5065) ;  /* 0x000013d000017945 */ /* 0x000fea0003800200 */
        /* <DEDUP_REMOVED lines=16> */
[----:B------:R-:W-:Y:S02]  /*cdf0*/  IMAD.MOV.U32 R9, RZ, RZ, R2 ;  /* 0x000000ffff097224 */ /* 0x000fe400078e0002 */
[----:B------:R-:W-:Y:S02]  /*ce00*/  IMAD.MOV.U32 R19, RZ, RZ, R3 ;  /* 0x000000ffff137224 */ /* 0x000fe400078e0003 */
[----:B------:R-:W-:Y:S01]  /*ce10*/  DSETP.MIN.AND P0, P1, R14, R2, PT ;  /* 0x000000020e00722a */ /* 0x000fe20003900000 */
[----:B------:R-:W-:-:S05]  /*ce20*/  MOV R8, R15 ;  /* 0x0000000f00087202 */ /* 0x000fca0000000f00 */
        /* <DEDUP_REMOVED lines=10> */
[----:B------:R-:W-:Y:S01]  /*ced0*/  MOV R8, 0x0 ;  /* 0x0000000000087802 */ /* 0x000fe20000000f00 */
[----:B------:R-:W-:-:S06]  /*cee0*/  IMAD.MOV.U32 R9, RZ, RZ, 0x3fd80000 ;  /* 0x3fd80000ff097424 */ /* 0x000fcc00078e00ff */
        /* <DEDUP_REMOVED lines=10> */
[----:B------:R-:W-:Y:S02]  /*cf90*/  IMAD.MOV.U32 R14, RZ, RZ, R26 ;  /* 0x000000ffff0e7224 */ /* 0x000fe400078e001a */
[----:B------:R-:W-:Y:S02]  /*cfa0*/  IMAD.MOV.U32 R15, RZ, RZ, R27 ;  /* 0x000000ffff0f7224 */ /* 0x000fe400078e001b */
[----:B------:R-:W-:Y:S02]  /*cfb0*/  FSEL R10, R10, R12, P0 ;  /* 0x0000000c0a0a7208 */ /* 0x000fe40000000000 */
[----:B------:R-:W-:-:S02]  /*cfc0*/  FSEL R11, R11, R13, P0 ;  /* 0x0000000d0b0b7208 */ /* 0x000fc40000000000 */
[----:B------:R-:W-:-:S14]  /*cfd0*/  DSETP.GEU.AND P1, PT, R14, 0.5, PT ;  /* 0x3fe000000e00742a */ /* 0x000fdc0003f2e000 */
[----:B------:R-:W-:Y:S05]  /*cfe0*/  @!P1 BRA `(.L_x_5066) ;  /* 0x0000000400e09947 */ /* 0x000fea0003800000 */
[----:B------:R-:W-:Y:S01]  /*cff0*/  ISETP.GT.U32.AND P1, PT, R30, R28, PT ;  /* 0x0000001c1e00720c */ /* 0x000fe20003f24070 */
[----:B------:R-:W-:Y:S01]  /*d000*/  IMAD.MOV.U32 R15, RZ, RZ, R3 ;  /* 0x000000ffff0f7224 */ /* 0x000fe200078e0003 */
[CC--:B------:R-:W-:Y:S02]  /*d010*/  ISETP.LT.U32.AND P0, PT, R28.reuse, R30.reuse, PT ;  /* 0x0000001e1c00720c */ /* 0x0c0fe40003f01070 */
[----:B------:R-:W-:Y:S02]  /*d020*/  ISETP.GT.U32.AND.EX P1, PT, R31, R29, PT, P1 ;  /* 0x0000001d1f00720c */ /* 0x000fe40003f24110 */
[----:B------:R-:W-:Y:S02]  /*d030*/  ISETP.LT.U32.AND.EX P0, PT, R29, R31, PT, P0 ;  /* 0x0000001f1d00720c */ /* 0x000fe40003f01100 */
[----:B------:R-:W-:Y:S02]  /*d040*/  SEL R19, R31, R29, P1 ;  /* 0x0000001d1f137207 */ /* 0x000fe40000800000 */
[----:B------:R-:W-:-:S02]  /*d050*/  SEL R6, R28, R30, P0 ;  /* 0x0000001e1c067207 */ /* 0x000fc40000000000 */
[----:B------:R-:W-:Y:S02]  /*d060*/  LOP3.LUT R0, R19, 0xffc00000, RZ, 0xc0, !PT ;  /* 0xffc0000013007812 */ /* 0x000fe400078ec0ff */
[----:B------:R-:W-:Y:S02]  /*d070*/  SEL R7, R29, R31, P0 ;  /* 0x0000001f1d077207 */ /* 0x000fe40000000000 */
[----:B------:R-:W-:Y:S02]  /*d080*/  LOP3.LUT R5, R0, 0x7fd00000, RZ, 0x3c, !PT ;  /* 0x7fd0000000057812 */ /* 0x000fe400078e3cff */
[----:B------:R-:W-:Y:S02]  /*d090*/  MOV R4, RZ ;  /* 0x000000ff00047202 */ /* 0x000fe40000000f00 */
[----:B------:R-:W-:-:S04]  /*d0a0*/  SEL R18, R30, R28, P1 ;  /* 0x0000001c1e127207 */ /* 0x000fc80000800000 */
[C---:B------:R-:W-:Y:S02]  /*d0b0*/  DMUL R12, R4.reuse, R6 ;  /* 0x00000006040c7228 */ /* 0x040fe40000000000 */
[----:B------:R-:W-:-:S06]  /*d0c0*/  DMUL R4, R4, R18 ;  /* 0x0000001204047228 */ /* 0x000fcc0000000000 */
[----:B------:R-:W-:-:S08]  /*d0d0*/  DMUL R12, R12, R12 ;  /* 0x0000000c0c0c7228 */ /* 0x000fd00000000000 */
[----:B------:R-:W-:Y:S01]  /*d0e0*/  DFMA R12, R4, R4, R12 ;  /* 0x00000004040c722b */ /* 0x000fe2000000000c */
[----:B------:R-:W-:-:S07]  /*d0f0*/  IMAD.MOV.U32 R5, RZ, RZ, R2 ;  /* 0x000000ffff057224 */ /* 0x000fce00078e0002 */
[----:B------:R-:W-:Y:S02]  /*d100*/  DSETP.MIN.AND P0, P1, R12, R2, PT ;  /* 0x000000020c00722a */ /* 0x000fe40003900000 */
[----:B------:R-:W-:Y:S02]  /*d110*/  IMAD.MOV.U32 R4, RZ, RZ, R13 ;  /* 0x000000ffff047224 */ /* 0x000fe400078e000d */
[----:B------:R-:W-:-:S03]  /*d120*/  IMAD.MOV.U32 R2, RZ, RZ, R12 ;  /* 0x000000ffff027224 */ /* 0x000fc600078e000c */
[----:B------:R-:W-:Y:S01]  /*d130*/  FSEL R21, R4, R15, P0 ;  /* 0x0000000f04157208 */ /* 0x000fe20000000000 */
[----:B------:R-:W-:Y:S01]  /*d140*/  IMAD.MOV.U32 R4, RZ, RZ, RZ ;  /* 0x000000ffff047224 */ /* 0x000fe200078e00ff */
[----:B------:R-:W-:Y:S01]  /*d150*/  SEL R2, R2, R5, P0 ;  /* 0x0000000502027207 */ /* 0x000fe20000000000 */
[----:B------:R-:W-:-:S04]  /*d160*/  DSETP.NEU.AND P0, PT, R6, RZ, PT ;  /* 0x000000ff0600722a */ /* 0x000fc80003f0d000 */
[----:B------:R-:W-:Y:S02]  /*d170*/  @P1 LOP3.LUT R21, R15, 0x80000, RZ, 0xfc, !PT ;  /* 0x000800000f151812 */ /* 0x000fe400078efcff */
[----:B------:R-:W-:Y:S02]  /*d180*/  ISETP.GE.U32.AND P1, PT, R7, 0x7ff00000, PT ;  /* 0x7ff000000700780c */ /* 0x000fe40003f26070 */
[----:B------:R-:W-:-:S04]  /*d190*/  MOV R3, R21 ;  /* 0x0000001500037202 */ /* 0x000fc80000000f00 */
        /* <DEDUP_REMOVED lines=15> */
[----:B------:R-:W-:Y:S02]  /*d290*/  @!P2 IMAD.MOV.U32 R7, RZ, RZ, R3 ;  /* 0x000000ffff07a224 */ /* 0x000fe400078e0003 */
[----:B------:R-:W-:-:S03]  /*d2a0*/  @!P2 IMAD.MOV.U32 R6, RZ, RZ, R2 ;  /* 0x000000ffff06a224 */ /* 0x000fc600078e0002 */
[----:B------:R-:W-:-:S04]  /*d2b0*/  IADD3 R0, PT, PT, R7, -0x1, RZ ;  /* 0xffffffff07007810 */ /* 0x000fc80007ffe0ff */
[----:B------:R-:W-:Y:S01]  /*d2c0*/  ISETP.GE.U32.AND P0, PT, R0, 0x7fefffff, PT ;  /* 0x7fefffff0000780c */ /* 0x000fe20003f06070 */
[----:B------:R-:W-:Y:S01]  /*d2d0*/  IMAD.MOV.U32 R0, RZ, RZ, -0x3ff ;  /* 0xfffffc01ff007424 */ /* 0x000fe200078e00ff */
[----:B------:R-:W-:-:S11]  /*d2e0*/  @!P2 MOV R0, 0xfffffbcb ;  /* 0xfffffbcb0000a802 */ /* 0x000fd60000000f00 */
        /* <DEDUP_REMOVED lines=72> */
.L_x_5066:
        /* <DEDUP_REMOVED lines=12> */
[----:B------:R-:W-:Y:S01]  /*d830*/  IMAD.MOV.U32 R2, RZ, RZ, R6 ;  /* 0x000000ffff027224 */ /* 0x000fe200078e0006 */
        /* <DEDUP_REMOVED lines=80> */
.L_x_5069:
        /* <DEDUP_REMOVED lines=23> */
.L_x_5072:
[----:B------:R-:W-:Y:S05]  /*deb0*/  BSYNC.RECONVERGENT B3 ;  /* 0x0000000000037941 */ /* 0x000fea0003800200 */
.L_x_5071:
[----:B------:R-:W-:Y:S01]  /*dec0*/  DMUL R2, R6, -R2 ;  /* 0x8000000206027228 */ /* 0x000fe20000000000 */
[----:B------:R-:W-:Y:S01]  /*ded0*/  IMAD.MOV.U32 R12, RZ, RZ, -0x314d23bc ;  /* 0xceb2dc44ff0c7424 */ /* 0x000fe200078e00ff */
[----:B------:R-:W-:Y:S01]  /*dee0*/  UMOV UR4, 0x2fbe14b5 ;  /* 0x2fbe14b500047882 */ /* 0x000fe20000000000 */
[----:B------:R-:W-:Y:S01]  /*def0*/  IMAD.MOV.U32 R13, RZ, RZ, 0x3ed087ff ;  /* 0x3ed087ffff0d7424 */ /* 0x000fe200078e00ff */
        /* <DEDUP_REMOVED lines=25> */
.L_x_5070:
[----:B------:R-:W-:Y:S05]  /*e090*/  BSYNC.RECONVERGENT B2 ;  /* 0x0000000000027941 */ /* 0x000fea0003800200 */
.L_x_5068:
[----:B------:R-:W-:-:S11]  /*e0a0*/  DMUL R4, R4, 0.5 ;  /* 0x3fe0000004047828 */ /* 0x000fd60000000000 */
.L_x_5067:
[----:B------:R-:W-:Y:S05]  /*e0b0*/  BSYNC.RECONVERGENT B1 ;  /* 0x0000000000017941 */ /* 0x000fea0003800200 */
.L_x_5065:
        /* <DEDUP_REMOVED lines=17> */
.L_x_5076:
[----:B------:R-:W0:Y:S02]  /*e1d0*/  F2I.S64.F64.TRUNC R4, R4 ;  /* 0x0000000400047311 */ /* 0x000e24000030d900 */
[----:B0-----:R-:W-:-:S05]  /*e1e0*/  IMAD.MOV.U32 R7, RZ, RZ, R4 ;  /* 0x000000ffff077224 */ /* 0x001fca00078e0004 */
[----:B------:R0:W-:Y:S01]  /*e1f0*/  STG.E.U8 desc[UR36][R2.64], R7 ;  /* 0x0000000702007986 */ /* 0x0001e2000c101124 */
[----:B------:R-:W-:Y:S05]  /*e200*/  BRA `(.L_x_5078) ;  /* 0x0000000c00f87947 */ /* 0x000fea0003800000 */
.L_x_5075:
        /* <DEDUP_REMOVED lines=9> */
.L_x_5080:
[----:B------:R-:W0:Y:S02]  /*e2a0*/  F2I.F64.TRUNC R5, R4 ;  /* 0x0000000400057311 */ /* 0x000e24000030d100 */
[----:B0-----:R0:W-:Y:S01]  /*e2b0*/  STG.E desc[UR36][R2.64], R5 ;  /* 0x0000000502007986 */ /* 0x0011e2000c101924 */
[----:B------:R-:W-:Y:S05]  /*e2c0*/  BRA `(.L_x_5078) ;  /* 0x0000000c00c87947 */ /* 0x000fea0003800000 */
.L_x_5079:
[----:B------:R-:W0:Y:S02]  /*e2d0*/  F2I.F64.TRUNC R5, R4 ;  /* 0x0000000400057311 */ /* 0x000e24000030d100 */
[----:B0-----:R0:W-:Y:S01]  /*e2e0*/  STG.E.U16 desc[UR36][R2.64], R5 ;  /* 0x0000000502007986 */ /* 0x0011e2000c101524 */
[----:B------:R-:W-:Y:S05]  /*e2f0*/  BRA `(.L_x_5078) ;  /* 0x0000000c00bc7947 */ /* 0x000fea0003800000 */
.L_x_5074:
        /* <DEDUP_REMOVED lines=13> */
.L_x_5082:
        /* <DEDUP_REMOVED lines=8> */
.L_x_5081:
        /* <DEDUP_REMOVED lines=16> */
.L_x_5084:
        /* <DEDUP_REMOVED lines=11> */
.L_x_5083:
[----:B------:R0:W-:Y:S01]  /*e600*/  STG.E.64 desc[UR36][R2.64], R4 ;  /* 0x0000000402007986 */ /* 0x0001e2000c101b24 */
[----:B------:R-:W-:Y:S05]  /*e610*/  BRA `(.L_x_5078) ;  /* 0x0000000800f47947 */ /* 0x000fea0003800000 */
.L_x_5073:
        /* <DEDUP_REMOVED lines=13> */
.L_x_5088:
        /* <DEDUP_REMOVED lines=22> */
.L_x_5091:
[----:B------:R-:W-:-:S04]  /*e850*/  SHF.R.U32.HI R5, RZ, 0x18, R7 ;  /* 0x00000018ff057819 */ /* 0x000fc80000011607 */
[----:B------:R-:W-:-:S07]  /*e860*/  LOP3.LUT R0, R0, 0x80, R5, 0xf8, !PT ;  /* 0x0000008000007812 */ /* 0x000fce00078ef805 */
.L_x_5090:
[----:B------:R-:W-:Y:S05]  /*e870*/  BSYNC.RECONVERGENT B0 ;  /* 0x0000000000007941 */ /* 0x000fea0003800200 */
.L_x_5089:
[----:B------:R0:W-:Y:S01]  /*e880*/  STG.E.U8 desc[UR36][R2.64], R0 ;  /* 0x0000000002007986 */ /* 0x0001e2000c101124 */
[----:B------:R-:W-:Y:S05]  /*e890*/  BRA `(.L_x_5078) ;  /* 0x0000000800547947 */ /* 0x000fea0003800000 */
.L_x_5087:
        /* <DEDUP_REMOVED lines=22> */
.L_x_5094:
[----:B------:R-:W-:-:S04]  /*ea00*/  SHF.R.U32.HI R5, RZ, 0x18, R7 ;  /* 0x00000018ff057819 */ /* 0x000fc80000011607 */
[----:B------:R-:W-:-:S07]  /*ea10*/  LOP3.LUT R0, R0, 0x80, R5, 0xf8, !PT ;  /* 0x0000008000007812 */ /* 0x000fce00078ef805 */
.L_x_5093:
[----:B------:R-:W-:Y:S05]  /*ea20*/  BSYNC.RECONVERGENT B0 ;  /* 0x0000000000007941 */ /* 0x000fea0003800200 */
.L_x_5092:
[----:B------:R0:W-:Y:S01]  /*ea30*/  STG.E.U8 desc[UR36][R2.64], R0 ;  /* 0x0000000002007986 */ /* 0x0001e2000c101124 */
[----:B------:R-:W-:Y:S05]  /*ea40*/  BRA `(.L_x_5078) ;  /* 0x0000000400e87947 */ /* 0x000fea0003800000 */
.L_x_5086:
        /* <DEDUP_REMOVED lines=26> */
.L_x_5096:
[----:B------:R-:W0:Y:S02]  /*ebf0*/  F2I.U64.F64.TRUNC R4, R4 ;  /* 0x0000000400047311 */ /* 0x000e24000030d800 */
[----:B0-----:R0:W-:Y:S01]  /*ec00*/  STG.E.64 desc[UR36][R2.64], R4 ;  /* 0x0000000402007986 */ /* 0x0011e2000c101b24 */
[----:B------:R-:W-:Y:S05]  /*ec10*/  BRA `(.L_x_5078) ;  /* 0x0000000400747947 */ /* 0x000fea0003800000 */
.L_x_5095:
[----:B------:R-:W0:Y:S02]  /*ec20*/  F2I.U32.F64.TRUNC R5, R4 ;  /* 0x0000000400057311 */ /* 0x000e24000030d000 */
[----:B0-----:R0:W-:Y:S01]  /*ec30*/  STG.E desc[UR36][R2.64], R5 ;  /* 0x0000000502007986 */ /* 0x0011e2000c101924 */
[----:B------:R-:W-:Y:S05]  /*ec40*/  BRA `(.L_x_5078) ;  /* 0x0000000400687947 */ /* 0x000fea0003800000 */
.L_x_5085:
        /* <DEDUP_REMOVED lines=11> */
.L_x_5098:
[----:B------:R-:W-:Y:S02]  /*ed00*/  IMAD.MOV.U32 R8, RZ, RZ, R4 ;  /* 0x000000ffff087224 */ /* 0x000fe400078e0004 */
[----:B------:R-:W-:-:S05]  /*ed10*/  IMAD.MOV.U32 R9, RZ, RZ, R5 ;  /* 0x000000ffff097224 */ /* 0x000fca00078e0005 */
[----:B------:R4:W-:Y:S01]  /*ed20*/  STG.E.128 desc[UR36][R2.64], R8 ;  /* 0x0000000802007986 */ /* 0x0009e2000c101d24 */
[----:B------:R-:W-:Y:S05]  /*ed30*/  BRA `(.L_x_5078) ;  /* 0x00000004002c7947 */ /* 0x000fea0003800000 */
.L_x_5097:
[----:B------:R-:W-:-:S09]  /*ed40*/  UISETP.NE.AND UP0, UPT, UR4, 0xf, UPT ;  /* 0x0000000f0400788c */ /* 0x000fd2000bf05270 */
[----:B------:R-:W-:Y:S05]  /*ed50*/  BRA.U !UP0, `(.L_x_5099) ;  /* 0x0000000508087547 */ /* 0x000fea000b800000 */
[----:B------:R-:W-:-:S09]  /*ed60*/  UISETP.NE.AND UP0, UPT, UR4, 0x17, UPT ;  /* 0x000000170400788c */ /* 0x000fd2000bf05270 */
[----:B------:R-:W-:Y:S05]  /*ed70*/  BRA.U !UP0, `(.L_x_5100) ;  /* 0x0000000108a07547 */ /* 0x000fea000b800000 */
[----:B------:R-:W-:-:S09]  /*ed80*/  UISETP.NE.AND UP0, UPT, UR4, 0x18, UPT ;  /* 0x000000180400788c */ /* 0x000fd2000bf05270 */
[----:B------:R-:W-:Y:S05]  /*ed90*/  BRA.U !UP0, `(.L_x_5101) ;  /* 0x0000000108447547 */ /* 0x000fea000b800000 */
.L_x_5077:
        /* <DEDUP_REMOVED lines=8> */
[----:B0-----:R-:W-:Y:S01]  /*ee20*/  IMAD.U32 R4, RZ, RZ, UR4 ;  /* 0x00000004ff047e24 */ /* 0x001fe2000f8e00ff */
[----:B------:R-:W-:Y:S01]  /*ee30*/  MOV R5, UR5 ;  /* 0x0000000500057c02 */ /* 0x000fe20008000f00 */
[----:B---3--:R-:W-:-:S02]  /*ee40*/  IMAD.U32 R6, RZ, RZ, UR6 ;  /* 0x00000006ff067e24 */ /* 0x008fc4000f8e00ff */
[----:B------:R-:W-:Y:S02]  /*ee50*/  IMAD.U32 R7, RZ, RZ, UR7 ;  /* 0x00000007ff077e24 */ /* 0x000fe4000f8e00ff */
[----:B----4-:R-:W-:Y:S01]  /*ee60*/  IMAD.U32 R10, RZ, RZ, UR8 ;  /* 0x00000008ff0a7e24 */ /* 0x010fe2000f8e00ff */
[----:B-1----:R-:W-:-:S07]  /*ee70*/  MOV R11, UR9 ;  /* 0x00000009000b7c02 */ /* 0x002fce0008000f00 */
[----:B------:R-:W-:-:S07]  /*ee80*/  LEPC R20, `(.L_x_5102) ;  /* 0x000000001014794e */ /* 0x000fce0000000000 */
[----:B--2---:R-:W-:Y:S05]  /*ee90*/  CALL.ABS.NOINC R2 ;  /* 0x0000000002007343 */ /* 0x004fea0003c00000 */
.L_x_5102:
[----:B------:R-:W-:Y:S05]  /*eea0*/  BRA `(.L_x_5078) ;  /* 0x0000000000d07947 */ /* 0x000fea0003800000 */
.L_x_5101:
[----:B------:R-:W-:Y:S01]  /*eeb0*/  UMOV UR4, 0xf0000000 ;  /* 0xf000000000047882 */ /* 0x000fe20000000000 */
[----:B------:R-:W-:Y:S01]  /*eec0*/  UMOV UR5, 0x380fffff ;  /* 0x380fffff00057882 */ /* 0x000fe20000000000 */
[----:B------:R-:W0:Y:S01]  /*eed0*/  F2F.F32.F64 R9, R4 ;  /* 0x0000000400097310 */ /* 0x000e220000301000 */
[----:B------:R-:W-:Y:S01]  /*eee0*/  DSETP.GEU.AND P0, PT, |R4|, UR4, PT ;  /* 0x0000000404007e2a */ /* 0x000fe2000bf0e200 */
[----:B------:R-:W-:Y:S01]  /*eef0*/  BSSY.RECONVERGENT B0, `(.L_x_5103) ;  /* 0x000000d000007945 */ /* 0x000fe20003800200 */
[----:B------:R-:W-:-:S12]  /*ef00*/  MOV R0, 0x7f ;  /* 0x0000007f00007802 */ /* 0x000fd80000000f00 */
        /* <DEDUP_REMOVED lines=11> */
.L_x_5104:
[----:B------:R-:W-:Y:S05]  /*efc0*/  BSYNC.RECONVERGENT B0 ;  /* 0x0000000000007941 */ /* 0x000fea0003800200 */
.L_x_5103:
[----:B------:R-:W-:-:S05]  /*efd0*/  LOP3.LUT R7, R0, 0x80, R7, 0xf8, !PT ;  /* 0x0000008000077812 */ /* 0x000fca00078ef807 */
[----:B------:R1:W-:Y:S01]  /*efe0*/  STG.E.U8 desc[UR36][R2.64], R7 ;  /* 0x0000000702007986 */ /* 0x0003e2000c101124 */
[----:B------:R-:W-:Y:S05]  /*eff0*/  BRA `(.L_x_5078) ;  /* 0x00000000007c7947 */ /* 0x000fea0003800000 */
.L_x_5100:
        /* <DEDUP_REMOVED lines=16> */
.L_x_5106:
[----:B------:R-:W-:Y:S01]  /*f100*/  IMAD.MOV.U32 R0, RZ, RZ, 0x7f ;  /* 0x0000007fff007424 */ /* 0x000fe200078e00ff */
[----:B------:R-:W-:-:S04]  /*f110*/  ISETP.GT.U32.AND P0, PT, R6, 0x7f800000, PT ;  /* 0x7f8000000600780c */ /* 0x000fc80003f04070 */
[----:B------:R-:W-:-:S09]  /*f120*/  SEL R0, R0, 0x7c, P0 ;  /* 0x0000007c00007807 */ /* 0x000fd20000000000 */
.L_x_5107:
[----:B------:R-:W-:Y:S05]  /*f130*/  BSYNC.RECONVERGENT B0 ;  /* 0x0000000000007941 */ /* 0x000fea0003800200 */
.L_x_5105:
[----:B------:R-:W-:-:S04]  /*f140*/  SHF.R.U32.HI R5, RZ, 0x18, R7 ;  /* 0x00000018ff057819 */ /* 0x000fc80000011607 */
[----:B------:R-:W-:-:S05]  /*f150*/  LOP3.LUT R5, R0, 0x80, R5, 0xf8, !PT ;  /* 0x0000008000057812 */ /* 0x000fca00078ef805 */
[----:B------:R0:W-:Y:S01]  /*f160*/  STG.E.U8 desc[UR36][R2.64], R5 ;  /* 0x0000000502007986 */ /* 0x0001e2000c101124 */
[----:B------:R-:W-:Y:S05]  /*f170*/  BRA `(.L_x_5078) ;  /* 0x00000000001c7947 */ /* 0x000fea0003800000 */
.L_x_5099:
[----:B------:R-:W-:Y:S01]  /*f180*/  UMOV UR4, 0xf0000000 ;  /* 0xf000000000047882 */ /* 0x000fe20000000000 */
[----:B------:R-:W-:Y:S01]  /*f190*/  UMOV UR5, 0x380fffff ;  /* 0x380fffff00057882 */ /* 0x000fe20000000000 */
[----:B------:R-:W0:Y:S01]  /*f1a0*/  F2F.F32.F64 R0, R4 ;  /* 0x0000000400007310 */ /* 0x000e220000301000 */
[----:B------:R-:W-:-:S14]  /*f1b0*/  DSETP.GEU.AND P0, PT, |R4|, UR4, PT ;  /* 0x0000000404007e2a */ /* 0x000fdc000bf0e200 */
[----:B0-----:R-:W-:-:S05]  /*f1c0*/  @!P0 FMUL R0, R0, 1.175494350822287508e-38 ;  /* 0x0080000000008820 */ /* 0x001fca0000400000 */
[----:B------:R-:W-:-:S05]  /*f1d0*/  F2FP.BF16.F32.PACK_AB R0, RZ, R0 ;  /* 0x00000000ff00723e */ /* 0x000fca00000010ff */
[----:B------:R2:W-:Y:S02]  /*f1e0*/  STG.E.U16 desc[UR36][R2.64], R0 ;  /* 0x0000000002007986 */ /* 0x0005e4000c101524 */
.L_x_5078:
[----:B------:R-:W-:-:S07]  /*f1f0*/  VIADD R17, R17, 0x80 ;  /* 0x0000008011117836 */ /* 0x000fce0000000000 */
.L_x_5030:
[----:B------:R-:W-:Y:S05]  /*f200*/  BSYNC.RECONVERGENT B6 ;  /* 0x0000000000067941 */ /* 0x000fea0003800200 */
.L_x_5029:
[----:B------:R-:W5:Y:S02]  /*f210*/  LDCU UR4, c[0x0][0x380] ;  /* 0x00007000ff0477ac */ /* 0x000f640008000800 */
[----:B-----5:R-:W-:-:S13]  /*f220*/  ISETP.GE.AND P0, PT, R17, UR4, PT ;  /* 0x0000000411007c0c */ /* 0x020fda000bf06270 */
[----:B------:R-:W-:Y:S05]  /*f230*/  @P0 EXIT ;  /* 0x000000000000094d */ /* 0x000fea0003800000 */
[----:B------:R-:W5:Y:S01]  /*f240*/  LDCU UR4, c[0x0][0x388] ;  /* 0x00007100ff0477ac */ /* 0x000f620008000800 */
[----:B0-23--:R-:W-:Y:S01]  /*f250*/  IMAD.MOV.U32 R0, RZ, RZ, RZ ;  /* 0x000000ffff007224 */ /* 0x00dfe200078e00ff */
[----:B------:R-:W-:Y:S01]  /*f260*/  MOV R16, RZ ;  /* 0x000000ff00107202 */ /* 0x000fe20000000f00 */
[----:B-----5:R-:W-:-:S09]  /*f270*/  UISETP.NE.AND UP0, UPT, UR4, URZ, UPT ;  /* 0x000000ff0400728c */ /* 0x020fd2000bf05270 */
[----:B------:R-:W-:Y:S05]  /*f280*/  BRA.U !UP0, `(.L_x_5108) ;  /* 0x0000001108a87547 */ /* 0x000fea000b800000 */
[----:B------:R-:W1:Y:S01]  /*f290*/  LDCU.64 UR4, c[0x0][0x390] ;  /* 0x00007200ff0477ac */ /* 0x000e620008000a00 */
[----:B------:R-:W-:Y:S01]  /*f2a0*/  IMAD.MOV.U32 R16, RZ, RZ, RZ ;  /* 0x000000ffff107224 */ /* 0x000fe200078e00ff */
[----:B------:R-:W0:Y:S01]  /*f2b0*/  LDCU UR6, c[0x0][0x38c] ;  /* 0x00007180ff0677ac */ /* 0x000e220008000800 */
[----:B------:R-:W2:Y:S01]  /*f2c0*/  LDCU.64 UR8, c[0x0][0x4b8] ;  /* 0x00009700ff0877ac */ /* 0x000ea20008000a00 */
[----:B------:R-:W-:Y:S01]  /*f2d0*/  UISETP.NE.AND UP0, UPT, UR40, URZ, UPT ;  /* 0x000000ff2800728c */ /* 0x000fe2000bf05270 */
[----:B-1--4-:R-:W-:-:S05]  /*f2e0*/  IMAD.HI.U32 R2, R17, UR4, R16 ;  /* 0x0000000411027c27 */ /* 0x012fca000f8e0010 */
[----:B------:R-:W-:-:S05]  /*f2f0*/  SHF.R.U32.HI R3, RZ, UR5, R2 ;  /* 0x00000005ff037c19 */ /* 0x000fca0008011602 */
[----:B------:R-:W-:-:S04]  /*f300*/  IMAD.MOV R0, RZ, RZ, -R3 ;  /* 0x000000ffff007224 */ /* 0x000fc800078e0a03 */
[----:B0-----:R-:W-:-:S04]  /*f310*/  IMAD R0, R0, UR6, R17 ;  /* 0x0000000600007c24 */ /* 0x001fc8000f8e0211 */
        /* <DEDUP_REMOVED lines=289> */
.L_x_5108:
[----:B------:R-:W0:Y:S01]  /*10530*/  LDCU.128 UR8, c[0x0][0x580] ;  /* 0x0000b000ff0877ac */ /* 0x000e220008000c00 */
[----:B------:R-:W-:Y:S01]  /*10540*/  BSSY.RECONVERGENT B6, `(.L_x_5109) ;  /* 0x0000106000067945 */ /* 0x000fe20003800200 */
[----:B------:R-:W-:-:S04]  /*10550*/  UPRMT UR4, UR41, 0x9910, URZ ;  /* 0x0000991029047896 */ /* 0x000fc800080000ff */
[----:B------:R-:W-:Y:S01]  /*10560*/  UISETP.GT.AND UP0, UPT, UR4, 0x9, UPT ;  /* 0x000000090400788c */ /* 0x000fe2000bf04270 */
[----:B0-----:R-:W-:Y:S02]  /*10570*/  IADD3 R16, P0, PT, R16, UR8, RZ ;  /* 0x0000000810107c10 */ /* 0x001fe4000ff1e0ff */
[----:B-1--4-:R-:W-:-:S03]  /*10580*/  IADD3 R2, P1, PT, R0, UR10, RZ ;  /* 0x0000000a00027c10 */ /* 0x012fc6000ff3e0ff */
        /* <DEDUP_REMOVED lines=15> */
.L_x_5113:
[----:B------:R-:W2:Y:S01]  /*10680*/  LDG.E.U8 R2, desc[UR36][R2.64] ;  /* 0x0000002402027981 */ /* 0x000ea2000c1e1100 */
[----:B------:R-:W-:Y:S01]  /*10690*/  CS2R R6, SRZ ;  /* 0x0000000000067805 */ /* 0x000fe2000001ff00 */
[----:B--2---:R0:W1:Y:S01]  /*106a0*/  I2F.F64.U16 R4, R2 ;  /* 0x0000000200047312 */ /* 0x0040620000101800 */
[----:B------:R-:W-:Y:S05]  /*106b0*/  BRA `(.L_x_5115) ;  /* 0x0000000c00b87947 */ /* 0x000fea0003800000 */
.L_x_5112:
        /* <DEDUP_REMOVED lines=10> */
.L_x_5117:
[----:B------:R-:W2:Y:S01]  /*10760*/  LDG.E R2, desc[UR36][R2.64] ;  /* 0x0000002402027981 */ /* 0x000ea2000c1e1900 */
[----:B------:R-:W-:Y:S01]  /*10770*/  CS2R R6, SRZ ;  /* 0x0000000000067805 */ /* 0x000fe2000001ff00 */
[----:B--2---:R0:W1:Y:S01]  /*10780*/  I2F.F64 R4, R2 ;  /* 0x0000000200047312 */ /* 0x0040620000201c00 */
[----:B------:R-:W-:Y:S05]  /*10790*/  BRA `(.L_x_5115) ;  /* 0x0000000c00807947 */ /* 0x000fea0003800000 */
.L_x_5116:
[----:B------:R-:W2:Y:S01]  /*107a0*/  LDG.E.U16 R2, desc[UR36][R2.64] ;  /* 0x0000002402027981 */ /* 0x000ea2000c1e1500 */
[----:B------:R-:W-:Y:S01]  /*107b0*/  CS2R R6, SRZ ;  /* 0x0000000000067805 */ /* 0x000fe2000001ff00 */
[----:B--2---:R0:W1:Y:S01]  /*107c0*/  I2F.F64.S16 R4, R2 ;  /* 0x0000000200047312 */ /* 0x0040620000101c00 */
[----:B------:R-:W-:Y:S05]  /*107d0*/  BRA `(.L_x_5115) ;  /* 0x0000000c00707947 */ /* 0x000fea0003800000 */
.L_x_5111:
        /* <DEDUP_REMOVED lines=11> */
.L_x_5119:
[----:B------:R-:W2:Y:S01]  /*10890*/  LDG.E.U16 R0, desc[UR36][R2.64] ;  /* 0x0000002402007981 */ /* 0x000ea2000c1e1500 */
[----:B------:R-:W-:Y:S01]  /*108a0*/  CS2R R6, SRZ ;  /* 0x0000000000067805 */ /* 0x000fe2000001ff00 */
[----:B--2---:R-:W-:-:S05]  /*108b0*/  HADD2.F32 R0, -RZ, R0.H0_H0 ;  /* 0x20000000ff007230 */ /* 0x004fca0000004100 */
[----:B------:R-:W-:-:S04]  /*108c0*/  FMUL.FTZ R0, R0, 1 ;  /* 0x3f80000000007820 */ /* 0x000fc80000410000 */
[----:B------:R0:W1:Y:S01]  /*108d0*/  F2F.F64.F32 R4, R0 ;  /* 0x0000000000047310 */ /* 0x0000620000201800 */
[----:B------:R-:W-:Y:S05]  /*108e0*/  BRA `(.L_x_5115) ;  /* 0x0000000c002c7947 */ /* 0x000fea0003800000 */
.L_x_5118:
        /* <DEDUP_REMOVED lines=12> */
.L_x_5121:
        /* <DEDUP_REMOVED lines=8> */
.L_x_5120:
[----:B------:R0:W5:Y:S01]  /*10a30*/  LDG.E.64 R4, desc[UR36][R2.64] ;  /* 0x0000002402047981 */ /* 0x000162000c1e1b00 */
[----:B------:R-:W-:Y:S01]  /*10a40*/  CS2R R6, SRZ ;  /* 0x0000000000067805 */ /* 0x000fe2000001ff00 */
[----:B------:R-:W-:Y:S06]  /*10a50*/  BRA `(.L_x_5115) ;  /* 0x0000000800d07947 */ /* 0x000fec0003800000 */
.L_x_5110:
        /* <DEDUP_REMOVED lines=14> */
.L_x_5124:
[----:B------:R0:W5:Y:S01]  /*10b40*/  LDG.E.128 R4, desc[UR36][R2.64] ;  /* 0x0000002402047981 */ /* 0x000162000c1e1d00 */
[----:B------:R-:W-:Y:S05]  /*10b50*/  BRA `(.L_x_5115) ;  /* 0x0000000800907947 */ /* 0x000fea0003800000 */
.L_x_5123:
        /* <DEDUP_REMOVED lines=28> */
.L_x_5126:
        /* <DEDUP_REMOVED lines=15> */
.L_x_5125:
[----:B------:R-:W2:Y:S01]  /*10e10*/  LDG.E.U16 R0, desc[UR36][R2.64] ;  /* 0x0000002402007981 */ /* 0x000ea2000c1e1500 */
[----:B------:R-:W-:Y:S01]  /*10e20*/  CS2R R6, SRZ ;  /* 0x0000000000067805 */ /* 0x000fe2000001ff00 */
[----:B--2---:R-:W-:-:S04]  /*10e30*/  IMAD.U32 R0, R0, 0x10000, RZ ;  /* 0x0001000000007824 */ /* 0x004fc800078e00ff */
[----:B------:R-:W-:-:S04]  /*10e40*/  FMUL.FTZ R0, R0, 1 ;  /* 0x3f80000000007820 */ /* 0x000fc80000410000 */
[----:B------:R0:W1:Y:S01]  /*10e50*/  F2F.F64.F32 R4, R0 ;  /* 0x0000000000047310 */ /* 0x0000620000201800 */
[----:B------:R-:W-:Y:S05]  /*10e60*/  BRA `(.L_x_5115) ;  /* 0x0000000400cc7947 */ /* 0x000fea0003800000 */
.L_x_5122:
        /* <DEDUP_REMOVED lines=12> */
.L_x_5129:
        /* <DEDUP_REMOVED lines=22> */
.L_x_5131:
[----:B------:R-:W-:Y:S05]  /*11090*/  BSYNC.RECONVERGENT B0 ;  /* 0x0000000000007941 */ /* 0x000fea0003800200 */
.L_x_5130:
[----:B------:R-:W-:Y:S02]  /*110a0*/  SHF.L.U32 R0, R0, 0x14, RZ ;  /* 0x0000001400007819 */ /* 0x000fe400000006ff */
[----:B------:R-:W-:-:S04]  /*110b0*/  LEA R2, R2, 0x3b800000, 0x17 ;  /* 0x3b80000002027811 */ /* 0x000fc800078eb8ff */
[----:B------:R-:W-:-:S05]  /*110c0*/  LOP3.LUT R0, R2, R0, R9, 0xfe, !PT ;  /* 0x0000000002007212 */ /* 0x000fca00078efe09 */
[----:B------:R-:W-:-:S04]  /*110d0*/  FMUL.FTZ R0, R0, 1 ;  /* 0x3f80000000007820 */ /* 0x000fc80000410000 */
[----:B------:R0:W1:Y:S01]  /*110e0*/  F2F.F64.F32 R4, R0 ;  /* 0x0000000000047310 */ /* 0x0000620000201800 */
[----:B------:R-:W-:Y:S05]  /*110f0*/  BRA `(.L_x_5115) ;  /* 0x0000000400287947 */ /* 0x000fea0003800000 */
.L_x_5128:
[----:B------:R-:W2:Y:S01]  /*11100*/  LDG.E.U8 R3, desc[UR36][R2.64] ;  /* 0x0000002402037981 */ /* 0x000ea2000c1e1100 */
[----:B------:R-:W-:Y:S02]  /*11110*/  CS2R R6, SRZ ;  /* 0x0000000000067805 */ /* 0x000fe4000001ff00 */
        /* <DEDUP_REMOVED lines=20> */
.L_x_5133:
[----:B------:R-:W-:Y:S05]  /*11260*/  BSYNC.RECONVERGENT B0 ;  /* 0x0000000000007941 */ /* 0x000fea0003800200 */
.L_x_5132:
[----:B------:R-:W-:Y:S01]  /*11270*/  IMAD.SHL.U32 R0, R0, 0x200000, RZ ;  /* 0x0020000000007824 */ /* 0x000fe200078e00ff */
[----:B------:R-:W-:-:S04]  /*11280*/  LEA R2, R2, 0x37800000, 0x17 ;  /* 0x3780000002027811 */ /* 0x000fc800078eb8ff */
[----:B------:R-:W-:-:S05]  /*11290*/  LOP3.LUT R0, R2, R0, R9, 0xfe, !PT ;  /* 0x0000000002007212 */ /* 0x000fca00078efe09 */
[----:B------:R-:W-:-:S04]  /*112a0*/  FMUL.FTZ R0, R0, 1 ;  /* 0x3f80000000007820 */ /* 0x000fc80000410000 */
[----:B------:R0:W1:Y:S01]  /*112b0*/  F2F.F64.F32 R4, R0 ;  /* 0x0000000000047310 */ /* 0x0000620000201800 */
[----:B------:R-:W-:Y:S05]  /*112c0*/  BRA `(.L_x_5115) ;  /* 0x0000000000b47947 */ /* 0x000fea0003800000 */
.L_x_5127:
[----:B------:R-:W-:-:S09]  /*112d0*/  UISETP.NE.AND UP0, UPT, UR4, 0x1c, UPT ;  /* 0x0000001c0400788c */ /* 0x000fd2000bf05270 */
[----:B------:R-:W-:Y:S05]  /*112e0*/  BRA.U !UP0, `(.L_x_5134) ;  /* 0x0000000108a07547 */ /* 0x000fea000b800000 */
[----:B------:R-:W-:-:S09]  /*112f0*/  UISETP.NE.AND UP0, UPT, UR4, 0x1d, UPT ;  /* 0x0000001d0400788c */ /* 0x000fd2000bf05270 */
[----:B------:R-:W-:Y:S05]  /*11300*/  BRA.U !UP0, `(.L_x_5135) ;  /* 0x0000000108887547 */ /* 0x000fea000b800000 */
[----:B------:R-:W-:-:S09]  /*11310*/  UISETP.NE.AND UP0, UPT, UR4, 0x2c, UPT ;  /* 0x0000002c0400788c */ /* 0x000fd2000bf05270 */
[----:B------:R-:W-:Y:S05]  /*11320*/  BRA.U UP0, `(.L_x_5114) ;  /* 0x0000000100347547 */ /* 0x000fea000b800000 */
[----:B------:R-:W2:Y:S01]  /*11330*/  LDG.E.U8 R0, desc[UR36][R2.64] ;  /* 0x0000002402007981 */ /* 0x000ea2000c1e1100 */
[----:B------:R-:W-:Y:S01]  /*11340*/  CS2R R6, SRZ ;  /* 0x0000000000067805 */ /* 0x000fe2000001ff00 */
[----:B------:R-:W-:Y:S02]  /*11350*/  IMAD.MOV.U32 R4, RZ, RZ, 0x0 ;  /* 0x00000000ff047424 */ /* 0x000fe400078e00ff */
[----:B------:R-:W-:Y:S01]  /*11360*/  IMAD.MOV.U32 R5, RZ, RZ, 0x38000000 ;  /* 0x38000000ff057424 */ /* 0x000fe200078e00ff */
[----:B--2---:R-:W-:-:S13]  /*11370*/  ISETP.NE.AND P0, PT, R0, RZ, PT ;  /* 0x000000ff0000720c */ /* 0x004fda0003f05270 */
[----:B------:R-:W-:Y:S05]  /*11380*/  @!P0 BRA `(.L_x_5115) ;  /* 0x0000000000848947 */ /* 0x000fea0003800000 */
[----:B------:R-:W-:-:S13]  /*11390*/  ISETP.NE.AND P0, PT, R0, 0xff, PT ;  /* 0x000000ff0000780c */ /* 0x000fda0003f05270 */
[----:B------:R-:W-:Y:S01]  /*113a0*/  @P0 SHF.L.U32 R0, R0, 0x17, RZ ;  /* 0x0000001700000819 */ /* 0x000fe200000006ff */
[----:B------:R-:W-:Y:S02]  /*113b0*/  @!P0 IMAD.MOV.U32 R4, RZ, RZ, 0x20000000 ;  /* 0x20000000ff048424 */ /* 0x000fe400078e00ff */
[----:B------:R-:W-:Y:S02]  /*113c0*/  @!P0 IMAD.MOV.U32 R5, RZ, RZ, 0x7ff80000 ;  /* 0x7ff80000ff058424 */ /* 0x000fe400078e00ff */
[----:B------:R-:W-:-:S04]  /*113d0*/  @P0 FMUL.FTZ R0, R0, 1 ;  /* 0x3f80000000000820 */ /* 0x000fc80000410000 */
[----:B------:R2:W3:Y:S01]  /*113e0*/  @P0 F2F.F64.F32 R4, R0 ;  /* 0x0000000000040310 */ /* 0x0004e20000201800 */
[----:B------:R-:W-:Y:S05]  /*113f0*/  BRA `(.L_x_5115) ;  /* 0x0000000000687947 */ /* 0x000fea0003800000 */
.L_x_5114:
        /* <DEDUP_REMOVED lines=16> */
.L_x_5136:
[----:B------:R-:W-:Y:S02]  /*11500*/  CS2R R4, SRZ ;  /* 0x0000000000047805 */ /* 0x000fe4000001ff00 */
[----:B------:R-:W-:Y:S01]  /*11510*/  CS2R R6, SRZ ;  /* 0x0000000000067805 */ /* 0x000fe2000001ff00 */
[----:B------:R-:W-:Y:S06]  /*11520*/  BRA `(.L_x_5115) ;  /* 0x00000000001c7947 */ /* 0x000fec0003800000 */
.L_x_5135:
[----:B------:R-:W2:Y:S01]  /*11530*/  LDG.E.64 R4, desc[UR36][R2.64] ;  /* 0x0000002402047981 */ /* 0x000ea2000c1e1b00 */
[----:B------:R-:W-:Y:S01]  /*11540*/  CS2R R6, SRZ ;  /* 0x0000000000067805 */ /* 0x000fe2000001ff00 */
[----:B--2---:R-:W4:Y:S01]  /*11550*/  I2F.F64.U64 R4, R4 ;  /* 0x0000000400047312 */ /* 0x004f220000301800 */
[----:B------:R-:W-:Y:S05]  /*11560*/  BRA `(.L_x_5115) ;  /* 0x00000000000c7947 */ /* 0x000fea0003800000 */
.L_x_5134:
[----:B------:R-:W2:Y:S01]  /*11570*/  LDG.E R2, desc[UR36][R2.64] ;  /* 0x0000002402027981 */ /* 0x000ea2000c1e1900 */
[----:B------:R-:W-:Y:S01]  /*11580*/  CS2R R6, SRZ ;  /* 0x0000000000067805 */ /* 0x000fe2000001ff00 */
[----:B--2---:R0:W1:Y:S06]  /*11590*/  I2F.F64.U32 R4, R2 ;  /* 0x0000000200047312 */ /* 0x00406c0000201800 */
.L_x_5115:
[----:B------:R-:W-:Y:S05]  /*115a0*/  BSYNC.RECONVERGENT B6 ;  /* 0x0000000000067941 */ /* 0x000fea0003800200 */
.L_x_5109:
[----:B01-345:R-:W-:Y:S01]  /*115b0*/  DADD R10, R4, 1 ;  /* 0x3ff00000040a7429 */ /* 0x03bfe20000000000 */
[----:B------:R-:W-:Y:S01]  /*115c0*/  MOV R2, 0x1 ;  /* 0x0000000100027802 */ /* 0x000fe20000000f00 */
        /* <DEDUP_REMOVED lines=22> */
[----:B------:R-:W-:Y:S01]  /*11730*/  MOV R0, 0x11760 ;  /* 0x0001176000007802 */ /* 0x000fe20000000f00 */
[----:B------:R-:W-:-:S07]  /*11740*/  IMAD.MOV.U32 R9, RZ, RZ, R33 ;  /* 0x000000ffff097224 */ /* 0x000fce00078e0021 */
[----:B------:R-:W-:Y:S05]  /*11750*/  CALL.REL.NOINC `($__internal_7_$__cuda_sm20_div_rn_f64_full) ;  /* 0x0000002800b87944 */ /* 0x000fea0003c00000 */
[----:B------:R-:W-:Y:S01]  /*11760*/  IMAD.MOV.U32 R2, RZ, RZ, R18 ;  /* 0x000000ffff027224 */ /* 0x000fe200078e0012 */
[----:B------:R-:W-:-:S07]  /*11770*/  MOV R3, R19 ;  /* 0x0000001300037202 */ /* 0x000fce0000000f00 */
.L_x_5138:
[----:B------:R-:W-:Y:S05]  /*11780*/  BSYNC.RECONVERGENT B1 ;  /* 0x0000000000017941 */ /* 0x000fea0003800200 */
.L_x_5137:
        /* <DEDUP_REMOVED lines=64> */
[----:B------:R-:W-:Y:S01]  /*11b90*/  @!P4 IMAD.MOV.U32 R2, RZ, RZ, 0x54442d18 ;  /* 0x54442d18ff02c424 */ /* 0x000fe200078e00ff */
[----:B------:R-:W-:-:S06]  /*11ba0*/  @!P4 MOV R3, 0x400921fb ;  /* 0x400921fb0003c802 */ /* 0x000fcc0000000f00 */
        /* <DEDUP_REMOVED lines=18> */
.L_x_5140:
[----:B------:R-:W-:Y:S02]  /*11cd0*/  FSEL R12, RZ, 3.37028055040000000000e+12, P0 ;  /* 0x54442d18ff0c7808 */ /* 0x000fe40000000000 */
[----:B------:R-:W-:-:S07]  /*11ce0*/  FSEL R13, RZ, 2.1426990032196044922, P0 ;  /* 0x400921fbff0d7808 */ /* 0x000fce0000000000 */
.L_x_5141:
[----:B------:R-:W-:Y:S05]  /*11cf0*/  BSYNC.RECONVERGENT B0 ;  /* 0x0000000000007941 */ /* 0x000fea0003800200 */
.L_x_5139:
        /* <DEDUP_REMOVED lines=31> */
[----:B------:R-:W-:Y:S02]  /*11ef0*/  ISETP.GE.U32.AND P0, PT, R27, 0x7ff00000, PT ;  /* 0x7ff000001b00780c */ /* 0x000fe40003f06070 */
[----:B------:R-:W-:-:S04]  /*11f00*/  MOV R19, R21 ;  /* 0x0000001500137202 */ /* 0x000fc80000000f00 */
        /* <DEDUP_REMOVED lines=9> */
[----:B------:R-:W-:Y:S02]  /*11fa0*/  LOP3.LUT R15, R0, 0x100000, RZ, 0xfc, !PT ;  /* 0x00100000000f7812 */ /* 0x000fe400078efcff */
[----:B------:R-:W-:-:S06]  /*11fb0*/  MOV R14, RZ ;  /* 0x000000ff000e7202 */ /* 0x000fcc0000000f00 */
        /* <DEDUP_REMOVED lines=11> */
[----:B------:R-:W-:Y:S01]  /*12070*/  IMAD.MOV.U32 R4, RZ, RZ, RZ ;  /* 0x000000ffff047224 */ /* 0x000fe200078e00ff */
        /* <DEDUP_REMOVED lines=8> */
[----:B------:R-:W-:Y:S02]  /*12100*/  SEL R18, R30, R28, P1 ;  /* 0x0000001c1e127207 */ /* 0x000fe40000800000 */
[----:B------:R-:W-:Y:S02]  /*12110*/  MOV R15, R3 ;  /* 0x00000003000f7202 */ /* 0x000fe40000000f00 */
[----:B------:R-:W-:-:S02]  /*12120*/  DMUL R12, R4, R6 ;  /* 0x00000006040c7228 */ /* 0x000fc40000000000 */
        /* <DEDUP_REMOVED lines=29> */
[----:B------:R-:W-:Y:S01]  /*12300*/  @!P2 MOV R7, R3 ;  /* 0x000000030007a202 */ /* 0x000fe20000000f00 */
[----:B------:R-:W-:-:S04]  /*12310*/  @!P2 IMAD.MOV.U32 R6, RZ, RZ, R2 ;  /* 0x000000ffff06a224 */ /* 0x000fc800078e0002 */
[----:B------:R-:W-:-:S05]  /*12320*/  VIADD R0, R7, 0xffffffff ;  /* 0xffffffff07007836 */ /* 0x000fca0000000000 */
[----:B------:R-:W-:Y:S02]  /*12330*/  ISETP.GE.U32.AND P0, PT, R0, 0x7fefffff, PT ;  /* 0x7fefffff0000780c */ /* 0x000fe40003f06070 */
[----:B------:R-:W-:Y:S01]  /*12340*/  MOV R0, 0xfffffc01 ;  /* 0xfffffc0100007802 */ /* 0x000fe20000000f00 */
        /* <DEDUP_REMOVED lines=11> */
[----:B------:R-:W-:Y:S01]  /*12400*/  IMAD.MOV.U32 R18, RZ, RZ, -0x748574fc ;  /* 0x8b7a8b04ff127424 */ /* 0x000fe200078e00ff */
        /* <DEDUP_REMOVED lines=61> */
.L_x_5143:
        /* <DEDUP_REMOVED lines=16> */
[----:B------:R-:W-:-:S09]  /*128e0*/  @!P0 MOV R19, 0xfffffbcb ;  /* 0xfffffbcb00138802 */ /* 0x000fd20000000f00 */
        /* <DEDUP_REMOVED lines=17> */
[----:B------:R-:W-:Y:S01]  /*12a00*/  MOV R6, RZ ;  /* 0x000000ff00067202 */ /* 0x000fe20000000f00 */
[----:B------:R-:W-:Y:S01]  /*12a10*/  UMOV UR5, 0x3eb1380b ;  /* 0x3eb1380b00057882 */ /* 0x000fe20000000000 */
[----:B------:R-:W-:Y:S01]  /*12a20*/  ISETP.GE.U32.AND P0, PT, R3, 0x3ff6a09f, PT ;  /* 0x3ff6a09f0300780c */ /* 0x000fe20003f06070 */
[----:B------:R-:W-:Y:S01]  /*12a30*/  UMOV UR6, 0x80000000 ;  /* 0x8000000000067882 */ /* 0x000fe20000000000 */
[----:B------:R-:W-:Y:S01]  /*12a40*/  LEA.HI R19, R0, R19, RZ, 0xc ;  /* 0x0000001300137211 */ /* 0x000fe200078f60ff */
[----:B------:R-:W-:-:S10]  /*12a50*/  UMOV UR7, 0x43300000 ;  /* 0x4330000000077882 */ /* 0x000fd40000000000 */
[----:B------:R-:W-:Y:S02]  /*12a60*/  @P0 VIADD R5, R3, 0xfff00000 ;  /* 0xfff0000003050836 */ /* 0x000fe40000000000 */
[----:B------:R-:W-:Y:S02]  /*12a70*/  @P0 VIADD R19, R19, 0x1 ;  /* 0x0000000113130836 */ /* 0x000fe40000000000 */
[----:B------:R-:W-:-:S03]  /*12a80*/  @P0 IMAD.MOV.U32 R3, RZ, RZ, R5 ;  /* 0x000000ffff030224 */ /* 0x000fc600078e0005 */
[----:B------:R-:W-:Y:S02]  /*12a90*/  LOP3.LUT R18, R19, 0x80000000, RZ, 0x3c, !PT ;  /* 0x8000000013127812 */ /* 0x000fe400078e3cff */
[----:B------:R-:W-:Y:S01]  /*12aa0*/  MOV R19, 0x43300000 ;  /* 0x4330000000137802 */ /* 0x000fe20000000f00 */
[C---:B------:R-:W-:Y:S02]  /*12ab0*/  DADD R4, R2.reuse, 1 ;  /* 0x3ff0000002047429 */ /* 0x040fe40000000000 */
[----:B------:R-:W-:-:S03]  /*12ac0*/  DADD R2, R2, -1 ;  /* 0xbff0000002027429 */ /* 0x000fc60000000000 */
[----:B------:R-:W-:Y:S01]  /*12ad0*/  DADD R18, R18, -UR6 ;  /* 0x8000000612127e29 */ /* 0x000fe20008000000 */
[----:B------:R-:W0:Y:S01]  /*12ae0*/  MUFU.RCP64H R7, R5 ;  /* 0x0000000500077308 */ /* 0x000e220000001800 */
[----:B------:R-:W-:Y:S01]  /*12af0*/  UMOV UR6, 0xfefa39ef ;  /* 0xfefa39ef00067882 */ /* 0x000fe20000000000 */
        /* <DEDUP_REMOVED lines=43> */
.L_x_5146:
        /* <DEDUP_REMOVED lines=23> */
.L_x_5149:
[----:B------:R-:W-:Y:S05]  /*12f20*/  BSYNC.RECONVERGENT B3 ;  /* 0x0000000000037941 */ /* 0x000fea0003800200 */
.L_x_5148:
        /* <DEDUP_REMOVED lines=29> */
.L_x_5147:
[----:B------:R-:W-:Y:S05]  /*13100*/  BSYNC.RECONVERGENT B2 ;  /* 0x0000000000027941 */ /* 0x000fea0003800200 */
.L_x_5145:
[----:B------:R-:W-:-:S11]  /*13110*/  DMUL R4, R4, 0.5 ;  /* 0x3fe0000004047828 */ /* 0x000fd60000000000 */
.L_x_5144:
[----:B------:R-:W-:Y:S05]  /*13120*/  BSYNC.RECONVERGENT B1 ;  /* 0x0000000000017941 */ /* 0x000fea0003800200 */
.L_x_5142:
        /* <DEDUP_REMOVED lines=14> */
.L_x_5153:
[----:B------:R-:W0:Y:S02]  /*13210*/  F2I.S64.F64.TRUNC R4, R4 ;  /* 0x0000000400047311 */ /* 0x000e24000030d900 */
[----:B0-----:R-:W-:-:S05]  /*13220*/  IMAD.MOV.U32 R3, RZ, RZ, R4 ;  /* 0x000000ffff037224 */ /* 0x001fca00078e0004 */
[----:B------:R-:W-:Y:S01]  /*13230*/  STG.E.U8 desc[UR36][R16.64], R3 ;  /* 0x0000000310007986 */ /* 0x000fe2000c101124 */
[----:B------:R-:W-:Y:S05]  /*13240*/  EXIT ;  /* 0x000000000000794d */ /* 0x000fea0003800000 */
.L_x_5152:
        /* <DEDUP_REMOVED lines=9> */
.L_x_5156:
[----:B------:R-:W0:Y:S02]  /*132e0*/  F2I.F64.TRUNC R5, R4 ;  /* 0x0000000400057311 */ /* 0x000e24000030d100 */
[----:B0-----:R-:W-:Y:S01]  /*132f0*/  STG.E desc[UR36][R16.64], R5 ;  /* 0x0000000510007986 */ /* 0x001fe2000c101924 */
[----:B------:R-:W-:Y:S05]  /*13300*/  EXIT ;  /* 0x000000000000794d */ /* 0x000fea0003800000 */
.L_x_5155:
[----:B------:R-:W0:Y:S02]  /*13310*/  F2I.F64.TRUNC R5, R4 ;  /* 0x0000000400057311 */ /* 0x000e24000030d100 */
[----:B0-----:R-:W-:Y:S01]  /*13320*/  STG.E.U16 desc[UR36][R16.64], R5 ;  /* 0x0000000510007986 */ /* 0x001fe2000c101524 */
[----:B------:R-:W-:Y:S05]  /*13330*/  EXIT ;  /* 0x000000000000794d */ /* 0x000fea0003800000 */
.L_x_5151:
        /* <DEDUP_REMOVED lines=13> */
.L_x_5158:
        /* <DEDUP_REMOVED lines=8> */
.L_x_5157:
        /* <DEDUP_REMOVED lines=14> */
[----:B------:R-:W-:Y:S01]  /*13570*/  STG.E.64 desc[UR36][R16.64], R2 ;  /* 0x0000000210007986 */ /* 0x000fe2000c101b24 */
[----:B------:R-:W-:Y:S05]  /*13580*/  EXIT ;  /* 0x000000000000794d */ /* 0x000fea0003800000 */
.L_x_5160:
        /* <DEDUP_REMOVED lines=9> */
[----:B------:R-:W-:Y:S01]  /*13620*/  STG.E desc[UR36][R16.64], R3 ;  /* 0x0000000310007986 */ /* 0x000fe2000c101924 */
[----:B------:R-:W-:Y:S05]  /*13630*/  EXIT ;  /* 0x000000000000794d */ /* 0x000fea0003800000 */
.L_x_5159:
[----:B------:R-:W-:Y:S01]  /*13640*/  STG.E.64 desc[UR36][R16.64], R4 ;  /* 0x0000000410007986 */ /* 0x000fe2000c101b24 */
[----:B------:R-:W-:Y:S05]  /*13650*/  EXIT ;  /* 0x000000000000794d */ /* 0x000fea0003800000 */
.L_x_5150:
        /* <DEDUP_REMOVED lines=13> */
.L_x_5164:
        /* <DEDUP_REMOVED lines=21> */
.L_x_5167:
[----:B------:R-:W-:-:S04]  /*13880*/  SHF.R.U32.HI R3, RZ, 0x18, R3 ;  /* 0x00000018ff037819 */ /* 0x000fc80000011603 */
[----:B------:R-:W-:-:S04]  /*13890*/  LOP3.LUT R0, R0, 0x80, R3, 0xf8, !PT ;  /* 0x0000008000007812 */ /* 0x000fc800078ef803 */
[----:B------:R-:W-:-:S07]  /*138a0*/  PRMT R8, R0, 0x7610, R8 ;  /* 0x0000761000087816 */ /* 0x000fce0000000008 */
.L_x_5166:
[----:B------:R-:W-:Y:S05]  /*138b0*/  BSYNC.RECONVERGENT B0 ;  /* 0x0000000000007941 */ /* 0x000fea0003800200 */
.L_x_5165:
[----:B------:R-:W-:Y:S01]  /*138c0*/  STG.E.U8 desc[UR36][R16.64], R8 ;  /* 0x0000000810007986 */ /* 0x000fe2000c101124 */
[----:B------:R-:W-:Y:S05]  /*138d0*/  EXIT ;  /* 0x000000000000794d */ /* 0x000fea0003800000 */
.L_x_5163:
        /* <DEDUP_REMOVED lines=21> */
.L_x_5170:
[----:B------:R-:W-:-:S04]  /*13a30*/  SHF.R.U32.HI R3, RZ, 0x18, R3 ;  /* 0x00000018ff037819 */ /* 0x000fc80000011603 */
[----:B------:R-:W-:-:S04]  /*13a40*/  LOP3.LUT R0, R0, 0x80, R3, 0xf8, !PT ;  /* 0x0000008000007812 */ /* 0x000fc800078ef803 */
[----:B------:R-:W-:-:S07]  /*13a50*/  PRMT R8, R0, 0x7610, R8 ;  /* 0x0000761000087816 */ /* 0x000fce0000000008 */
.L_x_5169:
[----:B------:R-:W-:Y:S05]  /*13a60*/  BSYNC.RECONVERGENT B0 ;  /* 0x0000000000007941 */ /* 0x000fea0003800200 */
.L_x_5168:
[----:B------:R-:W-:Y:S01]  /*13a70*/  STG.E.U8 desc[UR36][R16.64], R8 ;  /* 0x0000000810007986 */ /* 0x000fe2000c101124 */
[----:B------:R-:W-:Y:S05]  /*13a80*/  EXIT ;  /* 0x000000000000794d */ /* 0x000fea0003800000 */
.L_x_5162:
        /* <DEDUP_REMOVED lines=26> */
.L_x_5172:
[----:B------:R-:W0:Y:S02]  /*13c30*/  F2I.U64.F64.TRUNC R4, R4 ;  /* 0x0000000400047311 */ /* 0x000e24000030d800 */
[----:B0-----:R-:W-:Y:S01]  /*13c40*/  STG.E.64 desc[UR36][R16.64], R4 ;  /* 0x0000000410007986 */ /* 0x001fe2000c101b24 */
[----:B------:R-:W-:Y:S05]  /*13c50*/  EXIT ;  /* 0x000000000000794d */ /* 0x000fea0003800000 */
.L_x_5171:
[----:B------:R-:W0:Y:S02]  /*13c60*/  F2I.U32.F64.TRUNC R5, R4 ;  /* 0x0000000400057311 */ /* 0x000e24000030d000 */
[----:B0-----:R-:W-:Y:S01]  /*13c70*/  STG.E desc[UR36][R16.64], R5 ;  /* 0x0000000510007986 */ /* 0x001fe2000c101924 */
[----:B------:R-:W-:Y:S05]  /*13c80*/  EXIT ;  /* 0x000000000000794d */ /* 0x000fea0003800000 */
.L_x_5161:
        /* <DEDUP_REMOVED lines=9> */
[----:B------:R-:W-:Y:S01]  /*13d20*/  STG.E.U8 desc[UR36][R16.64], R3 ;  /* 0x0000000310007986 */ /* 0x000fe2000c101124 */
[----:B------:R-:W-:Y:S05]  /*13d30*/  EXIT ;  /* 0x000000000000794d */ /* 0x000fea0003800000 */
.L_x_5174:
[----:B------:R-:W-:Y:S01]  /*13d40*/  MOV R8, R4 ;  /* 0x0000000400087202 */ /* 0x000fe20000000f00 */
[----:B------:R-:W-:-:S05]  /*13d50*/  IMAD.MOV.U32 R9, RZ, RZ, R5 ;  /* 0x000000ffff097224 */ /* 0x000fca00078e0005 */
[----:B------:R-:W-:Y:S01]  /*13d60*/  STG.E.128 desc[UR36][R16.64], R8 ;  /* 0x0000000810007986 */ /* 0x000fe2000c101d24 */
[----:B------:R-:W-:Y:S05]  /*13d70*/  EXIT ;  /* 0x000000000000794d */ /* 0x000fea0003800000 */
.L_x_5173:
[----:B------:R-:W-:-:S09]  /*13d80*/  UISETP.NE.AND UP0, UPT, UR4, 0xf, UPT ;  /* 0x0000000f0400788c */ /* 0x000fd2000bf05270 */
[----:B------:R-:W-:Y:S05]  /*13d90*/  BRA.U !UP0, `(.L_x_5175) ;  /* 0x0000000508087547 */ /* 0x000fea000b800000 */
[----:B------:R-:W-:-:S09]  /*13da0*/  UISETP.NE.AND UP0, UPT, UR4, 0x17, UPT ;  /* 0x000000170400788c */ /* 0x000fd2000bf05270 */
[----:B------:R-:W-:Y:S05]  /*13db0*/  BRA.U !UP0, `(.L_x_5176) ;  /* 0x0000000108a07547 */ /* 0x000fea000b800000 */
[----:B------:R-:W-:-:S09]  /*13dc0*/  UISETP.NE.AND UP0, UPT, UR4, 0x18, UPT ;  /* 0x000000180400788c */ /* 0x000fd2000bf05270 */
[----:B------:R-:W-:Y:S05]  /*13dd0*/  BRA.U !UP0, `(.L_x_5177) ;  /* 0x0000000108447547 */ /* 0x000fea000b800000 */
.L_x_5154:
        /* <DEDUP_REMOVED lines=16> */
.L_x_5178:
[----:B------:R-:W-:Y:S05]  /*13ee0*/  EXIT ;  /* 0x000000000000794d */ /* 0x000fea0003800000 */
.L_x_5177:
        /* <DEDUP_REMOVED lines=17> */
.L_x_5180:
[----:B------:R-:W-:Y:S05]  /*14000*/  BSYNC.RECONVERGENT B0 ;  /* 0x0000000000007941 */ /* 0x000fea0003800200 */
.L_x_5179:
[----:B------:R-:W-:-:S05]  /*14010*/  LOP3.LUT R3, R0, 0x80, R3, 0xf8, !PT ;  /* 0x0000008000037812 */ /* 0x000fca00078ef803 */
[----:B------:R-:W-:Y:S01]  /*14020*/  STG.E.U8 desc[UR36][R16.64], R3 ;  /* 0x0000000310007986 */ /* 0x000fe2000c101124 */
[----:B------:R-:W-:Y:S05]  /*14030*/  EXIT ;  /* 0x000000000000794d */ /* 0x000fea0003800000 */
.L_x_5176:
        /* <DEDUP_REMOVED lines=16> */
.L_x_5182:
[----:B------:R-:W-:Y:S02]  /*14140*/  ISETP.GT.U32.AND P0, PT, R2, 0x7f800000, PT ;  /* 0x7f8000000200780c */ /* 0x000fe40003f04070 */
[----:B------:R-:W-:-:S04]  /*14150*/  MOV R0, 0x7f ;  /* 0x0000007f00007802 */ /* 0x000fc80000000f00 */
[----:B------:R-:W-:-:S07]  /*14160*/  SEL R0, R0, 0x7c, P0 ;  /* 0x0000007c00007807 */ /* 0x000fce0000000000 */
.L_x_5183:
[----:B------:R-:W-:Y:S05]  /*14170*/  BSYNC.RECONVERGENT B0 ;  /* 0x0000000000007941 */ /* 0x000fea0003800200 */
.L_x_5181:
[----:B------:R-:W-:-:S04]  /*14180*/  SHF.R.U32.HI R3, RZ, 0x18, R3 ;  /* 0x00000018ff037819 */ /* 0x000fc80000011603 */
[----:B------:R-:W-:-:S05]  /*14190*/  LOP3.LUT R3, R0, 0x80, R3, 0xf8, !PT ;  /* 0x0000008000037812 */ /* 0x000fca00078ef803 */
[----:B------:R-:W-:Y:S01]  /*141a0*/  STG.E.U8 desc[UR36][R16.64], R3 ;  /* 0x0000000310007986 */ /* 0x000fe2000c101124 */
[----:B------:R-:W-:Y:S05]  /*141b0*/  EXIT ;  /* 0x000000000000794d */ /* 0x000fea0003800000 */
.L_x_5175:
        /* <DEDUP_REMOVED lines=8> */
        .weak           $__internal_7_$__cuda_sm20_div_rn_f64_full
        .type           $__internal_7_$__cuda_sm20_div_rn_f64_full,@function
        .size           $__internal_7_$__cuda_sm20_div_rn_f64_full,(.L_x_12863 - $__internal_7_$__cuda_sm20_div_rn_f64_full)
$__internal_7_$__cuda_sm20_div_rn_f64_full:
[C---:B------:R-:W-:Y:S01]  /*14240*/  FSETP.GEU.AND P0, PT, |R9|.reuse, 1.469367938527859385e-39, PT ;  /* 0x001000000900780b */ /* 0x040fe20003f0e200 */
[--C-:B------:R-:W-:Y:S01]  /*14250*/  IMAD.MOV.U32 R8, RZ, RZ, R12.reuse ;  /* 0x000000ffff087224 */ /* 0x100fe200078e000c */
[----:B------:R-:W-:Y:S01]  /*14260*/  LOP3.LUT R2, R9, 0x800fffff, RZ, 0xc0, !PT ;  /* 0x800fffff09027812 */ /* 0x000fe200078ec0ff */
[----:B------:R-:W-:Y:S01]  /*14270*/  IMAD.MOV.U32 R18, RZ, RZ, 0x1 ;  /* 0x00000001ff127424 */ /* 0x000fe200078e00ff */
[----:B------:R-:W-:Y:S01]  /*14280*/  MOV R13, R15 ;  /* 0x0000000f000d7202 */ /* 0x000fe20000000f00 */
[----:B------:R-:W-:Y:S01]  /*14290*/  IMAD.MOV.U32 R23, RZ, RZ, 0x1ca00000 ;  /* 0x1ca00000ff177424 */ /* 0x000fe200078e00ff */
[----:B------:R-:W-:Y:S01]  /*142a0*/  LOP3.LUT R3, R2, 0x3ff00000, RZ, 0xfc, !PT ;  /* 0x3ff0000002037812 */ /* 0x000fe200078efcff */
[----:B------:R-:W-:Y:S01]  /*142b0*/  IMAD.MOV.U32 R2, RZ, RZ, R12 ;  /* 0x000000ffff027224 */ /* 0x000fe200078e000c */
[C---:B------:R-:W-:Y:S01]  /*142c0*/  FSETP.GEU.AND P1, PT, |R13|.reuse, 1.469367938527859385e-39, PT ;  /* 0x001000000d00780b */ /* 0x040fe20003f2e200 */
[----:B------:R-:W-:Y:S01]  /*142d0*/  IMAD.MOV.U32 R12, RZ, RZ, R14 ;  /* 0x000000ffff0c7224 */ /* 0x000fe200078e000e */
[----:B------:R-:W-:Y:S01]  /*142e0*/  LOP3.LUT R22, R13, 0x7ff00000, RZ, 0xc0, !PT ;  /* 0x7ff000000d167812 */ /* 0x000fe200078ec0ff */
[----:B------:R-:W-:Y:S01]  /*142f0*/  BSSY.RECONVERGENT B0, `(.L_x_5184) ;  /* 0x000004f000007945 */ /* 0x000fe20003800200 */
[----:B------:R-:W-:Y:S01]  /*14300*/  LOP3.LUT R27, R9, 0x7ff00000, RZ, 0xc0, !PT ;  /* 0x7ff00000091b7812 */ /* 0x000fe200078ec0ff */
[----:B------:R-:W-:-:S02]  /*14310*/  @!P0 DMUL R2, R8, 8.98846567431157953865e+307 ;  /* 0x7fe0000008028828 */ /* 0x000fc40000000000 */
[----:B------:R-:W-:Y:S01]  /*14320*/  IMAD.MOV.U32 R26, RZ, RZ, R22 ;  /* 0x000000ffff1a7224 */ /* 0x000fe200078e0016 */
[----:B------:R-:W-:-:S03]  /*14330*/  ISETP.GE.U32.AND P3, PT, R22, R27, PT ;  /* 0x0000001b1600720c */ /* 0x000fc60003f66070 */
[----:B------:R-:W0:Y:S02]  /*14340*/  MUFU.RCP64H R19, R3 ;  /* 0x0000000300137308 */ /* 0x000e240000001800 */
[----:B------:R-:W-:Y:S02]  /*14350*/  @!P1 LOP3.LUT R21, R9, 0x7ff00000, RZ, 0xc0, !PT ;  /* 0x7ff0000009159812 */ /* 0x000fe400078ec0ff */
[----:B------:R-:W-:Y:S02]  /*14360*/  @!P0 LOP3.LUT R27, R3, 0x7ff00000, RZ, 0xc0, !PT ;  /* 0x7ff00000031b8812 */ /* 0x000fe400078ec0ff */
[----:B------:R-:W-:-:S03]  /*14370*/  @!P1 ISETP.GE.U32.AND P2, PT, R22, R21, PT ;  /* 0x000000151600920c */ /* 0x000fc60003f46070 */
[----:B------:R-:W-:Y:S01]  /*14380*/  VIADD R35, R27, 0xffffffff ;  /* 0xffffffff1b237836 */ /* 0x000fe20000000000 */
[----:B------:R-:W-:-:S04]  /*14390*/  @!P1 SEL R21, R23, 0x63400000, !P2 ;  /* 0x6340000017159807 */ /* 0x000fc80005000000 */
[----:B------:R-:W-:Y:S01]  /*143a0*/  @!P1 LOP3.LUT R24, R21, 0x80000000, R13, 0xf8, !PT ;  /* 0x8000000015189812 */ /* 0x000fe200078ef80d */
[----:B0-----:R-:W-:-:S03]  /*143b0*/  DFMA R14, R18, -R2, 1 ;  /* 0x3ff00000120e742b */ /* 0x001fc60000000802 */
[----:B------:R-:W-:Y:S02]  /*143c0*/  @!P1 LOP3.LUT R25, R24, 0x100000, RZ, 0xfc, !PT ;  /* 0x0010000018199812 */ /* 0x000fe400078efcff */
[----:B------:R-:W-:-:S03]  /*143d0*/  @!P1 MOV R24, RZ ;  /* 0x000000ff00189202 */ /* 0x000fc60000000f00 */
[----:B------:R-:W-:-:S08]  /*143e0*/  DFMA R14, R14, R14, R14 ;  /* 0x0000000e0e0e722b */ /* 0x000fd0000000000e */
[----:B------:R-:W-:Y:S01]  /*143f0*/  DFMA R18, R18, R14, R18 ;  /* 0x0000000e1212722b */ /* 0x000fe20000000012 */
[----:B------:R-:W-:Y:S01]  /*14400*/  SEL R15, R23, 0x63400000, !P3 ;  /* 0x63400000170f7807 */ /* 0x000fe20005800000 */
[----:B------:R-:W-:-:S03]  /*14410*/  IMAD.MOV.U32 R14, RZ, RZ, R12 ;  /* 0x000000ffff0e7224 */ /* 0x000fc600078e000c */
[----:B------:R-:W-:-:S03]  /*14420*/  LOP3.LUT R15, R15, 0x800fffff, R13, 0xf8, !PT ;  /* 0x800fffff0f0f7812 */ /* 0x000fc600078ef80d */
[----:B------:R-:W-:-:S03]  /*14430*/  DFMA R20, R18, -R2, 1 ;  /* 0x3ff000001214742b */ /* 0x000fc60000000802 */
[----:B------:R-:W-:-:S05]  /*14440*/  @!P1 DFMA R14, R14, 2, -R24 ;  /* 0x400000000e0e982b */ /* 0x000fca0000000818 */
[----:B------:R-:W-:-:S05]  /*14450*/  DFMA R18, R18, R20, R18 ;  /* 0x000000141212722b */ /* 0x000fca0000000012 */
[----:B------:R-:W-:-:S03]  /*14460*/  @!P1 LOP3.LUT R26, R15, 0x7ff00000, RZ, 0xc0, !PT ;  /* 0x7ff000000f1a9812 */ /* 0x000fc600078ec0ff */
[----:B------:R-:W-:Y:S02]  /*14470*/  DMUL R20, R18, R14 ;  /* 0x0000000e12147228 */ /* 0x000fe40000000000 */
[----:B------:R-:W-:-:S05]  /*14480*/  VIADD R34, R26, 0xffffffff ;  /* 0xffffffff1a227836 */ /* 0x000fca0000000000 */
[----:B------:R-:W-:Y:S01]  /*14490*/  ISETP.GT.U32.AND P0, PT, R34, 0x7feffffe, PT ;  /* 0x7feffffe2200780c */ /* 0x000fe20003f04070 */
[----:B------:R-:W-:-:S03]  /*144a0*/  DFMA R24, R20, -R2, R14 ;  /* 0x800000021418722b */ /* 0x000fc6000000000e */
[----:B------:R-:W-:-:S05]  /*144b0*/  ISETP.GT.U32.OR P0, PT, R35, 0x7feffffe, P0 ;  /* 0x7feffffe2300780c */ /* 0x000fca0000704470 */
[----:B------:R-:W-:-:S08]  /*144c0*/  DFMA R24, R18, R24, R20 ;  /* 0x000000181218722b */ /* 0x000fd00000000014 */
[----:B------:R-:W-:Y:S05]  /*144d0*/  @P0 BRA `(.L_x_5185) ;  /* 0x00000000006c0947 */ /* 0x000fea0003800000 */
[----:B------:R-:W-:Y:S01]  /*144e0*/  LOP3.LUT R13, R9, 0x7ff00000, RZ, 0xc0, !PT ;  /* 0x7ff00000090d7812 */ /* 0x000fe200078ec0ff */
[----:B------:R-:W-:-:S03]  /*144f0*/  IMAD.MOV.U32 R20, RZ, RZ, RZ ;  /* 0x000000ffff147224 */ /* 0x000fc600078e00ff */
[CC--:B------:R-:W-:Y:S02]  /*14500*/  VIADDMNMX R12, R22.reuse, -R13.reuse, 0xb9600000, !PT ;  /* 0xb9600000160c7446 */ /* 0x0c0fe4000780090d */
[----:B------:R-:W-:Y:S02]  /*14510*/  ISETP.GE.U32.AND P0, PT, R22, R13, PT ;  /* 0x0000000d1600720c */ /* 0x000fe40003f06070 */
[----:B------:R-:W-:Y:S02]  /*14520*/  VIMNMX R12, PT, PT, R12, 0x46a00000, PT ;  /* 0x46a000000c0c7848 */ /* 0x000fe40003fe0100 */
[----:B------:R-:W-:-:S04]  /*14530*/  SEL R23, R23, 0x63400000, !P0 ;  /* 0x6340000017177807 */ /* 0x000fc80004000000 */
[----:B------:R-:W-:-:S05]  /*14540*/  IADD3 R12, PT, PT, -R23, R12, RZ ;  /* 0x0000000c170c7210 */ /* 0x000fca0007ffe1ff */
[----:B------:R-:W-:-:S06]  /*14550*/  VIADD R21, R12, 0x7fe00000 ;  /* 0x7fe000000c157836 */ /* 0x000fcc0000000000 */
[----:B------:R-:W-:-:S10]  /*14560*/  DMUL R18, R24, R20 ;  /* 0x0000001418127228 */ /* 0x000fd40000000000 */
[----:B------:R-:W-:-:S13]  /*14570*/  FSETP.GTU.AND P0, PT, |R19|, 1.469367938527859385e-39, PT ;  /* 0x001000001300780b */ /* 0x000fda0003f0c200 */
[----:B------:R-:W-:Y:S05]  /*14580*/  @P0 BRA `(.L_x_5186) ;  /* 0x0000000000940947 */ /* 0x000fea0003800000 */
[----:B------:R-:W-:Y:S01]  /*14590*/  DFMA R2, R24, -R2, R14 ;  /* 0x800000021802722b */ /* 0x000fe2000000000e */
[----:B------:R-:W-:-:S09]  /*145a0*/  IMAD.MOV.U32 R20, RZ, RZ, RZ ;  /* 0x000000ffff147224 */ /* 0x000fd200078e00ff */
[C---:B------:R-:W-:Y:S02]  /*145b0*/  FSETP.NEU.AND P0, PT, R3.reuse, RZ, PT ;  /* 0x000000ff0300720b */ /* 0x040fe40003f0d000 */
[----:B------:R-:W-:-:S04]  /*145c0*/  LOP3.LUT R9, R3, 0x80000000, R9, 0x48, !PT ;  /* 0x8000000003097812 */ /* 0x000fc800078e4809 */
[----:B------:R-:W-:-:S07]  /*145d0*/  LOP3.LUT R21, R9, R21, RZ, 0xfc, !PT ;  /* 0x0000001509157212 */ /* 0x000fce00078efcff */
[----:B------:R-:W-:Y:S05]  /*145e0*/  @!P0 BRA `(.L_x_5186) ;  /* 0x00000000007c8947 */ /* 0x000fea0003800000 */
[----:B------:R-:W-:Y:S01]  /*145f0*/  IADD3 R3, PT, PT, -R12, RZ, RZ ;  /* 0x000000ff0c037210 */ /* 0x000fe20007ffe1ff */
[----:B------:R-:W-:Y:S01]  /*14600*/  IMAD.MOV.U32 R2, RZ, RZ, RZ ;  /* 0x000000ffff027224 */ /* 0x000fe200078e00ff */
[----:B------:R-:W-:-:S05]  /*14610*/  DMUL.RP R20, R24, R20 ;  /* 0x0000001418147228 */ /* 0x000fca0000008000 */
[----:B------:R-:W-:-:S05]  /*14620*/  DFMA R2, R18, -R2, R24 ;  /* 0x800000021202722b */ /* 0x000fca0000000018 */
[----:B------:R-:W-:Y:S02]  /*14630*/  LOP3.LUT R9, R21, R9, RZ, 0x3c, !PT ;  /* 0x0000000915097212 */ /* 0x000fe400078e3cff */
[----:B------:R-:W-:-:S04]  /*14640*/  IADD3 R2, PT, PT, -R12, -0x43300000, RZ ;  /* 0xbcd000000c027810 */ /* 0x000fc80007ffe1ff */
[----:B------:R-:W-:-:S04]  /*14650*/  FSETP.NEU.AND P0, PT, |R3|, R2, PT ;  /* 0x000000020300720b */ /* 0x000fc80003f0d200 */
[----:B------:R-:W-:Y:S02]  /*14660*/  FSEL R18, R20, R18, !P0 ;  /* 0x0000001214127208 */ /* 0x000fe40004000000 */
[----:B------:R-:W-:Y:S01]  /*14670*/  FSEL R19, R9, R19, !P0 ;  /* 0x0000001309137208 */ /* 0x000fe20004000000 */
[----:B------:R-:W-:Y:S06]  /*14680*/  BRA `(.L_x_5186) ;  /* 0x0000000000547947 */ /* 0x000fec0003800000 */
.L_x_5185:
[----:B------:R-:W-:-:S14]  /*14690*/  DSETP.NAN.AND P0, PT, R12, R12, PT ;  /* 0x0000000c0c00722a */ /* 0x000fdc0003f08000 */
[----:B------:R-:W-:Y:S05]  /*146a0*/  @P0 BRA `(.L_x_5187) ;  /* 0x0000000000440947 */ /* 0x000fea0003800000 */
[----:B------:R-:W-:-:S14]  /*146b0*/  DSETP.NAN.AND P0, PT, R8, R8, PT ;  /* 0x000000080800722a */ /* 0x000fdc0003f08000 */
[----:B------:R-:W-:Y:S05]  /*146c0*/  @P0 BRA `(.L_x_5188) ;  /* 0x0000000000300947 */ /* 0x000fea0003800000 */
[----:B------:R-:W-:Y:S01]  /*146d0*/  ISETP.NE.AND P0, PT, R26, R27, PT ;  /* 0x0000001b1a00720c */ /* 0x000fe20003f05270 */
[----:B------:R-:W-:Y:S02]  /*146e0*/  IMAD.MOV.U32 R18, RZ, RZ, 0x0 ;  /* 0x00000000ff127424 */ /* 0x000fe400078e00ff */
[----:B------:R-:W-:-:S10]  /*146f0*/  IMAD.MOV.U32 R19, RZ, RZ, -0x80000 ;  /* 0xfff80000ff137424 */ /* 0x000fd400078e00ff */
[----:B------:R-:W-:Y:S05]  /*14700*/  @!P0 BRA `(.L_x_5186) ;  /* 0x0000000000348947 */ /* 0x000fea0003800000 */
[----:B------:R-:W-:Y:S02]  /*14710*/  ISETP.NE.AND P0, PT, R26, 0x7ff00000, PT ;  /* 0x7ff000001a00780c */ /* 0x000fe40003f05270 */
[----:B------:R-:W-:Y:S02]  /*14720*/  LOP3.LUT R19, R13, 0x80000000, R9, 0x48, !PT ;  /* 0x800000000d137812 */ /* 0x000fe400078e4809 */
[----:B------:R-:W-:-:S13]  /*14730*/  ISETP.EQ.OR P0, PT, R27, RZ, !P0 ;  /* 0x000000ff1b00720c */ /* 0x000fda0004702670 */
[----:B------:R-:W-:Y:S02]  /*14740*/  @P0 LOP3.LUT R2, R19, 0x7ff00000, RZ, 0xfc, !PT ;  /* 0x7ff0000013020812 */ /* 0x000fe400078efcff */
[----:B------:R-:W-:Y:S01]  /*14750*/  @!P0 MOV R18, RZ ;  /* 0x000000ff00128202 */ /* 0x000fe20000000f00 */
[----:B------:R-:W-:Y:S02]  /*14760*/  @P0 IMAD.MOV.U32 R18, RZ, RZ, RZ ;  /* 0x000000ffff120224 */ /* 0x000fe400078e00ff */
[----:B------:R-:W-:Y:S01]  /*14770*/  @P0 IMAD.MOV.U32 R19, RZ, RZ, R2 ;  /* 0x000000ffff130224 */ /* 0x000fe200078e0002 */
[----:B------:R-:W-:Y:S06]  /*14780*/  BRA `(.L_x_5186) ;  /* 0x0000000000147947 */ /* 0x000fec0003800000 */
.L_x_5188:
[----:B------:R-:W-:Y:S01]  /*14790*/  LOP3.LUT R19, R9, 0x80000, RZ, 0xfc, !PT ;  /* 0x0008000009137812 */ /* 0x000fe200078efcff */
[----:B------:R-:W-:Y:S01]  /*147a0*/  IMAD.MOV.U32 R18, RZ, RZ, R8 ;  /* 0x000000ffff127224 */ /* 0x000fe200078e0008 */
[----:B------:R-:W-:Y:S06]  /*147b0*/  BRA `(.L_x_5186) ;  /* 0x0000000000087947 */ /* 0x000fec0003800000 */
.L_x_5187:
[----:B------:R-:W-:Y:S02]  /*147c0*/  LOP3.LUT R19, R13, 0x80000, RZ, 0xfc, !PT ;  /* 0x000800000d137812 */ /* 0x000fe400078efcff */
[----:B------:R-:W-:-:S07]  /*147d0*/  MOV R18, R12 ;  /* 0x0000000c00127202 */ /* 0x000fce0000000f00 */
.L_x_5186:
[----:B------:R-:W-:Y:S05]  /*147e0*/  BSYNC.RECONVERGENT B0 ;  /* 0x0000000000007941 */ /* 0x000fea0003800200 */
.L_x_5184:
[----:B------:R-:W-:Y:S02]  /*147f0*/  IMAD.MOV.U32 R2, RZ, RZ, R0 ;  /* 0x000000ffff027224 */ /* 0x000fe400078e0000 */
[----:B------:R-:W-:-:S04]  /*14800*/  IMAD.MOV.U32 R3, RZ, RZ, 0x0 ;  /* 0x00000000ff037424 */ /* 0x000fc800078e00ff */
[----:B------:R-:W-:Y:S05]  /*14810*/  RET.REL.NODEC R2 `(_ZN2at6native18elementwise_kernelILi128ELi4EZNS0_15gpu_kernel_implIZZZNS0_17log1p_kernel_cudaERNS_18TensorIteratorBaseEENKUlvE_clEvENKUlvE1_clEvEUlN3c107complexIdEEE_EEvS4_RKT_EUliE_EEviT1_) ;  /* 0xfffffeb402f87950 */ /* 0x000fea0003c3ffff */
.L_x_5189:
        /* <DEDUP_REMOVED lines=14> */
.L_x_12863:


//--------------------- .text._ZN2at6native27unrolled_elementwise_kernelIZZZNS0_17log1p_kernel_cudaERNS_18TensorIteratorBaseEENKUlvE_clEvENKUlvE1_clEvEUlN3c107complexIdEEE_St5arrayIPcLm2EELi4E23TrivialOffsetCalculatorILi1EjESE_NS0_6memory12LoadWithCastILi1EEENSF_13StoreWithCastILi1EEEEEviT_T0_T2_T3_T4_T5_ --------------------------
	.section	.text._ZN2at6native27unrolled_elementwise_kernelIZZZNS0_17log1p_kernel_cudaERNS_18TensorIteratorBaseEENKUlvE_clEvENKUlvE1_clEvEUlN3c107complexIdEEE_St5arrayIPcLm2EELi4E23TrivialOffsetCalculatorILi1EjESE_NS0_6memory12LoadWithCastILi1EEENSF_13StoreWithCastILi1EEEEEviT_T0_T2_T3_T4_T5_,"ax",@progbits
	.align	128
        .global         _ZN2at6native27unrolled_elementwise_kernelIZZZNS0_17log1p_kernel_cudaERNS_18TensorIteratorBaseEENKUlvE_clEvENKUlvE1_clEvEUlN3c107complexIdEEE_St5arrayIPcLm2EELi4E23TrivialOffsetCalculatorILi1EjESE_NS0_6memory12LoadWithCastILi1EEENSF_13StoreWithCastILi1EEEEEviT_T0_T2_T3_T4_T5_
        .type           _ZN2at6native27unrolled_elementwise_kernelIZZZNS0_17log1p_kernel_cudaERNS_18TensorIteratorBaseEENKUlvE_clEvENKUlvE1_clEvEUlN3c107complexIdEEE_St5arrayIPcLm2EELi4E23TrivialOffsetCalculatorILi1EjESE_NS0_6memory12LoadWithCastILi1EEENSF_13StoreWithCastILi1EEEEEviT_T0_T2_T3_T4_T5_,@function
        .size           _ZN2at6native27unrolled_elementwise_kernelIZZZNS0_17log1p_kernel_cudaERNS_18TensorIteratorBaseEENKUlvE_clEvENKUlvE1_clEvEUlN3c107complexIdEEE_St5arrayIPcLm2EELi4E23TrivialOffsetCalculatorILi1EjESE_NS0_6memory12LoadWithCastILi1EEENSF_13StoreWithCastILi1EEEEEviT_T0_T2_T3_T4_T5_,(.L_x_12864 - _ZN2at6native27unrolled_elementwise_kernelIZZZNS0_17log1p_kernel_cudaERNS_18TensorIteratorBaseEENKUlvE_clEvENKUlvE1_clEvEUlN3c107complexIdEEE_St5arrayIPcLm2EELi4E23TrivialOffsetCalculatorILi1EjESE_NS0_6memory12LoadWithCastILi1EEENSF_13StoreWithCastILi1EEEEEviT_T0_T2_T3_T4_T5_)
        .other          _ZN2at6native27unrolled_elementwise_kernelIZZZNS0_17log1p_kernel_cudaERNS_18TensorIteratorBaseEENKUlvE_clEvENKUlvE1_clEvEUlN3c107complexIdEEE_St5arrayIPcLm2EELi4E23TrivialOffsetCalculatorILi1EjESE_NS0_6memory12LoadWithCastILi1EEENSF_13StoreWithCastILi1EEEEEviT_T0_T2_T3_T4_T5_,@"STO_CUDA_ENTRY STV_DEFAULT"
_ZN2at6native27unrolled_elementwise_kernelIZZZNS0_17log1p_kernel_cudaERNS_18TensorIteratorBaseEENKUlvE_clEvENKUlvE1_clEvEUlN3c107complexIdEEE_St5arrayIPcLm2EELi4E23TrivialOffsetCalculatorILi1EjESE_NS0_6memory12LoadWithCastILi1EEENSF_13StoreWithCastILi1EEEEEviT_T0_T2_T3_T4_T5_:
.text._ZN2at6native27unrolled_elementwise_kernelIZZZNS0_17log1p_kernel_cudaERNS_18TensorIteratorBaseEENKUlvE_clEvENKUlvE1_clEvEUlN3c107complexIdEEE_St5arrayIPcLm2EELi4E23TrivialOffsetCalculatorILi1EjESE_NS0_6memory12LoadWithCastILi1EEENSF_13StoreWithCastILi1EEEEEviT_T0_T2_T3_T4_T5_:
        /* <DEDUP_REMOVED lines=8> */
[----:B------:R-:W-:Y:S01]  /*0080*/  CS2R R28, SRZ ;  /* 0x00000000001c7805 */ /* 0x000fe2000001ff00 */
        /* <DEDUP_REMOVED lines=26> */
.L_x_5196:
[----:B------:R-:W2:Y:S01]  /*0230*/  LDG.E.U8 R2, desc[UR36][R2.64] ;  /* 0x0000002402027981 */ /* 0x000ea2000c1e1100 */
[----:B------:R-:W-:Y:S01]  /*0240*/  CS2R R30, SRZ ;  /* 0x00000000001e7805 */ /* 0x000fe2000001ff00 */
[----:B--2---:R0:W1:Y:S01]  /*0250*/  I2F.F64.U16 R28, R2 ;  /* 0x00000002001c7312 */ /* 0x0040620000101800 */
[----:B------:R-:W-:Y:S05]  /*0260*/  BRA `(.L_x_5198) ;  /* 0x0000000c00b87947 */ /* 0x000fea0003800000 */
.L_x_5195:
        /* <DEDUP_REMOVED lines=8> */
[----:B--2---:R0:W1:Y:S01]  /*02f0*/  I2F.F64.S64 R28, R2 ;  /* 0x00000002001c7312 */ /* 0x0040620000301c00 */
[----:B------:R-:W-:Y:S05]  /*0300*/  BRA `(.L_x_5198) ;  /* 0x0000000c00907947 */ /* 0x000fea0003800000 */
.L_x_5200:
[----:B------:R-:W2:Y:S01]  /*0310*/  LDG.E R2, desc[UR36][R2.64] ;  /* 0x0000002402027981 */ /* 0x000ea2000c1e1900 */
[----:B------:R-:W-:Y:S01]  /*0320*/  CS2R R30, SRZ ;  /* 0x00000000001e7805 */ /* 0x000fe2000001ff00 */
[----:B--2---:R2:W3:Y:S01]  /*0330*/  I2F.F64 R28, R2 ;  /* 0x00000002001c7312 */ /* 0x0044e20000201c00 */
[----:B------:R-:W-:Y:S05]  /*0340*/  BRA `(.L_x_5198) ;  /* 0x0000000c00807947 */ /* 0x000fea0003800000 */
.L_x_5199:
[----:B------:R-:W2:Y:S01]  /*0350*/  LDG.E.U16 R2, desc[UR36][R2.64] ;  /* 0x0000002402027981 */ /* 0x000ea2000c1e1500 */
[----:B------:R-:W-:Y:S01]  /*0360*/  CS2R R30, SRZ ;  /* 0x00000000001e7805 */ /* 0x000fe2000001ff00 */
[----:B--2---:R4:W0:Y:S01]  /*0370*/  I2F.F64.S16 R28, R2 ;  /* 0x00000002001c7312 */ /* 0x0048220000101c00 */
[----:B------:R-:W-:Y:S05]  /*0380*/  BRA `(.L_x_5198) ;  /* 0x0000000c00707947 */ /* 0x000fea0003800000 */
.L_x_5194:
        /* <DEDUP_REMOVED lines=11> */
.L_x_5202:
[----:B------:R-:W2:Y:S01]  /*0440*/  LDG.E.U16 R0, desc[UR36][R2.64] ;  /* 0x0000002402007981 */ /* 0x000ea2000c1e1500 */
[----:B------:R-:W-:Y:S01]  /*0450*/  CS2R R30, SRZ ;  /* 0x00000000001e7805 */ /* 0x000fe2000001ff00 */
[----:B--2---:R-:W-:-:S05]  /*0460*/  HADD2.F32 R0, -RZ, R0.H0_H0 ;  /* 0x20000000ff007230 */ /* 0x004fca0000004100 */
[----:B------:R-:W-:-:S04]  /*0470*/  FMUL.FTZ R0, R0, 1 ;  /* 0x3f80000000007820 */ /* 0x000fc80000410000 */
[----:B------:R0:W1:Y:S01]  /*0480*/  F2F.F64.F32 R28, R0 ;  /* 0x00000000001c7310 */ /* 0x0000620000201800 */
[----:B------:R-:W-:Y:S05]  /*0490*/  BRA `(.L_x_5198) ;  /* 0x0000000c002c7947 */ /* 0x000fea0003800000 */
.L_x_5201:
        /* <DEDUP_REMOVED lines=12> */
.L_x_5204:
[----:B------:R-:W2:Y:S02]  /*0560*/  LDG.E R2, desc[UR36][R2.64] ;  /* 0x0000002402027981 */ /* 0x000ea4000c1e1900 */
[--C-:B--2---:R-:W-:Y:S02]  /*0570*/  HADD2.F32 R0, -RZ, R2.reuse.H0_H0 ;  /* 0x20000002ff007230 */ /* 0x104fe40000004100 */
[----:B------:R-:W-:-:S03]  /*0580*/  HADD2.F32 R4, -RZ, R2.H1_H1 ;  /* 0x30000002ff047230 */ /* 0x000fc60000004100 */
[----:B------:R-:W-:Y:S02]  /*0590*/  FMUL.FTZ R0, R0, 1 ;  /* 0x3f80000000007820 */ /* 0x000fe40000410000 */
[----:B------:R-:W-:Y:S02]  /*05a0*/  FMUL.FTZ R4, R4, 1 ;  /* 0x3f80000004047820 */ /* 0x000fe40000410000 */
[----:B------:R0:W1:Y:S08]  /*05b0*/  F2F.F64.F32 R28, R0 ;  /* 0x00000000001c7310 */ /* 0x0000700000201800 */
[----:B------:R0:W2:Y:S01]  /*05c0*/  F2F.F64.F32 R30, R4 ;  /* 0x00000004001e7310 */ /* 0x0000a20000201800 */
[----:B------:R-:W-:Y:S05]  /*05d0*/  BRA `(.L_x_5198) ;  /* 0x0000000800dc7947 */ /* 0x000fea0003800000 */
.L_x_5203:
[----:B------:R0:W5:Y:S01]  /*05e0*/  LDG.E.64 R28, desc[UR36][R2.64] ;  /* 0x00000024021c7981 */ /* 0x000162000c1e1b00 */
[----:B------:R-:W-:Y:S01]  /*05f0*/  CS2R R30, SRZ ;  /* 0x00000000001e7805 */ /* 0x000fe2000001ff00 */
[----:B------:R-:W-:Y:S06]  /*0600*/  BRA `(.L_x_5198) ;  /* 0x0000000800d07947 */ /* 0x000fec0003800000 */
.L_x_5193:
        /* <DEDUP_REMOVED lines=14> */
.L_x_5207:
[----:B------:R0:W5:Y:S01]  /*06f0*/  LDG.E.128 R28, desc[UR36][R2.64] ;  /* 0x00000024021c7981 */ /* 0x000162000c1e1d00 */
[----:B------:R-:W-:Y:S05]  /*0700*/  BRA `(.L_x_5198) ;  /* 0x0000000800907947 */ /* 0x000fea0003800000 */
.L_x_5206:
        /* <DEDUP_REMOVED lines=8> */
[----:B------:R-:W-:Y:S01]  /*0790*/  CS2R R30, SRZ ;  /* 0x00000000001e7805 */ /* 0x000fe2000001ff00 */
        /* <DEDUP_REMOVED lines=19> */
.L_x_5209:
[----:B------:R-:W2:Y:S01]  /*08d0*/  LDG.E.U8 R0, desc[UR36][R2.64] ;  /* 0x0000002402007981 */ /* 0x000ea2000c1e1100 */
[----:B------:R-:W-:Y:S01]  /*08e0*/  CS2R R30, SRZ ;  /* 0x00000000001e7805 */ /* 0x000fe2000001ff00 */
        /* <DEDUP_REMOVED lines=13> */
.L_x_5208:
[----:B------:R-:W2:Y:S01]  /*09c0*/  LDG.E.U16 R0, desc[UR36][R2.64] ;  /* 0x0000002402007981 */ /* 0x000ea2000c1e1500 */
[----:B------:R-:W-:Y:S01]  /*09d0*/  CS2R R30, SRZ ;  /* 0x00000000001e7805 */ /* 0x000fe2000001ff00 */
[----:B--2---:R-:W-:-:S04]  /*09e0*/  IMAD.U32 R0, R0, 0x10000, RZ ;  /* 0x0001000000007824 */ /* 0x004fc800078e00ff */
[----:B------:R-:W-:-:S04]  /*09f0*/  FMUL.FTZ R0, R0, 1 ;  /* 0x3f80000000007820 */ /* 0x000fc80000410000 */
[----:B------:R0:W1:Y:S01]  /*0a00*/  F2F.F64.F32 R28, R0 ;  /* 0x00000000001c7310 */ /* 0x0000620000201800 */
[----:B------:R-:W-:Y:S05]  /*0a10*/  BRA `(.L_x_5198) ;  /* 0x0000000400cc7947 */ /* 0x000fea0003800000 */
.L_x_5205:
        /* <DEDUP_REMOVED lines=12> */
.L_x_5212:
        /* <DEDUP_REMOVED lines=22> */
.L_x_5214:
[----:B------:R-:W-:Y:S05]  /*0c40*/  BSYNC.RECONVERGENT B0 ;  /* 0x0000000000007941 */ /* 0x000fea0003800200 */
.L_x_5213:
[----:B------:R-:W-:Y:S01]  /*0c50*/  IMAD.SHL.U32 R0, R0, 0x100000, RZ ;  /* 0x0010000000007824 */ /* 0x000fe200078e00ff */
[----:B------:R-:W-:-:S04]  /*0c60*/  LEA R2, R2, 0x3b800000, 0x17 ;  /* 0x3b80000002027811 */ /* 0x000fc800078eb8ff */
[----:B------:R-:W-:-:S05]  /*0c70*/  LOP3.LUT R0, R2, R0, R7, 0xfe, !PT ;  /* 0x0000000002007212 */ /* 0x000fca00078efe07 */
[----:B------:R-:W-:-:S04]  /*0c80*/  FMUL.FTZ R0, R0, 1 ;  /* 0x3f80000000007820 */ /* 0x000fc80000410000 */
[----:B------:R0:W1:Y:S01]  /*0c90*/  F2F.F64.F32 R28, R0 ;  /* 0x00000000001c7310 */ /* 0x0000620000201800 */
[----:B------:R-:W-:Y:S05]  /*0ca0*/  BRA `(.L_x_5198) ;  /* 0x0000000400287947 */ /* 0x000fea0003800000 */
.L_x_5211:
        /* <DEDUP_REMOVED lines=22> */
.L_x_5216:
[----:B------:R-:W-:Y:S05]  /*0e10*/  BSYNC.RECONVERGENT B0 ;  /* 0x0000000000007941 */ /* 0x000fea0003800200 */
.L_x_5215:
[----:B------:R-:W-:Y:S01]  /*0e20*/  IMAD.SHL.U32 R0, R0, 0x200000, RZ ;  /* 0x0020000000007824 */ /* 0x000fe200078e00ff */
[----:B------:R-:W-:-:S04]  /*0e30*/  LEA R3, R2, 0x37800000, 0x17 ;  /* 0x3780000002037811 */ /* 0x000fc800078eb8ff */
[----:B------:R-:W-:-:S05]  /*0e40*/  LOP3.LUT R0, R3, R0, R4, 0xfe, !PT ;  /* 0x0000000003007212 */ /* 0x000fca00078efe04 */
[----:B------:R-:W-:-:S04]  /*0e50*/  FMUL.FTZ R0, R0, 1 ;  /* 0x3f80000000007820 */ /* 0x000fc80000410000 */
[----:B------:R0:W1:Y:S01]  /*0e60*/  F2F.F64.F32 R28, R0 ;  /* 0x00000000001c7310 */ /* 0x0000620000201800 */
[----:B------:R-:W-:Y:S05]  /*0e70*/  BRA `(.L_x_5198) ;  /* 0x0000000000b47947 */ /* 0x000fea0003800000 */
.L_x_5210:
[----:B------:R-:W-:-:S09]  /*0e80*/  UISETP.NE.AND UP0, UPT, UR4, 0x1c, UPT ;  /* 0x0000001c0400788c */ /* 0x000fd2000bf05270 */
[----:B------:R-:W-:Y:S05]  /*0e90*/  BRA.U !UP0, `(.L_x_5217) ;  /* 0x0000000108a07547 */ /* 0x000fea000b800000 */
[----:B------:R-:W-:-:S09]  /*0ea0*/  UISETP.NE.AND UP0, UPT, UR4, 0x1d, UPT ;  /* 0x0000001d0400788c */ /* 0x000fd2000bf05270 */
[----:B------:R-:W-:Y:S05]  /*0eb0*/  BRA.U !UP0, `(.L_x_5218) ;  /* 0x0000000108887547 */ /* 0x000fea000b800000 */
[----:B------:R-:W-:-:S09]  /*0ec0*/  UISETP.NE.AND UP0, UPT, UR4, 0x2c, UPT ;  /* 0x0000002c0400788c */ /* 0x000fd2000bf05270 */
[----:B------:R-:W-:Y:S05]  /*0ed0*/  BRA.U !UP0, `(.L_x_5219) ;  /* 0x00000001084c7547 */ /* 0x000fea000b800000 */
.L_x_5197:
        /* <DEDUP_REMOVED lines=16> */
.L_x_5220:
[----:B------:R-:W-:Y:S02]  /*0fe0*/  CS2R R28, SRZ ;  /* 0x00000000001c7805 */ /* 0x000fe4000001ff00 */
[----:B------:R-:W-:Y:S01]  /*0ff0*/  CS2R R30, SRZ ;  /* 0x00000000001e7805 */ /* 0x000fe2000001ff00 */
[----:B------:R-:W-:Y:S06]  /*1000*/  BRA `(.L_x_5198) ;  /* 0x0000000000507947 */ /* 0x000fec0003800000 */
.L_x_5219:
[----:B------:R-:W2:Y:S01]  /*1010*/  LDG.E.U8 R2, desc[UR36][R2.64] ;  /* 0x0000002402027981 */ /* 0x000ea2000c1e1100 */
[----:B------:R-:W-:Y:S01]  /*1020*/  CS2R R30, SRZ ;  /* 0x00000000001e7805 */ /* 0x000fe2000001ff00 */
        /* <DEDUP_REMOVED lines=11> */
.L_x_5218:
[----:B------:R-:W2:Y:S01]  /*10e0*/  LDG.E.64 R2, desc[UR36][R2.64] ;  /* 0x0000002402027981 */ /* 0x000ea2000c1e1b00 */
[----:B------:R-:W-:Y:S01]  /*10f0*/  CS2R R30, SRZ ;  /* 0x00000000001e7805 */ /* 0x000fe2000001ff00 */
[----:B--2---:R0:W1:Y:S01]  /*1100*/  I2F.F64.U64 R28, R2 ;  /* 0x00000002001c7312 */ /* 0x0040620000301800 */
[----:B------:R-:W-:Y:S05]  /*1110*/  BRA `(.L_x_5198) ;  /* 0x00000000000c7947 */ /* 0x000fea0003800000 */
.L_x_5217:
[----:B------:R-:W2:Y:S01]  /*1120*/  LDG.E R2, desc[UR36][R2.64] ;  /* 0x0000002402027981 */ /* 0x000ea2000c1e1900 */
[----:B------:R-:W-:Y:S01]  /*1130*/  CS2R R30, SRZ ;  /* 0x00000000001e7805 */ /* 0x000fe2000001ff00 */
[----:B--2---:R0:W1:Y:S06]  /*1140*/  I2F.F64.U32 R28, R2 ;  /* 0x00000002001c7312 */ /* 0x00406c0000201800 */
.L_x_5198:
[----:B------:R-:W-:Y:S05]  /*1150*/  BSYNC.RECONVERGENT B7 ;  /* 0x0000000000077941 */ /* 0x000fea0003800200 */
.L_x_5192:
[----:B------:R-:W-:-:S07]  /*1160*/  VIADD R32, R42, 0x80 ;  /* 0x000000802a207836 */ /* 0x000fce0000000000 */
.L_x_5191:
[----:B------:R-:W-:Y:S05]  /*1170*/  BSYNC.RECONVERGENT B6 ;  /* 0x0000000000067941 */ /* 0x000fea0003800200 */
.L_x_5190:
[----:B------:R-:W-:Y:S01]  /*1180*/  ISETP.GE.AND P0, PT, R32, R33, PT ;  /* 0x000000212000720c */ /* 0x000fe20003f06270 */
[----:B------:R-:W-:Y:S01]  /*1190*/  BSSY.RECONVERGENT B6, `(.L_x_5221) ;  /* 0x000010e000067945 */ /* 0x000fe20003800200 */
[----:B------:R-:W-:Y:S02]  /*11a0*/  CS2R R26, SRZ ;  /* 0x00000000001a7805 */ /* 0x000fe4000001ff00 */
[----:B------:R-:W-:-:S09]  /*11b0*/  CS2R R24, SRZ ;  /* 0x0000000000187805 */ /* 0x000fd2000001ff00 */
        /* <DEDUP_REMOVED lines=21> */
[----:B--2---:R0:W2:Y:S01]  /*1310*/  I2F.F64.S16 R24, R2 ;  /* 0x0000000200187312 */ /* 0x0040a20000101c00 */
[----:B------:R-:W-:Y:S05]  /*1320*/  BRA `(.L_x_5229) ;  /* 0x0000000c00c87947 */ /* 0x000fea0003800000 */
.L_x_5227:
[----:B------:R-:W2:Y:S01]  /*1330*/  LDG.E.U8 R2, desc[UR36][R2.64] ;  /* 0x0000002402027981 */ /* 0x000ea2000c1e1100 */
[----:B------:R-:W-:Y:S01]  /*1340*/  CS2R R26, SRZ ;  /* 0x00000000001a7805 */ /* 0x000fe2000001ff00 */
[----:B--2---:R0:W2:Y:S01]  /*1350*/  I2F.F64.U16 R24, R2 ;  /* 0x0000000200187312 */ /* 0x0040a20000101800 */
[----:B------:R-:W-:Y:S05]  /*1360*/  BRA `(.L_x_5229) ;  /* 0x0000000c00b87947 */ /* 0x000fea0003800000 */
.L_x_5226:
        /* <DEDUP_REMOVED lines=10> */
.L_x_5231:
[----:B------:R-:W2:Y:S01]  /*1410*/  LDG.E R2, desc[UR36][R2.64] ;  /* 0x0000002402027981 */ /* 0x000ea2000c1e1900 */
[----:B------:R-:W-:Y:S01]  /*1420*/  CS2R R26, SRZ ;  /* 0x00000000001a7805 */ /* 0x000fe2000001ff00 */
[----:B--2---:R0:W2:Y:S01]  /*1430*/  I2F.F64 R24, R2 ;  /* 0x0000000200187312 */ /* 0x0040a20000201c00 */
[----:B------:R-:W-:Y:S05]  /*1440*/  BRA `(.L_x_5229) ;  /* 0x0000000c00807947 */ /* 0x000fea0003800000 */
.L_x_5230:
[----:B------:R-:W2:Y:S01]  /*1450*/  LDG.E.U16 R2, desc[UR36][R2.64] ;  /* 0x0000002402027981 */ /* 0x000ea2000c1e1500 */
[----:B------:R-:W-:Y:S01]  /*1460*/  CS2R R26, SRZ ;  /* 0x00000000001a7805 */ /* 0x000fe2000001ff00 */
[----:B--2---:R0:W2:Y:S01]  /*1470*/  I2F.F64.S16 R24, R2 ;  /* 0x0000000200187312 */ /* 0x0040a20000101c00 */
[----:B------:R-:W-:Y:S05]  /*1480*/  BRA `(.L_x_5229) ;  /* 0x0000000c00707947 */ /* 0x000fea0003800000 */
.L_x_5225:
        /* <DEDUP_REMOVED lines=9> */
[----:B------:R-:W4:Y:S01]  /*1520*/  F2F.F64.F32 R24, R24 ;  /* 0x0000001800187310 */ /* 0x000f220000201800 */
[----:B------:R-:W-:Y:S05]  /*1530*/  BRA `(.L_x_5229) ;  /* 0x0000000c00447947 */ /* 0x000fea0003800000 */
.L_x_5233:
[----:B------:R-:W2:Y:S01]  /*1540*/  LDG.E.U16 R0, desc[UR36][R2.64] ;  /* 0x0000002402007981 */ /* 0x000ea2000c1e1500 */
[----:B------:R-:W-:Y:S01]  /*1550*/  CS2R R26, SRZ ;  /* 0x00000000001a7805 */ /* 0x000fe2000001ff00 */
[----:B--2---:R-:W-:-:S05]  /*1560*/  HADD2.F32 R0, -RZ, R0.H0_H0 ;  /* 0x20000000ff007230 */ /* 0x004fca0000004100 */
[----:B------:R-:W-:-:S04]  /*1570*/  FMUL.FTZ R0, R0, 1 ;  /* 0x3f80000000007820 */ /* 0x000fc80000410000 */
[----:B------:R0:W2:Y:S01]  /*1580*/  F2F.F64.F32 R24, R0 ;  /* 0x0000000000187310 */ /* 0x0000a20000201800 */
[----:B------:R-:W-:Y:S05]  /*1590*/  BRA `(.L_x_5229) ;  /* 0x0000000c002c7947 */ /* 0x000fea0003800000 */
.L_x_5232:
        /* <DEDUP_REMOVED lines=10> */
[----:B------:R-:W2:Y:S01]  /*1640*/  F2F.F64.F32 R26, R26 ;  /* 0x0000001a001a7310 */ /* 0x000ea20000201800 */
[----:B------:R-:W-:Y:S05]  /*1650*/  BRA `(.L_x_5229) ;  /* 0x0000000800fc7947 */ /* 0x000fea0003800000 */
.L_x_5235:
[----:B------:R-:W2:Y:S02]  /*1660*/  LDG.E R2, desc[UR36][R2.64] ;  /* 0x0000002402027981 */ /* 0x000ea4000c1e1900 */
[--C-:B--2---:R-:W-:Y:S02]  /*1670*/  HADD2.F32 R0, -RZ, R2.reuse.H0_H0 ;  /* 0x20000002ff007230 */ /* 0x104fe40000004100 */
[----:B------:R-:W-:-:S03]  /*1680*/  HADD2.F32 R4, -RZ, R2.H1_H1 ;  /* 0x30000002ff047230 */ /* 0x000fc60000004100 */
[----:B------:R-:W-:Y:S02]  /*1690*/  FMUL.FTZ R0, R0, 1 ;  /* 0x3f80000000007820 */ /* 0x000fe40000410000 */
[----:B------:R-:W-:Y:S02]  /*16a0*/  FMUL.FTZ R4, R4, 1 ;  /* 0x3f80000004047820 */ /* 0x000fe40000410000 */
[----:B------:R0:W2:Y:S08]  /*16b0*/  F2F.F64.F32 R24, R0 ;  /* 0x0000000000187310 */ /* 0x0000b00000201800 */
[----:B------:R0:W4:Y:S01]  /*16c0*/  F2F.F64.F32 R26, R4 ;  /* 0x00000004001a7310 */ /* 0x0001220000201800 */
[----:B------:R-:W-:Y:S05]  /*16d0*/  BRA `(.L_x_5229) ;  /* 0x0000000800dc7947 */ /* 0x000fea0003800000 */
.L_x_5234:
[----:B------:R0:W5:Y:S01]  /*16e0*/  LDG.E.64 R24, desc[UR36][R2.64] ;  /* 0x0000002402187981 */ /* 0x000162000c1e1b00 */
[----:B------:R-:W-:Y:S01]  /*16f0*/  CS2R R26, SRZ ;  /* 0x00000000001a7805 */ /* 0x000fe2000001ff00 */
[----:B------:R-:W-:Y:S06]  /*1700*/  BRA `(.L_x_5229) ;  /* 0x0000000800d07947 */ /* 0x000fec0003800000 */
.L_x_5224:
        /* <DEDUP_REMOVED lines=14> */
.L_x_5238:
[----:B------:R0:W5:Y:S01]  /*17f0*/  LDG.E.128 R24, desc[UR36][R2.64] ;  /* 0x0000002402187981 */ /* 0x000162000c1e1d00 */
[----:B------:R-:W-:Y:S05]  /*1800*/  BRA `(.L_x_5229) ;  /* 0x0000000800907947 */ /* 0x000fea0003800000 */
.L_x_5237:
        /* <DEDUP_REMOVED lines=26> */
[----:B------:R0:W2:Y:S01]  /*19b0*/  F2F.F64.F32 R24, R5 ;  /* 0x0000000500187310 */ /* 0x0000a20000201800 */
[----:B------:R-:W-:Y:S05]  /*19c0*/  BRA `(.L_x_5229) ;  /* 0x0000000800207947 */ /* 0x000fea0003800000 */
.L_x_5240:
        /* <DEDUP_REMOVED lines=13> */
[----:B------:R0:W2:Y:S01]  /*1aa0*/  F2F.F64.F32 R24, R0 ;  /* 0x0000000000187310 */ /* 0x0000a20000201800 */
[----:B------:R-:W-:Y:S05]  /*1ab0*/  BRA `(.L_x_5229) ;  /* 0x0000000400e47947 */ /* 0x000fea0003800000 */
.L_x_5239:
[----:B------:R-:W2:Y:S01]  /*1ac0*/  LDG.E.U16 R0, desc[UR36][R2.64] ;  /* 0x0000002402007981 */ /* 0x000ea2000c1e1500 */
[----:B------:R-:W-:Y:S01]  /*1ad0*/  CS2R R26, SRZ ;  /* 0x00000000001a7805 */ /* 0x000fe2000001ff00 */
[----:B--2---:R-:W-:-:S04]  /*1ae0*/  IMAD.U32 R0, R0, 0x10000, RZ ;  /* 0x0001000000007824 */ /* 0x004fc800078e00ff */
[----:B------:R-:W-:-:S04]  /*1af0*/  FMUL.FTZ R0, R0, 1 ;  /* 0x3f80000000007820 */ /* 0x000fc80000410000 */
[----:B------:R0:W2:Y:S01]  /*1b00*/  F2F.F64.F32 R24, R0 ;  /* 0x0000000000187310 */ /* 0x0000a20000201800 */
[----:B------:R-:W-:Y:S05]  /*1b10*/  BRA `(.L_x_5229) ;  /* 0x0000000400cc7947 */ /* 0x000fea0003800000 */
.L_x_5236:
        /* <DEDUP_REMOVED lines=10> */
[----:B--2---:R0:W2:Y:S01]  /*1bc0*/  I2F.F64.U16 R24, R2 ;  /* 0x0000000200187312 */ /* 0x0040a20000101800 */
[----:B------:R-:W-:Y:S05]  /*1bd0*/  BRA `(.L_x_5229) ;  /* 0x00000004009c7947 */ /* 0x000fea0003800000 */
.L_x_5243:
        /* <DEDUP_REMOVED lines=22> */
.L_x_5245:
[----:B------:R-:W-:Y:S05]  /*1d40*/  BSYNC.RECONVERGENT B0 ;  /* 0x0000000000007941 */ /* 0x000fea0003800200 */
.L_x_5244:
[----:B------:R-:W-:Y:S01]  /*1d50*/  IMAD.SHL.U32 R0, R0, 0x100000, RZ ;  /* 0x0010000000007824 */ /* 0x000fe200078e00ff */
[----:B------:R-:W-:-:S04]  /*1d60*/  LEA R2, R2, 0x3b800000, 0x17 ;  /* 0x3b80000002027811 */ /* 0x000fc800078eb8ff */
[----:B------:R-:W-:-:S05]  /*1d70*/  LOP3.LUT R0, R2, R0, R7, 0xfe, !PT ;  /* 0x0000000002007212 */ /* 0x000fca00078efe07 */
[----:B------:R-:W-:-:S04]  /*1d80*/  FMUL.FTZ R0, R0, 1 ;  /* 0x3f80000000007820 */ /* 0x000fc80000410000 */
[----:B------:R0:W2:Y:S01]  /*1d90*/  F2F.F64.F32 R24, R0 ;  /* 0x0000000000187310 */ /* 0x0000a20000201800 */
[----:B------:R-:W-:Y:S05]  /*1da0*/  BRA `(.L_x_5229) ;  /* 0x0000000400287947 */ /* 0x000fea0003800000 */
.L_x_5242:
        /* <DEDUP_REMOVED lines=22> */
.L_x_5247:
[----:B------:R-:W-:Y:S05]  /*1f10*/  BSYNC.RECONVERGENT B0 ;  /* 0x0000000000007941 */ /* 0x000fea0003800200 */
.L_x_5246:
[----:B------:R-:W-:Y:S01]  /*1f20*/  IMAD.SHL.U32 R0, R0, 0x200000, RZ ;  /* 0x0020000000007824 */ /* 0x000fe200078e00ff */
[----:B------:R-:W-:-:S04]  /*1f30*/  LEA R2, R2, 0x37800000, 0x17 ;  /* 0x3780000002027811 */ /* 0x000fc800078eb8ff */
[----:B------:R-:W-:-:S05]  /*1f40*/  LOP3.LUT R0, R2, R0, R7, 0xfe, !PT ;  /* 0x0000000002007212 */ /* 0x000fca00078efe07 */
[----:B------:R-:W-:-:S04]  /*1f50*/  FMUL.FTZ R0, R0, 1 ;  /* 0x3f80000000007820 */ /* 0x000fc80000410000 */
[----:B------:R0:W2:Y:S01]  /*1f60*/  F2F.F64.F32 R24, R0 ;  /* 0x0000000000187310 */ /* 0x0000a20000201800 */
[----:B------:R-:W-:Y:S05]  /*1f70*/  BRA `(.L_x_5229) ;  /* 0x0000000000b47947 */ /* 0x000fea0003800000 */
.L_x_5241:
        /* <DEDUP_REMOVED lines=17> */
[----:B------:R0:W2:Y:S01]  /*2090*/  @P0 F2F.F64.F32 R24, R0 ;  /* 0x0000000000180310 */ /* 0x0000a20000201800 */
[----:B------:R-:W-:Y:S05]  /*20a0*/  BRA `(.L_x_5229) ;  /* 0x0000000000687947 */ /* 0x000fea0003800000 */
.L_x_5228:
[----:B------:R-:W-:Y:S01]  /*20b0*/  MOV R0, 0x0 ;  /* 0x0000000000007802 */ /* 0x000fe20000000f00 */
[----:B------:R-:W0:Y:S01]  /*20c0*/  LDCU.64 UR4, c[0x4][0x148] ;  /* 0x01002900ff0477ac */ /* 0x000e220008000a00 */
[----:B------:R-:W-:Y:S02]  /*20d0*/  IMAD.MOV.U32 R8, RZ, RZ, 0x4e ;  /* 0x0000004eff087424 */ /* 0x000fe400078e00ff */
[----:B------:R2:W4:Y:S01]  /*20e0*/  LDC.64 R2, c[0x4][R0] ;  /* 0x0100000000027b82 */ /* 0x0005220000000a00 */
[----:B------:R-:W1:Y:S01]  /*20f0*/  LDCU.64 UR6, c[0x4][0x150] ;  /* 0x01002a00ff0677ac */ /* 0x000e620008000a00 */
[----:B------:R-:W-:Y:S02]  /*2100*/  IMAD.MOV.U32 R12, RZ, RZ, 0x1 ;  /* 0x00000001ff0c7424 */ /* 0x000fe400078e00ff */
[----:B------:R-:W-:Y:S01]  /*2110*/  IMAD.MOV.U32 R13, RZ, RZ, RZ ;  /* 0x000000ffff0d7224 */ /* 0x000fe200078e00ff */
[----:B------:R-:W3:Y:S01]  /*2120*/  LDCU.64 UR8, c[0x4][0x48] ;  /* 0x01000900ff0877ac */ /* 0x000ee20008000a00 */
[----:B0-----:R-:W-:-:S02]  /*2130*/  IMAD.U32 R4, RZ, RZ, UR4 ;  /* 0x00000004ff047e24 */ /* 0x001fc4000f8e00ff */
[----:B------:R-:W-:Y:S02]  /*2140*/  IMAD.U32 R5, RZ, RZ, UR5 ;  /* 0x00000005ff057e24 */ /* 0x000fe4000f8e00ff */
[----:B-1----:R-:W-:Y:S02]  /*2150*/  IMAD.U32 R6, RZ, RZ, UR6 ;  /* 0x00000006ff067e24 */ /* 0x002fe4000f8e00ff */
[----:B------:R-:W-:Y:S02]  /*2160*/  IMAD.U32 R7, RZ, RZ, UR7 ;  /* 0x00000007ff077e24 */ /* 0x000fe4000f8e00ff */
[----:B---3--:R-:W-:Y:S02]  /*2170*/  IMAD.U32 R10, RZ, RZ, UR8 ;  /* 0x00000008ff0a7e24 */ /* 0x008fe4000f8e00ff */
[----:B--2---:R-:W-:-:S07]  /*2180*/  IMAD.U32 R11, RZ, RZ, UR9 ;  /* 0x00000009ff0b7e24 */ /* 0x004fce000f8e00ff */
[----:B------:R-:W-:-:S07]  /*2190*/  LEPC R20, `(.L_x_5250) ;  /* 0x000000001014794e */ /* 0x000fce0000000000 */
[----:B----45:R-:W-:Y:S05]  /*21a0*/  CALL.ABS.NOINC R2 ;  /* 0x0000000002007343 */ /* 0x030fea0003c00000 */
.L_x_5250:
[----:B------:R-:W-:Y:S02]  /*21b0*/  CS2R R24, SRZ ;  /* 0x0000000000187805 */ /* 0x000fe4000001ff00 */
[----:B------:R-:W-:Y:S01]  /*21c0*/  CS2R R26, SRZ ;  /* 0x00000000001a7805 */ /* 0x000fe2000001ff00 */
[----:B------:R-:W-:Y:S06]  /*21d0*/  BRA `(.L_x_5229) ;  /* 0x00000000001c7947 */ /* 0x000fec0003800000 */
.L_x_5249:
[----:B------:R-:W2:Y:S01]  /*21e0*/  LDG.E.64 R24, desc[UR36][R2.64] ;  /* 0x0000002402187981 */ /* 0x000ea2000c1e1b00 */
[----:B------:R-:W-:Y:S01]  /*21f0*/  CS2R R26, SRZ ;  /* 0x00000000001a7805 */ /* 0x000fe2000001ff00 */
[----:B--2---:R-:W0:Y:S01]  /*2200*/  I2F.F64.U64 R24, R24 ;  /* 0x0000001800187312 */ /* 0x004e220000301800 */
[----:B------:R-:W-:Y:S05]  /*2210*/  BRA `(.L_x_5229) ;  /* 0x00000000000c7947 */ /* 0x000fea0003800000 */
.L_x_5248:
[----:B------:R-:W2:Y:S01]  /*2220*/  LDG.E R2, desc[UR36][R2.64] ;  /* 0x0000002402027981 */ /* 0x000ea2000c1e1900 */
[----:B------:R-:W-:Y:S01]  /*2230*/  CS2R R26, SRZ ;  /* 0x00000000001a7805 */ /* 0x000fe2000001ff00 */
[----:B--2---:R0:W2:Y:S06]  /*2240*/  I2F.F64.U32 R24, R2 ;  /* 0x0000000200187312 */ /* 0x0040ac0000201800 */
.L_x_5229:
[----:B------:R-:W-:Y:S05]  /*2250*/  BSYNC.RECONVERGENT B7 ;  /* 0x0000000000077941 */ /* 0x000fea0003800200 */
.L_x_5223:
[----:B------:R-:W-:-:S07]  /*2260*/  VIADD R32, R32, 0x80 ;  /* 0x0000008020207836 */ /* 0x000fce0000000000 */
.L_x_5222:
[----:B------:R-:W-:Y:S05]  /*2270*/  BSYNC.RECONVERGENT B6 ;  /* 0x0000000000067941 */ /* 0x000fea0003800200 */
.L_x_5221:
        /* <DEDUP_REMOVED lines=27> */
.L_x_5257:
[----:B------:R-:W2:Y:S01]  /*2430*/  LDG.E.U8 R2, desc[UR36][R2.64] ;  /* 0x0000002402027981 */ /* 0x000ea2000c1e1100 */
[----:B------:R-:W-:Y:S01]  /*2440*/  CS2R R18, SRZ ;  /* 0x0000000000127805 */ /* 0x000fe2000001ff00 */
[----:B--2---:R0:W2:Y:S01]  /*2450*/  I2F.F64.U16 R16, R2 ;  /* 0x0000000200107312 */ /* 0x0040a20000101800 */
[----:B------:R-:W-:Y:S05]  /*2460*/  BRA `(.L_x_5259) ;  /* 0x0000000c00b87947 */ /* 0x000fea0003800000 */
.L_x_5256:
        /* <DEDUP_REMOVED lines=10> */
.L_x_5261:
[----:B------:R-:W2:Y:S01]  /*2510*/  LDG.E R2, desc[UR36][R2.64] ;  /* 0x0000002402027981 */ /* 0x000ea2000c1e1900 */
[----:B------:R-:W-:Y:S01]  /*2520*/  CS2R R18, SRZ ;  /* 0x0000000000127805 */ /* 0x000fe2000001ff00 */
[----:B--2---:R2:W4:Y:S01]  /*2530*/  I2F.F64 R16, R2 ;  /* 0x0000000200107312 */ /* 0x0045220000201c00 */
[----:B------:R-:W-:Y:S05]  /*2540*/  BRA `(.L_x_5259) ;  /* 0x0000000c00807947 */ /* 0x000fea0003800000 */
.L_x_5260:
[----:B------:R-:W2:Y:S01]  /*2550*/  LDG.E.U16 R2, desc[UR36][R2.64] ;  /* 0x0000002402027981 */ /* 0x000ea2000c1e1500 */
[----:B------:R-:W-:Y:S01]  /*2560*/  CS2R R18, SRZ ;  /* 0x0000000000127805 */ /* 0x000fe2000001ff00 */
[----:B--2---:R0:W2:Y:S01]  /*2570*/  I2F.F64.S16 R16, R2 ;  /* 0x0000000200107312 */ /* 0x0040a20000101c00 */
[----:B------:R-:W-:Y:S05]  /*2580*/  BRA `(.L_x_5259) ;  /* 0x0000000c00707947 */ /* 0x000fea0003800000 */
.L_x_5255:
        /* <DEDUP_REMOVED lines=11> */
.L_x_5263:
[----:B------:R-:W2:Y:S01]  /*2640*/  LDG.E.U16 R0, desc[UR36][R2.64] ;  /* 0x0000002402007981 */ /* 0x000ea2000c1e1500 */
[----:B------:R-:W-:Y:S01]  /*2650*/  CS2R R18, SRZ ;  /* 0x0000000000127805 */ /* 0x000fe2000001ff00 */
[----:B--2---:R-:W-:-:S05]  /*2660*/  HADD2.F32 R0, -RZ, R0.H0_H0 ;  /* 0x20000000ff007230 */ /* 0x004fca0000004100 */
[----:B------:R-:W-:-:S04]  /*2670*/  FMUL.FTZ R0, R0, 1 ;  /* 0x3f80000000007820 */ /* 0x000fc80000410000 */
[----:B------:R0:W2:Y:S01]  /*2680*/  F2F.F64.F32 R16, R0 ;  /* 0x0000000000107310 */ /* 0x0000a20000201800 */
[----:B------:R-:W-:Y:S05]  /*2690*/  BRA `(.L_x_5259) ;  /* 0x0000000c002c7947 */ /* 0x000fea0003800000 */
.L_x_5262:
        /* <DEDUP_REMOVED lines=12> */
.L_x_5265:
        /* <DEDUP_REMOVED lines=8> */
.L_x_5264:
[----:B------:R0:W5:Y:S01]  /*27e0*/  LDG.E.64 R16, desc[UR36][R2.64] ;  /* 0x0000002402107981 */ /* 0x000162000c1e1b00 */
[----:B------:R-:W-:Y:S01]  /*27f0*/  CS2R R18, SRZ ;  /* 0x0000000000127805 */ /* 0x000fe2000001ff00 */
[----:B------:R-:W-:Y:S06]  /*2800*/  BRA `(.L_x_5259) ;  /* 0x0000000800d07947 */ /* 0x000fec0003800000 */
.L_x_5254:
        /* <DEDUP_REMOVED lines=14> */
.L_x_5268:
[----:B------:R0:W5:Y:S01]  /*28f0*/  LDG.E.128 R16, desc[UR36][R2.64] ;  /* 0x0000002402107981 */ /* 0x000162000c1e1d00 */
[----:B------:R-:W-:Y:S05]  /*2900*/  BRA `(.L_x_5259) ;  /* 0x0000000800907947 */ /* 0x000fea0003800000 */
.L_x_5267:
        /* <DEDUP_REMOVED lines=28> */
.L_x_5270:
        /* <DEDUP_REMOVED lines=15> */
.L_x_5269:
[----:B------:R-:W2:Y:S01]  /*2bc0*/  LDG.E.U16 R0, desc[UR36][R2.64] ;  /* 0x0000002402007981 */ /* 0x000ea2000c1e1500 */
[----:B------:R-:W-:Y:S01]  /*2bd0*/  CS2R R18, SRZ ;  /* 0x0000000000127805 */ /* 0x000fe2000001ff00 */
[----:B--2---:R-:W-:-:S04]  /*2be0*/  IMAD.U32 R0, R0, 0x10000, RZ ;  /* 0x0001000000007824 */ /* 0x004fc800078e00ff */
[----:B------:R-:W-:-:S04]  /*2bf0*/  FMUL.FTZ R0, R0, 1 ;  /* 0x3f80000000007820 */ /* 0x000fc80000410000 */
[----:B------:R0:W2:Y:S01]  /*2c00*/  F2F.F64.F32 R16, R0 ;  /* 0x0000000000107310 */ /* 0x0000a20000201800 */
[----:B------:R-:W-:Y:S05]  /*2c10*/  BRA `(.L_x_5259) ;  /* 0x0000000400cc7947 */ /* 0x000fea0003800000 */
.L_x_5266:
        /* <DEDUP_REMOVED lines=12> */
.L_x_5273:
        /* <DEDUP_REMOVED lines=22> */
.L_x_5275:
[----:B------:R-:W-:Y:S05]  /*2e40*/  BSYNC.RECONVERGENT B0 ;  /* 0x0000000000007941 */ /* 0x000fea0003800200 */
.L_x_5274:
[----:B------:R-:W-:Y:S01]  /*2e50*/  IMAD.SHL.U32 R0, R0, 0x100000, RZ ;  /* 0x0010000000007824 */ /* 0x000fe200078e00ff */
[----:B------:R-:W-:-:S04]  /*2e60*/  LEA R2, R2, 0x3b800000, 0x17 ;  /* 0x3b80000002027811 */ /* 0x000fc800078eb8ff */
[----:B------:R-:W-:-:S05]  /*2e70*/  LOP3.LUT R0, R2, R0, R7, 0xfe, !PT ;  /* 0x0000000002007212 */ /* 0x000fca00078efe07 */
[----:B------:R-:W-:-:S04]  /*2e80*/  FMUL.FTZ R0, R0, 1 ;  /* 0x3f80000000007820 */ /* 0x000fc80000410000 */
[----:B------:R0:W2:Y:S01]  /*2e90*/  F2F.F64.F32 R16, R0 ;  /* 0x0000000000107310 */ /* 0x0000a20000201800 */
[----:B------:R-:W-:Y:S05]  /*2ea0*/  BRA `(.L_x_5259) ;  /* 0x0000000400287947 */ /* 0x000fea0003800000 */
.L_x_5272:
        /* <DEDUP_REMOVED lines=22> */
.L_x_5277:
[----:B------:R-:W-:Y:S05]  /*3010*/  BSYNC.RECONVERGENT B0 ;  /* 0x0000000000007941 */ /* 0x000fea0003800200 */
.L_x_5276:
[----:B------:R-:W-:Y:S01]  /*3020*/  IMAD.SHL.U32 R0, R0, 0x200000, RZ ;  /* 0x0020000000007824 */ /* 0x000fe200078e00ff */
[----:B------:R-:W-:-:S04]  /*3030*/  LEA R2, R2, 0x37800000, 0x17 ;  /* 0x3780000002027811 */ /* 0x000fc800078eb8ff */
[----:B------:R-:W-:-:S05]  /*3040*/  LOP3.LUT R0, R2, R0, R7, 0xfe, !PT ;  /* 0x0000000002007212 */ /* 0x000fca00078efe07 */
[----:B------:R-:W-:-:S04]  /*3050*/  FMUL.FTZ R0, R0, 1 ;  /* 0x3f80000000007820 */ /* 0x000fc80000410000 */
[----:B------:R0:W2:Y:S01]  /*3060*/  F2F.F64.F32 R16, R0 ;  /* 0x0000000000107310 */ /* 0x0000a20000201800 */
[----:B------:R-:W-:Y:S05]  /*3070*/  BRA `(.L_x_5259) ;  /* 0x0000000000b47947 */ /* 0x000fea0003800000 */
.L_x_5271:
        /* <DEDUP_REMOVED lines=19> */
.L_x_5258:
        /* <DEDUP_REMOVED lines=16> */
.L_x_5280:
[----:B------:R-:W-:Y:S02]  /*32b0*/  CS2R R16, SRZ ;  /* 0x0000000000107805 */ /* 0x000fe4000001ff00 */
[----:B------:R-:W-:Y:S01]  /*32c0*/  CS2R R18, SRZ ;  /* 0x0000000000127805 */ /* 0x000fe2000001ff00 */
[----:B------:R-:W-:Y:S06]  /*32d0*/  BRA `(.L_x_5259) ;  /* 0x00000000001c7947 */ /* 0x000fec0003800000 */
.L_x_5279:
[----:B------:R-:W2:Y:S01]  /*32e0*/  LDG.E.64 R16, desc[UR36][R2.64] ;  /* 0x0000002402107981 */ /* 0x000ea2000c1e1b00 */
[----:B------:R-:W-:Y:S01]  /*32f0*/  CS2R R18, SRZ ;  /* 0x0000000000127805 */ /* 0x000fe2000001ff00 */
[----:B--2---:R-:W0:Y:S01]  /*3300*/  I2F.F64.U64 R16, R16 ;  /* 0x0000001000107312 */ /* 0x004e220000301800 */
[----:B------:R-:W-:Y:S05]  /*3310*/  BRA `(.L_x_5259) ;  /* 0x00000000000c7947 */ /* 0x000fea0003800000 */
.L_x_5278:
[----:B------:R-:W2:Y:S01]  /*3320*/  LDG.E R2, desc[UR36][R2.64] ;  /* 0x0000002402027981 */ /* 0x000ea2000c1e1900 */
[----:B------:R-:W-:Y:S01]  /*3330*/  CS2R R18, SRZ ;  /* 0x0000000000127805 */ /* 0x000fe2000001ff00 */
[----:B--2---:R0:W2:Y:S06]  /*3340*/  I2F.F64.U32 R16, R2 ;  /* 0x0000000200107312 */ /* 0x0040ac0000201800 */
.L_x_5259:
[----:B------:R-:W-:Y:S05]  /*3350*/  BSYNC.RECONVERGENT B7 ;  /* 0x0000000000077941 */ /* 0x000fea0003800200 */
.L_x_5253:
[----:B------:R-:W-:-:S07]  /*3360*/  VIADD R32, R32, 0x80 ;  /* 0x0000008020207836 */ /* 0x000fce0000000000 */
.L_x_5252:
[----:B------:R-:W-:Y:S05]  /*3370*/  BSYNC.RECONVERGENT B6 ;  /* 0x0000000000067941 */ /* 0x000fea0003800200 */
.L_x_5251:
        /* <DEDUP_REMOVED lines=23> */
[----:B--2---:R0:W2:Y:S01]  /*34f0*/  I2F.F64.S16 R20, R2 ;  /* 0x0000000200147312 */ /* 0x0040a20000101c00 */
[----:B------:R-:W-:Y:S05]  /*3500*/  BRA `(.L_x_5282) ;  /* 0x0000000c00807947 */ /* 0x000fea0003800000 */
.L_x_5286:
[----:B------:R-:W2:Y:S02]  /*3510*/  LDG.E.U8 R2, desc[UR36][R2.64] ;  /* 0x0000002402027981 */ /* 0x000ea4000c1e1100 */
[----:B--2---:R0:W2:Y:S01]  /*3520*/  I2F.F64.U16 R20, R2 ;  /* 0x0000000200147312 */ /* 0x0040a20000101800 */
[----:B------:R-:W-:Y:S05]  /*3530*/  BRA `(.L_x_5282) ;  /* 0x0000000c00747947 */ /* 0x000fea0003800000 */
.L_x_5285:
        /* <DEDUP_REMOVED lines=9> */
.L_x_5289:
[----:B------:R-:W2:Y:S02]  /*35d0*/  LDG.E R2, desc[UR36][R2.64] ;  /* 0x0000002402027981 */ /* 0x000ea4000c1e1900 */
[----:B--2---:R0:W2:Y:S01]  /*35e0*/  I2F.F64 R20, R2 ;  /* 0x0000000200147312 */ /* 0x0040a20000201c00 */
[----:B------:R-:W-:Y:S05]  /*35f0*/  BRA `(.L_x_5282) ;  /* 0x0000000c00447947 */ /* 0x000fea0003800000 */
.L_x_5288:
[----:B------:R-:W2:Y:S02]  /*3600*/  LDG.E.U16 R2, desc[UR36][R2.64] ;  /* 0x0000002402027981 */ /* 0x000ea4000c1e1500 */
[----:B--2---:R0:W2:Y:S01]  /*3610*/  I2F.F64.S16 R20, R2 ;  /* 0x0000000200147312 */ /* 0x0040a20000101c00 */
[----:B------:R-:W-:Y:S05]  /*3620*/  BRA `(.L_x_5282) ;  /* 0x0000000c00387947 */ /* 0x000fea0003800000 */
.L_x_5284:
        /* <DEDUP_REMOVED lines=10> */
.L_x_5291:
[----:B------:R-:W2:Y:S02]  /*36d0*/  LDG.E.U16 R0, desc[UR36][R2.64] ;  /* 0x0000002402007981 */ /* 0x000ea4000c1e1500 */
[----:B--2---:R-:W-:-:S05]  /*36e0*/  HADD2.F32 R0, -RZ, R0.H0_H0 ;  /* 0x20000000ff007230 */ /* 0x004fca0000004100 */
[----:B------:R-:W-:-:S04]  /*36f0*/  FMUL.FTZ R0, R0, 1 ;  /* 0x3f80000000007820 */ /* 0x000fc80000410000 */
[----:B------:R0:W2:Y:S01]  /*3700*/  F2F.F64.F32 R20, R0 ;  /* 0x0000000000147310 */ /* 0x0000a20000201800 */
[----:B------:R-:W-:Y:S05]  /*3710*/  BRA `(.L_x_5282) ;  /* 0x0000000800fc7947 */ /* 0x000fea0003800000 */
.L_x_5290:
        /* <DEDUP_REMOVED lines=12> */
.L_x_5293:
        /* <DEDUP_REMOVED lines=8> */
.L_x_5292:
[----:B------:R0:W5:Y:S01]  /*3860*/  LDG.E.64 R20, desc[UR36][R2.64] ;  /* 0x0000002402147981 */ /* 0x000162000c1e1b00 */
[----:B------:R-:W-:Y:S05]  /*3870*/  BRA `(.L_x_5282) ;  /* 0x0000000800a47947 */ /* 0x000fea0003800000 */
.L_x_5283:
        /* <DEDUP_REMOVED lines=13> */
.L_x_5296:
[----:B------:R0:W5:Y:S01]  /*3950*/  LDG.E.128 R20, desc[UR36][R2.64] ;  /* 0x0000002402147981 */ /* 0x000162000c1e1d00 */
[----:B------:R-:W-:Y:S05]  /*3960*/  BRA `(.L_x_5282) ;  /* 0x0000000800687947 */ /* 0x000fea0003800000 */
.L_x_5295:
        /* <DEDUP_REMOVED lines=27> */
.L_x_5298:
        /* <DEDUP_REMOVED lines=14> */
.L_x_5297:
[----:B------:R-:W2:Y:S02]  /*3c00*/  LDG.E.U16 R0, desc[UR36][R2.64] ;  /* 0x0000002402007981 */ /* 0x000ea4000c1e1500 */
[----:B--2---:R-:W-:-:S04]  /*3c10*/  IMAD.U32 R0, R0, 0x10000, RZ ;  /* 0x0001000000007824 */ /* 0x004fc800078e00ff */
[----:B------:R-:W-:-:S04]  /*3c20*/  FMUL.FTZ R0, R0, 1 ;  /* 0x3f80000000007820 */ /* 0x000fc80000410000 */
[----:B------:R0:W2:Y:S01]  /*3c30*/  F2F.F64.F32 R20, R0 ;  /* 0x0000000000147310 */ /* 0x0000a20000201800 */
[----:B------:R-:W-:Y:S05]  /*3c40*/  BRA `(.L_x_5282) ;  /* 0x0000000400b07947 */ /* 0x000fea0003800000 */
.L_x_5294:
        /* <DEDUP_REMOVED lines=9> */
[----:B--2---:R0:W2:Y:S01]  /*3ce0*/  I2F.F64.U16 R20, R2 ;  /* 0x0000000200147312 */ /* 0x0040a20000101800 */
[----:B------:R-:W-:Y:S05]  /*3cf0*/  BRA `(.L_x_5282) ;  /* 0x0000000400847947 */ /* 0x000fea0003800000 */
.L_x_5301:
        /* <DEDUP_REMOVED lines=21> */
.L_x_5303:
[----:B------:R-:W-:Y:S05]  /*3e50*/  BSYNC.RECONVERGENT B0 ;  /* 0x0000000000007941 */ /* 0x000fea0003800200 */
.L_x_5302:
[----:B------:R-:W-:Y:S01]  /*3e60*/  IMAD.SHL.U32 R0, R0, 0x100000, RZ ;  /* 0x0010000000007824 */ /* 0x000fe200078e00ff */
[----:B------:R-:W-:-:S04]  /*3e70*/  LEA R2, R2, 0x3b800000, 0x17 ;  /* 0x3b80000002027811 */ /* 0x000fc800078eb8ff */
[----:B------:R-:W-:-:S05]  /*3e80*/  LOP3.LUT R0, R2, R0, R7, 0xfe, !PT ;  /* 0x0000000002007212 */ /* 0x000fca00078efe07 */
[----:B------:R-:W-:-:S04]  /*3e90*/  FMUL.FTZ R0, R0, 1 ;  /* 0x3f80000000007820 */ /* 0x000fc80000410000 */
[----:B------:R0:W2:Y:S01]  /*3ea0*/  F2F.F64.F32 R20, R0 ;  /* 0x0000000000147310 */ /* 0x0000a20000201800 */
[----:B------:R-:W-:Y:S05]  /*3eb0*/  BRA `(.L_x_5282) ;  /* 0x0000000400147947 */ /* 0x000fea0003800000 */
.L_x_5300:
        /* <DEDUP_REMOVED lines=21> */
.L_x_5305:
[----:B------:R-:W-:Y:S05]  /*4010*/  BSYNC.RECONVERGENT B0 ;  /* 0x0000000000007941 */ /* 0x000fea0003800200 */
.L_x_5304:
[----:B------:R-:W-:Y:S01]  /*4020*/  IMAD.SHL.U32 R0, R0, 0x200000, RZ ;  /* 0x0020000000007824 */ /* 0x000fe200078e00ff */
[----:B------:R-:W-:-:S04]  /*4030*/  LEA R2, R2, 0x37800000, 0x17 ;  /* 0x3780000002027811 */ /* 0x000fc800078eb8ff */
[----:B------:R-:W-:-:S05]  /*4040*/  LOP3.LUT R0, R2, R0, R7, 0xfe, !PT ;  /* 0x0000000002007212 */ /* 0x000fca00078efe07 */
[----:B------:R-:W-:-:S04]  /*4050*/  FMUL.FTZ R0, R0, 1 ;  /* 0x3f80000000007820 */ /* 0x000fc80000410000 */
[----:B------:R0:W2:Y:S01]  /*4060*/  F2F.F64.F32 R20, R0 ;  /* 0x0000000000147310 */ /* 0x0000a20000201800 */
[----:B------:R-:W-:Y:S05]  /*4070*/  BRA `(.L_x_5282) ;  /* 0x0000000000a47947 */ /* 0x000fea0003800000 */
.L_x_5299:
        /* <DEDUP_REMOVED lines=18> */
.L_x_5287:
        /* <DEDUP_REMOVED lines=16> */
.L_x_5308:
[----:B------:R-:W-:Y:S01]  /*42a0*/  CS2R R20, SRZ ;  /* 0x0000000000147805 */ /* 0x000fe2000001ff00 */
[----:B------:R-:W-:Y:S06]  /*42b0*/  BRA `(.L_x_5282) ;  /* 0x0000000000147947 */ /* 0x000fec0003800000 */
.L_x_5307:
[----:B------:R-:W2:Y:S02]  /*42c0*/  LDG.E.64 R20, desc[UR36][R2.64] ;  /* 0x0000002402147981 */ /* 0x000ea4000c1e1b00 */
[----:B--2---:R-:W0:Y:S01]  /*42d0*/  I2F.F64.U64 R20, R20 ;  /* 0x0000001400147312 */ /* 0x004e220000301800 */
[----:B------:R-:W-:Y:S05]  /*42e0*/  BRA `(.L_x_5282) ;  /* 0x0000000000087947 */ /* 0x000fea0003800000 */
.L_x_5306:
[----:B------:R-:W2:Y:S02]  /*42f0*/  LDG.E R2, desc[UR36][R2.64] ;  /* 0x0000002402027981 */ /* 0x000ea4000c1e1900 */
[----:B--2---:R0:W2:Y:S02]  /*4300*/  I2F.F64.U32 R20, R2 ;  /* 0x0000000200147312 */ /* 0x0040a40000201800 */
.L_x_5282:
[----:B------:R-:W-:Y:S05]  /*4310*/  BSYNC.RECONVERGENT B6 ;  /* 0x0000000000067941 */ /* 0x000fea0003800200 */
.L_x_5281:
[----:B------:R-:W-:Y:S01]  /*4320*/  ISETP.GE.AND P0, PT, R42, R33, PT ;  /* 0x000000212a00720c */ /* 0x000fe20003f06270 */
[----:B------:R-:W-:Y:S01]  /*4330*/  BSSY.RECONVERGENT B1, `(.L_x_5309) ;  /* 0x00001c1000017945 */ /* 0x000fe20003800200 */
[----:B------:R-:W-:Y:S02]  /*4340*/  CS2R R6, SRZ ;  /* 0x0000000000067805 */ /* 0x000fe4000001ff00 */
[----:B0-----:R-:W-:-:S09]  /*4350*/  CS2R R4, SRZ ;  /* 0x0000000000047805 */ /* 0x001fd2000001ff00 */
[----:B------:R-:W-:Y:S05]  /*4360*/  @P0 BRA `(.L_x_5310) ;  /* 0x0000001800f40947 */ /* 0x000fea0003800000 */
[----:B-1-3-5:R-:W-:Y:S01]  /*4370*/  DADD R6, R28, 1 ;  /* 0x3ff000001c067429 */ /* 0x02afe20000000000 */
[----:B------:R-:W-:Y:S01]  /*4380*/  IMAD.MOV.U32 R8, RZ, RZ, 0x1 ;  /* 0x00000001ff087424 */ /* 0x000fe200078e00ff */
[----:B--2---:R-:W-:Y:S01]  /*4390*/  DADD R4, -RZ, |R30| ;  /* 0x00000000ff047229 */ /* 0x004fe2000000051e */
[----:B------:R-:W-:Y:S05]  /*43a0*/  BSSY.RECONVERGENT B2, `(.L_x_5311) ;  /* 0x000001a000027945 */ /* 0x000fea0003800200 */
[--C-:B------:R-:W-:Y:S02]  /*43b0*/  DADD R32, -RZ, |R6|.reuse ;  /* 0x00000000ff207229 */ /* 0x100fe40000000506 */
[----:B------:R-:W-:-:S08]  /*43c0*/  DSETP.GT.AND P2, PT, |R30|, |R6|, PT ;  /* 0x400000061e00722a */ /* 0x000fd00003f44200 */
[----:B------:R-:W-:Y:S02]  /*43d0*/  FSEL R3, R5, R33, P2 ;  /* 0x0000002105037208 */ /* 0x000fe40001000000 */
[----:B----4-:R-:W-:Y:S02]  /*43e0*/  FSEL R2, R4, R32, P2 ;  /* 0x0000002004027208 */ /* 0x010fe40001000000 */
        /* <DEDUP_REMOVED lines=17> */
[----:B------:R-:W-:Y:S02]  /*4500*/  IMAD.MOV.U32 R10, RZ, RZ, R15 ;  /* 0x000000ffff0a7224 */ /* 0x000fe400078e000f */
[----:B------:R-:W-:-:S07]  /*4510*/  IMAD.MOV.U32 R0, RZ, RZ, R3 ;  /* 0x000000ffff007224 */ /* 0x000fce00078e0003 */
[----:B------:R-:W-:Y:S05]  /*4520*/  CALL.REL.NOINC `($__internal_8_$__cuda_sm20_div_rn_f64_full) ;  /* 0x000000b400ac7944 */ /* 0x000fea0003c00000 */
[----:B------:R-:W-:-:S07]  /*4530*/  IMAD.MOV.U32 R9, RZ, RZ, R0 ;  /* 0x000000ffff097224 */ /* 0x000fce00078e0000 */
.L_x_5312:
[----:B------:R-:W-:Y:S05]  /*4540*/  BSYNC.RECONVERGENT B2 ;  /* 0x0000000000027941 */ /* 0x000fea0003800200 */
.L_x_5311:
[----:B------:R-:W-:Y:S01]  /*4550*/  DMUL R2, R8, R8 ;  /* 0x0000000808027228 */ /* 0x000fe20000000000 */
[----:B------:R-:W-:Y:S01]  /*4560*/  IMAD.MOV.U32 R10, RZ, RZ, -0x2449a4b7 ;  /* 0xdbb65b49ff0a7424 */ /* 0x000fe200078e00ff */
[----:B------:R-:W-:Y:S01]  /*4570*/  UMOV UR4, 0x2a25ff7e ;  /* 0x2a25ff7e00047882 */ /* 0x000fe20000000000 */
[----:B------:R-:W-:Y:S01]  /*4580*/  IMAD.MOV.U32 R11, RZ, RZ, 0x3f2d3b63 ;  /* 0x3f2d3b63ff0b7424 */ /* 0x000fe200078e00ff */
[----:B------:R-:W-:Y:S01]  /*4590*/  UMOV UR5, 0x3ef53e1d ;  /* 0x3ef53e1d00057882 */ /* 0x000fe20000000000 */
[----:B------:R-:W-:Y:S01]  /*45a0*/  DADD R14, -RZ, |R28| ;  /* 0x00000000ff0e7229 */ /* 0x000fe2000000051c */
[----:B------:R-:W-:Y:S01]  /*45b0*/  ISETP.GE.AND P1, PT, R7, RZ, PT ;  /* 0x000000ff0700720c */ /* 0x000fe20003f26270 */
[----:B------:R-:W-:Y:S02]  /*45c0*/  DADD R12, -RZ, |R30| ;  /* 0x00000000ff0c7229 */ /* 0x000fe4000000051e */
[----:B------:R-:W-:Y:S01]  /*45d0*/  DFMA R10, R2, -UR4, R10 ;  /* 0x80000004020a7c2b */ /* 0x000fe2000800000a */
[----:B------:R-:W-:Y:S01]  /*45e0*/  UMOV UR4, 0x8dde082e ;  /* 0x8dde082e00047882 */ /* 0x000fe20000000000 */
[----:B------:R-:W-:Y:S01]  /*45f0*/  UMOV UR5, 0x3f531278 ;  /* 0x3f53127800057882 */ /* 0x000fe20000000000 */
[----:B------:R-:W-:-:S02]  /*4600*/  DADD R34, -RZ, |R6| ;  /* 0x00000000ff227229 */ /* 0x000fc40000000506 */
[----:B------:R-:W-:Y:S01]  /*4610*/  DSETP.GT.AND P0, PT, |R30|, |R6|, PT ;  /* 0x400000061e00722a */ /* 0x000fe20003f04200 */
[----:B------:R-:W-:Y:S02]  /*4620*/  ISETP.GT.U32.AND P4, PT, R14, R4, PT ;  /* 0x000000040e00720c */ /* 0x000fe40003f84070 */
[C---:B------:R-:W-:Y:S01]  /*4630*/  DFMA R10, R2.reuse, R10, -UR4 ;  /* 0x80000004020a7e2b */ /* 0x040fe2000800000a */
[----:B------:R-:W-:Y:S01]  /*4640*/  UMOV UR4, 0xc8249315 ;  /* 0xc824931500047882 */ /* 0x000fe20000000000 */
[----:B------:R-:W-:Y:S01]  /*4650*/  UMOV UR5, 0x3f6f9690 ;  /* 0x3f6f969000057882 */ /* 0x000fe20000000000 */
[CC--:B------:R-:W-:Y:S02]  /*4660*/  ISETP.GT.U32.AND.EX P4, PT, R15.reuse, R5.reuse, PT, P4 ;  /* 0x000000050f00720c */ /* 0x0c0fe40003f84140 */
[----:B------:R-:W-:Y:S02]  /*4670*/  ISETP.LT.U32.AND P3, PT, R4, R14, PT ;  /* 0x0000000e0400720c */ /* 0x000fe40003f61070 */
[----:B------:R-:W-:Y:S01]  /*4680*/  SEL R37, R15, R5, P4 ;  /* 0x000000050f257207 */ /* 0x000fe20002000000 */
[----:B------:R-:W-:Y:S01]  /*4690*/  DFMA R10, R2, R10, UR4 ;  /* 0x00000004020a7e2b */ /* 0x000fe2000800000a */
[----:B------:R-:W-:Y:S01]  /*46a0*/  UMOV UR4, 0xabc7cf0d ;  /* 0xabc7cf0d00047882 */ /* 0x000fe20000000000 */
[----:B------:R-:W-:Y:S01]  /*46b0*/  UMOV UR5, 0x3f82cf5a ;  /* 0x3f82cf5a00057882 */ /* 0x000fe20000000000 */
[----:B------:R-:W-:-:S02]  /*46c0*/  FSEL R34, R12, R34, P0 ;  /* 0x000000220c227208 */ /* 0x000fc40000000000 */
[----:B------:R-:W-:Y:S02]  /*46d0*/  FSEL R35, R13, R35, P0 ;  /* 0x000000230d237208 */ /* 0x000fe40000000000 */
[----:B------:R-:W-:Y:S01]  /*46e0*/  @P2 PLOP3.LUT P0, PT, P1, PT, PT, 0x80, 0x8 ;  /* 0x000000000008281c */ /* 0x000fe20000f0f070 */
[C---:B------:R-:W-:Y:S01]  /*46f0*/  DFMA R10, R2.reuse, R10, -UR4 ;  /* 0x80000004020a7e2b */ /* 0x040fe2000800000a */
[----:B------:R-:W-:Y:S01]  /*4700*/  UMOV UR4, 0xb2a3bfde ;  /* 0xb2a3bfde00047882 */ /* 0x000fe20000000000 */
[----:B------:R-:W-:Y:S01]  /*4710*/  UMOV UR5, 0x3f9162b0 ;  /* 0x3f9162b000057882 */ /* 0x000fe20000000000 */
[----:B------:R-:W-:Y:S02]  /*4720*/  ISETP.LT.U32.AND.EX P3, PT, R5, R15, PT, P3 ;  /* 0x0000000f0500720c */ /* 0x000fe40003f61130 */
[----:B------:R-:W-:Y:S02]  /*4730*/  LOP3.LUT R0, R37, 0xffc00000, RZ, 0xc0, !PT ;  /* 0xffc0000025007812 */ /* 0x000fe400078ec0ff */
[----:B------:R-:W-:Y:S01]  /*4740*/  SEL R36, R14, R4, P4 ;  /* 0x000000040e247207 */ /* 0x000fe20002000000 */
        /* <DEDUP_REMOVED lines=45> */
[----:B------:R-:W-:-:S08]  /*4a20*/  @!P2 DADD R10, -R8, R10 ;  /* 0x00000000080aa229 */ /* 0x000fd0000000010a */
[----:B------:R-:W-:Y:S02]  /*4a30*/  @P2 FSEL R12, R8, R2, !P0 ;  /* 0x00000002080c2208 */ /* 0x000fe40004000000 */
[----:B------:R-:W-:Y:S02]  /*4a40*/  @P2 FSEL R13, R9, R3, !P0 ;  /* 0x00000003090d2208 */ /* 0x000fe40004000000 */
[----:B------:R-:W-:Y:S01]  /*4a50*/  SEL R2, R4, R14, P3 ;  /* 0x0000000e04027207 */ /* 0x000fe20001800000 */
[----:B------:R-:W-:Y:S01]  /*4a60*/  IMAD.MOV.U32 R14, RZ, RZ, RZ ;  /* 0x000000ffff0e7224 */ /* 0x000fe200078e00ff */
[----:B------:R-:W-:Y:S02]  /*4a70*/  SEL R3, R5, R15, P3 ;  /* 0x0000000f05037207 */ /* 0x000fe40001800000 */
[----:B------:R-:W-:Y:S02]  /*4a80*/  LOP3.LUT R15, R0, 0x7fd00000, RZ, 0x3c, !PT ;  /* 0x7fd00000000f7812 */ /* 0x000fe400078e3cff */
[----:B------:R-:W-:Y:S01]  /*4a90*/  @!P2 PLOP3.LUT P0, PT, P1, PT, PT, 0x80, 0x8 ;  /* 0x000000000008a81c */ /* 0x000fe20000f0f070 */
[----:B------:R-:W-:Y:S01]  /*4aa0*/  DSETP.NEU.AND P1, PT, R34, RZ, PT ;  /* 0x000000ff2200722a */ /* 0x000fe20003f2d000 */
[----:B------:R-:W-:-:S02]  /*4ab0*/  @P2 IMAD.MOV.U32 R34, RZ, RZ, 0x54442d18 ;  /* 0x54442d18ff222424 */ /* 0x000fc400078e00ff */
[----:B------:R-:W-:Y:S01]  /*4ac0*/  @!P2 FSEL R8, R10, R8, !P0 ;  /* 0x000000080a08a208 */ /* 0x000fe20004000000 */
[----:B------:R-:W-:Y:S01]  /*4ad0*/  @P2 IMAD.MOV.U32 R35, RZ, RZ, 0x3ff921fb ;  /* 0x3ff921fbff232424 */ /* 0x000fe200078e00ff */
[----:B------:R-:W-:Y:S01]  /*4ae0*/  @!P2 FSEL R9, R11, R9, !P0 ;  /* 0x000000090b09a208 */ /* 0x000fe20004000000 */
[C---:B------:R-:W-:Y:S02]  /*4af0*/  DMUL R10, R14.reuse, R2 ;  /* 0x000000020e0a7228 */ /* 0x040fe40000000000 */
[----:B------:R-:W-:Y:S02]  /*4b00*/  DMUL R14, R14, R36 ;  /* 0x000000240e0e7228 */ /* 0x000fe40000000000 */
[----:B------:R-:W-:-:S04]  /*4b10*/  @P2 DADD R12, R12, R34 ;  /* 0x000000000c0c2229 */ /* 0x000fc80000000022 */
[----:B------:R-:W-:Y:S01]  /*4b20*/  DMUL R10, R10, R10 ;  /* 0x0000000a0a0a7228 */ /* 0x000fe20000000000 */
[----:B------:R-:W-:Y:S02]  /*4b30*/  @P1 IMAD.MOV.U32 R43, RZ, RZ, 0x4002d97c ;  /* 0x4002d97cff2b1424 */ /* 0x000fe400078e00ff */
[----:B------:R-:W-:Y:S02]  /*4b40*/  @!P2 IMAD.MOV.U32 R13, RZ, RZ, R9 ;  /* 0x000000ffff0da224 */ /* 0x000fe400078e0009 */
[----:B------:R-:W-:Y:S01]  /*4b50*/  @P1 IMAD.MOV.U32 R9, RZ, RZ, 0x7f3321d2 ;  /* 0x7f3321d2ff091424 */ /* 0x000fe200078e00ff */
[----:B------:R-:W-:Y:S01]  /*4b60*/  @P1 FSEL R43, R43, 1.8213495016098022461, !P0 ;  /* 0x3fe921fb2b2b1808 */ /* 0x000fe20004000000 */
[----:B------:R-:W-:Y:S01]  /*4b70*/  @!P2 IMAD.MOV.U32 R12, RZ, RZ, R8 ;  /* 0x000000ffff0ca224 */ /* 0x000fe200078e0008 */
[----:B------:R-:W-:Y:S01]  /*4b80*/  DFMA R14, R14, R14, R10 ;  /* 0x0000000e0e0e722b */ /* 0x000fe2000000000a */
[----:B------:R-:W-:Y:S01]  /*4b90*/  IMAD.MOV.U32 R10, RZ, RZ, -0x1 ;  /* 0xffffffffff0a7424 */ /* 0x000fe200078e00ff */
[C-C-:B------:R-:W-:Y:S01]  /*4ba0*/  @P1 DSETP.NEU.AND P2, PT, |R6|.reuse, |R30|.reuse, PT ;  /* 0x4000001e0600122a */ /* 0x140fe20003f4d200 */
[----:B------:R-:W-:Y:S01]  /*4bb0*/  IMAD.MOV.U32 R11, RZ, RZ, 0x7fefffff ;  /* 0x7fefffffff0b7424 */ /* 0x000fe200078e00ff */
[----:B------:R-:W-:Y:S01]  /*4bc0*/  @P1 FSEL R9, R9, 3.37028055040000000000e+12, !P0 ;  /* 0x54442d1809091808 */ /* 0x000fe20004000000 */
[----:B------:R-:W-:-:S02]  /*4bd0*/  DADD R6, |R6|, |R30| ;  /* 0x0000000006067229 */ /* 0x000fc4000000061e */
[----:B------:R-:W-:Y:S01]  /*4be0*/  IMAD.MOV.U32 R35, RZ, RZ, R11 ;  /* 0x000000ffff237224 */ /* 0x000fe200078e000b */
[----:B------:R-:W-:Y:S01]  /*4bf0*/  @P1 FSEL R8, R9, R12, !P2 ;  /* 0x0000000c09081208 */ /* 0x000fe20005000000 */
[----:B------:R-:W-:Y:S01]  /*4c00*/  DSETP.MIN.AND P3, P4, R14, R10, PT ;  /* 0x0000000a0e00722a */ /* 0x000fe20003c60000 */
[----:B------:R-:W-:Y:S01]  /*4c10*/  IMAD.MOV.U32 R34, RZ, RZ, R15 ;  /* 0x000000ffff227224 */ /* 0x000fe200078e000f */
[----:B------:R-:W-:Y:S02]  /*4c20*/  @P1 FSEL R9, R43, R13, !P2 ;  /* 0x0000000d2b091208 */ /* 0x000fe40005000000 */
[----:B------:R-:W-:Y:S01]  /*4c30*/  @!P1 FSEL R12, RZ, 3.37028055040000000000e+12, P0 ;  /* 0x54442d18ff0c9808 */ /* 0x000fe20000000000 */
[----:B------:R-:W-:Y:S01]  /*4c40*/  @P1 IMAD.MOV.U32 R12, RZ, RZ, R8 ;  /* 0x000000ffff0c1224 */ /* 0x000fe200078e0008 */
[----:B------:R-:W-:Y:S01]  /*4c50*/  FSEL R39, R34, R35, P3 ;  /* 0x0000002322277208 */ /* 0x000fe20001800000 */
[----:B------:R-:W-:Y:S01]  /*4c60*/  IMAD.MOV.U32 R34, RZ, RZ, R14 ;  /* 0x000000ffff227224 */ /* 0x000fe200078e000e */
[----:B------:R-:W-:Y:S01]  /*4c70*/  @!P1 FSEL R13, RZ, 2.1426990032196044922, P0 ;  /* 0x400921fbff0d9808 */ /* 0x000fe20000000000 */
[----:B------:R-:W-:Y:S01]  /*4c80*/  DSETP.NAN.AND P0, PT, R6, R6, PT ;  /* 0x000000060600722a */ /* 0x000fe20003f08000 */
[----:B------:R-:W-:Y:S01]  /*4c90*/  @P1 IMAD.MOV.U32 R13, RZ, RZ, R9 ;  /* 0x000000ffff0d1224 */ /* 0x000fe200078e0009 */
[----:B------:R-:W-:Y:S01]  /*4ca0*/  ISETP.GE.U32.AND P1, PT, R3, 0x7ff00000, PT ;  /* 0x7ff000000300780c */ /* 0x000fe20003f26070 */
[----:B------:R-:W-:-:S02]  /*4cb0*/  IMAD.MOV.U32 R8, RZ, RZ, 0x0 ;  /* 0x00000000ff087424 */ /* 0x000fc400078e00ff */
[----:B------:R-:W-:Y:S01]  /*4cc0*/  @P4 LOP3.LUT R39, R35, 0x80000, RZ, 0xfc, !PT ;  /* 0x0008000023274812 */ /* 0x000fe200078efcff */
[----:B------:R-:W-:Y:S01]  /*4cd0*/  IMAD.MOV.U32 R35, RZ, RZ, R10 ;  /* 0x000000ffff237224 */ /* 0x000fe200078e000a */
[----:B------:R-:W-:Y:S01]  /*4ce0*/  FSEL R6, R6, R12, P0 ;  /* 0x0000000c06067208 */ /* 0x000fe20000000000 */
[----:B------:R-:W-:-:S03]  /*4cf0*/  IMAD.MOV.U32 R9, RZ, RZ, 0x3fd80000 ;  /* 0x3fd80000ff097424 */ /* 0x000fc600078e00ff */
[----:B------:R-:W-:Y:S01]  /*4d00*/  SEL R38, R34, R35, P3 ;  /* 0x0000002322267207 */ /* 0x000fe20001800000 */
[----:B------:R-:W-:Y:S01]  /*4d10*/  IMAD.MOV.U32 R34, RZ, RZ, RZ ;  /* 0x000000ffff227224 */ /* 0x000fe200078e00ff */
[----:B------:R-:W0:Y:S01]  /*4d20*/  MUFU.RSQ64H R35, R39 ;  /* 0x0000002700237308 */ /* 0x000e220000001c00 */
[----:B------:R-:W-:-:S04]  /*4d30*/  DSETP.NEU.AND P3, PT, R2, RZ, PT ;  /* 0x000000ff0200722a */ /* 0x000fc80003f6d000 */
[----:B0-----:R-:W-:-:S08]  /*4d40*/  DMUL R40, R34, R34 ;  /* 0x0000002222287228 */ /* 0x001fd00000000000 */
[----:B------:R-:W-:Y:S01]  /*4d50*/  DFMA R40, R38, -R40, 1 ;  /* 0x3ff000002628742b */ /* 0x000fe20000000828 */
[----:B------:R-:W-:-:S04]  /*4d60*/  LOP3.LUT R39, R13, 0x80000000, R31, 0xb8, !PT ;  /* 0x800000000d277812 */ /* 0x000fc800078eb81f */
[----:B------:R-:W-:-:S03]  /*4d70*/  FSEL R7, R7, R39, P0 ;  /* 0x0000002707077208 */ /* 0x000fc60000000000 */
        /* <DEDUP_REMOVED lines=8> */
[----:B------:R-:W-:-:S06]  /*4e00*/  @!P1 FSEL R3, R37, R15, !P3 ;  /* 0x0000000f25039208 */ /* 0x000fcc0005800000 */
[----:B------:R-:W-:-:S14]  /*4e10*/  DSETP.GEU.AND P1, PT, R2, 0.5, PT ;  /* 0x3fe000000200742a */ /* 0x000fdc0003f2e000 */
[----:B------:R-:W-:Y:S05]  /*4e20*/  @P1 BRA `(.L_x_5313) ;  /* 0x0000000800601947 */ /* 0x000fea0003800000 */
[----:B------:R-:W-:Y:S01]  /*4e30*/  DMUL R2, R30, R30 ;  /* 0x0000001e1e027228 */ /* 0x000fe20000000000 */
[----:B------:R-:W-:Y:S01]  /*4e40*/  IMAD.MOV.U32 R4, RZ, RZ, R28 ;  /* 0x000000ffff047224 */ /* 0x000fe200078e001c */
[----:B------:R-:W-:Y:S01]  /*4e50*/  DADD R30, R28, 2 ;  /* 0x400000001c1e7429 */ /* 0x000fe20000000000 */
[----:B------:R-:W-:-:S07]  /*4e60*/  IMAD.MOV.U32 R5, RZ, RZ, R29 ;  /* 0x000000ffff057224 */ /* 0x000fce00078e001d */
        /* <DEDUP_REMOVED lines=26> */
[----:B------:R-:W-:Y:S02]  /*5010*/  IMAD.MOV.U32 R11, RZ, RZ, R30 ;  /* 0x000000ffff0b7224 */ /* 0x000fe400078e001e */
[----:B------:R-:W-:-:S07]  /*5020*/  IMAD.MOV.U32 R10, RZ, RZ, R31 ;  /* 0x000000ffff0a7224 */ /* 0x000fce00078e001f */
[----:B------:R-:W-:Y:S05]  /*5030*/  CALL.REL.NOINC `($__internal_8_$__cuda_sm20_div_rn_f64_full) ;  /* 0x000000a800e87944 */ /* 0x000fea0003c00000 */
[----:B------:R-:W-:-:S07]  /*5040*/  IMAD.MOV.U32 R9, RZ, RZ, R0 ;  /* 0x000000ffff097224 */ /* 0x000fce00078e0000 */
.L_x_5316:
[----:B------:R-:W-:Y:S05]  /*5050*/  BSYNC.RECONVERGENT B2 ;  /* 0x0000000000027941 */ /* 0x000fea0003800200 */
.L_x_5315:
        /* <DEDUP_REMOVED lines=31> */
.L_x_5314:
[----:B------:R-:W-:-:S10]  /*5250*/  DADD R2, R30, 1 ;  /* 0x3ff000001e027429 */ /* 0x000fd40000000000 */
[----:B------:R-:W-:Y:S01]  /*5260*/  ISETP.GT.AND P0, PT, R3, 0xfffff, PT ;  /* 0x000fffff0300780c */ /* 0x000fe20003f04270 */
[----:B------:R-:W-:Y:S02]  /*5270*/  IMAD.MOV.U32 R4, RZ, RZ, R2 ;  /* 0x000000ffff047224 */ /* 0x000fe400078e0002 */
[----:B------:R-:W-:-:S10]  /*5280*/  IMAD.MOV.U32 R5, RZ, RZ, R3 ;  /* 0x000000ffff057224 */ /* 0x000fd400078e0003 */
[----:B------:R-:W-:-:S10]  /*5290*/  @!P0 DMUL R4, R4, 1.80143985094819840000e+16 ;  /* 0x4350000004048828 */ /* 0x000fd40000000000 */
[----:B------:R-:W-:Y:S02]  /*52a0*/  @!P0 IMAD.MOV.U32 R3, RZ, RZ, R5 ;  /* 0x000000ffff038224 */ /* 0x000fe400078e0005 */
[----:B------:R-:W-:Y:S02]  /*52b0*/  @!P0 IMAD.MOV.U32 R2, RZ, RZ, R4 ;  /* 0x000000ffff028224 */ /* 0x000fe400078e0004 */
[----:B------:R-:W-:-:S05]  /*52c0*/  VIADD R0, R3, 0xffffffff ;  /* 0xffffffff03007836 */ /* 0x000fca0000000000 */
[----:B------:R-:W-:Y:S01]  /*52d0*/  ISETP.GT.U32.AND P1, PT, R0, 0x7feffffe, PT ;  /* 0x7feffffe0000780c */ /* 0x000fe20003f24070 */
[----:B------:R-:W-:Y:S02]  /*52e0*/  IMAD.MOV.U32 R0, RZ, RZ, -0x3ff ;  /* 0xfffffc01ff007424 */ /* 0x000fe400078e00ff */
[----:B------:R-:W-:-:S10]  /*52f0*/  @!P0 IMAD.MOV.U32 R0, RZ, RZ, -0x435 ;  /* 0xfffffbcbff008424 */ /* 0x000fd400078e00ff */
[----:B------:R-:W-:Y:S05]  /*5300*/  @P1 BRA `(.L_x_5317) ;  /* 0x0000000400081947 */ /* 0x000fea0003800000 */
[----:B------:R-:W-:Y:S01]  /*5310*/  LOP3.LUT R4, R3, 0xfffff, RZ, 0xc0, !PT ;  /* 0x000fffff03047812 */ /* 0x000fe200078ec0ff */
[----:B------:R-:W-:Y:S01]  /*5320*/  IMAD.MOV.U32 R8, RZ, RZ, RZ ;  /* 0x000000ffff087224 */ /* 0x000fe200078e00ff */
[----:B------:R-:W-:Y:S01]  /*5330*/  UMOV UR4, 0x3ae80f1e ;  /* 0x3ae80f1e00047882 */ /* 0x000fe20000000000 */
[----:B------:R-:W-:Y:S01]  /*5340*/  IMAD.MOV.U32 R28, RZ, RZ, -0x748574fc ;  /* 0x8b7a8b04ff1c7424 */ /* 0x000fe200078e00ff */
[----:B------:R-:W-:Y:S01]  /*5350*/  LOP3.LUT R5, R4, 0x3ff00000, RZ, 0xfc, !PT ;  /* 0x3ff0000004057812 */ /* 0x000fe200078efcff */
[----:B------:R-:W-:Y:S01]  /*5360*/  IMAD.MOV.U32 R4, RZ, RZ, R2 ;  /* 0x000000ffff047224 */ /* 0x000fe200078e0002 */
[----:B------:R-:W-:Y:S01]  /*5370*/  UMOV UR5, 0x3eb1380b ;  /* 0x3eb1380b00057882 */ /* 0x000fe20000000000 */
[----:B------:R-:W-:Y:S01]  /*5380*/  IMAD.MOV.U32 R29, RZ, RZ, 0x3ed0ee25 ;  /* 0x3ed0ee25ff1d7424 */ /* 0x000fe200078e00ff */
[----:B------:R-:W-:Y:S01]  /*5390*/  ISETP.GE.U32.AND P0, PT, R5, 0x3ff6a09f, PT ;  /* 0x3ff6a09f0500780c */ /* 0x000fe20003f06070 */
[----:B------:R-:W-:Y:S01]  /*53a0*/  IMAD.MOV.U32 R31, RZ, RZ, 0x43300000 ;  /* 0x43300000ff1f7424 */ /* 0x000fe200078e00ff */
[----:B------:R-:W-:Y:S01]  /*53b0*/  LEA.HI R0, R3, R0, RZ, 0xc ;  /* 0x0000000003007211 */ /* 0x000fe200078f60ff */
[----:B------:R-:W-:Y:S01]  /*53c0*/  UMOV UR6, 0x80000000 ;  /* 0x8000000000067882 */ /* 0x000fe20000000000 */
[----:B------:R-:W-:-:S09]  /*53d0*/  UMOV UR7, 0x43300000 ;  /* 0x4330000000077882 */ /* 0x000fd20000000000 */
[----:B------:R-:W-:Y:S02]  /*53e0*/  @P0 VIADD R9, R5, 0xfff00000 ;  /* 0xfff0000005090836 */ /* 0x000fe40000000000 */
[----:B------:R-:W-:Y:S02]  /*53f0*/  @P0 VIADD R0, R0, 0x1 ;  /* 0x0000000100000836 */ /* 0x000fe40000000000 */
[----:B------:R-:W-:-:S03]  /*5400*/  @P0 IMAD.MOV.U32 R5, RZ, RZ, R9 ;  /* 0x000000ffff050224 */ /* 0x000fc600078e0009 */
[----:B------:R-:W-:-:S03]  /*5410*/  LOP3.LUT R30, R0, 0x80000000, RZ, 0x3c, !PT ;  /* 0x80000000001e7812 */ /* 0x000fc600078e3cff */
        /* <DEDUP_REMOVED lines=49> */
.L_x_5317:
        /* <DEDUP_REMOVED lines=8> */
.L_x_5313:
        /* <DEDUP_REMOVED lines=12> */
[----:B------:R-:W-:Y:S01]  /*5870*/  DMUL R4, R14, R12 ;  /* 0x0000000c0e047228 */ /* 0x000fe20000000000 */
[----:B------:R-:W-:-:S05]  /*5880*/  IMAD.MOV.U32 R15, RZ, RZ, R10 ;  /* 0x000000ffff0f7224 */ /* 0x000fca00078e000a */
        /* <DEDUP_REMOVED lines=18> */
[----:B------:R-:W-:-:S08]  /*59b0*/  DFMA R8, R8, R28, R14 ;  /* 0x0000001c0808722b */ /* 0x000fd0000000000e */
        /* <DEDUP_REMOVED lines=82> */
.L_x_5318:
[----:B------:R-:W-:Y:S01]  /*5ee0*/  IMAD.MOV.U32 R2, RZ, RZ, 0x0 ;  /* 0x00000000ff027424 */ /* 0x000fe200078e00ff */
[----:B------:R-:W-:Y:S01]  /*5ef0*/  LOP3.LUT P0, RZ, R5, 0x7fffffff, RZ, 0xc0, !PT ;  /* 0x7fffffff05ff7812 */ /* 0x000fe2000780c0ff */
[----:B------:R-:W-:-:S06]  /*5f00*/  IMAD.MOV.U32 R3, RZ, RZ, 0x7ff00000 ;  /* 0x7ff00000ff037424 */ /* 0x000fcc00078e00ff */
[----:B------:R-:W-:-:S10]  /*5f10*/  DFMA R2, R4, R2, +INF ;  /* 0x7ff000000402742b */ /* 0x000fd40000000002 */
[----:B------:R-:W-:Y:S02]  /*5f20*/  FSEL R4, R2, RZ, P0 ;  /* 0x000000ff02047208 */ /* 0x000fe40000000000 */
[----:B------:R-:W-:-:S07]  /*5f30*/  FSEL R5, R3, -QNAN , P0 ;  /* 0xfff0000003057808 */ /* 0x000fce0000000000 */
.L_x_5310:
[----:B------:R-:W-:Y:S05]  /*5f40*/  BSYNC.RECONVERGENT B1 ;  /* 0x0000000000017941 */ /* 0x000fea0003800200 */
.L_x_5309:
[----:B------:R-:W0:Y:S01]  /*5f50*/  S2UR UR4, SR_CTAID.X ;  /* 0x00000000000479c3 */ /* 0x000e220000002500 */
[----:B------:R-:W0:Y:S01]  /*5f60*/  LDCU UR5, c[0x0][0x380] ;  /* 0x00007000ff0577ac */ /* 0x000e220008000800 */
[----:B------:R-:W-:Y:S01]  /*5f70*/  VIADD R41, R42, 0x80 ;  /* 0x000000802a297836 */ /* 0x000fe20000000000 */
[----:B------:R-:W-:Y:S01]  /*5f80*/  BSSY.RECONVERGENT B1, `(.L_x_5319) ;  /* 0x00001bf000017945 */ /* 0x000fe20003800200 */
[----:B-12--5:R-:W-:Y:S02]  /*5f90*/  CS2R R30, SRZ ;  /* 0x00000000001e7805 */ /* 0x026fe4000001ff00 */
[----:B---3--:R-:W-:Y:S01]  /*5fa0*/  CS2R R28, SRZ ;  /* 0x00000000001c7805 */ /* 0x008fe2000001ff00 */
[----:B0-----:R-:W-:-:S06]  /*5fb0*/  UIMAD UR4, UR4, -0x200, UR5 ;  /* 0xfffffe00040478a4 */ /* 0x001fcc000f8e0205 */
[----:B------:R-:W-:-:S13]  /*5fc0*/  ISETP.GE.AND P0, PT, R41, UR4, PT ;  /* 0x0000000429007c0c */ /* 0x000fda000bf06270 */
[----:B------:R-:W-:Y:S05]  /*5fd0*/  @P0 BRA `(.L_x_5320) ;  /* 0x0000001800e40947 */ /* 0x000fea0003800000 */
[----:B----4-:R-:W-:Y:S01]  /*5fe0*/  DADD R30, R24, 1 ;  /* 0x3ff00000181e7429 */ /* 0x010fe20000000000 */
[----:B------:R-:W-:Y:S01]  /*5ff0*/  IMAD.MOV.U32 R8, RZ, RZ, 0x1 ;  /* 0x00000001ff087424 */ /* 0x000fe200078e00ff */
        /* <DEDUP_REMOVED lines=27> */
.L_x_5322:
[----:B------:R-:W-:Y:S05]  /*61b0*/  BSYNC.RECONVERGENT B2 ;  /* 0x0000000000027941 */ /* 0x000fea0003800200 */
.L_x_5321:
[----:B------:R-:W-:Y:S01]  /*61c0*/  DMUL R2, R8, R8 ;  /* 0x0000000808027228 */ /* 0x000fe20000000000 */
[----:B------:R-:W-:Y:S01]  /*61d0*/  IMAD.MOV.U32 R10, RZ, RZ, -0x2449a4b7 ;  /* 0xdbb65b49ff0a7424 */ /* 0x000fe200078e00ff */
[----:B------:R-:W-:Y:S01]  /*61e0*/  UMOV UR4, 0x2a25ff7e ;  /* 0x2a25ff7e00047882 */ /* 0x000fe20000000000 */
[----:B------:R-:W-:Y:S01]  /*61f0*/  IMAD.MOV.U32 R11, RZ, RZ, 0x3f2d3b63 ;  /* 0x3f2d3b63ff0b7424 */ /* 0x000fe200078e00ff */
[----:B------:R-:W-:Y:S01]  /*6200*/  UMOV UR5, 0x3ef53e1d ;  /* 0x3ef53e1d00057882 */ /* 0x000fe20000000000 */
[----:B------:R-:W-:Y:S01]  /*6210*/  DADD R12, -RZ, |R26| ;  /* 0x00000000ff0c7229 */ /* 0x000fe2000000051a */
[----:B------:R-:W-:Y:S01]  /*6220*/  ISETP.GE.AND P1, PT, R31, RZ, PT ;  /* 0x000000ff1f00720c */ /* 0x000fe20003f26270 */
[----:B------:R-:W-:Y:S01]  /*6230*/  DADD R14, -RZ, |R30| ;  /* 0x00000000ff0e7229 */ /* 0x000fe2000000051e */
[----:B------:R-:W-:Y:S01]  /*6240*/  BSSY.RECONVERGENT B0, `(.L_x_5323) ;  /* 0x0000053000007945 */ /* 0x000fe20003800200 */
[----:B------:R-:W-:Y:S01]  /*6250*/  DFMA R10, R2, -UR4, R10 ;  /* 0x80000004020a7c2b */ /* 0x000fe2000800000a */
[----:B------:R-:W-:Y:S01]  /*6260*/  UMOV UR4, 0x8dde082e ;  /* 0x8dde082e00047882 */ /* 0x000fe20000000000 */
[----:B------:R-:W-:Y:S01]  /*6270*/  UMOV UR5, 0x3f531278 ;  /* 0x3f53127800057882 */ /* 0x000fe20000000000 */
[----:B------:R-:W-:Y:S01]  /*6280*/  DSETP.GT.AND P3, PT, |R26|, |R30|, PT ;  /* 0x4000001e1a00722a */ /* 0x000fe20003f64200 */
[----:B------:R-:W-:-:S04]  /*6290*/  @!P2 PLOP3.LUT P0, PT, P1, PT, PT, 0x80, 0x8 ;  /* 0x000000000008a81c */ /* 0x000fc80000f0f070 */
[----:B------:R-:W-:Y:S01]  /*62a0*/  DFMA R10, R2, R10, -UR4 ;  /* 0x80000004020a7e2b */ /* 0x000fe2000800000a */
[----:B------:R-:W-:Y:S01]  /*62b0*/  UMOV UR4, 0xc8249315 ;  /* 0xc824931500047882 */ /* 0x000fe20000000000 */
[----:B------:R-:W-:Y:S01]  /*62c0*/  UMOV UR5, 0x3f6f9690 ;  /* 0x3f6f969000057882 */ /* 0x000fe20000000000 */
[----:B------:R-:W-:Y:S02]  /*62d0*/  FSEL R12, R12, R14, P3 ;  /* 0x0000000e0c0c7208 */ /* 0x000fe40001800000 */
[----:B------:R-:W-:-:S03]  /*62e0*/  FSEL R13, R13, R15, P3 ;  /* 0x0000000f0d0d7208 */ /* 0x000fc60001800000 */
        /* <DEDUP_REMOVED lines=46> */
[----:B------:R-:W-:Y:S01]  /*65d0*/  DMUL R10, R2, R10 ;  /* 0x0000000a020a7228 */ /* 0x000fe20000000000 */
[----:B------:R-:W-:Y:S02]  /*65e0*/  @!P2 IMAD.MOV.U32 R2, RZ, RZ, 0x54442d18 ;  /* 0x54442d18ff02a424 */ /* 0x000fe400078e00ff */
[----:B------:R-:W-:-:S05]  /*65f0*/  @!P2 IMAD.MOV.U32 R3, RZ, RZ, 0x400921fb ;  /* 0x400921fbff03a424 */ /* 0x000fca00078e00ff */
[----:B------:R-:W-:-:S08]  /*6600*/  DFMA R10, R10, R8, R8 ;  /* 0x000000080a0a722b */ /* 0x000fd00000000008 */
[----:B------:R-:W-:Y:S02]  /*6610*/  @!P2 DADD R2, -R10, R2 ;  /* 0x000000000a02a229 */ /* 0x000fe40000000102 */
[----:B------:R-:W-:-:S08]  /*6620*/  @P2 DADD R8, -RZ, -R10 ;  /* 0x00000000ff082229 */ /* 0x000fd0000000090a */
[----:B------:R-:W-:Y:S02]  /*6630*/  @!P2 FSEL R2, R2, R10, !P0 ;  /* 0x0000000a0202a208 */ /* 0x000fe40004000000 */
[----:B------:R-:W-:Y:S02]  /*6640*/  @!P2 FSEL R3, R3, R11, !P0 ;  /* 0x0000000b0303a208 */ /* 0x000fe40004000000 */
[----:B------:R-:W-:Y:S01]  /*6650*/  @P2 PLOP3.LUT P0, PT, P1, PT, PT, 0x80, 0x8 ;  /* 0x000000000008281c */ /* 0x000fe20000f0f070 */
[----:B------:R-:W-:-:S03]  /*6660*/  DSETP.NEU.AND P1, PT, R12, RZ, PT ;  /* 0x000000ff0c00722a */ /* 0x000fc60003f2d000 */
[----:B------:R-:W-:Y:S01]  /*6670*/  @P2 FSEL R8, R10, R8, !P0 ;  /* 0x000000080a082208 */ /* 0x000fe20004000000 */
[----:B------:R-:W-:Y:S01]  /*6680*/  @P2 IMAD.MOV.U32 R10, RZ, RZ, 0x54442d18 ;  /* 0x54442d18ff0a2424 */ /* 0x000fe200078e00ff */
[----:B------:R-:W-:Y:S01]  /*6690*/  @P2 FSEL R9, R11, R9, !P0 ;  /* 0x000000090b092208 */ /* 0x000fe20004000000 */
[----:B------:R-:W-:-:S06]  /*66a0*/  @P2 IMAD.MOV.U32 R11, RZ, RZ, 0x3ff921fb ;  /* 0x3ff921fbff0b2424 */ /* 0x000fcc00078e00ff */
[----:B------:R-:W-:Y:S02]  /*66b0*/  @P2 DADD R2, R8, R10 ;  /* 0x0000000008022229 */ /* 0x000fe4000000000a */
[----:B------:R-:W-:Y:S09]  /*66c0*/  @!P1 BRA `(.L_x_5324) ;  /* 0x0000000000209947 */ /* 0x000ff20003800000 */
[----:B------:R-:W-:Y:S01]  /*66d0*/  IMAD.MOV.U32 R13, RZ, RZ, 0x7f3321d2 ;  /* 0x7f3321d2ff0d7424 */ /* 0x000fe200078e00ff */
[----:B------:R-:W-:Y:S01]  /*66e0*/  DSETP.NEU.AND P1, PT, |R30|, |R26|, PT ;  /* 0x4000001a1e00722a */ /* 0x000fe20003f2d200 */
[----:B------:R-:W-:-:S03]  /*66f0*/  IMAD.MOV.U32 R9, RZ, RZ, 0x4002d97c ;  /* 0x4002d97cff097424 */ /* 0x000fc600078e00ff */
[----:B------:R-:W-:Y:S02]  /*6700*/  FSEL R13, R13, 3.37028055040000000000e+12, !P0 ;  /* 0x54442d180d0d7808 */ /* 0x000fe40004000000 */
[----:B------:R-:W-:Y:S02]  /*6710*/  FSEL R9, R9, 1.8213495016098022461, !P0 ;  /* 0x3fe921fb09097808 */ /* 0x000fe40004000000 */
[----:B------:R-:W-:Y:S02]  /*6720*/  FSEL R12, R13, R2, !P1 ;  /* 0x000000020d0c7208 */ /* 0x000fe40004800000 */
[----:B------:R-:W-:Y:S01]  /*6730*/  FSEL R13, R9, R3, !P1 ;  /* 0x00000003090d7208 */ /* 0x000fe20004800000 */
[----:B------:R-:W-:Y:S06]  /*6740*/  BRA `(.L_x_5325) ;  /* 0x0000000000087947 */ /* 0x000fec0003800000 */
.L_x_5324:
[----:B------:R-:W-:Y:S02]  /*6750*/  FSEL R12, RZ, 3.37028055040000000000e+12, P0 ;  /* 0x54442d18ff0c7808 */ /* 0x000fe40000000000 */
[----:B------:R-:W-:-:S07]  /*6760*/  FSEL R13, RZ, 2.1426990032196044922, P0 ;  /* 0x400921fbff0d7808 */ /* 0x000fce0000000000 */
.L_x_5325:
[----:B------:R-:W-:Y:S05]  /*6770*/  BSYNC.RECONVERGENT B0 ;  /* 0x0000000000007941 */ /* 0x000fea0003800200 */
.L_x_5323:
[----:B------:R-:W-:Y:S01]  /*6780*/  DADD R14, -RZ, |R24| ;  /* 0x00000000ff0e7229 */ /* 0x000fe20000000518 */
[----:B------:R-:W-:Y:S01]  /*6790*/  IMAD.MOV.U32 R10, RZ, RZ, RZ ;  /* 0x000000ffff0a7224 */ /* 0x000fe200078e00ff */
[----:B------:R-:W-:Y:S01]  /*67a0*/  DADD R30, |R30|, |R26| ;  /* 0x000000001e1e7229 */ /* 0x000fe2000000061a */
[----:B------:R-:W-:Y:S01]  /*67b0*/  LOP3.LUT R43, R13, 0x80000000, R27, 0xb8, !PT ;  /* 0x800000000d2b7812 */ /* 0x000fe200078eb81b */
[----:B------:R-:W-:-:S06]  /*67c0*/  IMAD.MOV.U32 R13, RZ, RZ, 0x3fd80000 ;  /* 0x3fd80000ff0d7424 */ /* 0x000fcc00078e00ff */
[----:B------:R-:W-:Y:S02]  /*67d0*/  ISETP.GT.U32.AND P1, PT, R14, R28, PT ;  /* 0x0000001c0e00720c */ /* 0x000fe40003f24070 */
        /* <DEDUP_REMOVED lines=11> */
[----:B------:R-:W-:Y:S01]  /*6890*/  DMUL R36, R8, R8 ;  /* 0x0000000808247228 */ /* 0x000fe20000000000 */
[----:B------:R-:W-:Y:S02]  /*68a0*/  IMAD.MOV.U32 R8, RZ, RZ, -0x1 ;  /* 0xffffffffff087424 */ /* 0x000fe400078e00ff */
[----:B------:R-:W-:-:S05]  /*68b0*/  IMAD.MOV.U32 R9, RZ, RZ, 0x7fefffff ;  /* 0x7fefffffff097424 */ /* 0x000fca00078e00ff */
[----:B------:R-:W-:Y:S01]  /*68c0*/  DFMA R36, R10, R10, R36 ;  /* 0x0000000a0a24722b */ /* 0x000fe20000000024 */
[----:B------:R-:W-:-:S07]  /*68d0*/  IMAD.MOV.U32 R11, RZ, RZ, R9 ;  /* 0x000000ffff0b7224 */ /* 0x000fce00078e0009 */
[----:B------:R-:W-:Y:S02]  /*68e0*/  DSETP.MIN.AND P0, P1, R36, R8, PT ;  /* 0x000000082400722a */ /* 0x000fe40003900000 */
[----:B------:R-:W-:-:S05]  /*68f0*/  IMAD.MOV.U32 R10, RZ, RZ, R37 ;  /* 0x000000ffff0a7224 */ /* 0x000fca00078e0025 */
[----:B------:R-:W-:Y:S01]  /*6900*/  FSEL R15, R10, R11, P0 ;  /* 0x0000000b0a0f7208 */ /* 0x000fe20000000000 */
[----:B------:R-:W-:-:S06]  /*6910*/  IMAD.MOV.U32 R10, RZ, RZ, R36 ;  /* 0x000000ffff0a7224 */ /* 0x000fcc00078e0024 */
[----:B------:R-:W-:Y:S01]  /*6920*/  @P1 LOP3.LUT R15, R11, 0x80000, RZ, 0xfc, !PT ;  /* 0x000800000b0f1812 */ /* 0x000fe200078efcff */
[----:B------:R-:W-:Y:S01]  /*6930*/  IMAD.MOV.U32 R11, RZ, RZ, R8 ;  /* 0x000000ffff0b7224 */ /* 0x000fe200078e0008 */
[----:B------:R-:W-:-:S04]  /*6940*/  DSETP.NEU.AND P1, PT, R2, RZ, PT ;  /* 0x000000ff0200722a */ /* 0x000fc80003f2d000 */
[----:B------:R-:W-:Y:S01]  /*6950*/  SEL R14, R10, R11, P0 ;  /* 0x0000000b0a0e7207 */ /* 0x000fe20000000000 */
[----:B------:R-:W-:Y:S01]  /*6960*/  IMAD.MOV.U32 R10, RZ, RZ, RZ ;  /* 0x000000ffff0a7224 */ /* 0x000fe200078e00ff */
[----:B------:R-:W0:Y:S01]  /*6970*/  MUFU.RSQ64H R11, R15 ;  /* 0x0000000f000b7308 */ /* 0x000e220000001c00 */
[----:B------:R-:W-:-:S06]  /*6980*/  DSETP.NAN.AND P0, PT, R30, R30, PT ;  /* 0x0000001e1e00722a */ /* 0x000fcc0003f08000 */
[----:B------:R-:W-:Y:S01]  /*6990*/  FSEL R30, R30, R12, P0 ;  /* 0x0000000c1e1e7208 */ /* 0x000fe20000000000 */
[----:B------:R-:W-:Y:S01]  /*69a0*/  IMAD.MOV.U32 R12, RZ, RZ, 0x0 ;  /* 0x00000000ff0c7424 */ /* 0x000fe200078e00ff */
[----:B------:R-:W-:Y:S02]  /*69b0*/  FSEL R31, R31, R43, P0 ;  /* 0x0000002b1f1f7208 */ /* 0x000fe40000000000 */
[----:B------:R-:W-:Y:S01]  /*69c0*/  ISETP.GE.U32.AND P0, PT, R3, 0x7ff00000, PT ;  /* 0x7ff000000300780c */ /* 0x000fe20003f06070 */
[----:B0-----:R-:W-:-:S08]  /*69d0*/  DMUL R38, R10, R10 ;  /* 0x0000000a0a267228 */ /* 0x001fd00000000000 */
[----:B------:R-:W-:-:S08]  /*69e0*/  DFMA R38, R14, -R38, 1 ;  /* 0x3ff000000e26742b */ /* 0x000fd00000000826 */
[----:B------:R-:W-:Y:S02]  /*69f0*/  DMUL R14, R10, R38 ;  /* 0x000000260a0e7228 */ /* 0x000fe40000000000 */
[----:B------:R-:W-:-:S08]  /*6a00*/  DFMA R38, R38, R12, 0.5 ;  /* 0x3fe000002626742b */ /* 0x000fd0000000000c */
[----:B------:R-:W-:Y:S01]  /*6a10*/  DFMA R14, R14, R38, R10 ;  /* 0x000000260e0e722b */ /* 0x000fe2000000000a */
[----:B------:R-:W-:-:S07]  /*6a20*/  LOP3.LUT R11, R0, 0x100000, RZ, 0xfc, !PT ;  /* 0x00100000000b7812 */ /* 0x000fce00078efcff */
[----:B------:R-:W-:-:S08]  /*6a30*/  DMUL R14, R36, R14 ;  /* 0x0000000e240e7228 */ /* 0x000fd00000000000 */
[----:B------:R-:W-:-:S10]  /*6a40*/  DMUL R14, R10, R14 ;  /* 0x0000000e0a0e7228 */ /* 0x000fd40000000000 */
[----:B------:R-:W-:Y:S02]  /*6a50*/  @!P0 FSEL R2, R34, R14, !P1 ;  /* 0x0000000e22028208 */ /* 0x000fe40004800000 */
[----:B------:R-:W-:-:S06]  /*6a60*/  @!P0 FSEL R3, R35, R15, !P1 ;  /* 0x0000000f23038208 */ /* 0x000fcc0004800000 */
        /* <DEDUP_REMOVED lines=123> */
.L_x_5326:
[----:B------:R-:W-:Y:S01]  /*7220*/  DMUL R2, R26, R26 ;  /* 0x0000001a1a027228 */ /* 0x000fe20000000000 */
[----:B------:R-:W-:Y:S01]  /*7230*/  IMAD.MOV.U32 R28, RZ, RZ, R24 ;  /* 0x000000ffff1c7224 */ /* 0x000fe200078e0018 */
[----:B------:R-:W-:Y:S01]  /*7240*/  DADD R26, R24, 2 ;  /* 0x40000000181a7429 */ /* 0x000fe20000000000 */
[----:B------:R-:W-:-:S07]  /*7250*/  IMAD.MOV.U32 R29, RZ, RZ, R25 ;  /* 0x000000ffff1d7224 */ /* 0x000fce00078e0019 */
[----:B------:R-:W-:-:S08]  /*7260*/  DFMA R26, R26, R24, R2 ;  /* 0x000000181a1a722b */ /* 0x000fd00000000002 */
[----:B------:R-:W-:-:S14]  /*7270*/  DSETP.NEU.AND P0, PT, R26, RZ, PT ;  /* 0x000000ff1a00722a */ /* 0x000fdc0003f0d000 */
[----:B------:R-:W-:Y:S05]  /*7280*/  @!P0 BRA `(.L_x_5320) ;  /* 0x0000000800388947 */ /* 0x000fea0003800000 */
[C---:B------:R-:W-:Y:S01]  /*7290*/  FSETP.GEU.FTZ.AND P1, PT, R27.reuse, 1.7916666269302368164, PT ;  /* 0x3fe555551b00780b */ /* 0x040fe20003f3e000 */
[----:B------:R-:W-:Y:S01]  /*72a0*/  BSSY.RECONVERGENT B2, `(.L_x_5327) ;  /* 0x000008b000027945 */ /* 0x000fe20003800200 */
[----:B------:R-:W-:-:S13]  /*72b0*/  FSETP.GT.FTZ.AND P0, PT, R27, -1.6999999284744262695, PT ;  /* 0xbfd999991b00780b */ /* 0x000fda0003f14000 */
[----:B------:R-:W-:Y:S05]  /*72c0*/  @P0 BRA !P1, `(.L_x_5328) ;  /* 0x00000004004c0947 */ /* 0x000fea0004800000 */
        /* <DEDUP_REMOVED lines=83> */
.L_x_5328:
        /* <DEDUP_REMOVED lines=23> */
.L_x_5331:
[----:B------:R-:W-:Y:S05]  /*7970*/  BSYNC.RECONVERGENT B3 ;  /* 0x0000000000037941 */ /* 0x000fea0003800200 */
.L_x_5330:
        /* <DEDUP_REMOVED lines=29> */
.L_x_5329:
[----:B------:R-:W-:Y:S05]  /*7b50*/  BSYNC.RECONVERGENT B2 ;  /* 0x0000000000027941 */ /* 0x000fea0003800200 */
.L_x_5327:
[----:B------:R-:W-:-:S11]  /*7b60*/  DMUL R28, R26, 0.5 ;  /* 0x3fe000001a1c7828 */ /* 0x000fd60000000000 */
.L_x_5320:
[----:B------:R-:W-:Y:S05]  /*7b70*/  BSYNC.RECONVERGENT B1 ;  /* 0x0000000000017941 */ /* 0x000fea0003800200 */
.L_x_5319:
[----:B------:R-:W0:Y:S01]  /*7b80*/  S2UR UR4, SR_CTAID.X ;  /* 0x00000000000479c3 */ /* 0x000e220000002500 */
[----:B------:R-:W0:Y:S01]  /*7b90*/  LDCU UR5, c[0x0][0x380] ;  /* 0x00007000ff0577ac */ /* 0x000e220008000800 */
[----:B------:R-:W-:Y:S01]  /*7ba0*/  VIADD R0, R42, 0x100 ;  /* 0x000001002a007836 */ /* 0x000fe20000000000 */
[----:B------:R-:W-:Y:S01]  /*7bb0*/  BSSY.RECONVERGENT B1, `(.L_x_5332) ;  /* 0x00001bf000017945 */ /* 0x000fe20003800200 */
[----:B----4-:R-:W-:Y:S02]  /*7bc0*/  CS2R R26, SRZ ;  /* 0x00000000001a7805 */ /* 0x010fe4000001ff00 */
[----:B------:R-:W-:Y:S01]  /*7bd0*/  CS2R R24, SRZ ;  /* 0x0000000000187805 */ /* 0x000fe2000001ff00 */
[----:B0-----:R-:W-:-:S06]  /*7be0*/  UIMAD UR4, UR4, -0x200, UR5 ;  /* 0xfffffe00040478a4 */ /* 0x001fcc000f8e0205 */
[----:B------:R-:W-:-:S13]  /*7bf0*/  ISETP.GE.AND P0, PT, R0, UR4, PT ;  /* 0x0000000400007c0c */ /* 0x000fda000bf06270 */
[----:B------:R-:W-:Y:S05]  /*7c00*/  @P0 BRA `(.L_x_5333) ;  /* 0x0000001800e40947 */ /* 0x000fea0003800000 */
[----:B------:R-:W-:Y:S01]  /*7c10*/  DADD R26, R16, 1 ;  /* 0x3ff00000101a7429 */ /* 0x000fe20000000000 */
        /* <DEDUP_REMOVED lines=28> */
.L_x_5335:
[----:B------:R-:W-:Y:S05]  /*7de0*/  BSYNC.RECONVERGENT B2 ;  /* 0x0000000000027941 */ /* 0x000fea0003800200 */
.L_x_5334:
        /* <DEDUP_REMOVED lines=89> */
.L_x_5337:
[----:B------:R-:W-:Y:S02]  /*8380*/  FSEL R12, RZ, 3.37028055040000000000e+12, P0 ;  /* 0x54442d18ff0c7808 */ /* 0x000fe40000000000 */
[----:B------:R-:W-:-:S07]  /*8390*/  FSEL R13, RZ, 2.1426990032196044922, P0 ;  /* 0x400921fbff0d7808 */ /* 0x000fce0000000000 */
.L_x_5338:
[----:B------:R-:W-:Y:S05]  /*83a0*/  BSYNC.RECONVERGENT B0 ;  /* 0x0000000000007941 */ /* 0x000fea0003800200 */
.L_x_5336:
        /* <DEDUP_REMOVED lines=170> */
.L_x_5339:
        /* <DEDUP_REMOVED lines=94> */
.L_x_5341:
        /* <DEDUP_REMOVED lines=23> */
.L_x_5344:
[----:B------:R-:W-:Y:S05]  /*95a0*/  BSYNC.RECONVERGENT B3 ;  /* 0x0000000000037941 */ /* 0x000fea0003800200 */
.L_x_5343:
        /* <DEDUP_REMOVED lines=29> */
.L_x_5342:
[----:B------:R-:W-:Y:S05]  /*9780*/  BSYNC.RECONVERGENT B2 ;  /* 0x0000000000027941 */ /* 0x000fea0003800200 */
.L_x_5340:
[----:B------:R-:W-:-:S11]  /*9790*/  DMUL R24, R18, 0.5 ;  /* 0x3fe0000012187828 */ /* 0x000fd60000000000 */
.L_x_5333:
[----:B------:R-:W-:Y:S05]  /*97a0*/  BSYNC.RECONVERGENT B1 ;  /* 0x0000000000017941 */ /* 0x000fea0003800200 */
.L_x_5332:
[----:B------:R-:W0:Y:S01]  /*97b0*/  S2UR UR4, SR_CTAID.X ;  /* 0x00000000000479c3 */ /* 0x000e220000002500 */
[----:B------:R-:W0:Y:S01]  /*97c0*/  LDCU UR5, c[0x0][0x380] ;  /* 0x00007000ff0577ac */ /* 0x000e220008000800 */
[----:B------:R-:W-:Y:S01]  /*97d0*/  VIADD R42, R42, 0x180 ;  /* 0x000001802a2a7836 */ /* 0x000fe20000000000 */
[----:B------:R-:W-:Y:S01]  /*97e0*/  BSSY.RECONVERGENT B1, `(.L_x_5345) ;  /* 0x00001c1000017945 */ /* 0x000fe20003800200 */
[----:B------:R-:W-:Y:S02]  /*97f0*/  CS2R R18, SRZ ;  /* 0x0000000000127805 */ /* 0x000fe4000001ff00 */
        /* <DEDUP_REMOVED lines=33> */
.L_x_5348:
[----:B------:R-:W-:Y:S05]  /*9a10*/  BSYNC.RECONVERGENT B2 ;  /* 0x0000000000027941 */ /* 0x000fea0003800200 */
.L_x_5347:
        /* <DEDUP_REMOVED lines=89> */
.L_x_5350:
[----:B------:R-:W-:Y:S02]  /*9fb0*/  FSEL R10, RZ, 3.37028055040000000000e+12, P0 ;  /* 0x54442d18ff0a7808 */ /* 0x000fe40000000000 */
[----:B------:R-:W-:-:S07]  /*9fc0*/  FSEL R11, RZ, 2.1426990032196044922, P0 ;  /* 0x400921fbff0b7808 */ /* 0x000fce0000000000 */
.L_x_5351:
[----:B------:R-:W-:Y:S05]  /*9fd0*/  BSYNC.RECONVERGENT B0 ;  /* 0x0000000000007941 */ /* 0x000fea0003800200 */
.L_x_5349:
[----:B------:R-:W-:Y:S01]  /*9fe0*/  DADD R34, -RZ, |R20| ;  /* 0x00000000ff227229 */ /* 0x000fe20000000514 */
[----:B------:R-:W-:Y:S01]  /*9ff0*/  IMAD.MOV.U32 R2, RZ, RZ, RZ ;  /* 0x000000ffff027224 */ /* 0x000fe200078e00ff */
[----:B------:R-:W-:Y:S01]  /*a000*/  DADD R18, |R18|, |R22| ;  /* 0x0000000012127229 */ /* 0x000fe20000000616 */
[----:B------:R-:W-:Y:S01]  /*a010*/  IMAD.MOV.U32 R36, RZ, RZ, RZ ;  /* 0x000000ffff247224 */ /* 0x000fe200078e00ff */
[----:B------:R-:W-:-:S06]  /*a020*/  LOP3.LUT R45, R11, 0x80000000, R23, 0xb8, !PT ;  /* 0x800000000b2d7812 */ /* 0x000fcc00078eb817 */
        /* <DEDUP_REMOVED lines=10> */
[----:B------:R-:W-:Y:S02]  /*a0d0*/  DSETP.NEU.AND P2, PT, R12, RZ, PT ;  /* 0x000000ff0c00722a */ /* 0x000fe40003f4d000 */
[----:B------:R-:W-:-:S02]  /*a0e0*/  DMUL R14, R2, R12 ;  /* 0x0000000c020e7228 */ /* 0x000fc40000000000 */
        /* <DEDUP_REMOVED lines=8> */
[----:B------:R-:W-:-:S05]  /*a170*/  IMAD.MOV.U32 R34, RZ, RZ, R15 ;  /* 0x000000ffff227224 */ /* 0x000fca00078e000f */
[----:B------:R-:W-:Y:S01]  /*a180*/  FSEL R39, R34, R37, P0 ;  /* 0x0000002522277208 */ /* 0x000fe20000000000 */
[----:B------:R-:W-:-:S05]  /*a190*/  IMAD.MOV.U32 R34, RZ, RZ, R14 ;  /* 0x000000ffff227224 */ /* 0x000fca00078e000e */
[----:B------:R-:W-:Y:S01]  /*a1a0*/  SEL R34, R34, R35, P0 ;  /* 0x0000002322227207 */ /* 0x000fe20000000000 */
[----:B------:R-:W-:Y:S01]  /*a1b0*/  DSETP.NAN.AND P0, PT, R18, R18, PT ;  /* 0x000000121200722a */ /* 0x000fe20003f08000 */
[----:B------:R-:W-:Y:S02]  /*a1c0*/  @P1 LOP3.LUT R39, R37, 0x80000, RZ, 0xfc, !PT ;  /* 0x0008000025271812 */ /* 0x000fe400078efcff */
[----:B------:R-:W-:-:S03]  /*a1d0*/  ISETP.GE.U32.AND P1, PT, R13, 0x7ff00000, PT ;  /* 0x7ff000000d00780c */ /* 0x000fc60003f26070 */
[----:B------:R-:W-:Y:S01]  /*a1e0*/  IMAD.MOV.U32 R35, RZ, RZ, R39 ;  /* 0x000000ffff237224 */ /* 0x000fe200078e0027 */
[----:B------:R-:W-:Y:S02]  /*a1f0*/  FSEL R18, R18, R10, P0 ;  /* 0x0000000a12127208 */ /* 0x000fe40000000000 */
[----:B------:R-:W-:Y:S01]  /*a200*/  FSEL R19, R19, R45, P0 ;  /* 0x0000002d13137208 */ /* 0x000fe20000000000 */
        /* <DEDUP_REMOVED lines=112> */
[----:B------:R-:W-:-:S04]  /*a910*/  UMOV UR5, 0x3f3c71c7 ;  /* 0x3f3c71c700057882 */ /* 0x000fc80000000000 */
        /* <DEDUP_REMOVED lines=9> */
[----:B------:R-:W-:Y:S01]  /*a9b0*/  UMOV UR5, 0x3fb55555 ;  /* 0x3fb5555500057882 */ /* 0x000fe20000000000 */
[----:B------:R-:W-:-:S05]  /*a9c0*/  DFMA R16, R8, UR6, R12 ;  /* 0x0000000608107c2b */ /* 0x000fca000800000c */
        /* <DEDUP_REMOVED lines=13> */
.L_x_5352:
        /* <DEDUP_REMOVED lines=94> */
.L_x_5354:
        /* <DEDUP_REMOVED lines=23> */
.L_x_5357:
[----:B------:R-:W-:Y:S05]  /*b1f0*/  BSYNC.RECONVERGENT B3 ;  /* 0x0000000000037941 */ /* 0x000fea0003800200 */
.L_x_5356:
        /* <DEDUP_REMOVED lines=29> */
.L_x_5355:
[----:B------:R-:W-:Y:S05]  /*b3d0*/  BSYNC.RECONVERGENT B2 ;  /* 0x0000000000027941 */ /* 0x000fea0003800200 */
.L_x_5353:
[----:B------:R-:W-:-:S11]  /*b3e0*/  DMUL R16, R16, 0.5 ;  /* 0x3fe0000010107828 */ /* 0x000fd60000000000 */
.L_x_5346:
[----:B------:R-:W-:Y:S05]  /*b3f0*/  BSYNC.RECONVERGENT B1 ;  /* 0x0000000000017941 */ /* 0x000fea0003800200 */
.L_x_5345:
[----:B------:R-:W0:Y:S01]  /*b400*/  S2R R23, SR_CTAID.X ;  /* 0x0000000000177919 */ /* 0x000e220000002500 */
[----:B------:R-:W0:Y:S01]  /*b410*/  LDC R22, c[0x0][0x380] ;  /* 0x0000e000ff167b82 */ /* 0x000e220000000800 */
[----:B------:R-:W-:Y:S01]  /*b420*/  BSSY.RECONVERGENT B6, `(.L_x_5358) ;  /* 0x0000132000067945 */ /* 0x000fe20003800200 */
[----:B------:R-:W1:Y:S06]  /*b430*/  S2R R33, SR_TID.X ;  /* 0x0000000000217919 */ /* 0x000e6c0000002100 */
[----:B------:R-:W2:Y:S01]  /*b440*/  LDC.U8 R32, c[0x0][0x3a4] ;  /* 0x0000e900ff207b82 */ /* 0x000ea20000000000 */
[----:B0-----:R-:W-:-:S05]  /*b450*/  IMAD R22, R23, -0x200, R22 ;  /* 0xfffffe0017167824 */ /* 0x001fca00078e0216 */
[----:B-1----:R-:W-:-:S13]  /*b460*/  ISETP.GE.AND P0, PT, R33, R22, PT ;  /* 0x000000162100720c */ /* 0x002fda0003f06270 */
[----:B--2---:R-:W-:Y:S05]  /*b470*/  @P0 BRA `(.L_x_5359) ;  /* 0x0000001000b00947 */ /* 0x004fea0003800000 */
[----:B------:R-:W0:Y:S01]  /*b480*/  LDCU UR4, c[0x0][0x3a8] ;  /* 0x00007500ff0477ac */ /* 0x000e220008000800 */
[----:B------:R-:W1:Y:S01]  /*b490*/  LDC.64 R2, c[0x0][0x388] ;  /* 0x0000e200ff027b82 */ /* 0x000e620000000a00 */
[----:B------:R-:W-:Y:S01]  /*b4a0*/  IMAD R0, R23, 0x200, R33 ;  /* 0x0000020017007824 */ /* 0x000fe200078e0221 */
[----:B------:R-:W-:-:S03]  /*b4b0*/  PRMT R8, R32, 0x9910, RZ ;  /* 0x0000991020087816 */ /* 0x000fc600000000ff */
        /* <DEDUP_REMOVED lines=18> */
.L_x_5363:
[----:B------:R-:W0:Y:S01]  /*b5e0*/  F2I.S64.F64.TRUNC R4, R4 ;  /* 0x0000000400047311 */ /* 0x000e22000030d900 */
[----:B------:R-:W-:Y:S02]  /*b5f0*/  IMAD.MOV.U32 R33, RZ, RZ, R41 ;  /* 0x000000ffff217224 */ /* 0x000fe400078e0029 */
[----:B0-----:R-:W-:-:S05]  /*b600*/  IMAD.MOV.U32 R7, RZ, RZ, R4 ;  /* 0x000000ffff077224 */ /* 0x001fca00078e0004 */
[----:B------:R3:W-:Y:S01]  /*b610*/  STG.E.U8 desc[UR36][R2.64], R7 ;  /* 0x0000000702007986 */ /* 0x0007e2000c101124 */
[----:B------:R-:W-:Y:S05]  /*b620*/  BRA `(.L_x_5359) ;  /* 0x0000001000447947 */ /* 0x000fea0003800000 */
.L_x_5362:
        /* <DEDUP_REMOVED lines=10> */
.L_x_5366:
[----:B------:R-:W0:Y:S01]  /*b6d0*/  F2I.F64.TRUNC R5, R4 ;  /* 0x0000000400057311 */ /* 0x000e22000030d100 */
[----:B------:R-:W-:Y:S01]  /*b6e0*/  IMAD.MOV.U32 R33, RZ, RZ, R41 ;  /* 0x000000ffff217224 */ /* 0x000fe200078e0029 */
[----:B0-----:R2:W-:Y:S01]  /*b6f0*/  STG.E desc[UR36][R2.64], R5 ;  /* 0x0000000502007986 */ /* 0x0015e2000c101924 */
[----:B------:R-:W-:Y:S05]  /*b700*/  BRA `(.L_x_5359) ;  /* 0x00000010000c7947 */ /* 0x000fea0003800000 */
.L_x_5365:
[----:B------:R-:W0:Y:S01]  /*b710*/  F2I.F64.TRUNC R5, R4 ;  /* 0x0000000400057311 */ /* 0x000e22000030d100 */
[----:B------:R-:W-:Y:S01]  /*b720*/  IMAD.MOV.U32 R33, RZ, RZ, R41 ;  /* 0x000000ffff217224 */ /* 0x000fe200078e0029 */
[----:B0-----:R0:W-:Y:S01]  /*b730*/  STG.E.U16 desc[UR36][R2.64], R5 ;  /* 0x0000000502007986 */ /* 0x0011e2000c101524 */
[----:B------:R-:W-:Y:S05]  /*b740*/  BRA `(.L_x_5359) ;  /* 0x0000000c00fc7947 */ /* 0x000fea0003800000 */
.L_x_5361:
        /* <DEDUP_REMOVED lines=14> */
.L_x_5368:
        /* <DEDUP_REMOVED lines=9> */
.L_x_5367:
        /* <DEDUP_REMOVED lines=10> */
[----:B------:R-:W-:Y:S01]  /*b960*/  IMAD.MOV.U32 R33, RZ, RZ, R41 ;  /* 0x000000ffff217224 */ /* 0x000fe200078e0029 */
[----:B------:R-:W-:-:S05]  /*b970*/  DSETP.GEU.AND P0, PT, |R6|, UR4, PT ;  /* 0x0000000406007e2a */ /* 0x000fca000bf0e200 */
[----:B------:R-:W1:Y:S07]  /*b980*/  F2F.F32.F64 R9, R6 ;  /* 0x0000000600097310 */ /* 0x000e6e0000301000 */
[----:B0-----:R-:W-:Y:S02]  /*b990*/  @!P1 FMUL R8, R8, 1.175494350822287508e-38 ;  /* 0x0080000008089820 */ /* 0x001fe40000400000 */
[----:B-1----:R-:W-:-:S05]  /*b9a0*/  @!P0 FMUL R9, R9, 1.175494350822287508e-38 ;  /* 0x0080000009098820 */ /* 0x002fca0000400000 */
[----:B------:R0:W-:Y:S01]  /*b9b0*/  STG.E.64 desc[UR36][R2.64], R8 ;  /* 0x0000000802007986 */ /* 0x0001e2000c101b24 */
[----:B------:R-:W-:Y:S05]  /*b9c0*/  BRA `(.L_x_5359) ;  /* 0x0000000c005c7947 */ /* 0x000fea0003800000 */
.L_x_5370:
        /* <DEDUP_REMOVED lines=9> */
[----:B------:R-:W-:-:S05]  /*ba60*/  F2FP.F16.F32.PACK_AB R9, R0, R9 ;  /* 0x000000090009723e */ /* 0x000fca00000000ff */
[----:B------:R0:W-:Y:S01]  /*ba70*/  STG.E desc[UR36][R2.64], R9 ;  /* 0x0000000902007986 */ /* 0x0001e2000c101924 */
[----:B------:R-:W-:Y:S05]  /*ba80*/  BRA `(.L_x_5359) ;  /* 0x0000000c002c7947 */ /* 0x000fea0003800000 */
.L_x_5369:
[----:B------:R0:W-:Y:S01]  /*ba90*/  STG.E.64 desc[UR36][R2.64], R4 ;  /* 0x0000000402007986 */ /* 0x0001e2000c101b24 */
[----:B------:R-:W-:Y:S01]  /*baa0*/  IMAD.MOV.U32 R33, RZ, RZ, R41 ;  /* 0x000000ffff217224 */ /* 0x000fe200078e0029 */
[----:B------:R-:W-:Y:S06]  /*bab0*/  BRA `(.L_x_5359) ;  /* 0x0000000c00207947 */ /* 0x000fec0003800000 */
.L_x_5360:
        /* <DEDUP_REMOVED lines=10> */
[----:B------:R-:W-:-:S06]  /*bb60*/  DSETP.NEU.OR P0, PT, R4, RZ, P0 ;  /* 0x000000ff0400722a */ /* 0x000fcc000070d400 */
[----:B------:R-:W-:-:S05]  /*bb70*/  SEL R5, RZ, 0x1, !P0 ;  /* 0x00000001ff057807 */ /* 0x000fca0004000000 */
[----:B------:R0:W-:Y:S01]  /*bb80*/  STG.E.U8 desc[UR36][R2.64], R5 ;  /* 0x0000000502007986 */ /* 0x0001e2000c101124 */
[----:B------:R-:W-:Y:S05]  /*bb90*/  BRA `(.L_x_5359) ;  /* 0x0000000800e87947 */ /* 0x000fea0003800000 */
.L_x_5373:
[----:B------:R0:W-:Y:S01]  /*bba0*/  STG.E.128 desc[UR36][R2.64], R4 ;  /* 0x0000000402007986 */ /* 0x0001e2000c101d24 */
[----:B------:R-:W-:Y:S01]  /*bbb0*/  IMAD.MOV.U32 R33, RZ, RZ, R41 ;  /* 0x000000ffff217224 */ /* 0x000fe200078e0029 */
[----:B------:R-:W-:Y:S06]  /*bbc0*/  BRA `(.L_x_5359) ;  /* 0x0000000800dc7947 */ /* 0x000fec0003800000 */
.L_x_5372:
        /* <DEDUP_REMOVED lines=23> */
.L_x_5377:
[----:B------:R-:W-:Y:S05]  /*bd40*/  BSYNC.RECONVERGENT B0 ;  /* 0x0000000000007941 */ /* 0x000fea0003800200 */
.L_x_5376:
[----:B------:R-:W-:Y:S01]  /*bd50*/  LOP3.LUT R7, R0, 0x80, R7, 0xf8, !PT ;  /* 0x0000008000077812 */ /* 0x000fe200078ef807 */
[----:B------:R-:W-:-:S04]  /*bd60*/  IMAD.MOV.U32 R33, RZ, RZ, R41 ;  /* 0x000000ffff217224 */ /* 0x000fc800078e0029 */
[----:B------:R0:W-:Y:S01]  /*bd70*/  STG.E.U8 desc[UR36][R2.64], R7 ;  /* 0x0000000702007986 */ /* 0x0001e2000c101124 */
[----:B------:R-:W-:Y:S05]  /*bd80*/  BRA `(.L_x_5359) ;  /* 0x00000008006c7947 */ /* 0x000fea0003800000 */
.L_x_5375:
        /* <DEDUP_REMOVED lines=19> */
.L_x_5379:
[----:B------:R-:W-:Y:S05]  /*bec0*/  BSYNC.RECONVERGENT B0 ;  /* 0x0000000000007941 */ /* 0x000fea0003800200 */
.L_x_5378:
[----:B------:R-:W-:Y:S01]  /*bed0*/  LOP3.LUT R7, R0, 0x80, R7, 0xf8, !PT ;  /* 0x0000008000077812 */ /* 0x000fe200078ef807 */
[----:B------:R-:W-:-:S04]  /*bee0*/  IMAD.MOV.U32 R33, RZ, RZ, R41 ;  /* 0x000000ffff217224 */ /* 0x000fc800078e0029 */
[----:B------:R0:W-:Y:S01]  /*bef0*/  STG.E.U8 desc[UR36][R2.64], R7 ;  /* 0x0000000702007986 */ /* 0x0001e2000c101124 */
[----:B------:R-:W-:Y:S05]  /*bf00*/  BRA `(.L_x_5359) ;  /* 0x00000008000c7947 */ /* 0x000fea0003800000 */
.L_x_5374:
        /* <DEDUP_REMOVED lines=9> */
.L_x_5371:
        /* <DEDUP_REMOVED lines=12> */
.L_x_5382:
        /* <DEDUP_REMOVED lines=17> */
.L_x_5385:
[----:B------:R-:W-:-:S04]  /*c170*/  SHF.R.U32.HI R0, RZ, 0x14, R7 ;  /* 0x00000014ff007819 */ /* 0x000fc80000011607 */
[----:B------:R-:W-:-:S04]  /*c180*/  LOP3.LUT R0, R0, 0x1, RZ, 0xc0, !PT ;  /* 0x0000000100007812 */ /* 0x000fc800078ec0ff */
[----:B------:R-:W-:-:S04]  /*c190*/  IADD3 R0, PT, PT, R7, 0x487ffff, R0 ;  /* 0x0487ffff07007810 */ /* 0x000fc80007ffe000 */
[----:B------:R-:W-:-:S04]  /*c1a0*/  SHF.R.U32.HI R0, RZ, 0x14, R0 ;  /* 0x00000014ff007819 */ /* 0x000fc80000011600 */
[----:B------:R-:W-:-:S07]  /*c1b0*/  LOP3.LUT R4, R0, 0xff, RZ, 0xc0, !PT ;  /* 0x000000ff00047812 */ /* 0x000fce00078ec0ff */
.L_x_5386:
[----:B------:R-:W-:-:S04]  /*c1c0*/  SHF.R.U32.HI R5, RZ, 0x18, R7 ;  /* 0x00000018ff057819 */ /* 0x000fc80000011607 */
[----:B------:R-:W-:-:S04]  /*c1d0*/  LOP3.LUT R4, R4, 0x80, R5, 0xf8, !PT ;  /* 0x0000008004047812 */ /* 0x000fc800078ef805 */
[----:B------:R-:W-:-:S07]  /*c1e0*/  PRMT R0, R4, 0x7610, R0 ;  /* 0x0000761004007816 */ /* 0x000fce0000000000 */
.L_x_5384:
[----:B------:R-:W-:Y:S05]  /*c1f0*/  BSYNC.RECONVERGENT B0 ;  /* 0x0000000000007941 */ /* 0x000fea0003800200 */
.L_x_5383:
[----:B------:R0:W-:Y:S01]  /*c200*/  STG.E.U8 desc[UR36][R2.64], R0 ;  /* 0x0000000002007986 */ /* 0x0001e2000c101124 */
[----:B------:R-:W-:Y:S01]  /*c210*/  IMAD.MOV.U32 R33, RZ, RZ, R41 ;  /* 0x000000ffff217224 */ /* 0x000fe200078e0029 */
[----:B------:R-:W-:Y:S06]  /*c220*/  BRA `(.L_x_5359) ;  /* 0x0000000400447947 */ /* 0x000fec0003800000 */
.L_x_5381:
        /* <DEDUP_REMOVED lines=17> */
.L_x_5389:
[----:B------:R-:W-:-:S04]  /*c340*/  SHF.R.U32.HI R0, RZ, 0x15, R7 ;  /* 0x00000015ff007819 */ /* 0x000fc80000011607 */
[----:B------:R-:W-:-:S04]  /*c350*/  LOP3.LUT R0, R0, 0x1, RZ, 0xc0, !PT ;  /* 0x0000000100007812 */ /* 0x000fc800078ec0ff */
[----:B------:R-:W-:-:S04]  /*c360*/  IADD3 R0, PT, PT, R7, 0x88fffff, R0 ;  /* 0x088fffff07007810 */ /* 0x000fc80007ffe000 */
[----:B------:R-:W-:-:S04]  /*c370*/  SHF.R.U32.HI R0, RZ, 0x15, R0 ;  /* 0x00000015ff007819 */ /* 0x000fc80000011600 */
[----:B------:R-:W-:-:S07]  /*c380*/  LOP3.LUT R4, R0, 0xff, RZ, 0xc0, !PT ;  /* 0x000000ff00047812 */ /* 0x000fce00078ec0ff */
.L_x_5390:
[----:B------:R-:W-:-:S04]  /*c390*/  SHF.R.U32.HI R5, RZ, 0x18, R7 ;  /* 0x00000018ff057819 */ /* 0x000fc80000011607 */
[----:B------:R-:W-:-:S04]  /*c3a0*/  LOP3.LUT R4, R4, 0x80, R5, 0xf8, !PT ;  /* 0x0000008004047812 */ /* 0x000fc800078ef805 */
[----:B------:R-:W-:-:S07]  /*c3b0*/  PRMT R0, R4, 0x7610, R0 ;  /* 0x0000761004007816 */ /* 0x000fce0000000000 */
.L_x_5388:
[----:B------:R-:W-:Y:S05]  /*c3c0*/  BSYNC.RECONVERGENT B0 ;  /* 0x0000000000007941 */ /* 0x000fea0003800200 */
.L_x_5387:
[----:B------:R0:W-:Y:S01]  /*c3d0*/  STG.E.U8 desc[UR36][R2.64], R0 ;  /* 0x0000000002007986 */ /* 0x0001e2000c101124 */
[----:B------:R-:W-:Y:S01]  /*c3e0*/  IMAD.MOV.U32 R33, RZ, RZ, R41 ;  /* 0x000000ffff217224 */ /* 0x000fe200078e0029 */
[----:B------:R-:W-:Y:S06]  /*c3f0*/  BRA `(.L_x_5359) ;  /* 0x0000000000d07947 */ /* 0x000fec0003800000 */
.L_x_5380:
[----:B------:R-:W-:-:S13]  /*c400*/  ISETP.NE.AND P0, PT, R0, 0x1c, PT ;  /* 0x0000001c0000780c */ /* 0x000fda0003f05270 */
[----:B------:R-:W-:Y:S05]  /*c410*/  @!P0 BRA `(.L_x_5391) ;  /* 0x0000000000bc8947 */ /* 0x000fea0003800000 */
[----:B------:R-:W-:-:S13]  /*c420*/  ISETP.NE.AND P0, PT, R0, 0x1d, PT ;  /* 0x0000001d0000780c */ /* 0x000fda0003f05270 */
[----:B------:R-:W-:Y:S05]  /*c430*/  @!P0 BRA `(.L_x_5392) ;  /* 0x0000000000a48947 */ /* 0x000fea0003800000 */
[----:B------:R-:W-:-:S13]  /*c440*/  ISETP.NE.AND P0, PT, R0, 0x2c, PT ;  /* 0x0000002c0000780c */ /* 0x000fda0003f05270 */
[----:B------:R-:W-:Y:S05]  /*c450*/  @!P0 BRA `(.L_x_5393) ;  /* 0x0000000000488947 */ /* 0x000fea0003800000 */
.L_x_5364:
        /* <DEDUP_REMOVED lines=16> */
.L_x_5394:
[----:B------:R-:W-:Y:S01]  /*c560*/  IMAD.MOV.U32 R33, RZ, RZ, R41 ;  /* 0x000000ffff217224 */ /* 0x000fe200078e0029 */
[----:B------:R-:W-:Y:S06]  /*c570*/  BRA `(.L_x_5359) ;  /* 0x0000000000707947 */ /* 0x000fec0003800000 */
.L_x_5393:
[----:B------:R-:W-:Y:S01]  /*c580*/  UMOV UR4, 0xf0000000 ;  /* 0xf000000000047882 */ /* 0x000fe20000000000 */
[----:B------:R-:W-:Y:S01]  /*c590*/  UMOV UR5, 0x380fffff ;  /* 0x380fffff00057882 */ /* 0x000fe20000000000 */
[----:B------:R0:W1:Y:S01]  /*c5a0*/  F2F.F32.F64 R8, R4 ;  /* 0x0000000400087310 */ /* 0x0000620000301000 */
[----:B------:R-:W-:Y:S01]  /*c5b0*/  DSETP.GEU.AND P0, PT, |R4|, UR4, PT ;  /* 0x0000000404007e2a */ /* 0x000fe2000bf0e200 */
[----:B------:R-:W-:Y:S02]  /*c5c0*/  IMAD.MOV.U32 R33, RZ, RZ, R41 ;  /* 0x000000ffff217224 */ /* 0x000fe400078e0029 */
[----:B0-----:R-:W-:-:S11]  /*c5d0*/  IMAD.MOV.U32 R5, RZ, RZ, 0xff ;  /* 0x000000ffff057424 */ /* 0x001fd600078e00ff */
        /* <DEDUP_REMOVED lines=15> */
.L_x_5392:
[----:B------:R-:W0:Y:S01]  /*c6d0*/  F2I.U64.F64.TRUNC R4, R4 ;  /* 0x0000000400047311 */ /* 0x000e22000030d800 */
[----:B------:R-:W-:Y:S01]  /*c6e0*/  IMAD.MOV.U32 R33, RZ, RZ, R41 ;  /* 0x000000ffff217224 */ /* 0x000fe200078e0029 */
[----:B0-----:R0:W-:Y:S01]  /*c6f0*/  STG.E.64 desc[UR36][R2.64], R4 ;  /* 0x0000000402007986 */ /* 0x0011e2000c101b24 */
[----:B------:R-:W-:Y:S05]  /*c700*/  BRA `(.L_x_5359) ;  /* 0x00000000000c7947 */ /* 0x000fea0003800000 */
.L_x_5391:
[----:B------:R-:W0:Y:S01]  /*c710*/  F2I.U32.F64.TRUNC R5, R4 ;  /* 0x0000000400057311 */ /* 0x000e22000030d000 */
[----:B------:R-:W-:Y:S01]  /*c720*/  IMAD.MOV.U32 R33, RZ, RZ, R41 ;  /* 0x000000ffff217224 */ /* 0x000fe200078e0029 */
[----:B0-----:R0:W-:Y:S06]  /*c730*/  STG.E desc[UR36][R2.64], R5 ;  /* 0x0000000502007986 */ /* 0x0011ec000c101924 */
.L_x_5359:
[----:B------:R-:W-:Y:S05]  /*c740*/  BSYNC.RECONVERGENT B6 ;  /* 0x0000000000067941 */ /* 0x000fea0003800200 */
.L_x_5358:
        /* <DEDUP_REMOVED lines=24> */
.L_x_5400:
[----:B------:R-:W0:Y:S02]  /*c8d0*/  F2I.S64.F64.TRUNC R28, R28 ;  /* 0x0000001c001c7311 */ /* 0x000e24000030d900 */
[----:B0-----:R-:W-:-:S05]  /*c8e0*/  IMAD.MOV.U32 R5, RZ, RZ, R28 ;  /* 0x000000ffff057224 */ /* 0x001fca00078e001c */
[----:B------:R0:W-:Y:S01]  /*c8f0*/  STG.E.U8 desc[UR36][R2.64], R5 ;  /* 0x0000000502007986 */ /* 0x0001e2000c101124 */
[----:B------:R-:W-:Y:S05]  /*c900*/  BRA `(.L_x_5402) ;  /* 0x0000000c00f07947 */ /* 0x000fea0003800000 */
.L_x_5399:
        /* <DEDUP_REMOVED lines=9> */
.L_x_5404:
[----:B------:R-:W0:Y:S02]  /*c9a0*/  F2I.F64.TRUNC R29, R28 ;  /* 0x0000001c001d7311 */ /* 0x000e24000030d100 */
[----:B0-----:R3:W-:Y:S01]  /*c9b0*/  STG.E desc[UR36][R2.64], R29 ;  /* 0x0000001d02007986 */ /* 0x0017e2000c101924 */
[----:B------:R-:W-:Y:S05]  /*c9c0*/  BRA `(.L_x_5402) ;  /* 0x0000000c00c07947 */ /* 0x000fea0003800000 */
.L_x_5403:
[----:B------:R-:W0:Y:S02]  /*c9d0*/  F2I.F64.TRUNC R29, R28 ;  /* 0x0000001c001d7311 */ /* 0x000e24000030d100 */
[----:B0-----:R2:W-:Y:S01]  /*c9e0*/  STG.E.U16 desc[UR36][R2.64], R29 ;  /* 0x0000001d02007986 */ /* 0x0015e2000c101524 */
[----:B------:R-:W-:Y:S05]  /*c9f0*/  BRA `(.L_x_5402) ;  /* 0x0000000c00b47947 */ /* 0x000fea0003800000 */
.L_x_5398:
        /* <DEDUP_REMOVED lines=13> */
.L_x_5406:
        /* <DEDUP_REMOVED lines=8> */
.L_x_5405:
        /* <DEDUP_REMOVED lines=16> */
.L_x_5408:
        /* <DEDUP_REMOVED lines=11> */
.L_x_5407:
[----:B------:R0:W-:Y:S01]  /*cd00*/  STG.E.64 desc[UR36][R2.64], R28 ;  /* 0x0000001c02007986 */ /* 0x0001e2000c101b24 */
[----:B------:R-:W-:Y:S05]  /*cd10*/  BRA `(.L_x_5402) ;  /* 0x0000000800ec7947 */ /* 0x000fea0003800000 */
.L_x_5397:
        /* <DEDUP_REMOVED lines=13> */
.L_x_5412:
        /* <DEDUP_REMOVED lines=22> */
.L_x_5415:
[----:B------:R-:W-:-:S04]  /*cf50*/  SHF.R.U32.HI R5, RZ, 0x18, R5 ;  /* 0x00000018ff057819 */ /* 0x000fc80000011605 */
[----:B------:R-:W-:-:S07]  /*cf60*/  LOP3.LUT R0, R0, 0x80, R5, 0xf8, !PT ;  /* 0x0000008000007812 */ /* 0x000fce00078ef805 */
.L_x_5414:
[----:B------:R-:W-:Y:S05]  /*cf70*/  BSYNC.RECONVERGENT B0 ;  /* 0x0000000000007941 */ /* 0x000fea0003800200 */
.L_x_5413:
[----:B------:R0:W-:Y:S01]  /*cf80*/  STG.E.U8 desc[UR36][R2.64], R0 ;  /* 0x0000000002007986 */ /* 0x0001e2000c101124 */
[----:B------:R-:W-:Y:S05]  /*cf90*/  BRA `(.L_x_5402) ;  /* 0x00000008004c7947 */ /* 0x000fea0003800000 */
.L_x_5411:
        /* <DEDUP_REMOVED lines=22> */
.L_x_5418:
[----:B------:R-:W-:-:S04]  /*d100*/  SHF.R.U32.HI R5, RZ, 0x18, R5 ;  /* 0x00000018ff057819 */ /* 0x000fc80000011605 */
[----:B------:R-:W-:-:S07]  /*d110*/  LOP3.LUT R0, R0, 0x80, R5, 0xf8, !PT ;  /* 0x0000008000007812 */ /* 0x000fce00078ef805 */
.L_x_5417:
[----:B------:R-:W-:Y:S05]  /*d120*/  BSYNC.RECONVERGENT B0 ;  /* 0x0000000000007941 */ /* 0x000fea0003800200 */
.L_x_5416:
[----:B------:R0:W-:Y:S01]  /*d130*/  STG.E.U8 desc[UR36][R2.64], R0 ;  /* 0x0000000002007986 */ /* 0x0001e2000c101124 */
[----:B------:R-:W-:Y:S05]  /*d140*/  BRA `(.L_x_5402) ;  /* 0x0000000400e07947 */ /* 0x000fea0003800000 */
.L_x_5410:
        /* <DEDUP_REMOVED lines=26> */
.L_x_5420:
[----:B------:R-:W0:Y:S02]  /*d2f0*/  F2I.U64.F64.TRUNC R28, R28 ;  /* 0x0000001c001c7311 */ /* 0x000e24000030d800 */
[----:B0-----:R0:W-:Y:S01]  /*d300*/  STG.E.64 desc[UR36][R2.64], R28 ;  /* 0x0000001c02007986 */ /* 0x0011e2000c101b24 */
[----:B------:R-:W-:Y:S05]  /*d310*/  BRA `(.L_x_5402) ;  /* 0x00000004006c7947 */ /* 0x000fea0003800000 */
.L_x_5419:
[----:B------:R-:W0:Y:S02]  /*d320*/  F2I.U32.F64.TRUNC R29, R28 ;  /* 0x0000001c001d7311 */ /* 0x000e24000030d000 */
[----:B0-----:R0:W-:Y:S01]  /*d330*/  STG.E desc[UR36][R2.64], R29 ;  /* 0x0000001d02007986 */ /* 0x0011e2000c101924 */
[----:B------:R-:W-:Y:S05]  /*d340*/  BRA `(.L_x_5402) ;  /* 0x0000000400607947 */ /* 0x000fea0003800000 */
.L_x_5409:
[----:B------:R-:W-:-:S13]  /*d350*/  ISETP.GT.AND P0, PT, R0, 0xe, PT ;  /* 0x0000000e0000780c */ /* 0x000fda0003f04270 */
[----:B------:R-:W-:Y:S05]  /*d360*/  @P0 BRA `(.L_x_5421) ;  /* 0x00000000002c0947 */ /* 0x000fea0003800000 */
[----:B------:R-:W-:-:S13]  /*d370*/  ISETP.NE.AND P0, PT, R0, 0xa, PT ;  /* 0x0000000a0000780c */ /* 0x000fda0003f05270 */
[----:B------:R-:W-:Y:S05]  /*d380*/  @!P0 BRA `(.L_x_5422) ;  /* 0x00000000001c8947 */ /* 0x000fea0003800000 */
[----:B------:R-:W-:-:S13]  /*d390*/  ISETP.NE.AND P0, PT, R0, 0xb, PT ;  /* 0x0000000b0000780c */ /* 0x000fda0003f05270 */
[----:B------:R-:W-:Y:S05]  /*d3a0*/  @P0 BRA `(.L_x_5401) ;  /* 0x0000000000340947 */ /* 0x000fea0003800000 */
[----:B------:R-:W-:-:S06]  /*d3b0*/  DSETP.NEU.AND P0, PT, R30, RZ, PT ;  /* 0x000000ff1e00722a */ /* 0x000fcc0003f0d000 */
[----:B------:R-:W-:-:S06]  /*d3c0*/  DSETP.NEU.OR P0, PT, R28, RZ, P0 ;  /* 0x000000ff1c00722a */ /* 0x000fcc000070d400 */
[----:B------:R-:W-:-:S05]  /*d3d0*/  SEL R5, RZ, 0x1, !P0 ;  /* 0x00000001ff057807 */ /* 0x000fca0004000000 */
[----:B------:R0:W-:Y:S01]  /*d3e0*/  STG.E.U8 desc[UR36][R2.64], R5 ;  /* 0x0000000502007986 */ /* 0x0001e2000c101124 */
[----:B------:R-:W-:Y:S05]  /*d3f0*/  BRA `(.L_x_5402) ;  /* 0x0000000400347947 */ /* 0x000fea0003800000 */
.L_x_5422:
[----:B------:R0:W-:Y:S01]  /*d400*/  STG.E.128 desc[UR36][R2.64], R28 ;  /* 0x0000001c02007986 */ /* 0x0001e2000c101d24 */
[----:B------:R-:W-:Y:S05]  /*d410*/  BRA `(.L_x_5402) ;  /* 0x00000004002c7947 */ /* 0x000fea0003800000 */
.L_x_5421:
[----:B------:R-:W-:-:S13]  /*d420*/  ISETP.NE.AND P0, PT, R0, 0xf, PT ;  /* 0x0000000f0000780c */ /* 0x000fda0003f05270 */
[----:B------:R-:W-:Y:S05]  /*d430*/  @!P0 BRA `(.L_x_5423) ;  /* 0x0000000400088947 */ /* 0x000fea0003800000 */
[----:B------:R-:W-:-:S13]  /*d440*/  ISETP.NE.AND P0, PT, R0, 0x17, PT ;  /* 0x000000170000780c */ /* 0x000fda0003f05270 */
[----:B------:R-:W-:Y:S05]  /*d450*/  @!P0 BRA `(.L_x_5424) ;  /* 0x0000000000a08947 */ /* 0x000fea0003800000 */
[----:B------:R-:W-:-:S13]  /*d460*/  ISETP.NE.AND P0, PT, R0, 0x18, PT ;  /* 0x000000180000780c */ /* 0x000fda0003f05270 */
[----:B------:R-:W-:Y:S05]  /*d470*/  @!P0 BRA `(.L_x_5425) ;  /* 0x0000000000448947 */ /* 0x000fea0003800000 */
.L_x_5401:
        /* <DEDUP_REMOVED lines=16> */
.L_x_5426:
[----:B------:R-:W-:Y:S05]  /*d580*/  BRA `(.L_x_5402) ;  /* 0x0000000000d07947 */ /* 0x000fea0003800000 */
.L_x_5425:
        /* <DEDUP_REMOVED lines=17> */
.L_x_5428:
[----:B------:R-:W-:Y:S05]  /*d6a0*/  BSYNC.RECONVERGENT B0 ;  /* 0x0000000000007941 */ /* 0x000fea0003800200 */
.L_x_5427:
[----:B------:R-:W-:-:S05]  /*d6b0*/  LOP3.LUT R5, R0, 0x80, R5, 0xf8, !PT ;  /* 0x0000008000057812 */ /* 0x000fca00078ef805 */
[----:B------:R0:W-:Y:S01]  /*d6c0*/  STG.E.U8 desc[UR36][R2.64], R5 ;  /* 0x0000000502007986 */ /* 0x0001e2000c101124 */
[----:B------:R-:W-:Y:S05]  /*d6d0*/  BRA `(.L_x_5402) ;  /* 0x00000000007c7947 */ /* 0x000fea0003800000 */
.L_x_5424:
        /* <DEDUP_REMOVED lines=16> */
.L_x_5430:
[----:B------:R-:W-:Y:S01]  /*d7e0*/  IMAD.MOV.U32 R0, RZ, RZ, 0x7f ;  /* 0x0000007fff007424 */ /* 0x000fe200078e00ff */
[----:B------:R-:W-:-:S04]  /*d7f0*/  ISETP.GT.U32.AND P0, PT, R4, 0x7f800000, PT ;  /* 0x7f8000000400780c */ /* 0x000fc80003f04070 */
[----:B------:R-:W-:-:S09]  /*d800*/  SEL R0, R0, 0x7c, P0 ;  /* 0x0000007c00007807 */ /* 0x000fd20000000000 */
.L_x_5431:
[----:B------:R-:W-:Y:S05]  /*d810*/  BSYNC.RECONVERGENT B0 ;  /* 0x0000000000007941 */ /* 0x000fea0003800200 */
.L_x_5429:
[----:B------:R-:W-:-:S04]  /*d820*/  SHF.R.U32.HI R5, RZ, 0x18, R5 ;  /* 0x00000018ff057819 */ /* 0x000fc80000011605 */
[----:B------:R-:W-:-:S05]  /*d830*/  LOP3.LUT R5, R0, 0x80, R5, 0xf8, !PT ;  /* 0x0000008000057812 */ /* 0x000fca00078ef805 */
[----:B------:R0:W-:Y:S01]  /*d840*/  STG.E.U8 desc[UR36][R2.64], R5 ;  /* 0x0000000502007986 */ /* 0x0001e2000c101124 */
[----:B------:R-:W-:Y:S05]  /*d850*/  BRA `(.L_x_5402) ;  /* 0x00000000001c7947 */ /* 0x000fea0003800000 */
.L_x_5423:
[----:B------:R-:W-:Y:S01]  /*d860*/  UMOV UR4, 0xf0000000 ;  /* 0xf000000000047882 */ /* 0x000fe20000000000 */
[----:B------:R-:W-:Y:S01]  /*d870*/  UMOV UR5, 0x380fffff ;  /* 0x380fffff00057882 */ /* 0x000fe20000000000 */
[----:B------:R-:W0:Y:S01]  /*d880*/  F2F.F32.F64 R0, R28 ;  /* 0x0000001c00007310 */ /* 0x000e220000301000 */
[----:B------:R-:W-:-:S14]  /*d890*/  DSETP.GEU.AND P0, PT, |R28|, UR4, PT ;  /* 0x000000041c007e2a */ /* 0x000fdc000bf0e200 */
[----:B0-----:R-:W-:-:S05]  /*d8a0*/  @!P0 FMUL R0, R0, 1.175494350822287508e-38 ;  /* 0x0080000000008820 */ /* 0x001fca0000400000 */
[----:B------:R-:W-:-:S05]  /*d8b0*/  F2FP.BF16.F32.PACK_AB R0, RZ, R0 ;  /* 0x00000000ff00723e */ /* 0x000fca00000010ff */
[----:B------:R0:W-:Y:S02]  /*d8c0*/  STG.E.U16 desc[UR36][R2.64], R0 ;  /* 0x0000000002007986 */ /* 0x0001e4000c101524 */
.L_x_5402:
        /* <DEDUP_REMOVED lines=24> */
.L_x_5435:
[----:B------:R-:W0:Y:S02]  /*da50*/  F2I.S64.F64.TRUNC R24, R24 ;  /* 0x0000001800187311 */ /* 0x000e24000030d900 */
[----:B0-----:R-:W-:-:S05]  /*da60*/  IMAD.MOV.U32 R5, RZ, RZ, R24 ;  /* 0x000000ffff057224 */ /* 0x001fca00078e0018 */
[----:B------:R0:W-:Y:S01]  /*da70*/  STG.E.U8 desc[UR36][R2.64], R5 ;  /* 0x0000000502007986 */ /* 0x0001e2000c101124 */
[----:B------:R-:W-:Y:S05]  /*da80*/  BRA `(.L_x_5437) ;  /* 0x0000000c00f07947 */ /* 0x000fea0003800000 */
.L_x_5434:
        /* <DEDUP_REMOVED lines=9> */
.L_x_5439:
[----:B------:R-:W0:Y:S02]  /*db20*/  F2I.F64.TRUNC R25, R24 ;  /* 0x0000001800197311 */ /* 0x000e24000030d100 */
[----:B0-----:R0:W-:Y:S01]  /*db30*/  STG.E desc[UR36][R2.64], R25 ;  /* 0x0000001902007986 */ /* 0x0011e2000c101924 */
[----:B------:R-:W-:Y:S05]  /*db40*/  BRA `(.L_x_5437) ;  /* 0x0000000c00c07947 */ /* 0x000fea0003800000 */
.L_x_5438:
[----:B------:R-:W0:Y:S02]  /*db50*/  F2I.F64.TRUNC R25, R24 ;  /* 0x0000001800197311 */ /* 0x000e24000030d100 */
[----:B0-----:R0:W-:Y:S01]  /*db60*/  STG.E.U16 desc[UR36][R2.64], R25 ;  /* 0x0000001902007986 */ /* 0x0011e2000c101524 */
[----:B------:R-:W-:Y:S05]  /*db70*/  BRA `(.L_x_5437) ;  /* 0x0000000c00b47947 */ /* 0x000fea0003800000 */
.L_x_5433:
        /* <DEDUP_REMOVED lines=13> */
.L_x_5441:
        /* <DEDUP_REMOVED lines=8> */
.L_x_5440:
        /* <DEDUP_REMOVED lines=16> */
.L_x_5443:
        /* <DEDUP_REMOVED lines=11> */
.L_x_5442:
[----:B------:R4:W-:Y:S01]  /*de80*/  STG.E.64 desc[UR36][R2.64], R24 ;  /* 0x0000001802007986 */ /* 0x0009e2000c101b24 */
[----:B------:R-:W-:Y:S05]  /*de90*/  BRA `(.L_x_5437) ;  /* 0x0000000800ec7947 */ /* 0x000fea0003800000 */
.L_x_5432:
        /* <DEDUP_REMOVED lines=13> */
.L_x_5447:
        /* <DEDUP_REMOVED lines=22> */
.L_x_5450:
[----:B------:R-:W-:-:S04]  /*e0d0*/  SHF.R.U32.HI R5, RZ, 0x18, R5 ;  /* 0x00000018ff057819 */ /* 0x000fc80000011605 */
[----:B------:R-:W-:-:S07]  /*e0e0*/  LOP3.LUT R0, R0, 0x80, R5, 0xf8, !PT ;  /* 0x0000008000007812 */ /* 0x000fce00078ef805 */
.L_x_5449:
[----:B------:R-:W-:Y:S05]  /*e0f0*/  BSYNC.RECONVERGENT B0 ;  /* 0x0000000000007941 */ /* 0x000fea0003800200 */
.L_x_5448:
[----:B------:R0:W-:Y:S01]  /*e100*/  STG.E.U8 desc[UR36][R2.64], R0 ;  /* 0x0000000002007986 */ /* 0x0001e2000c101124 */
[----:B------:R-:W-:Y:S05]  /*e110*/  BRA `(.L_x_5437) ;  /* 0x00000008004c7947 */ /* 0x000fea0003800000 */
.L_x_5446:
        /* <DEDUP_REMOVED lines=22> */
.L_x_5453:
[----:B------:R-:W-:-:S04]  /*e280*/  SHF.R.U32.HI R5, RZ, 0x18, R5 ;  /* 0x00000018ff057819 */ /* 0x000fc80000011605 */
[----:B------:R-:W-:-:S07]  /*e290*/  LOP3.LUT R0, R0, 0x80, R5, 0xf8, !PT ;  /* 0x0000008000007812 */ /* 0x000fce00078ef805 */
.L_x_5452:
[----:B------:R-:W-:Y:S05]  /*e2a0*/  BSYNC.RECONVERGENT B0 ;  /* 0x0000000000007941 */ /* 0x000fea0003800200 */
.L_x_5451:
[----:B------:R0:W-:Y:S01]  /*e2b0*/  STG.E.U8 desc[UR36][R2.64], R0 ;  /* 0x0000000002007986 */ /* 0x0001e2000c101124 */
[----:B------:R-:W-:Y:S05]  /*e2c0*/  BRA `(.L_x_5437) ;  /* 0x0000000400e07947 */ /* 0x000fea0003800000 */
.L_x_5445:
        /* <DEDUP_REMOVED lines=26> */
.L_x_5455:
[----:B------:R-:W0:Y:S02]  /*e470*/  F2I.U64.F64.TRUNC R24, R24 ;  /* 0x0000001800187311 */ /* 0x000e24000030d800 */
[----:B0-----:R0:W-:Y:S01]  /*e480*/  STG.E.64 desc[UR36][R2.64], R24 ;  /* 0x0000001802007986 */ /* 0x0011e2000c101b24 */
[----:B------:R-:W-:Y:S05]  /*e490*/  BRA `(.L_x_5437) ;  /* 0x00000004006c7947 */ /* 0x000fea0003800000 */
.L_x_5454:
[----:B------:R-:W0:Y:S02]  /*e4a0*/  F2I.U32.F64.TRUNC R25, R24 ;  /* 0x0000001800197311 */ /* 0x000e24000030d000 */
[----:B0-----:R0:W-:Y:S01]  /*e4b0*/  STG.E desc[UR36][R2.64], R25 ;  /* 0x0000001902007986 */ /* 0x0011e2000c101924 */
[----:B------:R-:W-:Y:S05]  /*e4c0*/  BRA `(.L_x_5437) ;  /* 0x0000000400607947 */ /* 0x000fea0003800000 */
.L_x_5444:
        /* <DEDUP_REMOVED lines=11> */
.L_x_5457:
[----:B------:R0:W-:Y:S01]  /*e580*/  STG.E.128 desc[UR36][R2.64], R24 ;  /* 0x0000001802007986 */ /* 0x0001e2000c101d24 */
[----:B------:R-:W-:Y:S05]  /*e590*/  BRA `(.L_x_5437) ;  /* 0x00000004002c7947 */ /* 0x000fea0003800000 */
.L_x_5456:
[----:B------:R-:W-:-:S13]  /*e5a0*/  ISETP.NE.AND P0, PT, R0, 0xf, PT ;  /* 0x0000000f0000780c */ /* 0x000fda0003f05270 */
[----:B------:R-:W-:Y:S05]  /*e5b0*/  @!P0 BRA `(.L_x_5458) ;  /* 0x0000000400088947 */ /* 0x000fea0003800000 */
[----:B------:R-:W-:-:S13]  /*e5c0*/  ISETP.NE.AND P0, PT, R0, 0x17, PT ;  /* 0x000000170000780c */ /* 0x000fda0003f05270 */
[----:B------:R-:W-:Y:S05]  /*e5d0*/  @!P0 BRA `(.L_x_5459) ;  /* 0x0000000000a08947 */ /* 0x000fea0003800000 */
[----:B------:R-:W-:-:S13]  /*e5e0*/  ISETP.NE.AND P0, PT, R0, 0x18, PT ;  /* 0x000000180000780c */ /* 0x000fda0003f05270 */
[----:B------:R-:W-:Y:S05]  /*e5f0*/  @!P0 BRA `(.L_x_5460) ;  /* 0x0000000000448947 */ /* 0x000fea0003800000 */
.L_x_5436:
        /* <DEDUP_REMOVED lines=16> */
.L_x_5461:
[----:B------:R-:W-:Y:S05]  /*e700*/  BRA `(.L_x_5437) ;  /* 0x0000000000d07947 */ /* 0x000fea0003800000 */
.L_x_5460:
        /* <DEDUP_REMOVED lines=17> */
.L_x_5463:
[----:B------:R-:W-:Y:S05]  /*e820*/  BSYNC.RECONVERGENT B0 ;  /* 0x0000000000007941 */ /* 0x000fea0003800200 */
.L_x_5462:
[----:B------:R-:W-:-:S05]  /*e830*/  LOP3.LUT R5, R0, 0x80, R5, 0xf8, !PT ;  /* 0x0000008000057812 */ /* 0x000fca00078ef805 */
[----:B------:R0:W-:Y:S01]  /*e840*/  STG.E.U8 desc[UR36][R2.64], R5 ;  /* 0x0000000502007986 */ /* 0x0001e2000c101124 */
[----:B------:R-:W-:Y:S05]  /*e850*/  BRA `(.L_x_5437) ;  /* 0x00000000007c7947 */ /* 0x000fea0003800000 */
.L_x_5459:
        /* <DEDUP_REMOVED lines=16> */
.L_x_5465:
[----:B------:R-:W-:Y:S01]  /*e960*/  IMAD.MOV.U32 R0, RZ, RZ, 0x7f ;  /* 0x0000007fff007424 */ /* 0x000fe200078e00ff */
[----:B------:R-:W-:-:S04]  /*e970*/  ISETP.GT.U32.AND P0, PT, R4, 0x7f800000, PT ;  /* 0x7f8000000400780c */ /* 0x000fc80003f04070 */
[----:B------:R-:W-:-:S09]  /*e980*/  SEL R0, R0, 0x7c, P0 ;  /* 0x0000007c00007807 */ /* 0x000fd20000000000 */
.L_x_5466:
[----:B------:R-:W-:Y:S05]  /*e990*/  BSYNC.RECONVERGENT B0 ;  /* 0x0000000000007941 */ /* 0x000fea0003800200 */
.L_x_5464:
[----:B------:R-:W-:-:S04]  /*e9a0*/  SHF.R.U32.HI R5, RZ, 0x18, R5 ;  /* 0x00000018ff057819 */ /* 0x000fc80000011605 */
[----:B------:R-:W-:-:S05]  /*e9b0*/  LOP3.LUT R5, R0, 0x80, R5, 0xf8, !PT ;  /* 0x0000008000057812 */ /* 0x000fca00078ef805 */
[----:B------:R0:W-:Y:S01]  /*e9c0*/  STG.E.U8 desc[UR36][R2.64], R5 ;  /* 0x0000000502007986 */ /* 0x0001e2000c101124 */
[----:B------:R-:W-:Y:S05]  /*e9d0*/  BRA `(.L_x_5437) ;  /* 0x00000000001c7947 */ /* 0x000fea0003800000 */
.L_x_5458:
[----:B------:R-:W-:Y:S01]  /*e9e0*/  UMOV UR4, 0xf0000000 ;  /* 0xf000000000047882 */ /* 0x000fe20000000000 */
[----:B------:R-:W-:Y:S01]  /*e9f0*/  UMOV UR5, 0x380fffff ;  /* 0x380fffff00057882 */ /* 0x000fe20000000000 */
[----:B------:R-:W0:Y:S01]  /*ea00*/  F2F.F32.F64 R0, R24 ;  /* 0x0000001800007310 */ /* 0x000e220000301000 */
[----:B------:R-:W-:-:S14]  /*ea10*/  DSETP.GEU.AND P0, PT, |R24|, UR4, PT ;  /* 0x0000000418007e2a */ /* 0x000fdc000bf0e200 */
[----:B0-----:R-:W-:-:S05]  /*ea20*/  @!P0 FMUL R0, R0, 1.175494350822287508e-38 ;  /* 0x0080000000008820 */ /* 0x001fca0000400000 */
[----:B------:R-:W-:-:S05]  /*ea30*/  F2FP.BF16.F32.PACK_AB R0, RZ, R0 ;  /* 0x00000000ff00723e */ /* 0x000fca00000010ff */
[----:B------:R0:W-:Y:S02]  /*ea40*/  STG.E.U16 desc[UR36][R2.64], R0 ;  /* 0x0000000002007986 */ /* 0x0001e4000c101524 */
.L_x_5437:
[----:B------:R-:W-:-:S07]  /*ea50*/  VIADD R33, R33, 0x80 ;  /* 0x0000008021217836 */ /* 0x000fce0000000000 */
.L_x_5396:
[----:B------:R-:W-:Y:S05]  /*ea60*/  BSYNC.RECONVERGENT B6 ;  /* 0x0000000000067941 */ /* 0x000fea0003800200 */
.L_x_5395:
        /* <DEDUP_REMOVED lines=20> */
[----:B0-----:R-:W-:Y:S01]  /*ebb0*/  STG.E.U8 desc[UR36][R2.64], R17 ;  /* 0x0000001102007986 */ /* 0x001fe2000c101124 */
[----:B------:R-:W-:Y:S05]  /*ebc0*/  EXIT ;  /* 0x000000000000794d */ /* 0x000fea0003800000 */
.L_x_5470:
[----:B------:R-:W0:Y:S02]  /*ebd0*/  F2I.S64.F64.TRUNC R16, R16 ;  /* 0x0000001000107311 */ /* 0x000e24000030d900 */
[----:B0-----:R-:W-:-:S05]  /*ebe0*/  IMAD.MOV.U32 R5, RZ, RZ, R16 ;  /* 0x000000ffff057224 */ /* 0x001fca00078e0010 */
[----:B------:R-:W-:Y:S01]  /*ebf0*/  STG.E.U8 desc[UR36][R2.64], R5 ;  /* 0x0000000502007986 */ /* 0x000fe2000c101124 */
[----:B------:R-:W-:Y:S05]  /*ec00*/  EXIT ;  /* 0x000000000000794d */ /* 0x000fea0003800000 */
.L_x_5469:
[----:B------:R-:W-:-:S13]  /*ec10*/  ISETP.NE.AND P0, PT, R0, 0x2, PT ;  /* 0x000000020000780c */ /* 0x000fda0003f05270 */
[----:B------:R-:W-:Y:S05]  /*ec20*/  @!P0 BRA `(.L_x_5472) ;  /* 0x0000000000288947 */ /* 0x000fea0003800000 */
[----:B------:R-:W-:-:S13]  /*ec30*/  ISETP.NE.AND P0, PT, R0, 0x3, PT ;  /* 0x000000030000780c */ /* 0x000fda0003f05270 */
[----:B------:R-:W-:Y:S05]  /*ec40*/  @!P0 BRA `(.L_x_5473) ;  /* 0x0000000000148947 */ /* 0x000fea0003800000 */
[----:B------:R-:W-:-:S13]  /*ec50*/  ISETP.NE.AND P0, PT, R0, 0x4, PT ;  /* 0x000000040000780c */ /* 0x000fda0003f05270 */
[----:B------:R-:W-:Y:S05]  /*ec60*/  @P0 BRA `(.L_x_5471) ;  /* 0x0000000800c40947 */ /* 0x000fea0003800000 */
[----:B------:R-:W0:Y:S02]  /*ec70*/  F2I.S64.F64.TRUNC R16, R16 ;  /* 0x0000001000107311 */ /* 0x000e24000030d900 */
[----:B0-----:R-:W-:Y:S01]  /*ec80*/  STG.E.64 desc[UR36][R2.64], R16 ;  /* 0x0000001002007986 */ /* 0x001fe2000c101b24 */
[----:B------:R-:W-:Y:S05]  /*ec90*/  EXIT ;  /* 0x000000000000794d */ /* 0x000fea0003800000 */
.L_x_5473:
[----:B------:R-:W0:Y:S02]  /*eca0*/  F2I.F64.TRUNC R17, R16 ;  /* 0x0000001000117311 */ /* 0x000e24000030d100 */
[----:B0-----:R-:W-:Y:S01]  /*ecb0*/  STG.E desc[UR36][R2.64], R17 ;  /* 0x0000001102007986 */ /* 0x001fe2000c101924 */
[----:B------:R-:W-:Y:S05]  /*ecc0*/  EXIT ;  /* 0x000000000000794d */ /* 0x000fea0003800000 */
.L_x_5472:
[----:B------:R-:W0:Y:S02]  /*ecd0*/  F2I.F64.TRUNC R17, R16 ;  /* 0x0000001000117311 */ /* 0x000e24000030d100 */
[----:B0-----:R-:W-:Y:S01]  /*ece0*/  STG.E.U16 desc[UR36][R2.64], R17 ;  /* 0x0000001102007986 */ /* 0x001fe2000c101524 */
[----:B------:R-:W-:Y:S05]  /*ecf0*/  EXIT ;  /* 0x000000000000794d */ /* 0x000fea0003800000 */
.L_x_5468:
        /* <DEDUP_REMOVED lines=11> */
[----:B------:R-:W-:Y:S01]  /*edb0*/  STG.E desc[UR36][R2.64], R5 ;  /* 0x0000000502007986 */ /* 0x000fe2000c101924 */
[----:B------:R-:W-:Y:S05]  /*edc0*/  EXIT ;  /* 0x000000000000794d */ /* 0x000fea0003800000 */
.L_x_5475:
        /* <DEDUP_REMOVED lines=8> */
.L_x_5474:
        /* <DEDUP_REMOVED lines=16> */
.L_x_5477:
        /* <DEDUP_REMOVED lines=11> */
.L_x_5476:
[----:B------:R-:W-:Y:S01]  /*f000*/  STG.E.64 desc[UR36][R2.64], R16 ;  /* 0x0000001002007986 */ /* 0x000fe2000c101b24 */
[----:B------:R-:W-:Y:S05]  /*f010*/  EXIT ;  /* 0x000000000000794d */ /* 0x000fea0003800000 */
.L_x_5467:
        /* <DEDUP_REMOVED lines=11> */
[----:B0-----:R-:W-:Y:S01]  /*f0d0*/  STG.E.U16 desc[UR36][R2.64], R17 ;  /* 0x0000001102007986 */ /* 0x001fe2000c101524 */
[----:B------:R-:W-:Y:S05]  /*f0e0*/  EXIT ;  /* 0x000000000000794d */ /* 0x000fea0003800000 */
.L_x_5481:
        /* <DEDUP_REMOVED lines=22> */
.L_x_5484:
[----:B------:R-:W-:-:S04]  /*f250*/  SHF.R.U32.HI R5, RZ, 0x18, R5 ;  /* 0x00000018ff057819 */ /* 0x000fc80000011605 */
[----:B------:R-:W-:-:S07]  /*f260*/  LOP3.LUT R0, R0, 0x80, R5, 0xf8, !PT ;  /* 0x0000008000007812 */ /* 0x000fce00078ef805 */
.L_x_5483:
[----:B------:R-:W-:Y:S05]  /*f270*/  BSYNC.RECONVERGENT B0 ;  /* 0x0000000000007941 */ /* 0x000fea0003800200 */
.L_x_5482:
[----:B------:R-:W-:Y:S01]  /*f280*/  STG.E.U8 desc[UR36][R2.64], R0 ;  /* 0x0000000002007986 */ /* 0x000fe2000c101124 */
[----:B------:R-:W-:Y:S05]  /*f290*/  EXIT ;  /* 0x000000000000794d */ /* 0x000fea0003800000 */
.L_x_5480:
        /* <DEDUP_REMOVED lines=22> */
.L_x_5487:
[----:B------:R-:W-:-:S04]  /*f400*/  SHF.R.U32.HI R5, RZ, 0x18, R5 ;  /* 0x00000018ff057819 */ /* 0x000fc80000011605 */
[----:B------:R-:W-:-:S07]  /*f410*/  LOP3.LUT R0, R0, 0x80, R5, 0xf8, !PT ;  /* 0x0000008000007812 */ /* 0x000fce00078ef805 */
.L_x_5486:
[----:B------:R-:W-:Y:S05]  /*f420*/  BSYNC.RECONVERGENT B0 ;  /* 0x0000000000007941 */ /* 0x000fea0003800200 */
.L_x_5485:
[----:B------:R-:W-:Y:S01]  /*f430*/  STG.E.U8 desc[UR36][R2.64], R0 ;  /* 0x0000000002007986 */ /* 0x000fe2000c101124 */
[----:B------:R-:W-:Y:S05]  /*f440*/  EXIT ;  /* 0x000000000000794d */ /* 0x000fea0003800000 */
.L_x_5479:
        /* <DEDUP_REMOVED lines=26> */
.L_x_5489:
[----:B------:R-:W0:Y:S02]  /*f5f0*/  F2I.U64.F64.TRUNC R16, R16 ;  /* 0x0000001000107311 */ /* 0x000e24000030d800 */
[----:B0-----:R-:W-:Y:S01]  /*f600*/  STG.E.64 desc[UR36][R2.64], R16 ;  /* 0x0000001002007986 */ /* 0x001fe2000c101b24 */
[----:B------:R-:W-:Y:S05]  /*f610*/  EXIT ;  /* 0x000000000000794d */ /* 0x000fea0003800000 */
.L_x_5488:
[----:B------:R-:W0:Y:S02]  /*f620*/  F2I.U32.F64.TRUNC R17, R16 ;  /* 0x0000001000117311 */ /* 0x000e24000030d000 */
[----:B0-----:R-:W-:Y:S01]  /*f630*/  STG.E desc[UR36][R2.64], R17 ;  /* 0x0000001102007986 */ /* 0x001fe2000c101924 */
[----:B------:R-:W-:Y:S05]  /*f640*/  EXIT ;  /* 0x000000000000794d */ /* 0x000fea0003800000 */
.L_x_5478:
        /* <DEDUP_REMOVED lines=9> */
[----:B------:R-:W-:Y:S01]  /*f6e0*/  STG.E.U8 desc[UR36][R2.64], R5 ;  /* 0x0000000502007986 */ /* 0x000fe2000c101124 */
[----:B------:R-:W-:Y:S05]  /*f6f0*/  EXIT ;  /* 0x000000000000794d */ /* 0x000fea0003800000 */
.L_x_5491:
[----:B------:R-:W-:Y:S01]  /*f700*/  STG.E.128 desc[UR36][R2.64], R16 ;  /* 0x0000001002007986 */ /* 0x000fe2000c101d24 */
[----:B------:R-:W-:Y:S05]  /*f710*/  EXIT ;  /* 0x000000000000794d */ /* 0x000fea0003800000 */
.L_x_5490:
[----:B------:R-:W-:-:S13]  /*f720*/  ISETP.NE.AND P0, PT, R0, 0xf, PT ;  /* 0x0000000f0000780c */ /* 0x000fda0003f05270 */
[----:B------:R-:W-:Y:S05]  /*f730*/  @!P0 BRA `(.L_x_5492) ;  /* 0x0000000400088947 */ /* 0x000fea0003800000 */
[----:B------:R-:W-:-:S13]  /*f740*/  ISETP.NE.AND P0, PT, R0, 0x17, PT ;  /* 0x000000170000780c */ /* 0x000fda0003f05270 */
[----:B------:R-:W-:Y:S05]  /*f750*/  @!P0 BRA `(.L_x_5493) ;  /* 0x0000000000a08947 */ /* 0x000fea0003800000 */
[----:B------:R-:W-:-:S13]  /*f760*/  ISETP.NE.AND P0, PT, R0, 0x18, PT ;  /* 0x000000180000780c */ /* 0x000fda0003f05270 */
[----:B------:R-:W-:Y:S05]  /*f770*/  @!P0 BRA `(.L_x_5494) ;  /* 0x0000000000448947 */ /* 0x000fea0003800000 */
.L_x_5471:
        /* <DEDUP_REMOVED lines=16> */
.L_x_5495:
[----:B------:R-:W-:Y:S05]  /*f880*/  EXIT ;  /* 0x000000000000794d */ /* 0x000fea0003800000 */
.L_x_5494:
        /* <DEDUP_REMOVED lines=17> */
.L_x_5497:
[----:B------:R-:W-:Y:S05]  /*f9a0*/  BSYNC.RECONVERGENT B0 ;  /* 0x0000000000007941 */ /* 0x000fea0003800200 */
.L_x_5496:
[----:B------:R-:W-:-:S05]  /*f9b0*/  LOP3.LUT R5, R0, 0x80, R5, 0xf8, !PT ;  /* 0x0000008000057812 */ /* 0x000fca00078ef805 */
[----:B------:R-:W-:Y:S01]  /*f9c0*/  STG.E.U8 desc[UR36][R2.64], R5 ;  /* 0x0000000502007986 */ /* 0x000fe2000c101124 */
[----:B------:R-:W-:Y:S05]  /*f9d0*/  EXIT ;  /* 0x000000000000794d */ /* 0x000fea0003800000 */
.L_x_5493:
        /* <DEDUP_REMOVED lines=16> */
.L_x_5499:
[----:B------:R-:W-:Y:S01]  /*fae0*/  IMAD.MOV.U32 R0, RZ, RZ, 0x7f ;  /* 0x0000007fff007424 */ /* 0x000fe200078e00ff */
[----:B------:R-:W-:-:S04]  /*faf0*/  ISETP.GT.U32.AND P0, PT, R4, 0x7f800000, PT ;  /* 0x7f8000000400780c */ /* 0x000fc80003f04070 */
[----:B------:R-:W-:-:S09]  /*fb00*/  SEL R0, R0, 0x7c, P0 ;  /* 0x0000007c00007807 */ /* 0x000fd20000000000 */
.L_x_5500:
[----:B------:R-:W-:Y:S05]  /*fb10*/  BSYNC.RECONVERGENT B0 ;  /* 0x0000000000007941 */ /* 0x000fea0003800200 */
.L_x_5498:
[----:B------:R-:W-:-:S04]  /*fb20*/  SHF.R.U32.HI R5, RZ, 0x18, R5 ;  /* 0x00000018ff057819 */ /* 0x000fc80000011605 */
[----:B------:R-:W-:-:S05]  /*fb30*/  LOP3.LUT R5, R0, 0x80, R5, 0xf8, !PT ;  /* 0x0000008000057812 */ /* 0x000fca00078ef805 */
[----:B------:R-:W-:Y:S01]  /*fb40*/  STG.E.U8 desc[UR36][R2.64], R5 ;  /* 0x0000000502007986 */ /* 0x000fe2000c101124 */
[----:B------:R-:W-:Y:S05]  /*fb50*/  EXIT ;  /* 0x000000000000794d */ /* 0x000fea0003800000 */
.L_x_5492:
        /* <DEDUP_REMOVED lines=8> */
        .weak           $__internal_8_$__cuda_sm20_div_rn_f64_full
        .type           $__internal_8_$__cuda_sm20_div_rn_f64_full,@function
        .size           $__internal_8_$__cuda_sm20_div_rn_f64_full,(.L_x_12864 - $__internal_8_$__cuda_sm20_div_rn_f64_full)
$__internal_8_$__cuda_sm20_div_rn_f64_full:
[C---:B------:R-:W-:Y:S01]  /*fbe0*/  FSETP.GEU.AND P0, PT, |R0|.reuse, 1.469367938527859385e-39, PT ;  /* 0x001000000000780b */ /* 0x040fe20003f0e200 */
[----:B------:R-:W-:Y:S01]  /*fbf0*/  IMAD.MOV.U32 R3, RZ, RZ, R0 ;  /* 0x000000ffff037224 */ /* 0x000fe200078e0000 */
[----:B------:R-:W-:Y:S01]  /*fc00*/  LOP3.LUT R8, R0, 0x800fffff, RZ, 0xc0, !PT ;  /* 0x800fffff00087812 */ /* 0x000fe200078ec0ff */
[----:B------:R-:W-:Y:S01]  /*fc10*/  IMAD.MOV.U32 R12, RZ, RZ, 0x1 ;  /* 0x00000001ff0c7424 */ /* 0x000fe200078e00ff */
[-C--:B------:R-:W-:Y:S01]  /*fc20*/  LOP3.LUT R11, R11, R10.reuse, RZ, 0x3c, !PT ;  /* 0x0000000a0b0b7212 */ /* 0x080fe200078e3cff */
[----:B------:R-:W-:Y:S01]  /*fc30*/  IMAD.MOV.U32 R43, RZ, RZ, 0x1ca00000 ;  /* 0x1ca00000ff2b7424 */ /* 0x000fe200078e00ff */
[----:B------:R-:W-:Y:S01]  /*fc40*/  LOP3.LUT R9, R8, 0x3ff00000, RZ, 0xfc, !PT ;  /* 0x3ff0000008097812 */ /* 0x000fe200078efcff */
[----:B------:R-:W-:Y:S01]  /*fc50*/  IMAD.MOV.U32 R8, RZ, RZ, R2 ;  /* 0x000000ffff087224 */ /* 0x000fe200078e0002 */
[----:B------:R-:W-:Y:S01]  /*fc60*/  LOP3.LUT R10, R11, R10, RZ, 0x3c, !PT ;  /* 0x0000000a0b0a7212 */ /* 0x000fe200078e3cff */
[----:B------:R-:W-:Y:S01]  /*fc70*/  BSSY.RECONVERGENT B0, `(.L_x_5501) ;  /* 0x0000057000007945 */ /* 0x000fe20003800200 */
[----:B------:R-:W-:-:S02]  /*fc80*/  LOP3.LUT R37, R0, 0x7ff00000, RZ, 0xc0, !PT ;  /* 0x7ff0000000257812 */ /* 0x000fc400078ec0ff */
[----:B------:R-:W-:Y:S01]  /*fc90*/  LOP3.LUT R11, R11, R10, RZ, 0x3c, !PT ;  /* 0x0000000a0b0b7212 */ /* 0x000fe200078e3cff */
[----:B------:R-:W-:-:S03]  /*fca0*/  @!P0 DMUL R8, R2, 8.98846567431157953865e+307 ;  /* 0x7fe0000002088828 */ /* 0x000fc60000000000 */
[C---:B------:R-:W-:Y:S02]  /*fcb0*/  FSETP.GEU.AND P1, PT, |R11|.reuse, 1.469367938527859385e-39, PT ;  /* 0x001000000b00780b */ /* 0x040fe40003f2e200 */
[----:B------:R-:W-:Y:S01]  /*fcc0*/  LOP3.LUT R40, R11, 0x7ff00000, RZ, 0xc0, !PT ;  /* 0x7ff000000b287812 */ /* 0x000fe200078ec0ff */
[----:B------:R-:W0:Y:S03]  /*fcd0*/  MUFU.RCP64H R13, R9 ;  /* 0x00000009000d7308 */ /* 0x000e260000001800 */
[----:B------:R-:W-:Y:S02]  /*fce0*/  ISETP.GE.U32.AND P4, PT, R40, R37, PT ;  /* 0x000000252800720c */ /* 0x000fe40003f86070 */
[----:B------:R-:W-:-:S05]  /*fcf0*/  @!P0 LOP3.LUT R37, R9, 0x7ff00000, RZ, 0xc0, !PT ;  /* 0x7ff0000009258812 */ /* 0x000fca00078ec0ff */
[----:B------:R-:W-:-:S04]  /*fd00*/  @!P1 LOP3.LUT R14, R3, 0x7ff00000, RZ, 0xc0, !PT ;  /* 0x7ff00000030e9812 */ /* 0x000fc800078ec0ff */
[----:B------:R-:W-:Y:S01]  /*fd10*/  @!P1 ISETP.GE.U32.AND P3, PT, R40, R14, PT ;  /* 0x0000000e2800920c */ /* 0x000fe20003f66070 */
[----:B------:R-:W-:Y:S01]  /*fd20*/  @!P1 IMAD.MOV.U32 R14, RZ, RZ, RZ ;  /* 0x000000ffff0e9224 */ /* 0x000fe200078e00ff */
[----:B0-----:R-:W-:Y:S02]  /*fd30*/  DFMA R34, R12, -R8, 1 ;  /* 0x3ff000000c22742b */ /* 0x001fe40000000808 */
[----:B------:R-:W-:-:S04]  /*fd40*/  @!P1 SEL R0, R43, 0x63400000, !P3 ;  /* 0x634000002b009807 */ /* 0x000fc80005800000 */
[----:B------:R-:W-:Y:S02]  /*fd50*/  @!P1 LOP3.LUT R0, R0, 0x80000000, R11, 0xf8, !PT ;  /* 0x8000000000009812 */ /* 0x000fe400078ef80b */
[----:B------:R-:W-:Y:S02]  /*fd60*/  DFMA R34, R34, R34, R34 ;  /* 0x000000222222722b */ /* 0x000fe40000000022 */
[----:B------:R-:W-:Y:S01]  /*fd70*/  @!P1 LOP3.LUT R15, R0, 0x100000, RZ, 0xfc, !PT ;  /* 0x00100000000f9812 */ /* 0x000fe200078efcff */
[----:B------:R-:W-:-:S05]  /*fd80*/  IMAD.MOV.U32 R0, RZ, RZ, R40 ;  /* 0x000000ffff007224 */ /* 0x000fca00078e0028 */
[----:B------:R-:W-:Y:S01]  /*fd90*/  DFMA R34, R12, R34, R12 ;  /* 0x000000220c22722b */ /* 0x000fe2000000000c */
[----:B------:R-:W-:-:S04]  /*fda0*/  SEL R12, R43, 0x63400000, !P4 ;  /* 0x634000002b0c7807 */ /* 0x000fc80006000000 */
[----:B------:R-:W-:Y:S01]  /*fdb0*/  LOP3.LUT R13, R12, 0x800fffff, R11, 0xf8, !PT ;  /* 0x800fffff0c0d7812 */ /* 0x000fe200078ef80b */
[----:B------:R-:W-:Y:S02]  /*fdc0*/  IMAD.MOV.U32 R12, RZ, RZ, R10 ;  /* 0x000000ffff0c7224 */ /* 0x000fe400078e000a */
[----:B------:R-:W-:-:S04]  /*fdd0*/  DFMA R38, R34, -R8, 1 ;  /* 0x3ff000002226742b */ /* 0x000fc80000000808 */
[----:B------:R-:W-:-:S04]  /*fde0*/  @!P1 DFMA R12, R12, 2, -R14 ;  /* 0x400000000c0c982b */ /* 0x000fc8000000080e */
[----:B------:R-:W-:-:S06]  /*fdf0*/  DFMA R14, R34, R38, R34 ;  /* 0x00000026220e722b */ /* 0x000fcc0000000022 */
[----:B------:R-:W-:Y:S02]  /*fe00*/  @!P1 LOP3.LUT R0, R13, 0x7ff00000, RZ, 0xc0, !PT ;  /* 0x7ff000000d009812 */ /* 0x000fe400078ec0ff */
[----:B------:R-:W-:-:S08]  /*fe10*/  DMUL R34, R14, R12 ;  /* 0x0000000c0e227228 */ /* 0x000fd00000000000 */
[----:B------:R-:W-:-:S08]  /*fe20*/  DFMA R38, R34, -R8, R12 ;  /* 0x800000082226722b */ /* 0x000fd0000000000c */
[----:B------:R-:W-:Y:S01]  /*fe30*/  DFMA R34, R14, R38, R34 ;  /* 0x000000260e22722b */ /* 0x000fe20000000022 */
[----:B------:R-:W-:-:S05]  /*fe40*/  VIADD R14, R0, 0xffffffff ;  /* 0xffffffff000e7836 */ /* 0x000fca0000000000 */
[----:B------:R-:W-:Y:S01]  /*fe50*/  ISETP.GT.U32.AND P0, PT, R14, 0x7feffffe, PT ;  /* 0x7feffffe0e00780c */ /* 0x000fe20003f04070 */
[----:B------:R-:W-:-:S05]  /*fe60*/  VIADD R14, R37, 0xffffffff ;  /* 0xffffffff250e7836 */ /* 0x000fca0000000000 */
[----:B------:R-:W-:-:S13]  /*fe70*/  ISETP.GT.U32.OR P0, PT, R14, 0x7feffffe, P0 ;  /* 0x7feffffe0e00780c */ /* 0x000fda0000704470 */
[----:B------:R-:W-:Y:S05]  /*fe80*/  @P0 BRA `(.L_x_5502) ;  /* 0x0000000000740947 */ /* 0x000fea0003800000 */
[----:B------:R-:W-:-:S04]  /*fe90*/  LOP3.LUT R0, R3, 0x7ff00000, RZ, 0xc0, !PT ;  /* 0x7ff0000003007812 */ /* 0x000fc800078ec0ff */
[CC--:B------:R-:W-:Y:S02]  /*fea0*/  VIADDMNMX R10, R40.reuse, -R0.reuse, 0xb9600000, !PT ;  /* 0xb9600000280a7446 */ /* 0x0c0fe40007800900 */
[----:B------:R-:W-:Y:S02]  /*feb0*/  ISETP.GE.U32.AND P0, PT, R40, R0, PT ;  /* 0x000000002800720c */ /* 0x000fe40003f06070 */
[----:B------:R-:W-:Y:S02]  /*fec0*/  VIMNMX R10, PT, PT, R10, 0x46a00000, PT ;  /* 0x46a000000a0a7848 */ /* 0x000fe40003fe0100 */
[----:B------:R-:W-:-:S05]  /*fed0*/  SEL R0, R43, 0x63400000, !P0 ;  /* 0x634000002b007807 */ /* 0x000fca0004000000 */
[----:B------:R-:W-:Y:S02]  /*fee0*/  IMAD.IADD R0, R10, 0x1, -R0 ;  /* 0x000000010a007824 */ /* 0x000fe400078e0a00 */
[----:B------:R-:W-:Y:S02]  /*fef0*/  IMAD.MOV.U32 R10, RZ, RZ, RZ ;  /* 0x000000ffff0a7224 */ /* 0x000fe400078e00ff */
        /* <DEDUP_REMOVED lines=10> */
[----:B------:R-:W-:Y:S01]  /*ffa0*/  IMAD.MOV R3, RZ, RZ, -R0 ;  /* 0x000000ffff037224 */ /* 0x000fe200078e0a00 */
[----:B------:R-:W-:Y:S01]  /*ffb0*/  DMUL.RP R10, R34, R10 ;  /* 0x0000000a220a7228 */ /* 0x000fe20000008000 */
[----:B------:R-:W-:Y:S01]  /*ffc0*/  IMAD.MOV.U32 R2, RZ, RZ, RZ ;  /* 0x000000ffff027224 */ /* 0x000fe200078e00ff */
[----:B------:R-:W-:-:S05]  /*ffd0*/  IADD3 R0, PT, PT, -R0, -0x43300000, RZ ;  /* 0xbcd0000000007810 */ /* 0x000fca0007ffe1ff */
[----:B------:R-:W-:-:S03]  /*ffe0*/  DFMA R2, R14, -R2, R34 ;  /* 0x800000020e02722b */ /* 0x000fc60000000022 */
[----:B------:R-:W-:-:S07]  /*fff0*/  LOP3.LUT R8, R11, R8, RZ, 0x3c, !PT ;  /* 0x000000080b087212 */ /* 0x000fce00078e3cff */
[----:B------:R-:W-:-:S04]  /*10000*/  FSETP.NEU.AND P0, PT, |R3|, R0, PT ;  /* 0x000000000300720b */ /* 0x000fc80003f0d200 */
[----:B------:R-:W-:Y:S02]  /*10010*/  FSEL R10, R10, R14, !P0 ;  /* 0x0000000e0a0a7208 */ /* 0x000fe40004000000 */
[----:B------:R-:W-:-:S05]  /*10020*/  FSEL R14, R8, R15, !P0 ;  /* 0x0000000f080e7208 */ /* 0x000fca0004000000 */
[----:B------:R-:W-:Y:S02]  /*10030*/  IMAD.MOV.U32 R15, RZ, RZ, R14 ;  /* 0x000000ffff0f7224 */ /* 0x000fe400078e000e */
[----:B------:R-:W-:Y:S01]  /*10040*/  IMAD.MOV.U32 R14, RZ, RZ, R10 ;  /* 0x000000ffff0e7224 */ /* 0x000fe200078e000a */
[----:B------:R-:W-:Y:S06]  /*10050*/  BRA `(.L_x_5503) ;  /* 0x0000000000607947 */ /* 0x000fec0003800000 */
.L_x_5502:
        /* <DEDUP_REMOVED lines=11> */
[----:B------:R-:W-:Y:S01]  /*10110*/  @P0 LOP3.LUT R0, R2, 0x7ff00000, RZ, 0xfc, !PT ;  /* 0x7ff0000002000812 */ /* 0x000fe200078efcff */
[----:B------:R-:W-:Y:S02]  /*10120*/  @!P0 IMAD.MOV.U32 R14, RZ, RZ, RZ ;  /* 0x000000ffff0e8224 */ /* 0x000fe400078e00ff */
[----:B------:R-:W-:Y:S02]  /*10130*/  @!P0 IMAD.MOV.U32 R15, RZ, RZ, R2 ;  /* 0x000000ffff0f8224 */ /* 0x000fe400078e0002 */
[----:B------:R-:W-:Y:S02]  /*10140*/  @P0 IMAD.MOV.U32 R14, RZ, RZ, RZ ;  /* 0x000000ffff0e0224 */ /* 0x000fe400078e00ff */
[----:B------:R-:W-:Y:S01]  /*10150*/  @P0 IMAD.MOV.U32 R15, RZ, RZ, R0 ;  /* 0x000000ffff0f0224 */ /* 0x000fe200078e0000 */
[----:B------:R-:W-:Y:S06]  /*10160*/  BRA `(.L_x_5503) ;  /* 0x00000000001c7947 */ /* 0x000fec0003800000 */
.L_x_5505:
[----:B------:R-:W-:-:S05]  /*10170*/  LOP3.LUT R14, R3, 0x80000, RZ, 0xfc, !PT ;  /* 0x00080000030e7812 */ /* 0x000fca00078efcff */
[----:B------:R-:W-:Y:S02]  /*10180*/  IMAD.MOV.U32 R15, RZ, RZ, R14 ;  /* 0x000000ffff0f7224 */ /* 0x000fe400078e000e */
[----:B------:R-:W-:Y:S01]  /*10190*/  IMAD.MOV.U32 R14, RZ, RZ, R2 ;  /* 0x000000ffff0e7224 */ /* 0x000fe200078e0002 */
[----:B------:R-:W-:Y:S06]  /*101a0*/  BRA `(.L_x_5503) ;  /* 0x00000000000c7947 */ /* 0x000fec0003800000 */
.L_x_5504:
[----:B------:R-:W-:-:S05]  /*101b0*/  LOP3.LUT R14, R11, 0x80000, RZ, 0xfc, !PT ;  /* 0x000800000b0e7812 */ /* 0x000fca00078efcff */
[----:B------:R-:W-:Y:S02]  /*101c0*/  IMAD.MOV.U32 R15, RZ, RZ, R14 ;  /* 0x000000ffff0f7224 */ /* 0x000fe400078e000e */
[----:B------:R-:W-:-:S07]  /*101d0*/  IMAD.MOV.U32 R14, RZ, RZ, R10 ;  /* 0x000000ffff0e7224 */ /* 0x000fce00078e000a */
.L_x_5503:
[----:B------:R-:W-:Y:S05]  /*101e0*/  BSYNC.RECONVERGENT B0 ;  /* 0x0000000000007941 */ /* 0x000fea0003800200 */
.L_x_5501:
[----:B------:R-:W-:Y:S02]  /*101f0*/  IMAD.MOV.U32 R37, RZ, RZ, 0x0 ;  /* 0x00000000ff257424 */ /* 0x000fe400078e00ff */
[----:B------:R-:W-:Y:S02]  /*10200*/  IMAD.MOV.U32 R8, RZ, RZ, R14 ;  /* 0x000000ffff087224 */ /* 0x000fe400078e000e */
[----:B------:R-:W-:Y:S01]  /*10210*/  IMAD.MOV.U32 R0, RZ, RZ, R15 ;  /* 0x000000ffff007224 */ /* 0x000fe200078e000f */
[----:B------:R-:W-:Y:S06]  /*10220*/  RET.REL.NODEC R36 `(_ZN2at6native27unrolled_elementwise_kernelIZZZNS0_17log1p_kernel_cudaERNS_18TensorIteratorBaseEENKUlvE_clEvENKUlvE1_clEvEUlN3c107complexIdEEE_St5arrayIPcLm2EELi4E23TrivialOffsetCalculatorILi1EjESE_NS0_6memory12LoadWithCastILi1EEENSF_13StoreWithCastILi1EEEEEviT_T0_T2_T3_T4_T5_) ;  /* 0xfffffefc24747950 */ /* 0x000fec0003c3ffff */
.L_x_5506:
        /* <DEDUP_REMOVED lines=13> */
.L_x_12864:


//--------------------- .text._ZN2at6native18elementwise_kernelILi128ELi2EZNS0_22gpu_kernel_impl_nocastIZZZNS0_17log1p_kernel_cudaERNS_18TensorIteratorBaseEENKUlvE_clEvENKUlvE1_clEvEUlN3c107complexIdEEE_EEvS4_RKT_EUliE_EEviT1_ --------------------------
	.section	.text._ZN2at6native18elementwise_kernelILi128ELi2EZNS0_22gpu_kernel_impl_nocastIZZZNS0_17log1p_kernel_cudaERNS_18TensorIteratorBaseEENKUlvE_clEvENKUlvE1_clEvEUlN3c107complexIdEEE_EEvS4_RKT_EUliE_EEviT1_,"ax",@progbits
	.align	128
        .global         _ZN2at6native18elementwise_kernelILi128ELi2EZNS0_22gpu_kernel_impl_nocastIZZZNS0_17log1p_kernel_cudaERNS_18TensorIteratorBaseEENKUlvE_clEvENKUlvE1_clEvEUlN3c107complexIdEEE_EEvS4_RKT_EUliE_EEviT1_
        .type           _ZN2at6native18elementwise_kernelILi128ELi2EZNS0_22gpu_kernel_impl_nocastIZZZNS0_17log1p_kernel_cudaERNS_18TensorIteratorBaseEENKUlvE_clEvENKUlvE1_clEvEUlN3c107complexIdEEE_EEvS4_RKT_EUliE_EEviT1_,@function
        .size           _ZN2at6native18elementwise_kernelILi128ELi2EZNS0_22gpu_kernel_impl_nocastIZZZNS0_17log1p_kernel_cudaERNS_18TensorIteratorBaseEENKUlvE_clEvENKUlvE1_clEvEUlN3c107complexIdEEE_EEvS4_RKT_EUliE_EEviT1_,(.L_x_12865 - _ZN2at6native18elementwise_kernelILi128ELi2EZNS0_22gpu_kernel_impl_nocastIZZZNS0_17log1p_kernel_cudaERNS_18TensorIteratorBaseEENKUlvE_clEvENKUlvE1_clEvEUlN3c107complexIdEEE_EEvS4_RKT_EUliE_EEviT1_)
        .other          _ZN2at6native18elementwise_kernelILi128ELi2EZNS0_22gpu_kernel_impl_nocastIZZZNS0_17log1p_kernel_cudaERNS_18TensorIteratorBaseEENKUlvE_clEvENKUlvE1_clEvEUlN3c107complexIdEEE_EEvS4_RKT_EUliE_EEviT1_,@"STO_CUDA_ENTRY STV_DEFAULT"
_ZN2at6native18elementwise_kernelILi128ELi2EZNS0_22gpu_kernel_impl_nocastIZZZNS0_17log1p_kernel_cudaERNS_18TensorIteratorBaseEENKUlvE_clEvENKUlvE1_clEvEUlN3c107complexIdEEE_EEvS4_RKT_EUliE_EEviT1_:
.text._ZN2at6native18elementwise_kernelILi128ELi2EZNS0_22gpu_kernel_impl_nocastIZZZNS0_17log1p_kernel_cudaERNS_18TensorIteratorBaseEENKUlvE_clEvENKUlvE1_clEvEUlN3c107complexIdEEE_EEvS4_RKT_EUliE_EEviT1_:
[----:B------:R-:W-:Y:S01]  /*0000*/  LDC R1, c[0x0][0x37c] ;  /* 0x0000df00ff017b82 */ /* 0x000fe20000000800 */
[----:B------:R-:W0:Y:S07]  /*0010*/  S2R R9, SR_TID.X ;  /* 0x0000000000097919 */ /* 0x000e2e0000002100 */
[----:B------:R-:W1:Y:S01]  /*0020*/  S2UR UR4, SR_CTAID.X ;  /* 0x00000000000479c3 */ /* 0x000e620000002500 */
[----:B------:R-:W2:Y:S01]  /*0030*/  LDCU UR5, c[0x0][0x380] ;  /* 0x00007000ff0577ac */ /* 0x000ea20008000800 */
[----:B------:R-:W-:Y:S01]  /*0040*/  BSSY.RECONVERGENT B0, `(.L_x_5507) ;  /* 0x00002f8000007945 */ /* 0x000fe20003800200 */
[----:B------:R-:W3:Y:S05]  /*0050*/  LDCU.64 UR8, c[0x0][0x358] ;  /* 0x00006b00ff0877ac */ /* 0x000eea0008000a00 */
[----:B------:R-:W4:Y:S01]  /*0060*/  LDC R0, c[0x0][0x388] ;  /* 0x0000e200ff007b82 */ /* 0x000f220000000800 */
[----:B-1----:R-:W-:-:S06]  /*0070*/  USHF.L.U32 UR4, UR4, 0x8, URZ ;  /* 0x0000000804047899 */ /* 0x002fcc00080006ff */
[----:B0-----:R-:W-:Y:S01]  /*0080*/  LOP3.LUT R9, R9, UR4, RZ, 0xfc, !PT ;  /* 0x0000000409097c12 */ /* 0x001fe2000f8efcff */
[----:B----4-:R-:W-:-:S03]  /*0090*/  VIADD R8, R0, 0xffffffff ;  /* 0xffffffff00087836 */ /* 0x010fc60000000000 */
[----:B--2---:R-:W-:Y:S02]  /*00a0*/  ISETP.GE.AND P0, PT, R9, UR5, PT ;  /* 0x0000000509007c0c */ /* 0x004fe4000bf06270 */
[----:B------:R-:W-:-:S05]  /*00b0*/  VIMNMX.U32 R32, PT, PT, R8, 0x18, PT ;  /* 0x0000001808207848 */ /* 0x000fca0003fe0000 */
[----:B------:R-:W-:-:S06]  /*00c0*/  VIADD R32, R32, 0x1 ;  /* 0x0000000120207836 */ /* 0x000fcc0000000000 */
[----:B---3--:R-:W-:Y:S05]  /*00d0*/  @P0 BRA `(.L_x_5508) ;  /* 0x0000002c00b80947 */ /* 0x008fea0003800000 */
[----:B------:R-:W-:Y:S01]  /*00e0*/  ISETP.NE.AND P0, PT, R0, RZ, PT ;  /* 0x000000ff0000720c */ /* 0x000fe20003f05270 */
[----:B------:R-:W-:Y:S02]  /*00f0*/  HFMA2 R33, -RZ, RZ, 0, 0 ;  /* 0x00000000ff217431 */ /* 0x000fe400000001ff */
[----:B------:R-:W-:-:S10]  /*0100*/  IMAD.MOV.U32 R0, RZ, RZ, RZ ;  /* 0x000000ffff007224 */ /* 0x000fd400078e00ff */
[----:B------:R-:W-:Y:S05]  /*0110*/  @!P0 BRA `(.L_x_5509) ;  /* 0x0000001000a88947 */ /* 0x000fea0003800000 */
[----:B------:R-:W0:Y:S01]  /*0120*/  LDCU.64 UR4, c[0x0][0x390] ;  /* 0x00007200ff0477ac */ /* 0x000e220008000a00 */
[----:B------:R-:W-:Y:S01]  /*0130*/  IMAD.MOV.U32 R2, RZ, RZ, RZ ;  /* 0x000000ffff027224 */ /* 0x000fe200078e00ff */
[----:B------:R-:W-:Y:S01]  /*0140*/  ISETP.NE.AND P0, PT, R8, RZ, PT ;  /* 0x000000ff0800720c */ /* 0x000fe20003f05270 */
[----:B------:R-:W-:Y:S01]  /*0150*/  IMAD.MOV.U32 R3, RZ, RZ, R9 ;  /* 0x000000ffff037224 */ /* 0x000fe200078e0009 */
[----:B------:R-:W1:Y:S01]  /*0160*/  LDCU UR6, c[0x0][0x38c] ;  /* 0x00007180ff0677ac */ /* 0x000e620008000800 */
[----:B------:R-:W2:Y:S01]  /*0170*/  LDCU.64 UR10, c[0x0][0x4b8] ;  /* 0x00009700ff0a77ac */ /* 0x000ea20008000a00 */
[----:B0-----:R-:W-:-:S05]  /*0180*/  IMAD.HI.U32 R2, R9, UR4, R2 ;  /* 0x0000000409027c27 */ /* 0x001fca000f8e0002 */
[----:B------:R-:W-:-:S05]  /*0190*/  SHF.R.U32.HI R3, RZ, UR5, R2 ;  /* 0x00000005ff037c19 */ /* 0x000fca0008011602 */
[----:B------:R-:W-:-:S04]  /*01a0*/  IMAD.MOV R0, RZ, RZ, -R3 ;  /* 0x000000ffff007224 */ /* 0x000fc800078e0a03 */
        /* <DEDUP_REMOVED lines=277> */
[----:B------:R-:W-:-:S05]  /*1300*/  @P0 IMAD.MOV.U32 R4, RZ, RZ, RZ ;  /* 0x000000ffff040224 */ /* 0x000fca00078e00ff */
[----:B------:R-:W3:Y:S01]  /*1310*/  @P0 LDC.64 R14, c[0x0][0x578] ;  /* 0x00015e00ff0e0b82 */ /* 0x000ee20000000a00 */
[--C-:B------:R-:W-:Y:S02]  /*1320*/  IMAD.MOV R7, RZ, RZ, -R5.reuse ;  /* 0x000000ffff077224 */ /* 0x100fe400078e0a05 */
[----:B--2---:R-:W-:-:S05]  /*1330*/  @P0 IMAD.HI.U32 R2, R5, R10, R4 ;  /* 0x0000000a05020227 */ /* 0x004fca00078e0004 */
[----:B------:R-:W-:Y:S01]  /*1340*/  @P0 SHF.R.U32.HI R4, RZ, R11, R2 ;  /* 0x0000000bff040219 */ /* 0x000fe20000011602 */
[----:B------:R-:W-:-:S04]  /*1350*/  IMAD R2, R7, UR6, R3 ;  /* 0x0000000607027c24 */ /* 0x000fc8000f8e0203 */
[----:B------:R-:W-:Y:S02]  /*1360*/  @P0 IMAD.MOV R4, RZ, RZ, -R4 ;  /* 0x000000ffff040224 */ /* 0x000fe400078e0a04 */
[----:B-1----:R-:W-:Y:S02]  /*1370*/  IMAD R33, R2, UR4, R33 ;  /* 0x0000000402217c24 */ /* 0x002fe4000f8e0221 */
[----:B0-----:R-:W-:Y:S02]  /*1380*/  @P0 IMAD R4, R4, R13, R5 ;  /* 0x0000000d04040224 */ /* 0x001fe400078e0205 */
[----:B------:R-:W-:Y:S02]  /*1390*/  IMAD R0, R2, UR5, R0 ;  /* 0x0000000502007c24 */ /* 0x000fe4000f8e0200 */
[C---:B---3--:R-:W-:Y:S02]  /*13a0*/  @P0 IMAD R33, R4.reuse, R14, R33 ;  /* 0x0000000e04210224 */ /* 0x048fe400078e0221 */
[----:B------:R-:W-:-:S07]  /*13b0*/  @P0 IMAD R0, R4, R15, R0 ;  /* 0x0000000f04000224 */ /* 0x000fce00078e0200 */
.L_x_5509:
[----:B------:R-:W0:Y:S02]  /*13c0*/  LDCU.64 UR4, c[0x0][0x588] ;  /* 0x0000b100ff0477ac */ /* 0x000e240008000a00 */
[----:B0-----:R-:W-:-:S04]  /*13d0*/  IADD3 R12, P0, PT, R0, UR4, RZ ;  /* 0x00000004000c7c10 */ /* 0x001fc8000ff1e0ff */
[----:B------:R-:W-:-:S06]  /*13e0*/  IADD3.X R13, PT, PT, RZ, UR5, RZ, P0, !PT ;  /* 0x00000005ff0d7c10 */ /* 0x000fcc00087fe4ff */
[----:B------:R-:W2:Y:S01]  /*13f0*/  LDG.E.128 R12, desc[UR8][R12.64] ;  /* 0x000000080c0c7981 */ /* 0x000ea2000c1e1d00 */
[----:B------:R-:W-:Y:S01]  /*1400*/  IMAD.MOV.U32 R2, RZ, RZ, 0x1 ;  /* 0x00000001ff027424 */ /* 0x000fe200078e00ff */
[----:B------:R-:W-:Y:S01]  /*1410*/  BSSY.RECONVERGENT B1, `(.L_x_5510) ;  /* 0x000001a000017945 */ /* 0x000fe20003800200 */
[----:B--2---:R-:W-:Y:S02]  /*1420*/  DADD R28, R12, 1 ;  /* 0x3ff000000c1c7429 */ /* 0x004fe40000000000 */
[----:B------:R-:W-:-:S06]  /*1430*/  DADD R6, -RZ, |R14| ;  /* 0x00000000ff067229 */ /* 0x000fcc000000050e */
[--C-:B------:R-:W-:Y:S02]  /*1440*/  DADD R10, -RZ, |R28|.reuse ;  /* 0x00000000ff0a7229 */ /* 0x100fe4000000051c */
[----:B------:R-:W-:-:S08]  /*1450*/  DSETP.GT.AND P1, PT, |R14|, |R28|, PT ;  /* 0x4000001c0e00722a */ /* 0x000fd00003f24200 */
[----:B------:R-:W-:Y:S02]  /*1460*/  FSEL R31, R7, R11, P1 ;  /* 0x0000000b071f7208 */ /* 0x000fe40000800000 */
[----:B------:R-:W-:Y:S02]  /*1470*/  FSEL R30, R6, R10, P1 ;  /* 0x0000000a061e7208 */ /* 0x000fe40000800000 */
[----:B------:R-:W0:Y:S01]  /*1480*/  MUFU.RCP64H R3, R31 ;  /* 0x0000001f00037308 */ /* 0x000e220000001800 */
[----:B------:R-:W-:Y:S02]  /*1490*/  FSEL R18, R10, R6, P1 ;  /* 0x000000060a127208 */ /* 0x000fe40000800000 */
[----:B------:R-:W-:-:S04]  /*14a0*/  FSEL R19, R11, R7, P1 ;  /* 0x000000070b137208 */ /* 0x000fc80000800000 */
        /* <DEDUP_REMOVED lines=15> */
[----:B------:R-:W-:Y:S05]  /*15a0*/  CALL.REL.NOINC `($__internal_9_$__cuda_sm20_div_rn_f64_full) ;  /* 0x0000004800407944 */ /* 0x000fea0003c00000 */
.L_x_5511:
[----:B------:R-:W-:Y:S05]  /*15b0*/  BSYNC.RECONVERGENT B1 ;  /* 0x0000000000017941 */ /* 0x000fea0003800200 */
.L_x_5510:
[----:B------:R-:W-:Y:S01]  /*15c0*/  DMUL R20, R2, R2 ;  /* 0x0000000202147228 */ /* 0x000fe20000000000 */
[----:B------:R-:W-:Y:S01]  /*15d0*/  MOV R4, 0xdbb65b49 ;  /* 0xdbb65b4900047802 */ /* 0x000fe20000000f00 */
[----:B------:R-:W-:Y:S01]  /*15e0*/  IMAD.MOV.U32 R5, RZ, RZ, 0x3f2d3b63 ;  /* 0x3f2d3b63ff057424 */ /* 0x000fe200078e00ff */
[----:B------:R-:W-:Y:S01]  /*15f0*/  UMOV UR4, 0x2a25ff7e ;  /* 0x2a25ff7e00047882 */ /* 0x000fe20000000000 */
[----:B------:R-:W-:Y:S01]  /*1600*/  UMOV UR5, 0x3ef53e1d ;  /* 0x3ef53e1d00057882 */ /* 0x000fe20000000000 */
[----:B------:R-:W-:Y:S01]  /*1610*/  DADD R10, -RZ, |R14| ;  /* 0x00000000ff0a7229 */ /* 0x000fe2000000050e */
[----:B------:R-:W-:Y:S01]  /*1620*/  IMAD.MOV.U32 R22, RZ, RZ, RZ ;  /* 0x000000ffff167224 */ /* 0x000fe200078e00ff */
[----:B------:R-:W-:Y:S01]  /*1630*/  DADD R16, -RZ, |R12| ;  /* 0x00000000ff107229 */ /* 0x000fe2000000050c */
[----:B------:R-:W-:Y:S01]  /*1640*/  BSSY.RECONVERGENT B1, `(.L_x_5512) ;  /* 0x0000190000017945 */ /* 0x000fe20003800200 */
[----:B------:R-:W-:Y:S01]  /*1650*/  DFMA R4, R20, -UR4, R4 ;  /* 0x8000000414047c2b */ /* 0x000fe20008000004 */
[----:B------:R-:W-:Y:S01]  /*1660*/  UMOV UR4, 0x8dde082e ;  /* 0x8dde082e00047882 */ /* 0x000fe20000000000 */
[----:B------:R-:W-:Y:S01]  /*1670*/  UMOV UR5, 0x3f531278 ;  /* 0x3f53127800057882 */ /* 0x000fe20000000000 */
[----:B------:R-:W-:-:S05]  /*1680*/  DSETP.NEU.AND P3, PT, R30, RZ, PT ;  /* 0x000000ff1e00722a */ /* 0x000fca0003f6d000 */
[C---:B------:R-:W-:Y:S01]  /*1690*/  DFMA R4, R20.reuse, R4, -UR4 ;  /* 0x8000000414047e2b */ /* 0x040fe20008000004 */
[----:B------:R-:W-:Y:S01]  /*16a0*/  UMOV UR4, 0xc8249315 ;  /* 0xc824931500047882 */ /* 0x000fe20000000000 */
[----:B------:R-:W-:Y:S01]  /*16b0*/  UMOV UR5, 0x3f6f9690 ;  /* 0x3f6f969000057882 */ /* 0x000fe20000000000 */
[----:B------:R-:W-:Y:S02]  /*16c0*/  ISETP.GT.U32.AND P2, PT, R16, R10, PT ;  /* 0x0000000a1000720c */ /* 0x000fe40003f44070 */
[----:B------:R-:W-:Y:S02]  /*16d0*/  ISETP.LT.U32.AND P0, PT, R10, R16, PT ;  /* 0x000000100a00720c */ /* 0x000fe40003f01070 */
[CC--:B------:R-:W-:Y:S01]  /*16e0*/  ISETP.GT.U32.AND.EX P2, PT, R17.reuse, R11.reuse, PT, P2 ;  /* 0x0000000b1100720c */ /* 0x0c0fe20003f44120 */
[----:B------:R-:W-:Y:S01]  /*16f0*/  DFMA R4, R20, R4, UR4 ;  /* 0x0000000414047e2b */ /* 0x000fe20008000004 */
[----:B------:R-:W-:Y:S01]  /*1700*/  UMOV UR4, 0xabc7cf0d ;  /* 0xabc7cf0d00047882 */ /* 0x000fe20000000000 */
[----:B------:R-:W-:Y:S01]  /*1710*/  UMOV UR5, 0x3f82cf5a ;  /* 0x3f82cf5a00057882 */ /* 0x000fe20000000000 */
[----:B------:R-:W-:-:S02]  /*1720*/  SEL R19, R17, R11, P2 ;  /* 0x0000000b11137207 */ /* 0x000fc40001000000 */
[----:B------:R-:W-:Y:S02]  /*1730*/  ISETP.LT.U32.AND.EX P0, PT, R11, R17, PT, P0 ;  /* 0x000000110b00720c */ /* 0x000fe40003f01100 */
[----:B------:R-:W-:Y:S01]  /*1740*/  LOP3.LUT R0, R19, 0xffc00000, RZ, 0xc0, !PT ;  /* 0xffc0000013007812 */ /* 0x000fe200078ec0ff */
[----:B------:R-:W-:Y:S01]  /*1750*/  DFMA R4, R20, R4, -UR4 ;  /* 0x8000000414047e2b */ /* 0x000fe20008000004 */
[----:B------:R-:W-:Y:S01]  /*1760*/  UMOV UR4, 0xb2a3bfde ;  /* 0xb2a3bfde00047882 */ /* 0x000fe20000000000 */
[----:B------:R-:W-:Y:S01]  /*1770*/  UMOV UR5, 0x3f9162b0 ;  /* 0x3f9162b000057882 */ /* 0x000fe20000000000 */
[----:B------:R-:W-:Y:S02]  /*1780*/  LOP3.LUT R23, R0, 0x7fd00000, RZ, 0x3c, !PT ;  /* 0x7fd0000000177812 */ /* 0x000fe400078e3cff */
[----:B------:R-:W-:-:S03]  /*1790*/  SEL R18, R16, R10, P2 ;  /* 0x0000000a10127207 */ /* 0x000fc60001000000 */
        /* <DEDUP_REMOVED lines=11> */
[----:B------:R-:W-:Y:S01]  /*1850*/  UMOV UR5, 0x3fa7ee3d ;  /* 0x3fa7ee3d00057882 */ /* 0x000fe20000000000 */
[----:B------:R-:W-:Y:S02]  /*1860*/  SEL R4, R10, R16, P0 ;  /* 0x000000100a047207 */ /* 0x000fe40000000000 */
[----:B------:R-:W-:-:S03]  /*1870*/  SEL R5, R11, R17, P0 ;  /* 0x000000110b057207 */ /* 0x000fc60000000000 */
[----:B------:R-:W-:Y:S01]  /*1880*/  DFMA R6, R20, R6, UR4 ;  /* 0x0000000414067e2b */ /* 0x000fe20008000006 */
[----:B------:R-:W-:Y:S01]  /*1890*/  UMOV UR4, 0xe04a9fd1 ;  /* 0xe04a9fd100047882 */ /* 0x000fe20000000000 */
[----:B------:R-:W-:Y:S01]  /*18a0*/  UMOV UR5, 0x3faad32a ;  /* 0x3faad32a00057882 */ /* 0x000fe20000000000 */
[C---:B------:R-:W-:Y:S01]  /*18b0*/  DMUL R16, R22.reuse, R4 ;  /* 0x0000000416107228 */ /* 0x040fe20000000000 */
[----:B------:R-:W-:Y:S01]  /*18c0*/  ISETP.GE.U32.AND P5, PT, R5, 0x7ff00000, PT ;  /* 0x7ff000000500780c */ /* 0x000fe20003fa6070 */
[----:B------:R-:W-:Y:S02]  /*18d0*/  DMUL R22, R22, R18 ;  /* 0x0000001216167228 */ /* 0x000fe40000000000 */
[----:B------:R-:W-:Y:S02]  /*18e0*/  DSETP.NEU.AND P4, PT, R4, RZ, PT ;  /* 0x000000ff0400722a */ /* 0x000fe40003f8d000 */
[----:B------:R-:W-:Y:S01]  /*18f0*/  DFMA R6, R20, R6, -UR4 ;  /* 0x8000000414067e2b */ /* 0x000fe20008000006 */
[----:B------:R-:W-:Y:S01]  /*1900*/  UMOV UR4, 0x3d66954f ;  /* 0x3d66954f00047882 */ /* 0x000fe20000000000 */
[----:B------:R-:W-:Y:S01]  /*1910*/  UMOV UR5, 0x3fae1781 ;  /* 0x3fae178100057882 */ /* 0x000fe20000000000 */
[----:B------:R-:W-:-:S05]  /*1920*/  DMUL R16, R16, R16 ;  /* 0x0000001010107228 */ /* 0x000fca0000000000 */
[----:B------:R-:W-:Y:S01]  /*1930*/  DFMA R6, R20, R6, UR4 ;  /* 0x0000000414067e2b */ /* 0x000fe20008000006 */
[----:B------:R-:W-:Y:S01]  /*1940*/  UMOV UR4, 0xca9a5bcd ;  /* 0xca9a5bcd00047882 */ /* 0x000fe20000000000 */
[----:B------:R-:W-:Y:S01]  /*1950*/  UMOV UR5, 0x3fb11089 ;  /* 0x3fb1108900057882 */ /* 0x000fe20000000000 */
[----:B------:R-:W-:Y:S01]  /*1960*/  DFMA R22, R22, R22, R16 ;  /* 0x000000161616722b */ /* 0x000fe20000000010 */
[----:B------:R-:W-:Y:S01]  /*1970*/  IMAD.MOV.U32 R16, RZ, RZ, -0x1 ;  /* 0xffffffffff107424 */ /* 0x000fe200078e00ff */
[----:B------:R-:W-:-:S03]  /*1980*/  MOV R17, 0x7fefffff ;  /* 0x7fefffff00117802 */ /* 0x000fc60000000f00 */
[----:B------:R-:W-:Y:S01]  /*1990*/  DFMA R6, R20, R6, -UR4 ;  /* 0x8000000414067e2b */ /* 0x000fe20008000006 */
[----:B------:R-:W-:Y:S01]  /*19a0*/  UMOV UR4, 0x2db51738 ;  /* 0x2db5173800047882 */ /* 0x000fe20000000000 */
[----:B------:R-:W-:Y:S01]  /*19b0*/  UMOV UR5, 0x3fb3b12b ;  /* 0x3fb3b12b00057882 */ /* 0x000fe20000000000 */
[----:B------:R-:W-:Y:S01]  /*19c0*/  IMAD.MOV.U32 R27, RZ, RZ, R16 ;  /* 0x000000ffff1b7224 */ /* 0x000fe200078e0010 */
[----:B------:R-:W-:-:S04]  /*19d0*/  DSETP.MIN.AND P0, P2, R22, R16, PT ;  /* 0x000000101600722a */ /* 0x000fc80003a00000 */
[----:B------:R-:W-:Y:S01]  /*19e0*/  DFMA R24, R20, R6, UR4 ;  /* 0x0000000414187e2b */ /* 0x000fe20008000006 */
[----:B------:R-:W-:Y:S01]  /*19f0*/  UMOV UR4, 0x22f8dc5c ;  /* 0x22f8dc5c00047882 */ /* 0x000fe20000000000 */
[----:B------:R-:W-:Y:S01]  /*1a00*/  IMAD.MOV.U32 R7, RZ, RZ, R17 ;  /* 0x000000ffff077224 */ /* 0x000fe200078e0011 */
[----:B------:R-:W-:Y:S01]  /*1a10*/  UMOV UR5, 0x3fb745d0 ;  /* 0x3fb745d000057882 */ /* 0x000fe20000000000 */
[----:B------:R-:W-:-:S05]  /*1a20*/  IMAD.MOV.U32 R6, RZ, RZ, R23 ;  /* 0x000000ffff067224 */ /* 0x000fca00078e0017 */
[----:B------:R-:W-:Y:S02]  /*1a30*/  FSEL R35, R6, R7, P0 ;  /* 0x0000000706237208 */ /* 0x000fe40000000000 */
[----:B------:R-:W-:Y:S02]  /*1a40*/  MOV R6, R22 ;  /* 0x0000001600067202 */ /* 0x000fe40000000f00 */
[----:B------:R-:W-:Y:S02]  /*1a50*/  @P2 LOP3.LUT R35, R7, 0x80000, RZ, 0xfc, !PT ;  /* 0x0008000007232812 */ /* 0x000fe400078efcff */
[----:B------:R-:W-:Y:S01]  /*1a60*/  SEL R6, R6, R27, P0 ;  /* 0x0000001b06067207 */ /* 0x000fe20000000000 */
[----:B------:R-:W-:Y:S01]  /*1a70*/  DFMA R26, R20, R24, -UR4 ;  /* 0x80000004141a7e2b */ /* 0x000fe20008000018 */
[----:B------:R-:W-:Y:S01]  /*1a80*/  UMOV UR4, 0x9dfe927 ;  /* 0x09dfe92700047882 */ /* 0x000fe20000000000 */
[----:B------:R-:W-:Y:S01]  /*1a90*/  UMOV UR5, 0x3fbc71c7 ;  /* 0x3fbc71c700057882 */ /* 0x000fe20000000000 */
[----:B------:R-:W-:Y:S01]  /*1aa0*/  IMAD.MOV.U32 R7, RZ, RZ, R35 ;  /* 0x000000ffff077224 */ /* 0x000fe200078e0023 */
[----:B------:R-:W-:Y:S01]  /*1ab0*/  ISETP.GE.AND P2, PT, R29, RZ, PT ;  /* 0x000000ff1d00720c */ /* 0x000fe20003f46270 */
[----:B------:R-:W-:-:S02]  /*1ac0*/  IMAD.MOV.U32 R24, RZ, RZ, RZ ;  /* 0x000000ffff187224 */ /* 0x000fc400078e00ff */
[----:B------:R-:W0:Y:S01]  /*1ad0*/  MUFU.RSQ64H R25, R7 ;  /* 0x0000000700197308 */ /* 0x000e220000001c00 */
[----:B------:R-:W-:Y:S01]  /*1ae0*/  DFMA R26, R20, R26, UR4 ;  /* 0x00000004141a7e2b */ /* 0x000fe2000800001a */
[----:B------:R-:W-:Y:S01]  /*1af0*/  UMOV UR4, 0x91fa1744 ;  /* 0x91fa174400047882 */ /* 0x000fe20000000000 */
[----:B------:R-:W-:Y:S01]  /*1b00*/  UMOV UR5, 0x3fc24924 ;  /* 0x3fc2492400057882 */ /* 0x000fe20000000000 */
[----:B------:R-:W-:-:S05]  /*1b10*/  @P1 PLOP3.LUT P0, PT, P2, PT, PT, 0x80, 0x8 ;  /* 0x000000000008181c */ /* 0x000fca000170f070 */
[----:B------:R-:W-:Y:S01]  /*1b20*/  DFMA R34, R20, R26, -UR4 ;  /* 0x8000000414227e2b */ /* 0x000fe2000800001a */
[----:B------:R-:W-:Y:S01]  /*1b30*/  UMOV UR4, 0x999840d2 ;  /* 0x999840d200047882 */ /* 0x000fe20000000000 */
[----:B------:R-:W-:-:S06]  /*1b40*/  UMOV UR5, 0x3fc99999 ;  /* 0x3fc9999900057882 */ /* 0x000fcc0000000000 */
[----:B------:R-:W-:Y:S01]  /*1b50*/  DFMA R34, R20, R34, UR4 ;  /* 0x0000000414227e2b */ /* 0x000fe20008000022 */
[----:B------:R-:W-:Y:S01]  /*1b60*/  UMOV UR4, 0x5555544c ;  /* 0x5555544c00047882 */ /* 0x000fe20000000000 */
[----:B0-----:R-:W-:Y:S01]  /*1b70*/  DMUL R26, R24, R24 ;  /* 0x00000018181a7228 */ /* 0x001fe20000000000 */
[----:B------:R-:W-:-:S05]  /*1b80*/  UMOV UR5, 0x3fd55555 ;  /* 0x3fd5555500057882 */ /* 0x000fca0000000000 */
[----:B------:R-:W-:Y:S02]  /*1b90*/  DFMA R34, R20, R34, -UR4 ;  /* 0x8000000414227e2b */ /* 0x000fe40008000022 */
[----:B------:R-:W-:Y:S01]  /*1ba0*/  DFMA R26, R6, -R26, 1 ;  /* 0x3ff00000061a742b */ /* 0x000fe2000000081a */
[----:B------:R-:W-:Y:S01]  /*1bb0*/  IMAD.MOV.U32 R6, RZ, RZ, 0x0 ;  /* 0x00000000ff067424 */ /* 0x000fe200078e00ff */
[----:B------:R-:W-:-:S04]  /*1bc0*/  MOV R7, 0x3fd80000 ;  /* 0x3fd8000000077802 */ /* 0x000fc80000000f00 */
[----:B------:R-:W-:Y:S02]  /*1bd0*/  DMUL R34, R20, R34 ;  /* 0x0000002214227228 */ /* 0x000fe40000000000 */
[----:B------:R-:W-:Y:S01]  /*1be0*/  DMUL R36, R24, R26 ;  /* 0x0000001a18247228 */ /* 0x000fe20000000000 */
[----:B------:R-:W-:Y:S01]  /*1bf0*/  HFMA2 R20, -RZ, RZ, 0, 0 ;  /* 0x00000000ff147431 */ /* 0x000fe200000001ff */
[----:B------:R-:W-:Y:S01]  /*1c00*/  DFMA R26, R26, R6, 0.5 ;  /* 0x3fe000001a1a742b */ /* 0x000fe20000000006 */
[----:B------:R-:W-:-:S03]  /*1c10*/  LOP3.LUT R21, R0, 0x100000, RZ, 0xfc, !PT ;  /* 0x0010000000157812 */ /* 0x000fc600078efcff */
[----:B------:R-:W-:-:S04]  /*1c20*/  DFMA R34, R34, R2, R2 ;  /* 0x000000022222722b */ /* 0x000fc80000000002 */
[----:B------:R-:W-:Y:S01]  /*1c30*/  DFMA R26, R36, R26, R24 ;  /* 0x0000001a241a722b */ /* 0x000fe20000000018 */
[----:B------:R-:W-:-:S03]  /*1c40*/  @P1 IMAD.MOV.U32 R24, RZ, RZ, 0x54442d18 ;  /* 0x54442d18ff181424 */ /* 0x000fc600078e00ff */
[----:B------:R-:W-:Y:S01]  /*1c50*/  @P1 DADD R2, -RZ, -R34 ;  /* 0x00000000ff021229 */ /* 0x000fe20000000922 */
[----:B------:R-:W-:-:S03]  /*1c60*/  @P1 IMAD.MOV.U32 R25, RZ, RZ, 0x3ff921fb ;  /* 0x3ff921fbff191424 */ /* 0x000fc600078e00ff */
[----:B------:R-:W-:Y:S01]  /*1c70*/  DMUL R26, R22, R26 ;  /* 0x0000001a161a7228 */ /* 0x000fe20000000000 */
[----:B------:R-:W-:Y:S02]  /*1c80*/  @!P1 IMAD.MOV.U32 R22, RZ, RZ, 0x54442d18 ;  /* 0x54442d18ff169424 */ /* 0x000fe400078e00ff */
[----:B------:R-:W-:-:S03]  /*1c90*/  @!P1 IMAD.MOV.U32 R23, RZ, RZ, 0x400921fb ;  /* 0x400921fbff179424 */ /* 0x000fc600078e00ff */
[----:B------:R-:W-:Y:S02]  /*1ca0*/  @P1 FSEL R2, R34, R2, !P0 ;  /* 0x0000000222021208 */ /* 0x000fe40004000000 */
[----:B------:R-:W-:Y:S01]  /*1cb0*/  @P1 FSEL R3, R35, R3, !P0 ;  /* 0x0000000323031208 */ /* 0x000fe20004000000 */
[----:B------:R-:W-:Y:S01]  /*1cc0*/  DMUL R20, R20, R26 ;  /* 0x0000001a14147228 */ /* 0x000fe20000000000 */
[----:B------:R-:W-:Y:S01]  /*1cd0*/  @!P1 PLOP3.LUT P0, PT, P2, PT, PT, 0x80, 0x8 ;  /* 0x000000000008981c */ /* 0x000fe2000170f070 */
[----:B------:R-:W-:-:S03]  /*1ce0*/  @!P1 DADD R22, -R34, R22 ;  /* 0x0000000022169229 */ /* 0x000fc60000000116 */
[----:B------:R-:W-:Y:S01]  /*1cf0*/  @P1 DADD R2, R2, R24 ;  /* 0x0000000002021229 */ /* 0x000fe20000000018 */
[----:B------:R-:W-:-:S04]  /*1d00*/  @P3 IMAD.MOV.U32 R25, RZ, RZ, 0x4002d97c ;  /* 0x4002d97cff193424 */ /* 0x000fc800078e00ff */
[----:B------:R-:W-:Y:S02]  /*1d10*/  @!P5 FSEL R4, R18, R20, !P4 ;  /* 0x000000141204d208 */ /* 0x000fe40006000000 */
[----:B------:R-:W-:Y:S02]  /*1d20*/  @!P1 FSEL R3, R23, R35, !P0 ;  /* 0x0000002317039208 */ /* 0x000fe40004000000 */
[----:B------:R-:W-:Y:S02]  /*1d30*/  @P3 MOV R23, 0x7f3321d2 ;  /* 0x7f3321d200173802 */ /* 0x000fe40000000f00 */
[----:B------:R-:W-:Y:S01]  /*1d40*/  @!P1 FSEL R2, R22, R34, !P0 ;  /* 0x0000002216029208 */ /* 0x000fe20004000000 */
[----:B------:R-:W-:Y:S01]  /*1d50*/  @P3 DSETP.NEU.AND P1, PT, |R28|, |R14|, PT ;  /* 0x4000000e1c00322a */ /* 0x000fe20003f2d200 */
[----:B------:R-:W-:Y:S01]  /*1d60*/  @!P5 FSEL R5, R19, R21, !P4 ;  /* 0x000000151305d208 */ /* 0x000fe20006000000 */
[----:B------:R-:W-:Y:S01]  /*1d70*/  DADD R28, |R14|, |R28| ;  /* 0x000000000e1c7229 */ /* 0x000fe2000000061c */
[----:B------:R-:W-:Y:S01]  /*1d80*/  @P3 FSEL R23, R23, 3.37028055040000000000e+12, !P0 ;  /* 0x54442d1817173808 */ /* 0x000fe20004000000 */
[----:B------:R-:W-:Y:S01]  /*1d90*/  DADD R20, R12, 1 ;  /* 0x3ff000000c147429 */ /* 0x000fe20000000000 */
[----:B------:R-:W-:-:S02]  /*1da0*/  @P3 FSEL R25, R25, 1.8213495016098022461, !P0 ;  /* 0x3fe921fb19193808 */ /* 0x000fc40004000000 */
[----:B------:R-:W-:Y:S02]  /*1db0*/  @P3 FSEL R0, R23, R2, !P1 ;  /* 0x0000000217003208 */ /* 0x000fe40004800000 */
[----:B------:R-:W-:Y:S01]  /*1dc0*/  @P3 FSEL R3, R25, R3, !P1 ;  /* 0x0000000319033208 */ /* 0x000fe20004800000 */
[----:B------:R-:W-:Y:S01]  /*1dd0*/  DSETP.GEU.AND P1, PT, R4, 0.5, PT ;  /* 0x3fe000000400742a */ /* 0x000fe20003f2e000 */
[----:B------:R-:W-:Y:S01]  /*1de0*/  @!P3 FSEL R19, RZ, 2.1426990032196044922, P0 ;  /* 0x400921fbff13b808 */ /* 0x000fe20000000000 */
[----:B------:R-:W-:Y:S01]  /*1df0*/  DADD R20, -RZ, |R20| ;  /* 0x00000000ff147229 */ /* 0x000fe20000000514 */
[----:B------:R-:W-:Y:S02]  /*1e00*/  @P3 MOV R19, R3 ;  /* 0x0000000300133202 */ /* 0x000fe40000000f00 */
[----:B------:R-:W-:Y:S01]  /*1e10*/  @!P3 FSEL R18, RZ, 3.37028055040000000000e+12, P0 ;  /* 0x54442d18ff12b808 */ /* 0x000fe20000000000 */
[----:B------:R-:W-:Y:S01]  /*1e20*/  DSETP.NAN.AND P0, PT, R28, R28, PT ;  /* 0x0000001c1c00722a */ /* 0x000fe20003f08000 */
[----:B------:R-:W-:Y:S01]  /*1e30*/  @P3 IMAD.MOV.U32 R18, RZ, RZ, R0 ;  /* 0x000000ffff123224 */ /* 0x000fe200078e0000 */
[----:B------:R-:W-:-:S04]  /*1e40*/  LOP3.LUT R3, R19, 0x80000000, R15, 0xb8, !PT ;  /* 0x8000000013037812 */ /* 0x000fc800078eb80f */
[----:B------:R-:W-:Y:S02]  /*1e50*/  FSEL R28, R28, R18, P0 ;  /* 0x000000121c1c7208 */ /* 0x000fe40000000000 */
[----:B------:R-:W-:Y:S01]  /*1e60*/  FSEL R29, R29, R3, P0 ;  /* 0x000000031d1d7208 */ /* 0x000fe20000000000 */
[----:B------:R-:W-:Y:S06]  /*1e70*/  @P1 BRA `(.L_x_5513) ;  /* 0x0000000800501947 */ /* 0x000fec0003800000 */
        /* <DEDUP_REMOVED lines=28> */
[----:B------:R-:W-:Y:S05]  /*2040*/  CALL.REL.NOINC `($__internal_9_$__cuda_sm20_div_rn_f64_full) ;  /* 0x0000003c00987944 */ /* 0x000fea0003c00000 */
.L_x_5517:
[----:B------:R-:W-:Y:S05]  /*2050*/  BSYNC.RECONVERGENT B2 ;  /* 0x0000000000027941 */ /* 0x000fea0003800200 */
.L_x_5516:
        /* <DEDUP_REMOVED lines=31> */
.L_x_5515:
[----:B------:R-:W-:Y:S01]  /*2250*/  DADD R14, R14, 1 ;  /* 0x3ff000000e0e7429 */ /* 0x000fe20000000000 */
[----:B------:R-:W-:-:S09]  /*2260*/  IMAD.MOV.U32 R17, RZ, RZ, -0x3ff ;  /* 0xfffffc01ff117424 */ /* 0x000fd200078e00ff */
[----:B------:R-:W-:Y:S01]  /*2270*/  ISETP.GT.AND P0, PT, R15, 0xfffff, PT ;  /* 0x000fffff0f00780c */ /* 0x000fe20003f04270 */
[--C-:B------:R-:W-:Y:S01]  /*2280*/  IMAD.MOV.U32 R3, RZ, RZ, R15.reuse ;  /* 0x000000ffff037224 */ /* 0x100fe200078e000f */
[-C--:B------:R-:W-:Y:S01]  /*2290*/  MOV R2, R14.reuse ;  /* 0x0000000e00027202 */ /* 0x080fe20000000f00 */
[----:B------:R-:W-:Y:S01]  /*22a0*/  IMAD.MOV.U32 R0, RZ, RZ, R15 ;  /* 0x000000ffff007224 */ /* 0x000fe200078e000f */
[----:B------:R-:W-:-:S09]  /*22b0*/  MOV R10, R14 ;  /* 0x0000000e000a7202 */ /* 0x000fd20000000f00 */
[----:B------:R-:W-:Y:S01]  /*22c0*/  @!P0 DMUL R2, R2, 1.80143985094819840000e+16 ;  /* 0x4350000002028828 */ /* 0x000fe20000000000 */
[----:B------:R-:W-:-:S09]  /*22d0*/  @!P0 IMAD.MOV.U32 R17, RZ, RZ, -0x435 ;  /* 0xfffffbcbff118424 */ /* 0x000fd200078e00ff */
[----:B------:R-:W-:Y:S01]  /*22e0*/  @!P0 MOV R0, R3 ;  /* 0x0000000300008202 */ /* 0x000fe20000000f00 */
[----:B------:R-:W-:-:S04]  /*22f0*/  @!P0 IMAD.MOV.U32 R10, RZ, RZ, R2 ;  /* 0x000000ffff0a8224 */ /* 0x000fc800078e0002 */
[----:B------:R-:W-:-:S05]  /*2300*/  VIADD R4, R0, 0xffffffff ;  /* 0xffffffff00047836 */ /* 0x000fca0000000000 */
[----:B------:R-:W-:-:S13]  /*2310*/  ISETP.GT.U32.AND P1, PT, R4, 0x7feffffe, PT ;  /* 0x7feffffe0400780c */ /* 0x000fda0003f24070 */
[----:B------:R-:W-:Y:S05]  /*2320*/  @P1 BRA `(.L_x_5518) ;  /* 0x0000000400041947 */ /* 0x000fea0003800000 */
[----:B------:R-:W-:Y:S01]  /*2330*/  LOP3.LUT R2, R0, 0xfffff, RZ, 0xc0, !PT ;  /* 0x000fffff00027812 */ /* 0x000fe200078ec0ff */
[----:B------:R-:W-:Y:S01]  /*2340*/  IMAD.MOV.U32 R4, RZ, RZ, RZ ;  /* 0x000000ffff047224 */ /* 0x000fe200078e00ff */
[----:B------:R-:W-:Y:S01]  /*2350*/  MOV R14, 0x8b7a8b04 ;  /* 0x8b7a8b04000e7802 */ /* 0x000fe20000000f00 */
[----:B------:R-:W-:Y:S01]  /*2360*/  IMAD.MOV.U32 R15, RZ, RZ, 0x3ed0ee25 ;  /* 0x3ed0ee25ff0f7424 */ /* 0x000fe200078e00ff */
[----:B------:R-:W-:Y:S01]  /*2370*/  LOP3.LUT R11, R2, 0x3ff00000, RZ, 0xfc, !PT ;  /* 0x3ff00000020b7812 */ /* 0x000fe200078efcff */
[----:B------:R-:W-:Y:S01]  /*2380*/  UMOV UR4, 0x3ae80f1e ;  /* 0x3ae80f1e00047882 */ /* 0x000fe20000000000 */
[----:B------:R-:W-:Y:S01]  /*2390*/  UMOV UR5, 0x3eb1380b ;  /* 0x3eb1380b00057882 */ /* 0x000fe20000000000 */
[----:B------:R-:W-:Y:S01]  /*23a0*/  LEA.HI R0, R0, R17, RZ, 0xc ;  /* 0x0000001100007211 */ /* 0x000fe200078f60ff */
[----:B------:R-:W-:Y:S01]  /*23b0*/  UMOV UR6, 0x80000000 ;  /* 0x8000000000067882 */ /* 0x000fe20000000000 */
[----:B------:R-:W-:Y:S01]  /*23c0*/  ISETP.GE.U32.AND P0, PT, R11, 0x3ff6a09f, PT ;  /* 0x3ff6a09f0b00780c */ /* 0x000fe20003f06070 */
[----:B------:R-:W-:Y:S01]  /*23d0*/  UMOV UR7, 0x43300000 ;  /* 0x4330000000077882 */ /* 0x000fe20000000000 */
[----:B------:R-:W-:-:S11]  /*23e0*/  MOV R19, 0x43300000 ;  /* 0x4330000000137802 */ /* 0x000fd60000000f00 */
        /* <DEDUP_REMOVED lines=17> */
[----:B------:R-:W-:-:S05]  /*2500*/  DADD R16, R16, R16 ;  /* 0x0000000010107229 */ /* 0x000fca0000000010 */
[----:B------:R-:W-:Y:S01]  /*2510*/  DFMA R12, R6, R12, UR4 ;  /* 0x00000004060c7e2b */ /* 0x000fe2000800000c */
[----:B------:R-:W-:Y:S01]  /*2520*/  UMOV UR4, 0xa9ab0956 ;  /* 0xa9ab095600047882 */ /* 0x000fe20000000000 */
[----:B------:R-:W-:Y:S01]  /*2530*/  UMOV UR5, 0x3f1745cb ;  /* 0x3f1745cb00057882 */ /* 0x000fe20000000000 */
[----:B------:R-:W-:-:S05]  /*2540*/  DFMA R16, R10, -R2, R16 ;  /* 0x800000020a10722b */ /* 0x000fca0000000010 */
        /* <DEDUP_REMOVED lines=9> */
[----:B------:R-:W-:Y:S01]  /*25e0*/  UMOV UR5, 0x3f899999 ;  /* 0x3f89999900057882 */ /* 0x000fe20000000000 */
[----:B------:R-:W-:Y:S01]  /*25f0*/  DADD R12, R18, -UR6 ;  /* 0x80000006120c7e29 */ /* 0x000fe20008000000 */
[----:B------:R-:W-:Y:S01]  /*2600*/  UMOV UR6, 0xfefa39ef ;  /* 0xfefa39ef00067882 */ /* 0x000fe20000000000 */
[----:B------:R-:W-:-:S03]  /*2610*/  UMOV UR7, 0x3fe62e42 ;  /* 0x3fe62e4200077882 */ /* 0x000fc60000000000 */
        /* <DEDUP_REMOVED lines=18> */
.L_x_5518:
        /* <DEDUP_REMOVED lines=8> */
.L_x_5513:
        /* <DEDUP_REMOVED lines=12> */
[----:B------:R-:W-:Y:S01]  /*2880*/  DMUL R10, R12, R2 ;  /* 0x000000020c0a7228 */ /* 0x000fe20000000000 */
[----:B------:R-:W-:-:S05]  /*2890*/  IMAD.MOV.U32 R13, RZ, RZ, R17 ;  /* 0x000000ffff0d7224 */ /* 0x000fca00078e0011 */
[----:B------:R-:W-:-:S08]  /*28a0*/  DMUL R14, R14, R14 ;  /* 0x0000000e0e0e7228 */ /* 0x000fd00000000000 */
[----:B------:R-:W-:Y:S01]  /*28b0*/  DFMA R10, R10, R10, R14 ;  /* 0x0000000a0a0a722b */ /* 0x000fe2000000000e */
[----:B------:R-:W-:-:S07]  /*28c0*/  IMAD.MOV.U32 R14, RZ, RZ, RZ ;  /* 0x000000ffff0e7224 */ /* 0x000fce00078e00ff */
[----:B------:R-:W-:Y:S02]  /*28d0*/  DSETP.MIN.AND P0, P1, R10, R16, PT ;  /* 0x000000100a00722a */ /* 0x000fe40003900000 */
[----:B------:R-:W-:-:S05]  /*28e0*/  IMAD.MOV.U32 R12, RZ, RZ, R11 ;  /* 0x000000ffff0c7224 */ /* 0x000fca00078e000b */
[----:B------:R-:W-:Y:S02]  /*28f0*/  FSEL R15, R12, R13, P0 ;  /* 0x0000000d0c0f7208 */ /* 0x000fe40000000000 */
[----:B------:R-:W-:-:S04]  /*2900*/  MOV R12, R10 ;  /* 0x0000000a000c7202 */ /* 0x000fc80000000f00 */
        /* <DEDUP_REMOVED lines=12> */
[----:B------:R-:W-:Y:S02]  /*29d0*/  LOP3.LUT R11, R0, 0x100000, RZ, 0xfc, !PT ;  /* 0x00100000000b7812 */ /* 0x000fe400078efcff */
[----:B------:R-:W-:-:S06]  /*29e0*/  MOV R10, RZ ;  /* 0x000000ff000a7202 */ /* 0x000fcc0000000f00 */
        /* <DEDUP_REMOVED lines=10> */
[----:B------:R-:W-:Y:S01]  /*2a90*/  ISETP.GT.U32.AND P0, PT, R0, 0x7feffffe, PT ;  /* 0x7feffffe0000780c */ /* 0x000fe20003f04070 */
[----:B------:R-:W-:Y:S01]  /*2aa0*/  IMAD.MOV.U32 R0, RZ, RZ, -0x3ff ;  /* 0xfffffc01ff007424 */ /* 0x000fe200078e00ff */
[----:B------:R-:W-:-:S11]  /*2ab0*/  @!P2 MOV R0, 0xfffffbcb ;  /* 0xfffffbcb0000a802 */ /* 0x000fd60000000f00 */
[----:B------:R-:W-:Y:S05]  /*2ac0*/  @P0 BRA `(.L_x_5519) ;  /* 0x0000000400040947 */ /* 0x000fea0003800000 */
        /* <DEDUP_REMOVED lines=65> */
.L_x_5519:
[----:B------:R-:W-:Y:S01]  /*2ee0*/  IMAD.MOV.U32 R4, RZ, RZ, 0x0 ;  /* 0x00000000ff047424 */ /* 0x000fe200078e00ff */
[----:B------:R-:W-:Y:S01]  /*2ef0*/  LOP3.LUT P0, RZ, R3, 0x7fffffff, RZ, 0xc0, !PT ;  /* 0x7fffffff03ff7812 */ /* 0x000fe2000780c0ff */
[----:B------:R-:W-:-:S06]  /*2f00*/  IMAD.MOV.U32 R5, RZ, RZ, 0x7ff00000 ;  /* 0x7ff00000ff057424 */ /* 0x000fcc00078e00ff */
[----:B------:R-:W-:-:S10]  /*2f10*/  DFMA R4, R2, R4, +INF ;  /* 0x7ff000000204742b */ /* 0x000fd40000000004 */
[----:B------:R-:W-:Y:S02]  /*2f20*/  FSEL R12, R4, RZ, P0 ;  /* 0x000000ff040c7208 */ /* 0x000fe40000000000 */
[----:B------:R-:W-:-:S07]  /*2f30*/  FSEL R13, R5, -QNAN , P0 ;  /* 0xfff00000050d7808 */ /* 0x000fce0000000000 */
.L_x_5514:
[----:B------:R-:W-:Y:S05]  /*2f40*/  BSYNC.RECONVERGENT B1 ;  /* 0x0000000000017941 */ /* 0x000fea0003800200 */
.L_x_5512:
[----:B------:R-:W0:Y:S01]  /*2f50*/  LDCU.64 UR4, c[0x0][0x580] ;  /* 0x0000b000ff0477ac */ /* 0x000e220008000a00 */
[----:B------:R-:W-:Y:S01]  /*2f60*/  IMAD.MOV.U32 R14, RZ, RZ, R28 ;  /* 0x000000ffff0e7224 */ /* 0x000fe200078e001c */
[----:B------:R-:W-:Y:S01]  /*2f70*/  IADD3 R9, PT, PT, R9, 0x80, RZ ;  /* 0x0000008009097810 */ /* 0x000fe20007ffe0ff */
[----:B------:R-:W-:Y:S01]  /*2f80*/  IMAD.MOV.U32 R15, RZ, RZ, R29 ;  /* 0x000000ffff0f7224 */ /* 0x000fe200078e001d */
[----:B0-----:R-:W-:-:S04]  /*2f90*/  IADD3 R2, P0, PT, R33, UR4, RZ ;  /* 0x0000000421027c10 */ /* 0x001fc8000ff1e0ff */
[----:B------:R-:W-:-:S05]  /*2fa0*/  IADD3.X R3, PT, PT, RZ, UR5, RZ, P0, !PT ;  /* 0x00000005ff037c10 */ /* 0x000fca00087fe4ff */
[----:B------:R0:W-:Y:S04]  /*2fb0*/  STG.E.128 desc[UR8][R2.64], R12 ;  /* 0x0000000c02007986 */ /* 0x0001e8000c101d08 */
.L_x_5508:
[----:B------:R-:W-:Y:S05]  /*2fc0*/  BSYNC.RECONVERGENT B0 ;  /* 0x0000000000007941 */ /* 0x000fea0003800200 */
.L_x_5507:
[----:B------:R-:W1:Y:S02]  /*2fd0*/  LDCU UR4, c[0x0][0x380] ;  /* 0x00007000ff0477ac */ /* 0x000e640008000800 */
[----:B-1----:R-:W-:-:S13]  /*2fe0*/  ISETP.GE.AND P0, PT, R9, UR4, PT ;  /* 0x0000000409007c0c */ /* 0x002fda000bf06270 */
[----:B------:R-:W-:Y:S05]  /*2ff0*/  @P0 EXIT ;  /* 0x000000000000094d */ /* 0x000fea0003800000 */
[----:B------:R-:W1:Y:S01]  /*3000*/  LDCU UR4, c[0x0][0x388] ;  /* 0x00007100ff0477ac */ /* 0x000e620008000800 */
[----:B------:R-:W-:Y:S02]  /*3010*/  IMAD.MOV.U32 R0, RZ, RZ, RZ ;  /* 0x000000ffff007224 */ /* 0x000fe400078e00ff */
[----:B------:R-:W-:Y:S01]  /*3020*/  IMAD.MOV.U32 R33, RZ, RZ, RZ ;  /* 0x000000ffff217224 */ /* 0x000fe200078e00ff */
[----:B-1----:R-:W-:-:S09]  /*3030*/  UISETP.NE.AND UP0, UPT, UR4, URZ, UPT ;  /* 0x000000ff0400728c */ /* 0x002fd2000bf05270 */
[----:B------:R-:W-:Y:S05]  /*3040*/  BRA.U !UP0, `(.L_x_5520) ;  /* 0x0000001108a87547 */ /* 0x000fea000b800000 */
[----:B------:R-:W1:Y:S01]  /*3050*/  LDCU.64 UR4, c[0x0][0x390] ;  /* 0x00007200ff0477ac */ /* 0x000e620008000a00 */
[----:B0-----:R-:W-:Y:S01]  /*3060*/  MOV R2, RZ ;  /* 0x000000ff00027202 */ /* 0x001fe20000000f00 */
[----:B------:R-:W-:Y:S01]  /*3070*/  IMAD.MOV.U32 R3, RZ, RZ, R9 ;  /* 0x000000ffff037224 */ /* 0x000fe200078e0009 */
[----:B------:R-:W-:Y:S01]  /*3080*/  ISETP.NE.AND P0, PT, R8, RZ, PT ;  /* 0x000000ff0800720c */ /* 0x000fe20003f05270 */
[----:B------:R-:W0:Y:S01]  /*3090*/  LDCU UR6, c[0x0][0x38c] ;  /* 0x00007180ff0677ac */ /* 0x000e220008000800 */
        /* <DEDUP_REMOVED lines=274> */
[----:B------:R-:W-:Y:S01]  /*41c0*/  IMAD.MOV.U32 R2, RZ, RZ, RZ ;  /* 0x000000ffff027224 */ /* 0x000fe200078e00ff */
        /* <DEDUP_REMOVED lines=8> */
[--C-:B------:R-:W-:Y:S02]  /*4250*/  IMAD.MOV R7, RZ, RZ, -R5.reuse ;  /* 0x000000ffff077224 */ /* 0x100fe400078e0a05 */
[----:B--2---:R-:W-:-:S05]  /*4260*/  @P0 IMAD.HI.U32 R2, R5, R8, R4 ;  /* 0x0000000805020227 */ /* 0x004fca00078e0004 */
[----:B------:R-:W-:Y:S01]  /*4270*/  @P0 SHF.R.U32.HI R4, RZ, R9, R2 ;  /* 0x00000009ff040219 */ /* 0x000fe20000011602 */
[----:B------:R-:W-:-:S04]  /*4280*/  IMAD R2, R7, UR6, R3 ;  /* 0x0000000607027c24 */ /* 0x000fc8000f8e0203 */
[----:B------:R-:W-:Y:S02]  /*4290*/  @P0 IMAD.MOV R4, RZ, RZ, -R4 ;  /* 0x000000ffff040224 */ /* 0x000fe400078e0a04 */
[C---:B-1----:R-:W-:Y:S02]  /*42a0*/  IMAD R33, R2.reuse, UR4, R33 ;  /* 0x0000000402217c24 */ /* 0x042fe4000f8e0221 */
[----:B0-----:R-:W-:Y:S02]  /*42b0*/  @P0 IMAD R4, R11, R4, R5 ;  /* 0x000000040b040224 */ /* 0x001fe400078e0205 */
[----:B------:R-:W-:Y:S02]  /*42c0*/  IMAD R0, R2, UR5, R0 ;  /* 0x0000000502007c24 */ /* 0x000fe4000f8e0200 */
[C---:B---3--:R-:W-:Y:S02]  /*42d0*/  @P0 IMAD R33, R4.reuse, R12, R33 ;  /* 0x0000000c04210224 */ /* 0x048fe400078e0221 */
[----:B------:R-:W-:-:S07]  /*42e0*/  @P0 IMAD R0, R4, R13, R0 ;  /* 0x0000000d04000224 */ /* 0x000fce00078e0200 */
.L_x_5520:
[----:B------:R-:W0:Y:S02]  /*42f0*/  LDCU.128 UR4, c[0x0][0x580] ;  /* 0x0000b000ff0477ac */ /* 0x000e240008000c00 */
[----:B0-----:R-:W-:-:S04]  /*4300*/  IADD3 R14, P0, PT, R0, UR6, RZ ;  /* 0x00000006000e7c10 */ /* 0x001fc8000ff1e0ff */
[----:B------:R-:W-:-:S06]  /*4310*/  IADD3.X R15, PT, PT, RZ, UR7, RZ, P0, !PT ;  /* 0x00000007ff0f7c10 */ /* 0x000fcc00087fe4ff */
[----:B------:R-:W2:Y:S01]  /*4320*/  LDG.E.128 R12, desc[UR8][R14.64] ;  /* 0x000000080e0c7981 */ /* 0x000ea2000c1e1d00 */
[----:B------:R-:W-:Y:S01]  /*4330*/  IMAD.MOV.U32 R2, RZ, RZ, 0x1 ;  /* 0x00000001ff027424 */ /* 0x000fe200078e00ff */
[----:B------:R-:W-:Y:S01]  /*4340*/  IADD3 R32, P2, PT, R33, UR4, RZ ;  /* 0x0000000421207c10 */ /* 0x000fe2000ff5e0ff */
[----:B------:R-:W-:Y:S04]  /*4350*/  BSSY.RECONVERGENT B0, `(.L_x_5521) ;  /* 0x000001b000007945 */ /* 0x000fe80003800200 */
[----:B------:R-:W-:Y:S01]  /*4360*/  IMAD.X R33, RZ, RZ, UR5, P2 ;  /* 0x00000005ff217e24 */ /* 0x000fe200090e06ff */
        /* <DEDUP_REMOVED lines=24> */
[----:B------:R-:W-:Y:S05]  /*44f0*/  CALL.REL.NOINC `($__internal_9_$__cuda_sm20_div_rn_f64_full) ;  /* 0x00000018006c7944 */ /* 0x000fea0003c00000 */
.L_x_5522:
[----:B------:R-:W-:Y:S05]  /*4500*/  BSYNC.RECONVERGENT B0 ;  /* 0x0000000000007941 */ /* 0x000fea0003800200 */
.L_x_5521:
[----:B------:R-:W-:Y:S01]  /*4510*/  DMUL R4, R2, R2 ;  /* 0x0000000202047228 */ /* 0x000fe20000000000 */
[----:B------:R-:W-:Y:S01]  /*4520*/  IMAD.MOV.U32 R6, RZ, RZ, -0x2449a4b7 ;  /* 0xdbb65b49ff067424 */ /* 0x000fe200078e00ff */
[----:B------:R-:W-:Y:S01]  /*4530*/  MOV R7, 0x3f2d3b63 ;  /* 0x3f2d3b6300077802 */ /* 0x000fe20000000f00 */
[----:B------:R-:W-:Y:S01]  /*4540*/  UMOV UR4, 0x2a25ff7e ;  /* 0x2a25ff7e00047882 */ /* 0x000fe20000000000 */
[----:B------:R-:W-:Y:S01]  /*4550*/  UMOV UR5, 0x3ef53e1d ;  /* 0x3ef53e1d00057882 */ /* 0x000fe20000000000 */
[----:B------:R-:W-:Y:S01]  /*4560*/  ISETP.GE.AND P2, PT, R9, RZ, PT ;  /* 0x000000ff0900720c */ /* 0x000fe20003f46270 */
[----:B------:R-:W-:Y:S01]  /*4570*/  @P1 IMAD.MOV.U32 R17, RZ, RZ, 0x3ff921fb ;  /* 0x3ff921fbff111424 */ /* 0x000fe200078e00ff */
[----:B------:R-:W-:Y:S01]  /*4580*/  @P1 MOV R16, 0x54442d18 ;  /* 0x54442d1800101802 */ /* 0x000fe20000000f00 */
[C---:B------:R-:W-:Y:S01]  /*4590*/  DFMA R6, R4.reuse, -UR4, R6 ;  /* 0x8000000404067c2b */ /* 0x040fe20008000006 */
[----:B------:R-:W-:Y:S01]  /*45a0*/  UMOV UR4, 0x8dde082e ;  /* 0x8dde082e00047882 */ /* 0x000fe20000000000 */
[----:B------:R-:W-:Y:S01]  /*45b0*/  UMOV UR5, 0x3f531278 ;  /* 0x3f53127800057882 */ /* 0x000fe20000000000 */
[----:B------:R-:W-:Y:S01]  /*45c0*/  @!P1 PLOP3.LUT P0, PT, P2, PT, PT, 0x80, 0x8 ;  /* 0x000000000008981c */ /* 0x000fe2000170f070 */
[----:B------:R-:W-:Y:S04]  /*45d0*/  BSSY.RECONVERGENT B0, `(.L_x_5523) ;  /* 0x000004b000007945 */ /* 0x000fe80003800200 */
        /* <DEDUP_REMOVED lines=56> */
[----:B------:R-:W-:Y:S01]  /*4960*/  @!P1 FSEL R5, R3, R11, !P0 ;  /* 0x0000000b03059208 */ /* 0x000fe20004000000 */
[----:B------:R-:W-:Y:S01]  /*4970*/  DADD R2, -RZ, |R14| ;  /* 0x00000000ff027229 */ /* 0x000fe2000000050e */
        /* <DEDUP_REMOVED lines=14> */
.L_x_5524:
[----:B------:R-:W-:Y:S02]  /*4a60*/  FSEL R30, RZ, 3.37028055040000000000e+12, P0 ;  /* 0x54442d18ff1e7808 */ /* 0x000fe40000000000 */
[----:B------:R-:W-:-:S07]  /*4a70*/  FSEL R31, RZ, 2.1426990032196044922, P0 ;  /* 0x400921fbff1f7808 */ /* 0x000fce0000000000 */
.L_x_5525:
[----:B------:R-:W-:Y:S05]  /*4a80*/  BSYNC.RECONVERGENT B0 ;  /* 0x0000000000007941 */ /* 0x000fea0003800200 */
.L_x_5523:
[----:B------:R-:W-:Y:S01]  /*4a90*/  DADD R18, -RZ, |R12| ;  /* 0x00000000ff127229 */ /* 0x000fe2000000050c */
[----:B------:R-:W-:Y:S01]  /*4aa0*/  IMAD.MOV.U32 R4, RZ, RZ, RZ ;  /* 0x000000ffff047224 */ /* 0x000fe200078e00ff */
[----:B------:R-:W-:Y:S01]  /*4ab0*/  UMOV UR4, 0xffffffff ;  /* 0xffffffff00047882 */ /* 0x000fe20000000000 */
[----:B------:R-:W-:Y:S01]  /*4ac0*/  UMOV UR5, 0x7fefffff ;  /* 0x7fefffff00057882 */ /* 0x000fe20000000000 */
[----:B------:R-:W-:Y:S01]  /*4ad0*/  IMAD.MOV.U32 R20, RZ, RZ, RZ ;  /* 0x000000ffff147224 */ /* 0x000fe200078e00ff */
[----:B------:R-:W-:Y:S01]  /*4ae0*/  UMOV UR6, UR5 ;  /* 0x0000000500067c82 */ /* 0x000fe20008000000 */
[----:B------:R-:W-:Y:S01]  /*4af0*/  DADD R8, |R14|, |R8| ;  /* 0x000000000e087229 */ /* 0x000fe20000000608 */
[----:B------:R-:W-:Y:S01]  /*4b00*/  LOP3.LUT R31, R31, 0x80000000, R15, 0xb8, !PT ;  /* 0x800000001f1f7812 */ /* 0x000fe200078eb80f */
[----:B------:R-:W-:Y:S02]  /*4b10*/  BSSY.RECONVERGENT B0, `(.L_x_5526) ;  /* 0x0000135000007945 */ /* 0x000fe40003800200 */
        /* <DEDUP_REMOVED lines=14> */
[----:B------:R-:W-:-:S07]  /*4c00*/  IMAD.U32 R5, RZ, RZ, UR6 ;  /* 0x00000006ff057e24 */ /* 0x000fce000f8e00ff */
[----:B------:R-:W-:Y:S02]  /*4c10*/  DSETP.MIN.AND P0, P1, R16, UR4, PT ;  /* 0x0000000410007e2a */ /* 0x000fe4000b900000 */
[----:B------:R-:W-:-:S04]  /*4c20*/  MOV R4, R17 ;  /* 0x0000001100047202 */ /* 0x000fc80000000f00 */
[----:B------:R-:W-:Y:S01]  /*4c30*/  FSEL R19, R4, UR6, P0 ;  /* 0x0000000604137c08 */ /* 0x000fe20008000000 */
[----:B------:R-:W-:Y:S01]  /*4c40*/  IMAD.MOV.U32 R4, RZ, RZ, R16 ;  /* 0x000000ffff047224 */ /* 0x000fe200078e0010 */
[----:B------:R-:W-:-:S04]  /*4c50*/  UMOV UR6, UR4 ;  /* 0x0000000400067c82 */ /* 0x000fc80008000000 */
[----:B------:R-:W-:Y:S02]  /*4c60*/  SEL R18, R4, UR6, P0 ;  /* 0x0000000604127c07 */ /* 0x000fe40008000000 */
[----:B------:R-:W-:Y:S01]  /*4c70*/  @P1 LOP3.LUT R19, R5, 0x80000, RZ, 0xfc, !PT ;  /* 0x0008000005131812 */ /* 0x000fe200078efcff */
[----:B------:R-:W-:Y:S01]  /*4c80*/  DSETP.NEU.AND P1, PT, R10, RZ, PT ;  /* 0x000000ff0a00722a */ /* 0x000fe20003f2d000 */
[----:B------:R-:W-:Y:S02]  /*4c90*/  ISETP.GE.U32.AND P0, PT, R11, 0x7ff00000, PT ;  /* 0x7ff000000b00780c */ /* 0x000fe40003f06070 */
        /* <DEDUP_REMOVED lines=14> */
[----:B------:R-:W-:-:S05]  /*4d80*/  DSETP.NAN.AND P0, PT, R8, R8, PT ;  /* 0x000000080800722a */ /* 0x000fca0003f08000 */
[----:B------:R-:W-:Y:S01]  /*4d90*/  DSETP.GEU.AND P1, PT, R10, 0.5, PT ;  /* 0x3fe000000a00742a */ /* 0x000fe20003f2e000 */
[----:B------:R-:W-:Y:S02]  /*4da0*/  FSEL R30, R8, R30, P0 ;  /* 0x0000001e081e7208 */ /* 0x000fe40000000000 */
[----:B------:R-:W-:-:S11]  /*4db0*/  FSEL R31, R9, R31, P0 ;  /* 0x0000001f091f7208 */ /* 0x000fd60000000000 */
[----:B------:R-:W-:Y:S05]  /*4dc0*/  @!P1 BRA `(.L_x_5527) ;  /* 0x0000000400e49947 */ /* 0x000fea0003800000 */
[----:B------:R-:W-:Y:S01]  /*4dd0*/  ISETP.GT.U32.AND P1, PT, R28, R2, PT ;  /* 0x000000021c00720c */ /* 0x000fe20003f24070 */
[----:B------:R-:W-:Y:S01]  /*4de0*/  IMAD.MOV.U32 R10, RZ, RZ, RZ ;  /* 0x000000ffff0a7224 */ /* 0x000fe200078e00ff */
[----:B------:R-:W-:Y:S01]  /*4df0*/  ISETP.LT.U32.AND P0, PT, R2, R28, PT ;  /* 0x0000001c0200720c */ /* 0x000fe20003f01070 */
[----:B------:R-:W-:Y:S01]  /*4e00*/  UMOV UR6, UR5 ;  /* 0x0000000500067c82 */ /* 0x000fe20008000000 */
[----:B------:R-:W-:Y:S01]  /*4e10*/  ISETP.GT.U32.AND.EX P1, PT, R29, R3, PT, P1 ;  /* 0x000000031d00720c */ /* 0x000fe20003f24110 */
[----:B------:R-:W-:Y:S01]  /*4e20*/  IMAD.U32 R14, RZ, RZ, UR6 ;  /* 0x00000006ff0e7e24 */ /* 0x000fe2000f8e00ff */
[----:B------:R-:W-:Y:S02]  /*4e30*/  ISETP.LT.U32.AND.EX P0, PT, R3, R29, PT, P0 ;  /* 0x0000001d0300720c */ /* 0x000fe40003f01100 */
[----:B------:R-:W-:Y:S02]  /*4e40*/  SEL R7, R29, R3, P1 ;  /* 0x000000031d077207 */ /* 0x000fe40000800000 */
[----:B------:R-:W-:-:S02]  /*4e50*/  SEL R3, R3, R29, P0 ;  /* 0x0000001d03037207 */ /* 0x000fc40000000000 */
[----:B------:R-:W-:Y:S02]  /*4e60*/  LOP3.LUT R0, R7, 0xffc00000, RZ, 0xc0, !PT ;  /* 0xffc0000007007812 */ /* 0x000fe400078ec0ff */
[----:B------:R-:W-:Y:S02]  /*4e70*/  SEL R8, R2, R28, P0 ;  /* 0x0000001c02087207 */ /* 0x000fe40000000000 */
[----:B------:R-:W-:Y:S02]  /*4e80*/  LOP3.LUT R11, R0, 0x7fd00000, RZ, 0x3c, !PT ;  /* 0x7fd00000000b7812 */ /* 0x000fe400078e3cff */
[----:B------:R-:W-:Y:S02]  /*4e90*/  MOV R9, R3 ;  /* 0x0000000300097202 */ /* 0x000fe40000000f00 */
[----:B------:R-:W-:-:S04]  /*4ea0*/  SEL R6, R28, R2, P1 ;  /* 0x000000021c067207 */ /* 0x000fc80000800000 */
[C---:B------:R-:W-:Y:S02]  /*4eb0*/  DMUL R12, R10.reuse, R8 ;  /* 0x000000080a0c7228 */ /* 0x040fe40000000000 */
[----:B------:R-:W-:-:S06]  /*4ec0*/  DMUL R10, R10, R6 ;  /* 0x000000060a0a7228 */ /* 0x000fcc0000000000 */
[----:B------:R-:W-:-:S08]  /*4ed0*/  DMUL R12, R12, R12 ;  /* 0x0000000c0c0c7228 */ /* 0x000fd00000000000 */
[----:B------:R-:W-:-:S08]  /*4ee0*/  DFMA R12, R10, R10, R12 ;  /* 0x0000000a0a0c722b */ /* 0x000fd0000000000c */
[----:B------:R-:W-:Y:S02]  /*4ef0*/  DSETP.MIN.AND P0, P1, R12, UR4, PT ;  /* 0x000000040c007e2a */ /* 0x000fe4000b900000 */
[----:B------:R-:W-:-:S04]  /*4f00*/  MOV R2, R13 ;  /* 0x0000000d00027202 */ /* 0x000fc80000000f00 */
[----:B------:R-:W-:Y:S01]  /*4f10*/  FSEL R11, R2, UR6, P0 ;  /* 0x00000006020b7c08 */ /* 0x000fe20008000000 */
[----:B------:R-:W-:Y:S01]  /*4f20*/  IMAD.MOV.U32 R2, RZ, RZ, R12 ;  /* 0x000000ffff027224 */ /* 0x000fe200078e000c */
[----:B------:R-:W-:-:S04]  /*4f30*/  UMOV UR6, UR4 ;  /* 0x0000000400067c82 */ /* 0x000fc80008000000 */
[----:B------:R-:W-:Y:S01]  /*4f40*/  SEL R10, R2, UR6, P0 ;  /* 0x00000006020a7c07 */ /* 0x000fe20008000000 */
[----:B------:R-:W-:Y:S01]  /*4f50*/  DSETP.NEU.AND P0, PT, R8, RZ, PT ;  /* 0x000000ff0800722a */ /* 0x000fe20003f0d000 */
[----:B------:R-:W-:Y:S01]  /*4f60*/  @P1 LOP3.LUT R11, R14, 0x80000, RZ, 0xfc, !PT ;  /* 0x000800000e0b1812 */ /* 0x000fe200078efcff */
[----:B------:R-:W-:Y:S01]  /*4f70*/  IMAD.MOV.U32 R14, RZ, RZ, RZ ;  /* 0x000000ffff0e7224 */ /* 0x000fe200078e00ff */
[----:B------:R-:W-:Y:S02]  /*4f80*/  ISETP.GE.U32.AND P1, PT, R3, 0x7ff00000, PT ;  /* 0x7ff000000300780c */ /* 0x000fe40003f26070 */
[----:B------:R-:W0:Y:S03]  /*4f90*/  MUFU.RSQ64H R15, R11 ;  /* 0x0000000b000f7308 */ /* 0x000e260000001c00 */
        /* <DEDUP_REMOVED lines=18> */
[----:B------:R-:W-:Y:S01]  /*50c0*/  ISETP.GE.U32.AND P0, PT, R0, 0x7fefffff, PT ;  /* 0x7fefffff0000780c */ /* 0x000fe20003f06070 */
[----:B------:R-:W-:Y:S01]  /*50d0*/  IMAD.MOV.U32 R0, RZ, RZ, -0x3ff ;  /* 0xfffffc01ff007424 */ /* 0x000fe200078e00ff */
[----:B------:R-:W-:-:S11]  /*50e0*/  @!P2 MOV R0, 0xfffffbcb ;  /* 0xfffffbcb0000a802 */ /* 0x000fd60000000f00 */
        /* <DEDUP_REMOVED lines=8> */
[----:B------:R-:W-:Y:S01]  /*5170*/  IMAD.MOV.U32 R14, RZ, RZ, -0x748574fc ;  /* 0x8b7a8b04ff0e7424 */ /* 0x000fe200078e00ff */
[----:B------:R-:W-:Y:S01]  /*5180*/  MOV R6, RZ ;  /* 0x000000ff00067202 */ /* 0x000fe20000000f00 */
[----:B------:R-:W-:Y:S01]  /*5190*/  IMAD.MOV.U32 R15, RZ, RZ, 0x3ed0ee25 ;  /* 0x3ed0ee25ff0f7424 */ /* 0x000fe200078e00ff */
[----:B------:R-:W-:Y:S01]  /*51a0*/  LOP3.LUT R9, R2, 0x3ff00000, RZ, 0xfc, !PT ;  /* 0x3ff0000002097812 */ /* 0x000fe200078efcff */
[----:B------:R-:W-:Y:S01]  /*51b0*/  UMOV UR6, 0x3ae80f1e ;  /* 0x3ae80f1e00067882 */ /* 0x000fe20000000000 */
[----:B------:R-:W-:Y:S01]  /*51c0*/  UMOV UR7, 0x3eb1380b ;  /* 0x3eb1380b00077882 */ /* 0x000fe20000000000 */
[----:B------:R-:W-:Y:S01]  /*51d0*/  LEA.HI R0, R3, R0, RZ, 0xc ;  /* 0x0000000003007211 */ /* 0x000fe200078f60ff */
[----:B------:R-:W-:Y:S01]  /*51e0*/  UMOV UR10, 0x80000000 ;  /* 0x80000000000a7882 */ /* 0x000fe20000000000 */
[----:B------:R-:W-:Y:S01]  /*51f0*/  ISETP.GE.U32.AND P0, PT, R9, 0x3ff6a09f, PT ;  /* 0x3ff6a09f0900780c */ /* 0x000fe20003f06070 */
[----:B------:R-:W-:-:S12]  /*5200*/  UMOV UR11, 0x43300000 ;  /* 0x43300000000b7882 */ /* 0x000fd80000000000 */
[----:B------:R-:W-:Y:S01]  /*5210*/  @P0 VIADD R5, R9, 0xfff00000 ;  /* 0xfff0000009050836 */ /* 0x000fe20000000000 */
        /* <DEDUP_REMOVED lines=52> */
.L_x_5527:
        /* <DEDUP_REMOVED lines=11> */
[----:B------:R-:W-:Y:S01]  /*5610*/  IMAD.MOV.U32 R2, RZ, RZ, R10 ;  /* 0x000000ffff027224 */ /* 0x000fe200078e000a */
[----:B------:R-:W-:-:S11]  /*5620*/  MOV R3, R11 ;  /* 0x0000000b00037202 */ /* 0x000fd60000000f00 */
[----:B------:R-:W-:-:S10]  /*5630*/  @!P0 DMUL R2, R2, 1.80143985094819840000e+16 ;  /* 0x4350000002028828 */ /* 0x000fd40000000000 */
[----:B------:R-:W-:Y:S01]  /*5640*/  @!P0 IMAD.MOV.U32 R11, RZ, RZ, R3 ;  /* 0x000000ffff0b8224 */ /* 0x000fe200078e0003 */
[----:B------:R-:W-:-:S03]  /*5650*/  @!P0 MOV R10, R2 ;  /* 0x00000002000a8202 */ /* 0x000fc60000000f00 */
[----:B------:R-:W-:-:S05]  /*5660*/  VIADD R0, R11, 0xffffffff ;  /* 0xffffffff0b007836 */ /* 0x000fca0000000000 */
        /* <DEDUP_REMOVED lines=11> */
[----:B------:R-:W-:Y:S01]  /*5720*/  IMAD.MOV.U32 R8, RZ, RZ, R10 ;  /* 0x000000ffff087224 */ /* 0x000fe200078e000a */
[----:B------:R-:W-:Y:S01]  /*5730*/  MOV R14, 0x8b7a8b04 ;  /* 0x8b7a8b04000e7802 */ /* 0x000fe20000000f00 */
[----:B------:R-:W-:Y:S01]  /*5740*/  IMAD.MOV.U32 R6, RZ, RZ, RZ ;  /* 0x000000ffff067224 */ /* 0x000fe200078e00ff */
[----:B------:R-:W-:Y:S01]  /*5750*/  LOP3.LUT R9, R2, 0x3ff00000, RZ, 0xfc, !PT ;  /* 0x3ff0000002097812 */ /* 0x000fe200078efcff */
[----:B------:R-:W-:Y:S01]  /*5760*/  IMAD.MOV.U32 R15, RZ, RZ, 0x3ed0ee25 ;  /* 0x3ed0ee25ff0f7424 */ /* 0x000fe200078e00ff */
        /* <DEDUP_REMOVED lines=23> */
[----:B------:R-:W-:Y:S01]  /*58e0*/  DADD R10, R10, R10 ;  /* 0x000000000a0a7229 */ /* 0x000fe2000000000a */
[----:B------:R-:W-:-:S03]  /*58f0*/  MOV R15, 0x43300000 ;  /* 0x43300000000f7802 */ /* 0x000fc60000000f00 */
        /* <DEDUP_REMOVED lines=34> */
.L_x_5530:
        /* <DEDUP_REMOVED lines=20> */
.L_x_5533:
[----:B------:R-:W-:Y:S05]  /*5c60*/  BSYNC.RECONVERGENT B2 ;  /* 0x0000000000027941 */ /* 0x000fea0003800200 */
.L_x_5532:
        /* <DEDUP_REMOVED lines=29> */
.L_x_5531:
[----:B------:R-:W-:Y:S05]  /*5e40*/  BSYNC.RECONVERGENT B1 ;  /* 0x0000000000017941 */ /* 0x000fea0003800200 */
.L_x_5529:
[----:B------:R-:W-:-:S11]  /*5e50*/  DMUL R12, R8, 0.5 ;  /* 0x3fe00000080c7828 */ /* 0x000fd60000000000 */
.L_x_5528:
[----:B------:R-:W-:Y:S05]  /*5e60*/  BSYNC.RECONVERGENT B0 ;  /* 0x0000000000007941 */ /* 0x000fea0003800200 */
.L_x_5526:
[----:B------:R-:W-:Y:S01]  /*5e70*/  MOV R28, R12 ;  /* 0x0000000c001c7202 */ /* 0x000fe20000000f00 */
[----:B------:R-:W-:-:S05]  /*5e80*/  IMAD.MOV.U32 R29, RZ, RZ, R13 ;  /* 0x000000ffff1d7224 */ /* 0x000fca00078e000d */
[----:B------:R-:W-:Y:S01]  /*5e90*/  STG.E.128 desc[UR8][R32.64], R28 ;  /* 0x0000001c20007986 */ /* 0x000fe2000c101d08 */
[----:B------:R-:W-:Y:S05]  /*5ea0*/  EXIT ;  /* 0x000000000000794d */ /* 0x000fea0003800000 */
        .weak           $__internal_9_$__cuda_sm20_div_rn_f64_full
        .type           $__internal_9_$__cuda_sm20_div_rn_f64_full,@function
        .size           $__internal_9_$__cuda_sm20_div_rn_f64_full,(.L_x_12865 - $__internal_9_$__cuda_sm20_div_rn_f64_full)
$__internal_9_$__cuda_sm20_div_rn_f64_full:
[C---:B------:R-:W-:Y:S01]  /*5eb0*/  FSETP.GEU.AND P0, PT, |R17|.reuse, 1.469367938527859385e-39, PT ;  /* 0x001000001100780b */ /* 0x040fe20003f0e200 */
[----:B------:R-:W-:Y:S01]  /*5ec0*/  IMAD.MOV.U32 R2, RZ, RZ, 0x1ca00000 ;  /* 0x1ca00000ff027424 */ /* 0x000fe200078e00ff */
[----:B------:R-:W-:Y:S01]  /*5ed0*/  LOP3.LUT R10, R17, 0x800fffff, RZ, 0xc0, !PT ;  /* 0x800fffff110a7812 */ /* 0x000fe200078ec0ff */
[----:B------:R-:W-:Y:S01]  /*5ee0*/  BSSY.RECONVERGENT B3, `(.L_x_5534) ;  /* 0x0000054000037945 */ /* 0x000fe20003800200 */
[C---:B------:R-:W-:Y:S02]  /*5ef0*/  FSETP.GEU.AND P3, PT, |R19|.reuse, 1.469367938527859385e-39, PT ;  /* 0x001000001300780b */ /* 0x040fe40003f6e200 */
[----:B------:R-:W-:Y:S01]  /*5f00*/  LOP3.LUT R11, R10, 0x3ff00000, RZ, 0xfc, !PT ;  /* 0x3ff000000a0b7812 */ /* 0x000fe200078efcff */
[----:B------:R-:W-:Y:S01]  /*5f10*/  IMAD.MOV.U32 R10, RZ, RZ, R16 ;  /* 0x000000ffff0a7224 */ /* 0x000fe200078e0010 */
[----:B------:R-:W-:Y:S02]  /*5f20*/  MOV R20, 0x1 ;  /* 0x0000000100147802 */ /* 0x000fe40000000f00 */
[----:B------:R-:W-:-:S02]  /*5f30*/  LOP3.LUT R4, R19, 0x7ff00000, RZ, 0xc0, !PT ;  /* 0x7ff0000013047812 */ /* 0x000fc400078ec0ff */
[----:B------:R-:W-:Y:S01]  /*5f40*/  LOP3.LUT R0, R17, 0x7ff00000, RZ, 0xc0, !PT ;  /* 0x7ff0000011007812 */ /* 0x000fe200078ec0ff */
[----:B------:R-:W-:-:S03]  /*5f50*/  @!P0 DMUL R10, R16, 8.98846567431157953865e+307 ;  /* 0x7fe00000100a8828 */ /* 0x000fc60000000000 */
[C---:B------:R-:W-:Y:S02]  /*5f60*/  ISETP.GE.U32.AND P2, PT, R4.reuse, R0, PT ;  /* 0x000000000400720c */ /* 0x040fe40003f46070 */
[----:B------:R-:W-:Y:S01]  /*5f70*/  @!P3 LOP3.LUT R3, R17, 0x7ff00000, RZ, 0xc0, !PT ;  /* 0x7ff000001103b812 */ /* 0x000fe200078ec0ff */
[----:B------:R-:W0:Y:S01]  /*5f80*/  MUFU.RCP64H R21, R11 ;  /* 0x0000000b00157308 */ /* 0x000e220000001800 */
[----:B------:R-:W-:Y:S02]  /*5f90*/  @!P3 MOV R26, RZ ;  /* 0x000000ff001ab202 */ /* 0x000fe40000000f00 */
[----:B------:R-:W-:Y:S02]  /*5fa0*/  @!P3 ISETP.GE.U32.AND P4, PT, R4, R3, PT ;  /* 0x000000030400b20c */ /* 0x000fe40003f86070 */
[----:B------:R-:W-:Y:S02]  /*5fb0*/  @!P0 LOP3.LUT R0, R11, 0x7ff00000, RZ, 0xc0, !PT ;  /* 0x7ff000000b008812 */ /* 0x000fe400078ec0ff */
[----:B------:R-:W-:-:S02]  /*5fc0*/  @!P3 SEL R3, R2, 0x63400000, !P4 ;  /* 0x634000000203b807 */ /* 0x000fc40006000000 */
[----:B------:R-:W-:Y:S02]  /*5fd0*/  IADD3 R7, PT, PT, R0, -0x1, RZ ;  /* 0xffffffff00077810 */ /* 0x000fe40007ffe0ff */
[----:B------:R-:W-:-:S04]  /*5fe0*/  @!P3 LOP3.LUT R3, R3, 0x80000000, R19, 0xf8, !PT ;  /* 0x800000000303b812 */ /* 0x000fc800078ef813 */
[----:B------:R-:W-:Y:S01]  /*5ff0*/  @!P3 LOP3.LUT R27, R3, 0x100000, RZ, 0xfc, !PT ;  /* 0x00100000031bb812 */ /* 0x000fe200078efcff */
[----:B------:R-:W-:Y:S01]  /*6000*/  IMAD.MOV.U32 R3, RZ, RZ, R4 ;  /* 0x000000ffff037224 */ /* 0x000fe200078e0004 */
[----:B0-----:R-:W-:-:S08]  /*6010*/  DFMA R22, R20, -R10, 1 ;  /* 0x3ff000001416742b */ /* 0x001fd0000000080a */
        /* <DEDUP_REMOVED lines=16> */
[----:B------:R-:W-:-:S04]  /*6120*/  LOP3.LUT R3, R17, 0x7ff00000, RZ, 0xc0, !PT ;  /* 0x7ff0000011037812 */ /* 0x000fc800078ec0ff */
[CC--:B------:R-:W-:Y:S02]  /*6130*/  VIADDMNMX R0, R4.reuse, -R3.reuse, 0xb9600000, !PT ;  /* 0xb960000004007446 */ /* 0x0c0fe40007800903 */
[----:B------:R-:W-:Y:S02]  /*6140*/  ISETP.GE.U32.AND P0, PT, R4, R3, PT ;  /* 0x000000030400720c */ /* 0x000fe40003f06070 */
[----:B------:R-:W-:Y:S02]  /*6150*/  VIMNMX R0, PT, PT, R0, 0x46a00000, PT ;  /* 0x46a0000000007848 */ /* 0x000fe40003fe0100 */
[----:B------:R-:W-:Y:S02]  /*6160*/  SEL R3, R2, 0x63400000, !P0 ;  /* 0x6340000002037807 */ /* 0x000fe40004000000 */
[----:B------:R-:W-:-:S03]  /*6170*/  MOV R2, RZ ;  /* 0x000000ff00027202 */ /* 0x000fc60000000f00 */
[----:B------:R-:W-:-:S04]  /*6180*/  IMAD.IADD R0, R0, 0x1, -R3 ;  /* 0x0000000100007824 */ /* 0x000fc800078e0a03 */
[----:B------:R-:W-:-:S06]  /*6190*/  VIADD R3, R0, 0x7fe00000 ;  /* 0x7fe0000000037836 */ /* 0x000fcc0000000000 */
[----:B------:R-:W-:-:S10]  /*61a0*/  DMUL R4, R26, R2 ;  /* 0x000000021a047228 */ /* 0x000fd40000000000 */
[----:B------:R-:W-:-:S13]  /*61b0*/  FSETP.GTU.AND P0, PT, |R5|, 1.469367938527859385e-39, PT ;  /* 0x001000000500780b */ /* 0x000fda0003f0c200 */
[----:B------:R-:W-:Y:S05]  /*61c0*/  @P0 BRA `(.L_x_5536) ;  /* 0x0000000000940947 */ /* 0x000fea0003800000 */
[----:B------:R-:W-:-:S06]  /*61d0*/  DFMA R10, R26, -R10, R20 ;  /* 0x8000000a1a0a722b */ /* 0x000fcc0000000014 */
[----:B------:R-:W-:-:S04]  /*61e0*/  IMAD.MOV.U32 R10, RZ, RZ, RZ ;  /* 0x000000ffff0a7224 */ /* 0x000fc800078e00ff */
[C---:B------:R-:W-:Y:S02]  /*61f0*/  FSETP.NEU.AND P0, PT, R11.reuse, RZ, PT ;  /* 0x000000ff0b00720b */ /* 0x040fe40003f0d000 */
[----:B------:R-:W-:-:S04]  /*6200*/  LOP3.LUT R17, R11, 0x80000000, R17, 0x48, !PT ;  /* 0x800000000b117812 */ /* 0x000fc800078e4811 */
[----:B------:R-:W-:-:S07]  /*6210*/  LOP3.LUT R11, R17, R3, RZ, 0xfc, !PT ;  /* 0x00000003110b7212 */ /* 0x000fce00078efcff */
[----:B------:R-:W-:Y:S05]  /*6220*/  @!P0 BRA `(.L_x_5536) ;  /* 0x00000000007c8947 */ /* 0x000fea0003800000 */
[----:B------:R-:W-:Y:S01]  /*6230*/  IMAD.MOV R3, RZ, RZ, -R0 ;  /* 0x000000ffff037224 */ /* 0x000fe200078e0a00 */
[----:B------:R-:W-:Y:S01]  /*6240*/  MOV R2, RZ ;  /* 0x000000ff00027202 */ /* 0x000fe20000000f00 */
        /* <DEDUP_REMOVED lines=8> */
.L_x_5535:
        /* <DEDUP_REMOVED lines=16> */
.L_x_5538:
[----:B------:R-:W-:Y:S02]  /*63d0*/  LOP3.LUT R5, R17, 0x80000, RZ, 0xfc, !PT ;  /* 0x0008000011057812 */ /* 0x000fe400078efcff */
[----:B------:R-:W-:Y:S01]  /*63e0*/  MOV R4, R16 ;  /* 0x0000001000047202 */ /* 0x000fe20000000f00 */
[----:B------:R-:W-:Y:S06]  /*63f0*/  BRA `(.L_x_5536) ;  /* 0x0000000000087947 */ /* 0x000fec0003800000 */
.L_x_5537:
[----:B------:R-:W-:Y:S01]  /*6400*/  LOP3.LUT R5, R19, 0x80000, RZ, 0xfc, !PT ;  /* 0x0008000013057812 */ /* 0x000fe200078efcff */
[----:B------:R-:W-:-:S07]  /*6410*/  IMAD.MOV.U32 R4, RZ, RZ, R18 ;  /* 0x000000ffff047224 */ /* 0x000fce00078e0012 */
.L_x_5536:
[----:B------:R-:W-:Y:S05]  /*6420*/  BSYNC.RECONVERGENT B3 ;  /* 0x0000000000037941 */ /* 0x000fea0003800200 */
.L_x_5534:
[----:B------:R-:W-:Y:S01]  /*6430*/  IMAD.MOV.U32 R7, RZ, RZ, 0x0 ;  /* 0x00000000ff077424 */ /* 0x000fe200078e00ff */
[----:B------:R-:W-:Y:S01]  /*6440*/  MOV R3, R5 ;  /* 0x0000000500037202 */ /* 0x000fe20000000f00 */
[----:B------:R-:W-:Y:S02]  /*6450*/  IMAD.MOV.U32 R2, RZ, RZ, R4 ;  /* 0x000000ffff027224 */ /* 0x000fe400078e0004 */
[----:B------:R-:W-:Y:S05]  /*6460*/  RET.REL.NODEC R6 `(_ZN2at6native18elementwise_kernelILi128ELi2EZNS0_22gpu_kernel_impl_nocastIZZZNS0_17log1p_kernel_cudaERNS_18TensorIteratorBaseEENKUlvE_clEvENKUlvE1_clEvEUlN3c107complexIdEEE_EEvS4_RKT_EUliE_EEviT1_) ;  /* 0xffffff9806e47950 */ /* 0x000fea0003c3ffff */
.L_x_5539:
        /* <DEDUP_REMOVED lines=9> */
.L_x_12865:


//--------------------- .text._ZN2at6native27unrolled_elementwise_kernelIZZZNS0_17log1p_kernel_cudaERNS_18TensorIteratorBaseEENKUlvE_clEvENKUlvE1_clEvEUlN3c107complexIdEEE_St5arrayIPcLm2EELi4E23TrivialOffsetCalculatorILi1EjESE_NS0_6memory15LoadWithoutCastENSF_16StoreWithoutCastEEEviT_T0_T2_T3_T4_T5_ --------------------------
	.section	.text._ZN2at6native27unrolled_elementwise_kernelIZZZNS0_17log1p_kernel_cudaERNS_18TensorIteratorBaseEENKUlvE_clEvENKUlvE1_clEvEUlN3c107complexIdEEE_St5arrayIPcLm2EELi4E23TrivialOffsetCalculatorILi1EjESE_NS0_6memory15LoadWithoutCastENSF_16StoreWithoutCastEEEviT_T0_T2_T3_T4_T5_,"ax",@progbits
	.align	128
        .global         _ZN2at6native27unrolled_elementwise_kernelIZZZNS0_17log1p_kernel_cudaERNS_18TensorIteratorBaseEENKUlvE_clEvENKUlvE1_clEvEUlN3c107complexIdEEE_St5arrayIPcLm2EELi4E23TrivialOffsetCalculatorILi1EjESE_NS0_6memory15LoadWithoutCastENSF_16StoreWithoutCastEEEviT_T0_T2_T3_T4_T5_
        .type           _ZN2at6native27unrolled_elementwise_kernelIZZZNS0_17log1p_kernel_cudaERNS_18TensorIteratorBaseEENKUlvE_clEvENKUlvE1_clEvEUlN3c107complexIdEEE_St5arrayIPcLm2EELi4E23TrivialOffsetCalculatorILi1EjESE_NS0_6memory15LoadWithoutCastENSF_16StoreWithoutCastEEEviT_T0_T2_T3_T4_T5_,@function
        .size           _ZN2at6native27unrolled_elementwise_kernelIZZZNS0_17log1p_kernel_cudaERNS_18TensorIteratorBaseEENKUlvE_clEvENKUlvE1_clEvEUlN3c107complexIdEEE_St5arrayIPcLm2EELi4E23TrivialOffsetCalculatorILi1EjESE_NS0_6memory15LoadWithoutCastENSF_16StoreWithoutCastEEEviT_T0_T2_T3_T4_T5_,(.L_x_12866 - _ZN2at6native27unrolled_elementwise_kernelIZZZNS0_17log1p_kernel_cudaERNS_18TensorIteratorBaseEENKUlvE_clEvENKUlvE1_clEvEUlN3c107complexIdEEE_St5arrayIPcLm2EELi4E23TrivialOffsetCalculatorILi1EjESE_NS0_6memory15LoadWithoutCastENSF_16StoreWithoutCastEEEviT_T0_T2_T3_T4_T5_)
        .other          _ZN2at6native27unrolled_elementwise_kernelIZZZNS0_17log1p_kernel_cudaERNS_18TensorIteratorBaseEENKUlvE_clEvENKUlvE1_clEvEUlN3c107complexIdEEE_St5arrayIPcLm2EELi4E23TrivialOffsetCalculatorILi1EjESE_NS0_6memory15LoadWithoutCastENSF_16StoreWithoutCastEEEviT_T0_T2_T3_T4_T5_,@"STO_CUDA_ENTRY STV_DEFAULT"
_ZN2at6native27unrolled_elementwise_kernelIZZZNS0_17log1p_kernel_cudaERNS_18TensorIteratorBaseEENKUlvE_clEvENKUlvE1_clEvEUlN3c107complexIdEEE_St5arrayIPcLm2EELi4E23TrivialOffsetCalculatorILi1EjESE_NS0_6memory15LoadWithoutCastENSF_16StoreWithoutCastEEEviT_T0_T2_T3_T4_T5_:
.text._ZN2at6native27unrolled_elementwise_kernelIZZZNS0_17log1p_kernel_cudaERNS_18TensorIteratorBaseEENKUlvE_clEvENKUlvE1_clEvEUlN3c107complexIdEEE_St5arrayIPcLm2EELi4E23TrivialOffsetCalculatorILi1EjESE_NS0_6memory15LoadWithoutCastENSF_16StoreWithoutCastEEEviT_T0_T2_T3_T4_T5_:
[----:B------:R-:W-:Y:S01]  /*0000*/  LDC R1, c[0x0][0x37c] ;  /* 0x0000df00ff017b82 */ /* 0x000fe20000000800 */
[----:B------:R-:W0:Y:S07]  /*0010*/  S2R R5, SR_CTAID.X ;  /* 0x0000000000057919 */ /* 0x000e2e0000002500 */
[----:B------:R-:W0:Y:S01]  /*0020*/  LDC R0, c[0x0][0x380] ;  /* 0x0000e000ff007b82 */ /* 0x000e220000000800 */
[----:B------:R-:W1:Y:S01]  /*0030*/  LDCU.64 UR4, c[0x0][0x358] ;  /* 0x00006b00ff0477ac */ /* 0x000e620008000a00 */
[----:B------:R-:W-:Y:S01]  /*0040*/  CS2R R26, SRZ ;  /* 0x00000000001a7805 */ /* 0x000fe2000001ff00 */
[----:B------:R-:W2:Y:S01]  /*0050*/  S2R R2, SR_TID.X ;  /* 0x0000000000027919 */ /* 0x000ea20000002100 */
[----:B------:R-:W-:-:S02]  /*0060*/  CS2R R24, SRZ ;  /* 0x0000000000187805 */ /* 0x000fc4000001ff00 */
[----:B------:R-:W-:Y:S02]  /*0070*/  CS2R R22, SRZ ;  /* 0x0000000000167805 */ /* 0x000fe4000001ff00 */
[----:B------:R-:W-:Y:S01]  /*0080*/  CS2R R20, SRZ ;  /* 0x0000000000147805 */ /* 0x000fe2000001ff00 */
[----:B0-----:R-:W-:Y:S02]  /*0090*/  IMAD R3, R5, -0x200, R0 ;  /* 0xfffffe0005037824 */ /* 0x001fe400078e0200 */
        /* <DEDUP_REMOVED lines=11> */
[----:B------:R-:W-:-:S04]  /*0150*/  CS2R R10, SRZ ;  /* 0x00000000000a7805 */ /* 0x000fc8000001ff00 */
[----:B-1----:R0:W5:Y:S07]  /*0160*/  @!P0 LDG.E.128 R20, desc[UR4][R6.64] ;  /* 0x0000000406148981 */ /* 0x00216e000c1e1d00 */
[----:B------:R-:W-:Y:S01]  /*0170*/  @!P3 IMAD R33, R5, 0x200, R2 ;  /* 0x000002000521b824 */ /* 0x000fe200078e0202 */
[----:B------:R-:W1:Y:S01]  /*0180*/  @!P3 LDC.64 R8, c[0x0][0x390] ;  /* 0x0000e400ff08bb82 */ /* 0x000e620000000a00 */
[----:B------:R-:W-:Y:S02]  /*0190*/  @!P3 VIADD R2, R2, 0x80 ;  /* 0x000000800202b836 */ /* 0x000fe40000000000 */
[----:B--2---:R-:W-:Y:S01]  /*01a0*/  @!P1 IMAD.WIDE.U32 R28, R13, 0x10, R28 ;  /* 0x000000100d1c9825 */ /* 0x004fe200078e001c */
[----:B------:R-:W-:-:S02]  /*01b0*/  CS2R R12, SRZ ;  /* 0x00000000000c7805 */ /* 0x000fc4000001ff00 */
[----:B------:R-:W-:Y:S02]  /*01c0*/  ISETP.GE.AND P2, PT, R2, R3, PT ;  /* 0x000000030200720c */ /* 0x000fe40003f46270 */
[----:B------:R0:W5:Y:S11]  /*01d0*/  @!P1 LDG.E.128 R24, desc[UR4][R28.64] ;  /* 0x000000041c189981 */ /* 0x000176000c1e1d00 */
[----:B------:R-:W2:Y:S01]  /*01e0*/  @!P2 LDC.64 R30, c[0x0][0x390] ;  /* 0x0000e400ff1eab82 */ /* 0x000ea20000000a00 */
[----:B------:R-:W-:-:S02]  /*01f0*/  @!P2 IMAD R15, R5, 0x200, R2 ;  /* 0x00000200050fa824 */ /* 0x000fc400078e0202 */
[----:B-1----:R-:W-:Y:S01]  /*0200*/  @!P3 IMAD.WIDE.U32 R32, R33, 0x10, R8 ;  /* 0x000000102120b825 */ /* 0x002fe200078e0008 */
[----:B------:R-:W-:-:S06]  /*0210*/  CS2R R8, SRZ ;  /* 0x0000000000087805 */ /* 0x000fcc000001ff00 */
[----:B------:R0:W5:Y:S01]  /*0220*/  @!P3 LDG.E.128 R8, desc[UR4][R32.64] ;  /* 0x000000042008b981 */ /* 0x000162000c1e1d00 */
[----:B--2---:R-:W-:Y:S01]  /*0230*/  @!P2 IMAD.WIDE.U32 R30, R15, 0x10, R30 ;  /* 0x000000100f1ea825 */ /* 0x004fe200078e001e */
[----:B------:R-:W-:-:S06]  /*0240*/  CS2R R14, SRZ ;  /* 0x00000000000e7805 */ /* 0x000fcc000001ff00 */
[----:B------:R0:W5:Y:S01]  /*0250*/  @!P2 LDG.E.128 R12, desc[UR4][R30.64] ;  /* 0x000000041e0ca981 */ /* 0x000162000c1e1d00 */
[----:B------:R-:W-:Y:S01]  /*0260*/  ISETP.GE.AND P0, PT, R0, R3, PT ;  /* 0x000000030000720c */ /* 0x000fe20003f06270 */
[----:B------:R-:W-:Y:S01]  /*0270*/  BSSY.RECONVERGENT B1, `(.L_x_5540) ;  /* 0x00001ba000017945 */ /* 0x000fe20003800200 */
[----:B------:R-:W-:Y:S02]  /*0280*/  CS2R R18, SRZ ;  /* 0x0000000000127805 */ /* 0x000fe4000001ff00 */
[----:B------:R-:W-:-:S09]  /*0290*/  CS2R R16, SRZ ;  /* 0x0000000000107805 */ /* 0x000fd2000001ff00 */
[----:B0-----:R-:W-:Y:S05]  /*02a0*/  @P0 BRA `(.L_x_5541) ;  /* 0x0000001800d80947 */ /* 0x001fea0003800000 */
[----:B-----5:R-:W-:Y:S01]  /*02b0*/  DADD R32, R20, 1 ;  /* 0x3ff0000014207429 */ /* 0x020fe20000000000 */
        /* <DEDUP_REMOVED lines=27> */
[----:B------:R-:W-:Y:S05]  /*0470*/  CALL.REL.NOINC `($__internal_10_$__cuda_sm20_div_rn_f64_full) ;  /* 0x0000006c00bc7944 */ /* 0x000fea0003c00000 */
.L_x_5543:
[----:B------:R-:W-:Y:S05]  /*0480*/  BSYNC.RECONVERGENT B2 ;  /* 0x0000000000027941 */ /* 0x000fea0003800200 */
.L_x_5542:
[----:B------:R-:W-:Y:S01]  /*0490*/  DMUL R28, R6, R6 ;  /* 0x00000006061c7228 */ /* 0x000fe20000000000 */
[----:B------:R-:W-:Y:S01]  /*04a0*/  IMAD.MOV.U32 R34, RZ, RZ, -0x2449a4b7 ;  /* 0xdbb65b49ff227424 */ /* 0x000fe200078e00ff */
[----:B------:R-:W-:Y:S01]  /*04b0*/  UMOV UR6, 0x2a25ff7e ;  /* 0x2a25ff7e00067882 */ /* 0x000fe20000000000 */
[----:B------:R-:W-:Y:S01]  /*04c0*/  IMAD.MOV.U32 R35, RZ, RZ, 0x3f2d3b63 ;  /* 0x3f2d3b63ff237424 */ /* 0x000fe200078e00ff */
[----:B------:R-:W-:Y:S01]  /*04d0*/  UMOV UR7, 0x3ef53e1d ;  /* 0x3ef53e1d00077882 */ /* 0x000fe20000000000 */
[----:B------:R-:W-:Y:S01]  /*04e0*/  @!P1 IMAD.MOV.U32 R38, RZ, RZ, 0x54442d18 ;  /* 0x54442d18ff269424 */ /* 0x000fe200078e00ff */
[----:B------:R-:W-:Y:S01]  /*04f0*/  ISETP.GE.AND P4, PT, R33, RZ, PT ;  /* 0x000000ff2100720c */ /* 0x000fe20003f86270 */
[----:B------:R-:W-:Y:S02]  /*0500*/  @!P1 IMAD.MOV.U32 R39, RZ, RZ, 0x400921fb ;  /* 0x400921fbff279424 */ /* 0x000fe400078e00ff */
[----:B------:R-:W-:Y:S01]  /*0510*/  DFMA R34, R28, -UR6, R34 ;  /* 0x800000061c227c2b */ /* 0x000fe20008000022 */
        /* <DEDUP_REMOVED lines=52> */
[----:B------:R-:W-:Y:S02]  /*0860*/  DMUL R34, R28, R34 ;  /* 0x000000221c227228 */ /* 0x000fe40000000000 */
[----:B------:R-:W-:-:S06]  /*0870*/  DADD R28, -RZ, |R20| ;  /* 0x00000000ff1c7229 */ /* 0x000fcc0000000514 */
[----:B------:R-:W-:-:S04]  /*0880*/  DFMA R36, R34, R6, R6 ;  /* 0x000000062224722b */ /* 0x000fc80000000006 */
[----:B------:R-:W-:Y:S02]  /*0890*/  ISETP.GT.U32.AND P3, PT, R28, R30, PT ;  /* 0x0000001e1c00720c */ /* 0x000fe40003f64070 */
[----:B------:R-:W-:Y:S02]  /*08a0*/  ISETP.LT.U32.AND P2, PT, R30, R28, PT ;  /* 0x0000001c1e00720c */ /* 0x000fe40003f41070 */
[----:B------:R-:W-:Y:S01]  /*08b0*/  @P1 DADD R6, -RZ, -R36 ;  /* 0x00000000ff061229 */ /* 0x000fe20000000924 */
[----:B------:R-:W-:Y:S01]  /*08c0*/  ISETP.GT.U32.AND.EX P3, PT, R29, R31, PT, P3 ;  /* 0x0000001f1d00720c */ /* 0x000fe20003f64130 */
[----:B------:R-:W-:Y:S01]  /*08d0*/  @!P1 DADD R38, -R36, R38 ;  /* 0x0000000024269229 */ /* 0x000fe20000000126 */
[----:B------:R-:W-:Y:S02]  /*08e0*/  ISETP.LT.U32.AND.EX P2, PT, R31, R29, PT, P2 ;  /* 0x0000001d1f00720c */ /* 0x000fe40003f41120 */
[----:B------:R-:W-:Y:S02]  /*08f0*/  SEL R35, R29, R31, P3 ;  /* 0x0000001f1d237207 */ /* 0x000fe40001800000 */
[----:B------:R-:W-:Y:S01]  /*0900*/  SEL R34, R28, R30, P3 ;  /* 0x0000001e1c227207 */ /* 0x000fe20001800000 */
[----:B------:R-:W-:Y:S01]  /*0910*/  DSETP.NEU.AND P3, PT, R18, RZ, PT ;  /* 0x000000ff1200722a */ /* 0x000fe20003f6d000 */
[----:B------:R-:W-:Y:S01]  /*0920*/  LOP3.LUT R4, R35, 0xffc00000, RZ, 0xc0, !PT ;  /* 0xffc0000023047812 */ /* 0x000fe200078ec0ff */
[----:B------:R-:W-:Y:S01]  /*0930*/  @P1 IMAD.MOV.U32 R18, RZ, RZ, 0x54442d18 ;  /* 0x54442d18ff121424 */ /* 0x000fe200078e00ff */
[----:B------:R-:W-:Y:S01]  /*0940*/  @P1 FSEL R6, R36, R6, !P0 ;  /* 0x0000000624061208 */ /* 0x000fe20004000000 */
[----:B------:R-:W-:Y:S01]  /*0950*/  @P1 IMAD.MOV.U32 R19, RZ, RZ, 0x3ff921fb ;  /* 0x3ff921fbff131424 */ /* 0x000fe200078e00ff */
[----:B------:R-:W-:-:S02]  /*0960*/  @P1 FSEL R7, R37, R7, !P0 ;  /* 0x0000000725071208 */ /* 0x000fc40004000000 */
[----:B------:R-:W-:Y:S02]  /*0970*/  @!P1 PLOP3.LUT P0, PT, P4, PT, PT, 0x80, 0x8 ;  /* 0x000000000008981c */ /* 0x000fe4000270f070 */
[----:B------:R-:W-:Y:S02]  /*0980*/  SEL R28, R30, R28, P2 ;  /* 0x0000001c1e1c7207 */ /* 0x000fe40001000000 */
[----:B------:R-:W-:Y:S01]  /*0990*/  @!P1 FSEL R41, R38, R36, !P0 ;  /* 0x0000002426299208 */ /* 0x000fe20004000000 */
[----:B------:R-:W-:Y:S01]  /*09a0*/  IMAD.MOV.U32 R38, RZ, RZ, RZ ;  /* 0x000000ffff267224 */ /* 0x000fe200078e00ff */
[----:B------:R-:W-:Y:S01]  /*09b0*/  @!P1 FSEL R2, R39, R37, !P0 ;  /* 0x0000002527029208 */ /* 0x000fe20004000000 */
[----:B------:R-:W-:Y:S01]  /*09c0*/  @P1 DADD R18, R6, R18 ;  /* 0x0000000006121229 */ /* 0x000fe20000000012 */
[----:B------:R-:W-:Y:S01]  /*09d0*/  LOP3.LUT R39, R4, 0x7fd00000, RZ, 0x3c, !PT ;  /* 0x7fd0000004277812 */ /* 0x000fe200078e3cff */
[----:B------:R-:W-:Y:S01]  /*09e0*/  IMAD.MOV.U32 R6, RZ, RZ, -0x1 ;  /* 0xffffffffff067424 */ /* 0x000fe200078e00ff */
[----:B------:R-:W-:Y:S01]  /*09f0*/  SEL R29, R31, R29, P2 ;  /* 0x0000001d1f1d7207 */ /* 0x000fe20001000000 */
[----:B------:R-:W-:-:S02]  /*0a00*/  IMAD.MOV.U32 R7, RZ, RZ, 0x7fefffff ;  /* 0x7fefffffff077424 */ /* 0x000fc400078e00ff */
[----:B------:R-:W-:Y:S01]  /*0a10*/  @!P1 IMAD.MOV.U32 R19, RZ, RZ, R2 ;  /* 0x000000ffff139224 */ /* 0x000fe200078e0002 */
[C---:B------:R-:W-:Y:S01]  /*0a20*/  DMUL R36, R38.reuse, R34 ;  /* 0x0000002226247228 */ /* 0x040fe20000000000 */
[----:B------:R-:W-:Y:S01]  /*0a30*/  IMAD.MOV.U32 R43, RZ, RZ, R7 ;  /* 0x000000ffff2b7224 */ /* 0x000fe200078e0007 */
[----:B------:R-:W-:Y:S01]  /*0a40*/  DMUL R38, R38, R28 ;  /* 0x0000001c26267228 */ /* 0x000fe20000000000 */
[----:B------:R-:W-:Y:S01]  /*0a50*/  @!P1 IMAD.MOV.U32 R18, RZ, RZ, R41 ;  /* 0x000000ffff129224 */ /* 0x000fe200078e0029 */
[----:B------:R-:W-:Y:S01]  /*0a60*/  @P3 DSETP.NEU.AND P1, PT, |R32|, |R22|, PT ;  /* 0x400000162000322a */ /* 0x000fe20003f2d200 */
[----:B------:R-:W-:Y:S01]  /*0a70*/  IMAD.MOV.U32 R41, RZ, RZ, R6 ;  /* 0x000000ffff297224 */ /* 0x000fe200078e0006 */
[----:B------:R-:W-:Y:S01]  /*0a80*/  DSETP.NEU.AND P2, PT, R28, RZ, PT ;  /* 0x000000ff1c00722a */ /* 0x000fe20003f4d000 */
[----:B------:R-:W-:-:S03]  /*0a90*/  @P3 IMAD.MOV.U32 R45, RZ, RZ, 0x4002d97c ;  /* 0x4002d97cff2d3424 */ /* 0x000fc600078e00ff */
[----:B------:R-:W-:Y:S02]  /*0aa0*/  DMUL R38, R38, R38 ;  /* 0x0000002626267228 */ /* 0x000fe40000000000 */
[----:B------:R-:W-:-:S06]  /*0ab0*/  @P3 FSEL R45, R45, 1.8213495016098022461, !P0 ;  /* 0x3fe921fb2d2d3808 */ /* 0x000fcc0004000000 */
[----:B------:R-:W-:-:S08]  /*0ac0*/  DFMA R38, R36, R36, R38 ;  /* 0x000000242426722b */ /* 0x000fd00000000026 */
[----:B------:R-:W-:Y:S02]  /*0ad0*/  DSETP.MIN.AND P4, P5, R38, R6, PT ;  /* 0x000000062600722a */ /* 0x000fe40003d80000 */
[----:B------:R-:W-:-:S05]  /*0ae0*/  IMAD.MOV.U32 R2, RZ, RZ, R39 ;  /* 0x000000ffff027224 */ /* 0x000fca00078e0027 */
[----:B------:R-:W-:Y:S01]  /*0af0*/  FSEL R37, R2, R43, P4 ;  /* 0x0000002b02257208 */ /* 0x000fe20002000000 */
[----:B------:R-:W-:-:S05]  /*0b00*/  IMAD.MOV.U32 R2, RZ, RZ, R38 ;  /* 0x000000ffff027224 */ /* 0x000fca00078e0026 */
[----:B------:R-:W-:Y:S01]  /*0b10*/  SEL R36, R2, R41, P4 ;  /* 0x0000002902247207 */ /* 0x000fe20002000000 */
[----:B------:R-:W-:Y:S01]  /*0b20*/  DADD R40, |R32|, |R22| ;  /* 0x0000000020287229 */ /* 0x000fe20000000616 */
[----:B------:R-:W-:Y:S01]  /*0b30*/  @P5 LOP3.LUT R37, R43, 0x80000, RZ, 0xfc, !PT ;  /* 0x000800002b255812 */ /* 0x000fe200078efcff */
[----:B------:R-:W-:Y:S02]  /*0b40*/  @P3 IMAD.MOV.U32 R43, RZ, RZ, 0x7f3321d2 ;  /* 0x7f3321d2ff2b3424 */ /* 0x000fe400078e00ff */
[----:B------:R-:W-:Y:S01]  /*0b50*/  IMAD.MOV.U32 R32, RZ, RZ, RZ ;  /* 0x000000ffff207224 */ /* 0x000fe200078e00ff */
[----:B------:R-:W0:Y:S02]  /*0b60*/  MUFU.RSQ64H R33, R37 ;  /* 0x0000002500217308 */ /* 0x000e240000001c00 */
[----:B------:R-:W-:-:S04]  /*0b70*/  @P3 FSEL R43, R43, 3.37028055040000000000e+12, !P0 ;  /* 0x54442d182b2b3808 */ /* 0x000fc80004000000 */
[----:B------:R-:W-:Y:S02]  /*0b80*/  @P3 FSEL R2, R43, R18, !P1 ;  /* 0x000000122b023208 */ /* 0x000fe40004800000 */
[----:B------:R-:W-:Y:S02]  /*0b90*/  @P3 FSEL R43, R45, R19, !P1 ;  /* 0x000000132d2b3208 */ /* 0x000fe40004800000 */
[----:B------:R-:W-:Y:S01]  /*0ba0*/  @!P3 FSEL R18, RZ, 3.37028055040000000000e+12, P0 ;  /* 0x54442d18ff12b808 */ /* 0x000fe20000000000 */
[----:B------:R-:W-:Y:S01]  /*0bb0*/  @P3 IMAD.MOV.U32 R18, RZ, RZ, R2 ;  /* 0x000000ffff123224 */ /* 0x000fe200078e0002 */
[----:B------:R-:W-:Y:S01]  /*0bc0*/  @!P3 FSEL R19, RZ, 2.1426990032196044922, P0 ;  /* 0x400921fbff13b808 */ /* 0x000fe20000000000 */
[----:B------:R-:W-:Y:S01]  /*0bd0*/  DSETP.NAN.AND P0, PT, R40, R40, PT ;  /* 0x000000282800722a */ /* 0x000fe20003f08000 */
[----:B------:R-:W-:-:S05]  /*0be0*/  @P3 IMAD.MOV.U32 R19, RZ, RZ, R43 ;  /* 0x000000ffff133224 */ /* 0x000fca00078e002b */
[----:B------:R-:W-:Y:S02]  /*0bf0*/  LOP3.LUT R43, R19, 0x80000000, R23, 0xb8, !PT ;  /* 0x80000000132b7812 */ /* 0x000fe400078eb817 */
[----:B------:R-:W-:Y:S01]  /*0c00*/  FSEL R2, R40, R18, P0 ;  /* 0x0000001228027208 */ /* 0x000fe20000000000 */
[----:B0-----:R-:W-:Y:S01]  /*0c10*/  DMUL R18, R32, R32 ;  /* 0x0000002020127228 */ /* 0x001fe20000000000 */
[----:B------:R-:W-:Y:S02]  /*0c20*/  FSEL R43, R41, R43, P0 ;  /* 0x0000002b292b7208 */ /* 0x000fe40000000000 */
[----:B------:R-:W-:-:S05]  /*0c30*/  ISETP.GE.U32.AND P0, PT, R29, 0x7ff00000, PT ;  /* 0x7ff000001d00780c */ /* 0x000fca0003f06070 */
[----:B------:R-:W-:Y:S01]  /*0c40*/  DFMA R18, R36, -R18, 1 ;  /* 0x3ff000002412742b */ /* 0x000fe20000000812 */
[----:B------:R-:W-:Y:S02]  /*0c50*/  IMAD.MOV.U32 R36, RZ, RZ, 0x0 ;  /* 0x00000000ff247424 */ /* 0x000fe400078e00ff */
[----:B------:R-:W-:-:S05]  /*0c60*/  IMAD.MOV.U32 R37, RZ, RZ, 0x3fd80000 ;  /* 0x3fd80000ff257424 */ /* 0x000fca00078e00ff */
[----:B------:R-:W-:Y:S02]  /*0c70*/  DMUL R40, R32, R18 ;  /* 0x0000001220287228 */ /* 0x000fe40000000000 */
[----:B------:R-:W-:-:S08]  /*0c80*/  DFMA R18, R18, R36, 0.5 ;  /* 0x3fe000001212742b */ /* 0x000fd00000000024 */
[----:B------:R-:W-:Y:S01]  /*0c90*/  DFMA R18, R40, R18, R32 ;  /* 0x000000122812722b */ /* 0x000fe20000000020 */
[----:B------:R-:W-:-:S07]  /*0ca0*/  LOP3.LUT R33, R4, 0x100000, RZ, 0xfc, !PT ;  /* 0x0010000004217812 */ /* 0x000fce00078efcff */
[----:B------:R-:W-:-:S08]  /*0cb0*/  DMUL R18, R38, R18 ;  /* 0x0000001226127228 */ /* 0x000fd00000000000 */
[----:B------:R-:W-:-:S10]  /*0cc0*/  DMUL R18, R32, R18 ;  /* 0x0000001220127228 */ /* 0x000fd40000000000 */
[----:B------:R-:W-:Y:S01]  /*0cd0*/  @!P0 FSEL R28, R34, R18, !P2 ;  /* 0x00000012221c8208 */ /* 0x000fe20005000000 */
[----:B------:R-:W-:Y:S01]  /*0ce0*/  IMAD.MOV.U32 R18, RZ, RZ, R2 ;  /* 0x000000ffff127224 */ /* 0x000fe200078e0002 */
[----:B------:R-:W-:Y:S01]  /*0cf0*/  @!P0 FSEL R29, R35, R19, !P2 ;  /* 0x00000013231d8208 */ /* 0x000fe20005000000 */
[----:B------:R-:W-:-:S05]  /*0d00*/  IMAD.MOV.U32 R19, RZ, RZ, R43 ;  /* 0x000000ffff137224 */ /* 0x000fca00078e002b */
        /* <DEDUP_REMOVED lines=35> */
.L_x_5547:
[----:B------:R-:W-:Y:S05]  /*0f40*/  BSYNC.RECONVERGENT B2 ;  /* 0x0000000000027941 */ /* 0x000fea0003800200 */
.L_x_5546:
        /* <DEDUP_REMOVED lines=31> */
.L_x_5545:
        /* <DEDUP_REMOVED lines=78> */
.L_x_5548:
        /* <DEDUP_REMOVED lines=8> */
.L_x_5544:
[----:B------:R-:W-:Y:S01]  /*16a0*/  ISETP.GT.U32.AND P1, PT, R16, R30, PT ;  /* 0x0000001e1000720c */ /* 0x000fe20003f24070 */
[----:B------:R-:W-:Y:S01]  /*16b0*/  IMAD.MOV.U32 R28, RZ, RZ, RZ ;  /* 0x000000ffff1c7224 */ /* 0x000fe200078e00ff */
[----:B------:R-:W-:Y:S02]  /*16c0*/  ISETP.LT.U32.AND P0, PT, R30, R16, PT ;  /* 0x000000101e00720c */ /* 0x000fe40003f01070 */
[----:B------:R-:W-:Y:S02]  /*16d0*/  ISETP.GT.U32.AND.EX P1, PT, R17, R31, PT, P1 ;  /* 0x0000001f1100720c */ /* 0x000fe40003f24110 */
[----:B------:R-:W-:Y:S02]  /*16e0*/  ISETP.LT.U32.AND.EX P0, PT, R31, R17, PT, P0 ;  /* 0x000000111f00720c */ /* 0x000fe40003f01100 */
[----:B------:R-:W-:Y:S02]  /*16f0*/  SEL R21, R17, R31, P1 ;  /* 0x0000001f11157207 */ /* 0x000fe40000800000 */
[----:B------:R-:W-:Y:S01]  /*1700*/  SEL R17, R31, R17, P0 ;  /* 0x000000111f117207 */ /* 0x000fe20000000000 */
[----:B------:R-:W-:Y:S01]  /*1710*/  IMAD.MOV.U32 R31, RZ, RZ, R7 ;  /* 0x000000ffff1f7224 */ /* 0x000fe200078e0007 */
[----:B------:R-:W-:-:S02]  /*1720*/  LOP3.LUT R2, R21, 0xffc00000, RZ, 0xc0, !PT ;  /* 0xffc0000015027812 */ /* 0x000fc400078ec0ff */
[----:B------:R-:W-:Y:S01]  /*1730*/  SEL R22, R30, R16, P0 ;  /* 0x000000101e167207 */ /* 0x000fe20000000000 */
[----:B------:R-:W-:Y:S01]  /*1740*/  IMAD.MOV.U32 R23, RZ, RZ, R17 ;  /* 0x000000ffff177224 */ /* 0x000fe200078e0011 */
[----:B------:R-:W-:Y:S02]  /*1750*/  LOP3.LUT R29, R2, 0x7fd00000, RZ, 0x3c, !PT ;  /* 0x7fd00000021d7812 */ /* 0x000fe400078e3cff */
[----:B------:R-:W-:-:S04]  /*1760*/  SEL R20, R16, R30, P1 ;  /* 0x0000001e10147207 */ /* 0x000fc80000800000 */
[C---:B------:R-:W-:Y:S02]  /*1770*/  DMUL R32, R28.reuse, R22 ;  /* 0x000000161c207228 */ /* 0x040fe40000000000 */
[----:B------:R-:W-:-:S06]  /*1780*/  DMUL R28, R28, R20 ;  /* 0x000000141c1c7228 */ /* 0x000fcc0000000000 */
[----:B------:R-:W-:-:S08]  /*1790*/  DMUL R32, R32, R32 ;  /* 0x0000002020207228 */ /* 0x000fd00000000000 */
[----:B------:R-:W-:-:S08]  /*17a0*/  DFMA R28, R28, R28, R32 ;  /* 0x0000001c1c1c722b */ /* 0x000fd00000000020 */
[----:B------:R-:W-:Y:S02]  /*17b0*/  DSETP.MIN.AND P0, P1, R28, R6, PT ;  /* 0x000000061c00722a */ /* 0x000fe40003900000 */
[----:B------:R-:W-:-:S05]  /*17c0*/  IMAD.MOV.U32 R4, RZ, RZ, R29 ;  /* 0x000000ffff047224 */ /* 0x000fca00078e001d */
[----:B------:R-:W-:Y:S01]  /*17d0*/  FSEL R33, R4, R31, P0 ;  /* 0x0000001f04217208 */ /* 0x000fe20000000000 */
[----:B------:R-:W-:-:S05]  /*17e0*/  IMAD.MOV.U32 R4, RZ, RZ, R28 ;  /* 0x000000ffff047224 */ /* 0x000fca00078e001c */
[----:B------:R-:W-:Y:S01]  /*17f0*/  SEL R30, R4, R6, P0 ;  /* 0x00000006041e7207 */ /* 0x000fe20000000000 */
[----:B------:R-:W-:Y:S01]  /*1800*/  IMAD.MOV.U32 R6, RZ, RZ, RZ ;  /* 0x000000ffff067224 */ /* 0x000fe200078e00ff */
[----:B------:R-:W-:Y:S01]  /*1810*/  @P1 LOP3.LUT R33, R31, 0x80000, RZ, 0xfc, !PT ;  /* 0x000800001f211812 */ /* 0x000fe200078efcff */
[----:B------:R-:W-:Y:S01]  /*1820*/  DSETP.NEU.AND P0, PT, R22, RZ, PT ;  /* 0x000000ff1600722a */ /* 0x000fe20003f0d000 */
        /* <DEDUP_REMOVED lines=36> */
[----:B------:R-:W-:Y:S02]  /*1a70*/  @P0 VIADD R7, R23, 0xfff00000 ;  /* 0xfff0000017070836 */ /* 0x000fe40000000000 */
[----:B------:R-:W-:Y:S02]  /*1a80*/  @P0 VIADD R2, R2, 0x1 ;  /* 0x0000000102020836 */ /* 0x000fe40000000000 */
[----:B------:R-:W-:-:S03]  /*1a90*/  @P0 IMAD.MOV.U32 R23, RZ, RZ, R7 ;  /* 0x000000ffff170224 */ /* 0x000fc600078e0007 */
[----:B------:R-:W-:-:S03]  /*1aa0*/  LOP3.LUT R34, R2, 0x80000000, RZ, 0x3c, !PT ;  /* 0x8000000002227812 */ /* 0x000fc600078e3cff */
[----:B------:R-:W-:-:S06]  /*1ab0*/  DADD R30, R22, 1 ;  /* 0x3ff00000161e7429 */ /* 0x000fcc0000000000 */
[----:B------:R-:W0:Y:S02]  /*1ac0*/  MUFU.RCP64H R21, R31 ;  /* 0x0000001f00157308 */ /* 0x000e240000001800 */
[----:B0-----:R-:W-:-:S08]  /*1ad0*/  DFMA R6, -R30, R20, 1 ;  /* 0x3ff000001e06742b */ /* 0x001fd00000000114 */
[----:B------:R-:W-:Y:S02]  /*1ae0*/  DFMA R28, R6, R6, R6 ;  /* 0x00000006061c722b */ /* 0x000fe40000000006 */
[----:B------:R-:W-:-:S06]  /*1af0*/  DADD R6, R22, -1 ;  /* 0xbff0000016067429 */ /* 0x000fcc0000000000 */
        /* <DEDUP_REMOVED lines=43> */
.L_x_5549:
[----:B------:R-:W-:Y:S01]  /*1db0*/  IMAD.MOV.U32 R16, RZ, RZ, 0x0 ;  /* 0x00000000ff107424 */ /* 0x000fe200078e00ff */
[----:B------:R-:W-:Y:S01]  /*1dc0*/  LOP3.LUT P0, RZ, R7, 0x7fffffff, RZ, 0xc0, !PT ;  /* 0x7fffffff07ff7812 */ /* 0x000fe2000780c0ff */
[----:B------:R-:W-:-:S06]  /*1dd0*/  IMAD.MOV.U32 R17, RZ, RZ, 0x7ff00000 ;  /* 0x7ff00000ff117424 */ /* 0x000fcc00078e00ff */
[----:B------:R-:W-:-:S10]  /*1de0*/  DFMA R16, R6, R16, +INF ;  /* 0x7ff000000610742b */ /* 0x000fd40000000010 */
[----:B------:R-:W-:Y:S02]  /*1df0*/  FSEL R16, R16, RZ, P0 ;  /* 0x000000ff10107208 */ /* 0x000fe40000000000 */
[----:B------:R-:W-:-:S07]  /*1e00*/  FSEL R17, R17, -QNAN , P0 ;  /* 0xfff0000011117808 */ /* 0x000fce0000000000 */
.L_x_5541:
[----:B------:R-:W-:Y:S05]  /*1e10*/  BSYNC.RECONVERGENT B1 ;  /* 0x0000000000017941 */ /* 0x000fea0003800200 */
.L_x_5540:
[----:B------:R-:W-:Y:S01]  /*1e20*/  VIADD R2, R0, 0x80 ;  /* 0x0000008000027836 */ /* 0x000fe20000000000 */
[----:B------:R-:W-:Y:S01]  /*1e30*/  BSSY.RECONVERGENT B1, `(.L_x_5550) ;  /* 0x00001ba000017945 */ /* 0x000fe20003800200 */
[----:B-----5:R-:W-:Y:S02]  /*1e40*/  CS2R R22, SRZ ;  /* 0x0000000000167805 */ /* 0x020fe4000001ff00 */
[----:B------:R-:W-:Y:S02]  /*1e50*/  CS2R R20, SRZ ;  /* 0x0000000000147805 */ /* 0x000fe4000001ff00 */
[----:B------:R-:W-:-:S13]  /*1e60*/  ISETP.GE.AND P0, PT, R2, R3, PT ;  /* 0x000000030200720c */ /* 0x000fda0003f06270 */
        /* <DEDUP_REMOVED lines=30> */
.L_x_5553:
[----:B------:R-:W-:Y:S05]  /*2050*/  BSYNC.RECONVERGENT B2 ;  /* 0x0000000000027941 */ /* 0x000fea0003800200 */
.L_x_5552:
        /* <DEDUP_REMOVED lines=84> */
.L_x_5555:
[----:B------:R-:W-:Y:S02]  /*25a0*/  FSEL R38, RZ, 3.37028055040000000000e+12, P0 ;  /* 0x54442d18ff267808 */ /* 0x000fe40000000000 */
[----:B------:R-:W-:-:S07]  /*25b0*/  FSEL R39, RZ, 2.1426990032196044922, P0 ;  /* 0x400921fbff277808 */ /* 0x000fce0000000000 */
.L_x_5556:
[----:B------:R-:W-:Y:S05]  /*25c0*/  BSYNC.RECONVERGENT B0 ;  /* 0x0000000000007941 */ /* 0x000fea0003800200 */
.L_x_5554:
[----:B------:R-:W-:Y:S01]  /*25d0*/  DADD R28, -RZ, |R24| ;  /* 0x00000000ff1c7229 */ /* 0x000fe20000000518 */
[----:B------:R-:W-:Y:S01]  /*25e0*/  IMAD.MOV.U32 R36, RZ, RZ, RZ ;  /* 0x000000ffff247224 */ /* 0x000fe200078e00ff */
[----:B------:R-:W-:Y:S01]  /*25f0*/  DADD R32, |R32|, |R26| ;  /* 0x0000000020207229 */ /* 0x000fe2000000061a */
[----:B------:R-:W-:-:S07]  /*2600*/  LOP3.LUT R43, R39, 0x80000000, R27, 0xb8, !PT ;  /* 0x80000000272b7812 */ /* 0x000fce00078eb81b */
[----:B------:R-:W-:Y:S02]  /*2610*/  ISETP.GT.U32.AND P1, PT, R28, R30, PT ;  /* 0x0000001e1c00720c */ /* 0x000fe40003f24070 */
[CC--:B------:R-:W-:Y:S02]  /*2620*/  ISETP.LT.U32.AND P0, PT, R30.reuse, R28.reuse, PT ;  /* 0x0000001c1e00720c */ /* 0x0c0fe40003f01070 */
[----:B------:R-:W-:Y:S02]  /*2630*/  ISETP.GT.U32.AND.EX P1, PT, R29, R31, PT, P1 ;  /* 0x0000001f1d00720c */ /* 0x000fe40003f24110 */
[----:B------:R-:W-:Y:S02]  /*2640*/  ISETP.LT.U32.AND.EX P0, PT, R31, R29, PT, P0 ;  /* 0x0000001d1f00720c */ /* 0x000fe40003f01100 */
[----:B------:R-:W-:Y:S02]  /*2650*/  SEL R23, R29, R31, P1 ;  /* 0x0000001f1d177207 */ /* 0x000fe40000800000 */
[----:B------:R-:W-:-:S02]  /*2660*/  SEL R6, R30, R28, P0 ;  /* 0x0000001c1e067207 */ /* 0x000fc40000000000 */
[----:B------:R-:W-:Y:S02]  /*2670*/  LOP3.LUT R2, R23, 0xffc00000, RZ, 0xc0, !PT ;  /* 0xffc0000017027812 */ /* 0x000fe400078ec0ff */
[----:B------:R-:W-:Y:S01]  /*2680*/  SEL R7, R31, R29, P0 ;  /* 0x0000001d1f077207 */ /* 0x000fe20000000000 */
[----:B------:R-:W-:Y:S01]  /*2690*/  IMAD.MOV.U32 R29, RZ, RZ, 0x7fefffff ;  /* 0x7fefffffff1d7424 */ /* 0x000fe200078e00ff */
[----:B------:R-:W-:Y:S02]  /*26a0*/  LOP3.LUT R37, R2, 0x7fd00000, RZ, 0x3c, !PT ;  /* 0x7fd0000002257812 */ /* 0x000fe400078e3cff */
[----:B------:R-:W-:Y:S01]  /*26b0*/  SEL R22, R28, R30, P1 ;  /* 0x0000001e1c167207 */ /* 0x000fe20000800000 */
[----:B------:R-:W-:-:S03]  /*26c0*/  IMAD.MOV.U32 R28, RZ, RZ, -0x1 ;  /* 0xffffffffff1c7424 */ /* 0x000fc600078e00ff */
[C---:B------:R-:W-:Y:S02]  /*26d0*/  DMUL R34, R36.reuse, R6 ;  /* 0x0000000624227228 */ /* 0x040fe40000000000 */
[----:B------:R-:W-:-:S06]  /*26e0*/  DMUL R36, R36, R22 ;  /* 0x0000001624247228 */ /* 0x000fcc0000000000 */
[----:B------:R-:W-:-:S08]  /*26f0*/  DMUL R34, R34, R34 ;  /* 0x0000002222227228 */ /* 0x000fd00000000000 */
[----:B------:R-:W-:Y:S01]  /*2700*/  DFMA R34, R36, R36, R34 ;  /* 0x000000242422722b */ /* 0x000fe20000000022 */
[----:B------:R-:W-:Y:S02]  /*2710*/  IMAD.MOV.U32 R37, RZ, RZ, R29 ;  /* 0x000000ffff257224 */ /* 0x000fe400078e001d */
[----:B------:R-:W-:-:S05]  /*2720*/  IMAD.MOV.U32 R36, RZ, RZ, RZ ;  /* 0x000000ffff247224 */ /* 0x000fca00078e00ff */
        /* <DEDUP_REMOVED lines=8> */
[----:B------:R-:W-:Y:S01]  /*27b0*/  DSETP.NAN.AND P0, PT, R32, R32, PT ;  /* 0x000000202000722a */ /* 0x000fe20003f08000 */
[----:B------:R-:W0:Y:S05]  /*27c0*/  MUFU.RSQ64H R37, R45 ;  /* 0x0000002d00257308 */ /* 0x000e2a0000001c00 */
[----:B------:R-:W-:Y:S01]  /*27d0*/  FSEL R4, R32, R38, P0 ;  /* 0x0000002620047208 */ /* 0x000fe20000000000 */
[----:B------:R-:W-:Y:S01]  /*27e0*/  IMAD.MOV.U32 R32, RZ, RZ, 0x0 ;  /* 0x00000000ff207424 */ /* 0x000fe200078e00ff */
[----:B------:R-:W-:Y:S01]  /*27f0*/  FSEL R43, R33, R43, P0 ;  /* 0x0000002b212b7208 */ /* 0x000fe20000000000 */
[----:B------:R-:W-:Y:S01]  /*2800*/  IMAD.MOV.U32 R33, RZ, RZ, 0x3fd80000 ;  /* 0x3fd80000ff217424 */ /* 0x000fe200078e00ff */
[----:B------:R-:W-:Y:S01]  /*2810*/  ISETP.GE.U32.AND P0, PT, R7, 0x7ff00000, PT ;  /* 0x7ff000000700780c */ /* 0x000fe20003f06070 */
[----:B0-----:R-:W-:-:S08]  /*2820*/  DMUL R38, R36, R36 ;  /* 0x0000002424267228 */ /* 0x001fd00000000000 */
[----:B------:R-:W-:-:S08]  /*2830*/  DFMA R38, R44, -R38, 1 ;  /* 0x3ff000002c26742b */ /* 0x000fd00000000826 */
[----:B------:R-:W-:Y:S02]  /*2840*/  DMUL R40, R36, R38 ;  /* 0x0000002624287228 */ /* 0x000fe40000000000 */
[----:B------:R-:W-:-:S08]  /*2850*/  DFMA R38, R38, R32, 0.5 ;  /* 0x3fe000002626742b */ /* 0x000fd00000000020 */
[----:B------:R-:W-:-:S08]  /*2860*/  DFMA R38, R40, R38, R36 ;  /* 0x000000262826722b */ /* 0x000fd00000000024 */
[----:B------:R-:W-:Y:S01]  /*2870*/  DMUL R38, R34, R38 ;  /* 0x0000002622267228 */ /* 0x000fe20000000000 */
[----:B------:R-:W-:Y:S01]  /*2880*/  LOP3.LUT R35, R2, 0x100000, RZ, 0xfc, !PT ;  /* 0x0010000002237812 */ /* 0x000fe200078efcff */
[----:B------:R-:W-:-:S06]  /*2890*/  IMAD.MOV.U32 R34, RZ, RZ, RZ ;  /* 0x000000ffff227224 */ /* 0x000fcc00078e00ff */
[----:B------:R-:W-:-:S10]  /*28a0*/  DMUL R38, R34, R38 ;  /* 0x0000002622267228 */ /* 0x000fd40000000000 */
[----:B------:R-:W-:Y:S01]  /*28b0*/  @!P0 FSEL R6, R22, R38, !P1 ;  /* 0x0000002616068208 */ /* 0x000fe20004800000 */
[----:B------:R-:W-:Y:S01]  /*28c0*/  IMAD.MOV.U32 R22, RZ, RZ, R4 ;  /* 0x000000ffff167224 */ /* 0x000fe200078e0004 */
[----:B------:R-:W-:Y:S01]  /*28d0*/  @!P0 FSEL R7, R23, R39, !P1 ;  /* 0x0000002717078208 */ /* 0x000fe20004800000 */
[----:B------:R-:W-:-:S05]  /*28e0*/  IMAD.MOV.U32 R23, RZ, RZ, R43 ;  /* 0x000000ffff177224 */ /* 0x000fca00078e002b */
        /* <DEDUP_REMOVED lines=17> */
[----:B------:R-:W-:-:S08]  /*2a00*/  DFMA R20, R20, R20, R34 ;  /* 0x000000141414722b */ /* 0x000fd00000000022 */
        /* <DEDUP_REMOVED lines=36> */
[----:B------:R-:W-:-:S03]  /*2c50*/  @P0 FSEL R21, R25, -QNAN , P1 ;  /* 0xfff0000019150808 */ /* 0x000fc60000800000 */
[----:B------:R-:W-:Y:S01]  /*2c60*/  @P0 IMAD.MOV.U32 R20, RZ, RZ, R4 ;  /* 0x000000ffff140224 */ /* 0x000fe200078e0004 */
        /* <DEDUP_REMOVED lines=66> */
.L_x_5557:
        /* <DEDUP_REMOVED lines=94> */
.L_x_5559:
        /* <DEDUP_REMOVED lines=22> */
.L_x_5562:
[----:B------:R-:W-:Y:S05]  /*37d0*/  BSYNC.RECONVERGENT B3 ;  /* 0x0000000000037941 */ /* 0x000fea0003800200 */
.L_x_5561:
        /* <DEDUP_REMOVED lines=29> */
.L_x_5560:
[----:B------:R-:W-:Y:S05]  /*39b0*/  BSYNC.RECONVERGENT B2 ;  /* 0x0000000000027941 */ /* 0x000fea0003800200 */
.L_x_5558:
[----:B------:R-:W-:-:S11]  /*39c0*/  DMUL R20, R26, 0.5 ;  /* 0x3fe000001a147828 */ /* 0x000fd60000000000 */
.L_x_5551:
[----:B------:R-:W-:Y:S05]  /*39d0*/  BSYNC.RECONVERGENT B1 ;  /* 0x0000000000017941 */ /* 0x000fea0003800200 */
.L_x_5550:
[----:B------:R-:W-:Y:S01]  /*39e0*/  VIADD R2, R0, 0x100 ;  /* 0x0000010000027836 */ /* 0x000fe20000000000 */
[----:B------:R-:W-:Y:S01]  /*39f0*/  BSSY.RECONVERGENT B1, `(.L_x_5563) ;  /* 0x00001ba000017945 */ /* 0x000fe20003800200 */
[----:B------:R-:W-:Y:S02]  /*3a00*/  CS2R R26, SRZ ;  /* 0x00000000001a7805 */ /* 0x000fe4000001ff00 */
        /* <DEDUP_REMOVED lines=32> */
.L_x_5566:
[----:B------:R-:W-:Y:S05]  /*3c10*/  BSYNC.RECONVERGENT B2 ;  /* 0x0000000000027941 */ /* 0x000fea0003800200 */
.L_x_5565:
        /* <DEDUP_REMOVED lines=84> */
.L_x_5568:
[----:B------:R-:W-:Y:S02]  /*4160*/  FSEL R38, RZ, 3.37028055040000000000e+12, P0 ;  /* 0x54442d18ff267808 */ /* 0x000fe40000000000 */
[----:B------:R-:W-:-:S07]  /*4170*/  FSEL R39, RZ, 2.1426990032196044922, P0 ;  /* 0x400921fbff277808 */ /* 0x000fce0000000000 */
.L_x_5569:
[----:B------:R-:W-:Y:S05]  /*4180*/  BSYNC.RECONVERGENT B0 ;  /* 0x0000000000007941 */ /* 0x000fea0003800200 */
.L_x_5567:
        /* <DEDUP_REMOVED lines=63> */
[----:B------:R-:W-:Y:S01]  /*4580*/  SEL R8, R24, R30, P1 ;  /* 0x0000001e18087207 */ /* 0x000fe20000800000 */
[----:B------:R-:W-:-:S03]  /*4590*/  IMAD.MOV.U32 R24, RZ, RZ, RZ ;  /* 0x000000ffff187224 */ /* 0x000fc600078e00ff */
        /* <DEDUP_REMOVED lines=107> */
.L_x_5570:
        /* <DEDUP_REMOVED lines=94> */
.L_x_5572:
        /* <DEDUP_REMOVED lines=22> */
.L_x_5575:
[----:B------:R-:W-:Y:S05]  /*5390*/  BSYNC.RECONVERGENT B3 ;  /* 0x0000000000037941 */ /* 0x000fea0003800200 */
.L_x_5574:
        /* <DEDUP_REMOVED lines=29> */
.L_x_5573:
[----:B------:R-:W-:Y:S05]  /*5570*/  BSYNC.RECONVERGENT B2 ;  /* 0x0000000000027941 */ /* 0x000fea0003800200 */
.L_x_5571:
[----:B------:R-:W-:-:S11]  /*5580*/  DMUL R24, R10, 0.5 ;  /* 0x3fe000000a187828 */ /* 0x000fd60000000000 */
.L_x_5564:
[----:B------:R-:W-:Y:S05]  /*5590*/  BSYNC.RECONVERGENT B1 ;  /* 0x0000000000017941 */ /* 0x000fea0003800200 */
.L_x_5563:
        /* <DEDUP_REMOVED lines=35> */
.L_x_5579:
[----:B------:R-:W-:Y:S05]  /*57d0*/  BSYNC.RECONVERGENT B2 ;  /* 0x0000000000027941 */ /* 0x000fea0003800200 */
.L_x_5578:
        /* <DEDUP_REMOVED lines=84> */
.L_x_5581:
[----:B------:R-:W-:Y:S02]  /*5d20*/  FSEL R38, RZ, 3.37028055040000000000e+12, P0 ;  /* 0x54442d18ff267808 */ /* 0x000fe40000000000 */
[----:B------:R-:W-:-:S07]  /*5d30*/  FSEL R39, RZ, 2.1426990032196044922, P0 ;  /* 0x400921fbff277808 */ /* 0x000fce0000000000 */
.L_x_5582:
[----:B------:R-:W-:Y:S05]  /*5d40*/  BSYNC.RECONVERGENT B0 ;  /* 0x0000000000007941 */ /* 0x000fea0003800200 */
.L_x_5580:
        /* <DEDUP_REMOVED lines=172> */
.L_x_5583:
        /* <DEDUP_REMOVED lines=94> */
.L_x_5585:
        /* <DEDUP_REMOVED lines=22> */
.L_x_5588:
[----:B------:R-:W-:Y:S05]  /*6f50*/  BSYNC.RECONVERGENT B3 ;  /* 0x0000000000037941 */ /* 0x000fea0003800200 */
.L_x_5587:
        /* <DEDUP_REMOVED lines=29> */
.L_x_5586:
[----:B------:R-:W-:Y:S05]  /*7130*/  BSYNC.RECONVERGENT B2 ;  /* 0x0000000000027941 */ /* 0x000fea0003800200 */
.L_x_5584:
[----:B------:R-:W-:-:S11]  /*7140*/  DMUL R8, R14, 0.5 ;  /* 0x3fe000000e087828 */ /* 0x000fd60000000000 */
.L_x_5577:
[----:B------:R-:W-:Y:S05]  /*7150*/  BSYNC.RECONVERGENT B1 ;  /* 0x0000000000017941 */ /* 0x000fea0003800200 */
.L_x_5576:
[----:B------:R-:W-:Y:S01]  /*7160*/  ISETP.GE.AND P0, PT, R0, R3, PT ;  /* 0x000000030000720c */ /* 0x000fe20003f06270 */
[----:B------:R-:W-:Y:S04]  /*7170*/  BSSY.RECONVERGENT B0, `(.L_x_5589) ;  /* 0x0000017000007945 */ /* 0x000fe80003800200 */
[----:B------:R-:W-:Y:S08]  /*7180*/  BSSY.RELIABLE B1, `(.L_x_5590) ;  /* 0x000000f000017945 */ /* 0x000ff00003800100 */
[----:B------:R-:W-:Y:S05]  /*7190*/  @P0 BRA `(.L_x_5591) ;  /* 0x0000000000340947 */ /* 0x000fea0003800000 */
[----:B------:R-:W0:Y:S01]  /*71a0*/  LDC.64 R6, c[0x0][0x388] ;  /* 0x0000e200ff067b82 */ /* 0x000e220000000a00 */
[----:B------:R-:W-:Y:S02]  /*71b0*/  IMAD R13, R5, 0x200, R0 ;  /* 0x00000200050d7824 */ /* 0x000fe400078e0200 */
[----:B------:R-:W-:-:S05]  /*71c0*/  VIADD R0, R0, 0x80 ;  /* 0x0000008000007836 */ /* 0x000fca0000000000 */
[----:B------:R-:W-:-:S13]  /*71d0*/  ISETP.GE.AND P0, PT, R0, R3, PT ;  /* 0x000000030000720c */ /* 0x000fda0003f06270 */
[----:B------:R-:W-:Y:S05]  /*71e0*/  @P0 BREAK.RELIABLE B1 ;  /* 0x0000000000010942 */ /* 0x000fea0003800100 */
[----:B0-----:R-:W-:-:S05]  /*71f0*/  IMAD.WIDE.U32 R6, R13, 0x10, R6 ;  /* 0x000000100d067825 */ /* 0x001fca00078e0006 */
[----:B------:R0:W-:Y:S01]  /*7200*/  STG.E.128 desc[UR4][R6.64], R16 ;  /* 0x0000001006007986 */ /* 0x0001e2000c101d04 */
[----:B------:R-:W-:Y:S05]  /*7210*/  @P0 BRA `(.L_x_5592) ;  /* 0x0000000000300947 */ /* 0x000fea0003800000 */
[----:B0-----:R-:W0:Y:S01]  /*7220*/  LDC.64 R6, c[0x0][0x388] ;  /* 0x0000e200ff067b82 */ /* 0x001e220000000a00 */
[----:B------:R-:W-:Y:S02]  /*7230*/  IMAD R13, R5, 0x200, R0 ;  /* 0x00000200050d7824 */ /* 0x000fe400078e0200 */
[----:B------:R-:W-:Y:S02]  /*7240*/  VIADD R0, R0, 0x80 ;  /* 0x0000008000007836 */ /* 0x000fe40000000000 */
[----:B0-----:R-:W-:-:S05]  /*7250*/  IMAD.WIDE.U32 R6, R13, 0x10, R6 ;  /* 0x000000100d067825 */ /* 0x001fca00078e0006 */
[----:B------:R0:W-:Y:S02]  /*7260*/  STG.E.128 desc[UR4][R6.64], R20 ;  /* 0x0000001406007986 */ /* 0x0001e4000c101d04 */
.L_x_5591:
[----:B------:R-:W-:Y:S05]  /*7270*/  BSYNC.RELIABLE B1 ;  /* 0x0000000000017941 */ /* 0x000fea0003800100 */
.L_x_5590:
[----:B------:R-:W-:-:S13]  /*7280*/  ISETP.GE.AND P0, PT, R0, R3, PT ;  /* 0x000000030000720c */ /* 0x000fda0003f06270 */
[----:B0-----:R-:W0:Y:S01]  /*7290*/  @!P0 LDC.64 R6, c[0x0][0x388] ;  /* 0x0000e200ff068b82 */ /* 0x001e220000000a00 */
[----:B------:R-:W-:Y:S02]  /*72a0*/  @!P0 IMAD R13, R5, 0x200, R0 ;  /* 0x00000200050d8824 */ /* 0x000fe400078e0200 */
[----:B------:R-:W-:Y:S02]  /*72b0*/  @!P0 VIADD R0, R0, 0x80 ;  /* 0x0000008000008836 */ /* 0x000fe40000000000 */
[----:B0-----:R-:W-:-:S05]  /*72c0*/  @!P0 IMAD.WIDE.U32 R6, R13, 0x10, R6 ;  /* 0x000000100d068825 */ /* 0x001fca00078e0006 */
[----:B------:R1:W-:Y:S02]  /*72d0*/  @!P0 STG.E.128 desc[UR4][R6.64], R24 ;  /* 0x0000001806008986 */ /* 0x0003e4000c101d04 */
.L_x_5592:
[----:B------:R-:W-:Y:S05]  /*72e0*/  BSYNC.RECONVERGENT B0 ;  /* 0x0000000000007941 */ /* 0x000fea0003800200 */
.L_x_5589:
[----:B------:R-:W-:Y:S05]  /*72f0*/  WARPSYNC.ALL ;  /* 0x0000000000007948 */ /* 0x000fea0003800000 */
[----:B------:R-:W-:-:S13]  /*7300*/  ISETP.GE.AND P0, PT, R0, R3, PT ;  /* 0x000000030000720c */ /* 0x000fda0003f06270 */
[----:B------:R-:W-:Y:S05]  /*7310*/  @P0 EXIT ;  /* 0x000000000000094d */ /* 0x000fea0003800000 */
[----:B------:R-:W2:Y:S01]  /*7320*/  LDC.64 R2, c[0x0][0x388] ;  /* 0x0000e200ff027b82 */ /* 0x000ea20000000a00 */
[----:B------:R-:W-:-:S04]  /*7330*/  IMAD R5, R5, 0x200, R0 ;  /* 0x0000020005057824 */ /* 0x000fc800078e0200 */
[----:B--2---:R-:W-:-:S05]  /*7340*/  IMAD.WIDE.U32 R2, R5, 0x10, R2 ;  /* 0x0000001005027825 */ /* 0x004fca00078e0002 */
[----:B------:R-:W-:Y:S01]  /*7350*/  STG.E.128 desc[UR4][R2.64], R8 ;  /* 0x0000000802007986 */ /* 0x000fe2000c101d04 */
[----:B------:R-:W-:Y:S05]  /*7360*/  EXIT ;  /* 0x000000000000794d */ /* 0x000fea0003800000 */
        .weak           $__internal_10_$__cuda_sm20_div_rn_f64_full
        .type           $__internal_10_$__cuda_sm20_div_rn_f64_full,@function
        .size           $__internal_10_$__cuda_sm20_div_rn_f64_full,(.L_x_12866 - $__internal_10_$__cuda_sm20_div_rn_f64_full)
$__internal_10_$__cuda_sm20_div_rn_f64_full:
[----:B------:R-:W-:Y:S01]  /*7370*/  IMAD.MOV.U32 R39, RZ, RZ, R29 ;  /* 0x000000ffff277224 */ /* 0x000fe200078e001d */
[C---:B------:R-:W-:Y:S01]  /*7380*/  FSETP.GEU.AND P2, PT, |R7|.reuse, 1.469367938527859385e-39, PT ;  /* 0x001000000700780b */ /* 0x040fe20003f4e200 */
[--C-:B------:R-:W-:Y:S01]  /*7390*/  IMAD.MOV.U32 R34, RZ, RZ, R6.reuse ;  /* 0x000000ffff227224 */ /* 0x100fe200078e0006 */
[----:B------:R-:W-:Y:S01]  /*73a0*/  LOP3.LUT R4, R7, 0x800fffff, RZ, 0xc0, !PT ;  /* 0x800fffff07047812 */ /* 0x000fe200078ec0ff */
[----:B------:R-:W-:Y:S01]  /*73b0*/  IMAD.MOV.U32 R35, RZ, RZ, R7 ;  /* 0x000000ffff237224 */ /* 0x000fe200078e0007 */
[C---:B------:R-:W-:Y:S01]  /*73c0*/  FSETP.GEU.AND P0, PT, |R39|.reuse, 1.469367938527859385e-39, PT ;  /* 0x001000002700780b */ /* 0x040fe20003f0e200 */
[----:B------:R-:W-:Y:S01]  /*73d0*/  IMAD.MOV.U32 R36, RZ, RZ, R6 ;  /* 0x000000ffff247224 */ /* 0x000fe200078e0006 */
[----:B------:R-:W-:Y:S01]  /*73e0*/  LOP3.LUT R37, R4, 0x3ff00000, RZ, 0xfc, !PT ;  /* 0x3ff0000004257812 */ /* 0x000fe200078efcff */
[----:B------:R-:W-:Y:S01]  /*73f0*/  IMAD.MOV.U32 R6, RZ, RZ, 0x1ca00000 ;  /* 0x1ca00000ff067424 */ /* 0x000fe200078e00ff */
[----:B------:R-:W-:Y:S01]  /*7400*/  LOP3.LUT R4, R39, 0x7ff00000, RZ, 0xc0, !PT ;  /* 0x7ff0000027047812 */ /* 0x000fe200078ec0ff */
[----:B------:R-:W-:Y:S01]  /*7410*/  IMAD.MOV.U32 R38, RZ, RZ, R28 ;  /* 0x000000ffff267224 */ /* 0x000fe200078e001c */
[----:B------:R-:W-:Y:S01]  /*7420*/  LOP3.LUT R7, R7, 0x7ff00000, RZ, 0xc0, !PT ;  /* 0x7ff0000007077812 */ /* 0x000fe200078ec0ff */
[----:B------:R-:W-:Y:S01]  /*7430*/  IMAD.MOV.U32 R40, RZ, RZ, 0x1 ;  /* 0x00000001ff287424 */ /* 0x000fe200078e00ff */
[----:B------:R-:W-:Y:S01]  /*7440*/  BSSY.RECONVERGENT B0, `(.L_x_5593) ;  /* 0x0000053000007945 */ /* 0x000fe20003800200 */
[----:B------:R-:W-:Y:S01]  /*7450*/  @!P2 DMUL R36, R34, 8.98846567431157953865e+307 ;  /* 0x7fe000002224a828 */ /* 0x000fe20000000000 */
[----:B------:R-:W-:Y:S01]  /*7460*/  ISETP.GE.U32.AND P4, PT, R4, R7, PT ;  /* 0x000000070400720c */ /* 0x000fe20003f86070 */
[----:B------:R-:W-:-:S02]  /*7470*/  IMAD.MOV.U32 R42, RZ, RZ, R38 ;  /* 0x000000ffff2a7224 */ /* 0x000fc400078e0026 */
[----:B------:R-:W-:Y:S02]  /*7480*/  @!P0 LOP3.LUT R29, R35, 0x7ff00000, RZ, 0xc0, !PT ;  /* 0x7ff00000231d8812 */ /* 0x000fe400078ec0ff */
[----:B------:R-:W0:Y:S01]  /*7490*/  MUFU.RCP64H R41, R37 ;  /* 0x0000002500297308 */ /* 0x000e220000001800 */
[----:B------:R-:W-:Y:S02]  /*74a0*/  SEL R28, R6, 0x63400000, !P4 ;  /* 0x63400000061c7807 */ /* 0x000fe40006000000 */
[----:B------:R-:W-:Y:S02]  /*74b0*/  @!P0 ISETP.GE.U32.AND P3, PT, R4, R29, PT ;  /* 0x0000001d0400820c */ /* 0x000fe40003f66070 */
[----:B------:R-:W-:Y:S01]  /*74c0*/  LOP3.LUT R43, R28, 0x800fffff, R39, 0xf8, !PT ;  /* 0x800fffff1c2b7812 */ /* 0x000fe200078ef827 */
[----:B------:R-:W-:Y:S01]  /*74d0*/  @!P0 IMAD.MOV.U32 R28, RZ, RZ, RZ ;  /* 0x000000ffff1c8224 */ /* 0x000fe200078e00ff */
[----:B------:R-:W-:Y:S02]  /*74e0*/  @!P0 SEL R29, R6, 0x63400000, !P3 ;  /* 0x63400000061d8807 */ /* 0x000fe40005800000 */
[----:B------:R-:W-:-:S02]  /*74f0*/  @!P2 LOP3.LUT R7, R37, 0x7ff00000, RZ, 0xc0, !PT ;  /* 0x7ff000002507a812 */ /* 0x000fc400078ec0ff */
[----:B------:R-:W-:-:S04]  /*7500*/  @!P0 LOP3.LUT R29, R29, 0x80000000, R39, 0xf8, !PT ;  /* 0x800000001d1d8812 */ /* 0x000fc800078ef827 */
[----:B------:R-:W-:-:S06]  /*7510*/  @!P0 LOP3.LUT R29, R29, 0x100000, RZ, 0xfc, !PT ;  /* 0x001000001d1d8812 */ /* 0x000fcc00078efcff */
[----:B------:R-:W-:Y:S02]  /*7520*/  @!P0 DFMA R42, R42, 2, -R28 ;  /* 0x400000002a2a882b */ /* 0x000fe4000000081c */
[----:B0-----:R-:W-:-:S08]  /*7530*/  DFMA R28, R40, -R36, 1 ;  /* 0x3ff00000281c742b */ /* 0x001fd00000000824 */
[----:B------:R-:W-:-:S08]  /*7540*/  DFMA R28, R28, R28, R28 ;  /* 0x0000001c1c1c722b */ /* 0x000fd0000000001c */
[----:B------:R-:W-:-:S08]  /*7550*/  DFMA R40, R40, R28, R40 ;  /* 0x0000001c2828722b */ /* 0x000fd00000000028 */
[----:B------:R-:W-:-:S08]  /*7560*/  DFMA R44, R40, -R36, 1 ;  /* 0x3ff00000282c742b */ /* 0x000fd00000000824 */
[----:B------:R-:W-:-:S08]  /*7570*/  DFMA R44, R40, R44, R40 ;  /* 0x0000002c282c722b */ /* 0x000fd00000000028 */
[----:B------:R-:W-:-:S08]  /*7580*/  DMUL R28, R44, R42 ;  /* 0x0000002a2c1c7228 */ /* 0x000fd00000000000 */
[----:B------:R-:W-:-:S08]  /*7590*/  DFMA R40, R28, -R36, R42 ;  /* 0x800000241c28722b */ /* 0x000fd0000000002a */
[----:B------:R-:W-:Y:S01]  /*75a0*/  DFMA R40, R44, R40, R28 ;  /* 0x000000282c28722b */ /* 0x000fe2000000001c */
[----:B------:R-:W-:Y:S01]  /*75b0*/  IMAD.MOV.U32 R28, RZ, RZ, R4 ;  /* 0x000000ffff1c7224 */ /* 0x000fe200078e0004 */
[----:B------:R-:W-:-:S05]  /*75c0*/  @!P0 LOP3.LUT R28, R43, 0x7ff00000, RZ, 0xc0, !PT ;  /* 0x7ff000002b1c8812 */ /* 0x000fca00078ec0ff */
        /* <DEDUP_REMOVED lines=9> */
[----:B------:R-:W-:Y:S01]  /*7660*/  SEL R7, R6, 0x63400000, !P0 ;  /* 0x6340000006077807 */ /* 0x000fe20004000000 */
[----:B------:R-:W-:-:S04]  /*7670*/  IMAD.MOV.U32 R6, RZ, RZ, RZ ;  /* 0x000000ffff067224 */ /* 0x000fc800078e00ff */
[----:B------:R-:W-:-:S04]  /*7680*/  IMAD.IADD R4, R4, 0x1, -R7 ;  /* 0x0000000104047824 */ /* 0x000fc800078e0a07 */
        /* <DEDUP_REMOVED lines=11> */
[----:B------:R-:W-:Y:S01]  /*7740*/  IADD3 R4, PT, PT, -R4, -0x43300000, RZ ;  /* 0xbcd0000004047810 */ /* 0x000fe20007ffe1ff */
[----:B------:R-:W-:-:S06]  /*7750*/  IMAD.MOV.U32 R28, RZ, RZ, RZ ;  /* 0x000000ffff1c7224 */ /* 0x000fcc00078e00ff */
[----:B------:R-:W-:Y:S02]  /*7760*/  DFMA R28, R44, -R28, R40 ;  /* 0x8000001c2c1c722b */ /* 0x000fe40000000028 */
[----:B------:R-:W-:-:S08]  /*7770*/  DMUL.RP R40, R40, R34 ;  /* 0x0000002228287228 */ /* 0x000fd00000008000 */
[----:B------:R-:W-:Y:S02]  /*7780*/  FSETP.NEU.AND P0, PT, |R29|, R4, PT ;  /* 0x000000041d00720b */ /* 0x000fe40003f0d200 */
[----:B------:R-:W-:Y:S02]  /*7790*/  LOP3.LUT R6, R41, R6, RZ, 0x3c, !PT ;  /* 0x0000000629067212 */ /* 0x000fe400078e3cff */
[----:B------:R-:W-:Y:S02]  /*77a0*/  FSEL R4, R40, R44, !P0 ;  /* 0x0000002c28047208 */ /* 0x000fe40004000000 */
[----:B------:R-:W-:-:S03]  /*77b0*/  FSEL R7, R6, R45, !P0 ;  /* 0x0000002d06077208 */ /* 0x000fc60004000000 */
[----:B------:R-:W-:Y:S02]  /*77c0*/  IMAD.MOV.U32 R44, RZ, RZ, R4 ;  /* 0x000000ffff2c7224 */ /* 0x000fe400078e0004 */
[----:B------:R-:W-:Y:S01]  /*77d0*/  IMAD.MOV.U32 R45, RZ, RZ, R7 ;  /* 0x000000ffff2d7224 */ /* 0x000fe200078e0007 */
[----:B------:R-:W-:Y:S06]  /*77e0*/  BRA `(.L_x_5595) ;  /* 0x0000000000607947 */ /* 0x000fec0003800000 */
.L_x_5594:
        /* <DEDUP_REMOVED lines=8> */
[----:B------:R-:W-:-:S04]  /*7870*/  ISETP.NE.AND P0, PT, R28, 0x7ff00000, PT ;  /* 0x7ff000001c00780c */ /* 0x000fc80003f05270 */
[----:B------:R-:W-:Y:S02]  /*7880*/  ISETP.EQ.OR P0, PT, R7, RZ, !P0 ;  /* 0x000000ff0700720c */ /* 0x000fe40004702670 */
[----:B------:R-:W-:-:S11]  /*7890*/  LOP3.LUT R7, R39, 0x80000000, R35, 0x48, !PT ;  /* 0x8000000027077812 */ /* 0x000fd600078e4823 */
[----:B------:R-:W-:Y:S01]  /*78a0*/  @P0 LOP3.LUT R4, R7, 0x7ff00000, RZ, 0xfc, !PT ;  /* 0x7ff0000007040812 */ /* 0x000fe200078efcff */
[----:B------:R-:W-:Y:S02]  /*78b0*/  @!P0 IMAD.MOV.U32 R44, RZ, RZ, RZ ;  /* 0x000000ffff2c8224 */ /* 0x000fe400078e00ff */
[----:B------:R-:W-:Y:S02]  /*78c0*/  @!P0 IMAD.MOV.U32 R45, RZ, RZ, R7 ;  /* 0x000000ffff2d8224 */ /* 0x000fe400078e0007 */
[----:B------:R-:W-:Y:S02]  /*78d0*/  @P0 IMAD.MOV.U32 R44, RZ, RZ, RZ ;  /* 0x000000ffff2c0224 */ /* 0x000fe400078e00ff */
[----:B------:R-:W-:Y:S01]  /*78e0*/  @P0 IMAD.MOV.U32 R45, RZ, RZ, R4 ;  /* 0x000000ffff2d0224 */ /* 0x000fe200078e0004 */
[----:B------:R-:W-:Y:S06]  /*78f0*/  BRA `(.L_x_5595) ;  /* 0x00000000001c7947 */ /* 0x000fec0003800000 */
.L_x_5597:
[----:B------:R-:W-:Y:S01]  /*7900*/  LOP3.LUT R7, R35, 0x80000, RZ, 0xfc, !PT ;  /* 0x0008000023077812 */ /* 0x000fe200078efcff */
[----:B------:R-:W-:-:S04]  /*7910*/  IMAD.MOV.U32 R44, RZ, RZ, R34 ;  /* 0x000000ffff2c7224 */ /* 0x000fc800078e0022 */
[----:B------:R-:W-:Y:S01]  /*7920*/  IMAD.MOV.U32 R45, RZ, RZ, R7 ;  /* 0x000000ffff2d7224 */ /* 0x000fe200078e0007 */
[----:B------:R-:W-:Y:S06]  /*7930*/  BRA `(.L_x_5595) ;  /* 0x00000000000c7947 */ /* 0x000fec0003800000 */
.L_x_5596:
[----:B------:R-:W-:Y:S01]  /*7940*/  LOP3.LUT R7, R39, 0x80000, RZ, 0xfc, !PT ;  /* 0x0008000027077812 */ /* 0x000fe200078efcff */
[----:B------:R-:W-:-:S04]  /*7950*/  IMAD.MOV.U32 R44, RZ, RZ, R38 ;  /* 0x000000ffff2c7224 */ /* 0x000fc800078e0026 */
[----:B------:R-:W-:-:S07]  /*7960*/  IMAD.MOV.U32 R45, RZ, RZ, R7 ;  /* 0x000000ffff2d7224 */ /* 0x000fce00078e0007 */
.L_x_5595:
[----:B------:R-:W-:Y:S05]  /*7970*/  BSYNC.RECONVERGENT B0 ;  /* 0x0000000000007941 */ /* 0x000fea0003800200 */
.L_x_5593:
[----:B------:R-:W-:Y:S02]  /*7980*/  IMAD.MOV.U32 R28, RZ, RZ, R2 ;  /* 0x000000ffff1c7224 */ /* 0x000fe400078e0002 */
[----:B------:R-:W-:Y:S02]  /*7990*/  IMAD.MOV.U32 R29, RZ, RZ, 0x0 ;  /* 0x00000000ff1d7424 */ /* 0x000fe400078e00ff */
[----:B------:R-:W-:Y:S02]  /*79a0*/  IMAD.MOV.U32 R6, RZ, RZ, R44 ;  /* 0x000000ffff067224 */ /* 0x000fe400078e002c */
[----:B------:R-:W-:Y:S01]  /*79b0*/  IMAD.MOV.U32 R7, RZ, RZ, R45 ;  /* 0x000000ffff077224 */ /* 0x000fe200078e002d */
[----:B------:R-:W-:Y:S06]  /*79c0*/  RET.REL.NODEC R28 `(_ZN2at6native27unrolled_elementwise_kernelIZZZNS0_17log1p_kernel_cudaERNS_18TensorIteratorBaseEENKUlvE_clEvENKUlvE1_clEvEUlN3c107complexIdEEE_St5arrayIPcLm2EELi4E23TrivialOffsetCalculatorILi1EjESE_NS0_6memory15LoadWithoutCastENSF_16StoreWithoutCastEEEviT_T0_T2_T3_T4_T5_) ;  /* 0xffffff841c8c7950 */ /* 0x000fec0003c3ffff */
.L_x_5598:
        /* <DEDUP_REMOVED lines=11> */
.L_x_12866:


//--------------------- .text._ZN2at6native29vectorized_elementwise_kernelILi2EZZZNS0_17log1p_kernel_cudaERNS_18TensorIteratorBaseEENKUlvE_clEvENKUlvE1_clEvEUlN3c107complexIdEEE_St5arrayIPcLm2EEEEviT0_T1_ --------------------------
	.section	.text._ZN2at6native29vectorized_elementwise_kernelILi2EZZZNS0_17log1p_kernel_cudaERNS_18TensorIteratorBaseEENKUlvE_clEvENKUlvE1_clEvEUlN3c107complexIdEEE_St5arrayIPcLm2EEEEviT0_T1_,"ax",@progbits
	.align	128
        .global         _ZN2at6native29vectorized_elementwise_kernelILi2EZZZNS0_17log1p_kernel_cudaERNS_18TensorIteratorBaseEENKUlvE_clEvENKUlvE1_clEvEUlN3c107complexIdEEE_St5arrayIPcLm2EEEEviT0_T1_
        .type           _ZN2at6native29vectorized_elementwise_kernelILi2EZZZNS0_17log1p_kernel_cudaERNS_18TensorIteratorBaseEENKUlvE_clEvENKUlvE1_clEvEUlN3c107complexIdEEE_St5arrayIPcLm2EEEEviT0_T1_,@function
        .size           _ZN2at6native29vectorized_elementwise_kernelILi2EZZZNS0_17log1p_kernel_cudaERNS_18TensorIteratorBaseEENKUlvE_clEvENKUlvE1_clEvEUlN3c107complexIdEEE_St5arrayIPcLm2EEEEviT0_T1_,(.L_x_12867 - _ZN2at6native29vectorized_elementwise_kernelILi2EZZZNS0_17log1p_kernel_cudaERNS_18TensorIteratorBaseEENKUlvE_clEvENKUlvE1_clEvEUlN3c107complexIdEEE_St5arrayIPcLm2EEEEviT0_T1_)
        .other          _ZN2at6native29vectorized_elementwise_kernelILi2EZZZNS0_17log1p_kernel_cudaERNS_18TensorIteratorBaseEENKUlvE_clEvENKUlvE1_clEvEUlN3c107complexIdEEE_St5arrayIPcLm2EEEEviT0_T1_,@"STO_CUDA_ENTRY STV_DEFAULT"
_ZN2at6native29vectorized_elementwise_kernelILi2EZZZNS0_17log1p_kernel_cudaERNS_18TensorIteratorBaseEENKUlvE_clEvENKUlvE1_clEvEUlN3c107complexIdEEE_St5arrayIPcLm2EEEEviT0_T1_:
.text._ZN2at6native29vectorized_elementwise_kernelILi2EZZZNS0_17log1p_kernel_cudaERNS_18TensorIteratorBaseEENKUlvE_clEvENKUlvE1_clEvEUlN3c107complexIdEEE_St5arrayIPcLm2EEEEviT0_T1_:
        /* <DEDUP_REMOVED lines=9> */
[----:B------:R-:W-:Y:S02]  /*0090*/  CS2R R34, SRZ ;  /* 0x0000000000227805 */ /* 0x000fe4000001ff00 */
[----:B------:R-:W-:Y:S02]  /*00a0*/  CS2R R32, SRZ ;  /* 0x0000000000207805 */ /* 0x000fe4000001ff00 */
[----:B0-----:R-:W-:Y:S01]  /*00b0*/  ISETP.GE.U32.AND P0, PT, R7, R44, PT ;  /* 0x0000002c0700720c */ /* 0x001fe20003f06070 */
[----:B------:R-:W-:-:S12]  /*00c0*/  IMAD.MOV.U32 R17, RZ, RZ, R7 ;  /* 0x000000ffff117224 */ /* 0x000fd800078e0007 */
[----:B------:R-:W-:Y:S01]  /*00d0*/  @!P0 VIADD R17, R7, 0x80 ;  /* 0x0000008007118836 */ /* 0x000fe20000000000 */
[----:B------:R-:W0:Y:S04]  /*00e0*/  @!P0 LDC.64 R46, c[0x0][0x390] ;  /* 0x0000e400ff2e8b82 */ /* 0x000e280000000a00 */
[----:B------:R-:W-:-:S13]  /*00f0*/  ISETP.GE.U32.AND P6, PT, R17, R44, PT ;  /* 0x0000002c1100720c */ /* 0x000fda0003fc6070 */
[----:B------:R-:W-:Y:S01]  /*0100*/  @!P6 IMAD.IADD R5, R0, 0x1, R17 ;  /* 0x000000010005e824 */ /* 0x000fe200078e0211 */
[----:B------:R-:W1:Y:S01]  /*0110*/  @!P6 LDC.64 R2, c[0x0][0x390] ;  /* 0x0000e400ff02eb82 */ /* 0x000e620000000a00 */
[----:B------:R-:W-:-:S05]  /*0120*/  @!P6 VIADD R17, R17, 0x80 ;  /* 0x000000801111e836 */ /* 0x000fca0000000000 */
[----:B------:R-:W-:-:S13]  /*0130*/  ISETP.GE.U32.AND P5, PT, R17, R44, PT ;  /* 0x0000002c1100720c */ /* 0x000fda0003fa6070 */
[----:B------:R-:W-:Y:S02]  /*0140*/  @!P5 IMAD.IADD R25, R0, 0x1, R17 ;  /* 0x000000010019d824 */ /* 0x000fe400078e0211 */
[----:B------:R-:W-:Y:S02]  /*0150*/  @!P5 VIADD R17, R17, 0x80 ;  /* 0x000000801111d836 */ /* 0x000fe40000000000 */
[----:B-1----:R-:W-:-:S03]  /*0160*/  @!P6 IMAD.WIDE.U32 R2, R5, 0x10, R2 ;  /* 0x000000100502e825 */ /* 0x002fc600078e0002 */
[C---:B------:R-:W-:Y:S01]  /*0170*/  ISETP.GE.U32.AND P4, PT, R17.reuse, R44, PT ;  /* 0x0000002c1100720c */ /* 0x040fe20003f86070 */
[----:B------:R-:W1:Y:S01]  /*0180*/  @!P5 LDC.64 R4, c[0x0][0x390] ;  /* 0x0000e400ff04db82 */ /* 0x000e620000000a00 */
[----:B------:R2:W5:Y:S11]  /*0190*/  @!P6 LDG.E.128 R32, desc[UR8][R2.64] ;  /* 0x000000080220e981 */ /* 0x000576000c1e1d00 */
[----:B------:R-:W-:Y:S01]  /*01a0*/  @!P4 IMAD.IADD R27, R0, 0x1, R17 ;  /* 0x00000001001bc824 */ /* 0x000fe200078e0211 */
[----:B------:R-:W3:Y:S01]  /*01b0*/  @!P4 LDC.64 R8, c[0x0][0x390] ;  /* 0x0000e400ff08cb82 */ /* 0x000ee20000000a00 */
[----:B------:R-:W-:-:S05]  /*01c0*/  @!P4 VIADD R17, R17, 0x80 ;  /* 0x000000801111c836 */ /* 0x000fca0000000000 */
[----:B------:R-:W-:-:S13]  /*01d0*/  ISETP.GE.U32.AND P3, PT, R17, R44, PT ;  /* 0x0000002c1100720c */ /* 0x000fda0003f66070 */
[----:B------:R-:W-:Y:S01]  /*01e0*/  @!P3 IMAD.IADD R19, R0, 0x1, R17 ;  /* 0x000000010013b824 */ /* 0x000fe200078e0211 */
[----:B------:R-:W2:Y:S01]  /*01f0*/  @!P3 LDC.64 R10, c[0x0][0x390] ;  /* 0x0000e400ff0abb82 */ /* 0x000ea20000000a00 */
[----:B------:R-:W-:-:S05]  /*0200*/  @!P3 VIADD R17, R17, 0x80 ;  /* 0x000000801111b836 */ /* 0x000fca0000000000 */
[----:B------:R-:W-:-:S13]  /*0210*/  ISETP.GE.U32.AND P2, PT, R17, R44, PT ;  /* 0x0000002c1100720c */ /* 0x000fda0003f46070 */
[----:B------:R-:W-:Y:S01]  /*0220*/  @!P2 IMAD.IADD R21, R0, 0x1, R17 ;  /* 0x000000010015a824 */ /* 0x000fe200078e0211 */
[----:B------:R-:W4:Y:S01]  /*0230*/  @!P2 LDC.64 R12, c[0x0][0x390] ;  /* 0x0000e400ff0cab82 */ /* 0x000f220000000a00 */
[----:B------:R-:W-:-:S05]  /*0240*/  @!P2 VIADD R17, R17, 0x80 ;  /* 0x000000801111a836 */ /* 0x000fca0000000000 */
[----:B------:R-:W-:-:S13]  /*0250*/  ISETP.GE.U32.AND P1, PT, R17, R44, PT ;  /* 0x0000002c1100720c */ /* 0x000fda0003f26070 */
[----:B------:R-:W-:Y:S01]  /*0260*/  @!P1 IMAD.IADD R51, R0, 0x1, R17 ;  /* 0x0000000100339824 */ /* 0x000fe200078e0211 */
[----:B------:R-:W0:Y:S01]  /*0270*/  @!P1 LDC.64 R14, c[0x0][0x390] ;  /* 0x0000e400ff0e9b82 */ /* 0x000e220000000a00 */
[----:B------:R-:W-:-:S05]  /*0280*/  @!P1 VIADD R17, R17, 0x80 ;  /* 0x0000008011119836 */ /* 0x000fca0000000000 */
[----:B------:R-:W-:-:S13]  /*0290*/  ISETP.GE.U32.AND P6, PT, R17, R44, PT ;  /* 0x0000002c1100720c */ /* 0x000fda0003fc6070 */
[----:B------:R-:W0:Y:S01]  /*02a0*/  @!P6 LDC.64 R48, c[0x0][0x390] ;  /* 0x0000e400ff30eb82 */ /* 0x000e220000000a00 */
[----:B---3--:R-:W-:-:S04]  /*02b0*/  @!P4 IMAD.WIDE.U32 R26, R27, 0x10, R8 ;  /* 0x000000101b1ac825 */ /* 0x008fc800078e0008 */
[----:B--2---:R-:W-:-:S04]  /*02c0*/  @!P3 IMAD.WIDE.U32 R2, R19, 0x10, R10 ;  /* 0x000000101302b825 */ /* 0x004fc800078e000a */
[C---:B------:R-:W-:Y:S02]  /*02d0*/  @!P6 IMAD.IADD R11, R0.reuse, 0x1, R17 ;  /* 0x00000001000be824 */ /* 0x040fe400078e0211 */
[----:B------:R-:W-:Y:S02]  /*02e0*/  @!P0 IMAD.IADD R9, R0, 0x1, R7 ;  /* 0x0000000100098824 */ /* 0x000fe400078e0207 */
[----:B-1----:R-:W-:Y:S01]  /*02f0*/  @!P5 IMAD.WIDE.U32 R24, R25, 0x10, R4 ;  /* 0x000000101918d825 */ /* 0x002fe200078e0004 */
[----:B------:R-:W-:Y:S02]  /*0300*/  CS2R R18, SRZ ;  /* 0x0000000000127805 */ /* 0x000fe4000001ff00 */
[----:B------:R-:W-:Y:S02]  /*0310*/  CS2R R16, SRZ ;  /* 0x0000000000107805 */ /* 0x000fe4000001ff00 */
[----:B------:R-:W-:Y:S01]  /*0320*/  CS2R R22, SRZ ;  /* 0x0000000000167805 */ /* 0x000fe2000001ff00 */
[----:B----4-:R-:W-:Y:S01]  /*0330*/  @!P2 IMAD.WIDE.U32 R4, R21, 0x10, R12 ;  /* 0x000000101504a825 */ /* 0x010fe200078e000c */
[----:B------:R-:W-:-:S02]  /*0340*/  CS2R R12, SRZ ;  /* 0x00000000000c7805 */ /* 0x000fc4000001ff00 */
[----:B------:R-:W-:Y:S02]  /*0350*/  CS2R R20, SRZ ;  /* 0x0000000000147805 */ /* 0x000fe4000001ff00 */
[----:B------:R-:W-:Y:S01]  /*0360*/  CS2R R30, SRZ ;  /* 0x00000000001e7805 */ /* 0x000fe2000001ff00 */
[----:B0-----:R-:W-:Y:S01]  /*0370*/  @!P1 IMAD.WIDE.U32 R50, R51, 0x10, R14 ;  /* 0x0000001033329825 */ /* 0x001fe200078e000e */
[----:B------:R-:W-:Y:S02]  /*0380*/  CS2R R14, SRZ ;  /* 0x00000000000e7805 */ /* 0x000fe4000001ff00 */
[----:B------:R-:W-:Y:S01]  /*0390*/  CS2R R28, SRZ ;  /* 0x00000000001c7805 */ /* 0x000fe2000001ff00 */
[----:B------:R-:W-:Y:S01]  /*03a0*/  @!P6 IMAD.WIDE.U32 R48, R11, 0x10, R48 ;  /* 0x000000100b30e825 */ /* 0x000fe200078e0030 */
[----:B------:R-:W-:Y:S01]  /*03b0*/  CS2R R10, SRZ ;  /* 0x00000000000a7805 */ /* 0x000fe2000001ff00 */
[----:B------:R-:W5:Y:S02]  /*03c0*/  @!P1 LDG.E.128 R16, desc[UR8][R50.64] ;  /* 0x0000000832109981 */ /* 0x000f64000c1e1d00 */
[----:B------:R-:W-:Y:S01]  /*03d0*/  @!P0 IMAD.WIDE.U32 R46, R9, 0x10, R46 ;  /* 0x00000010092e8825 */ /* 0x000fe200078e002e */
[----:B------:R-:W-:Y:S01]  /*03e0*/  CS2R R8, SRZ ;  /* 0x0000000000087805 */ /* 0x000fe2000001ff00 */
[----:B------:R-:W5:Y:S04]  /*03f0*/  @!P2 LDG.E.128 R12, desc[UR8][R4.64] ;  /* 0x00000008040ca981 */ /* 0x000f68000c1e1d00 */
[----:B------:R-:W5:Y:S04]  /*0400*/  @!P6 LDG.E.128 R20, desc[UR8][R48.64] ;  /* 0x000000083014e981 */ /* 0x000f68000c1e1d00 */
[----:B------:R-:W5:Y:S04]  /*0410*/  @!P3 LDG.E.128 R8, desc[UR8][R2.64] ;  /* 0x000000080208b981 */ /* 0x000f68000c1e1d00 */
[----:B------:R-:W5:Y:S01]  /*0420*/  @!P0 LDG.E.128 R28, desc[UR8][R46.64] ;  /* 0x000000082e1c8981 */ /* 0x000f62000c1e1d00 */
[----:B------:R-:W-:-:S02]  /*0430*/  CS2R R38, SRZ ;  /* 0x0000000000267805 */ /* 0x000fc4000001ff00 */
[----:B------:R-:W-:Y:S02]  /*0440*/  CS2R R36, SRZ ;  /* 0x0000000000247805 */ /* 0x000fe4000001ff00 */
[----:B------:R-:W-:Y:S02]  /*0450*/  CS2R R42, SRZ ;  /* 0x00000000002a7805 */ /* 0x000fe4000001ff00 */
[----:B------:R-:W-:Y:S01]  /*0460*/  CS2R R40, SRZ ;  /* 0x0000000000287805 */ /* 0x000fe2000001ff00 */
[----:B------:R-:W-:Y:S01]  /*0470*/  BSSY.RECONVERGENT B1, `(.L_x_5600) ;  /* 0x00001c1000017945 */ /* 0x000fe20003800200 */
[----:B------:R0:W5:Y:S04]  /*0480*/  @!P5 LDG.E.128 R36, desc[UR8][R24.64] ;  /* 0x000000081824d981 */ /* 0x000168000c1e1d00 */
[----:B------:R1:W5:Y:S01]  /*0490*/  @!P4 LDG.E.128 R40, desc[UR8][R26.64] ;  /* 0x000000081a28c981 */ /* 0x000362000c1e1d00 */
[----:B0-----:R-:W-:-:S02]  /*04a0*/  CS2R R24, SRZ ;  /* 0x0000000000187805 */ /* 0x001fc4000001ff00 */
[----:B-1----:R-:W-:Y:S01]  /*04b0*/  CS2R R26, SRZ ;  /* 0x00000000001a7805 */ /* 0x002fe2000001ff00 */
[----:B------:R-:W-:Y:S06]  /*04c0*/  @P0 BRA `(.L_x_5601) ;  /* 0x0000001800ec0947 */ /* 0x000fec0003800000 */
        /* <DEDUP_REMOVED lines=28> */
[----:B------:R-:W-:Y:S05]  /*0690*/  CALL.REL.NOINC `($__internal_11_$__cuda_sm20_div_rn_f64_full) ;  /* 0x000001bc00787944 */ /* 0x000fea0003c00000 */
.L_x_5603:
[----:B------:R-:W-:Y:S05]  /*06a0*/  BSYNC.RECONVERGENT B2 ;  /* 0x0000000000027941 */ /* 0x000fea0003800200 */
.L_x_5602:
[----:B------:R-:W-:Y:S01]  /*06b0*/  DMUL R4, R2, R2 ;  /* 0x0000000202047228 */ /* 0x000fe20000000000 */
[----:B------:R-:W-:Y:S01]  /*06c0*/  IMAD.MOV.U32 R46, RZ, RZ, -0x2449a4b7 ;  /* 0xdbb65b49ff2e7424 */ /* 0x000fe200078e00ff */
[----:B------:R-:W-:Y:S01]  /*06d0*/  UMOV UR4, 0x2a25ff7e ;  /* 0x2a25ff7e00047882 */ /* 0x000fe20000000000 */
[----:B------:R-:W-:Y:S01]  /*06e0*/  IMAD.MOV.U32 R47, RZ, RZ, 0x3f2d3b63 ;  /* 0x3f2d3b63ff2f7424 */ /* 0x000fe200078e00ff */
[----:B------:R-:W-:Y:S01]  /*06f0*/  UMOV UR5, 0x3ef53e1d ;  /* 0x3ef53e1d00057882 */ /* 0x000fe20000000000 */
[----:B------:R-:W-:Y:S01]  /*0700*/  DADD R48, -RZ, |R28| ;  /* 0x00000000ff307229 */ /* 0x000fe2000000051c */
[----:B------:R-:W-:Y:S01]  /*0710*/  @!P1 IMAD.MOV.U32 R52, RZ, RZ, 0x54442d18 ;  /* 0x54442d18ff349424 */ /* 0x000fe200078e00ff */
[----:B------:R-:W-:Y:S01]  /*0720*/  ISETP.GE.AND P4, PT, R61, RZ, PT ;  /* 0x000000ff3d00720c */ /* 0x000fe20003f86270 */
[----:B------:R-:W-:Y:S01]  /*0730*/  @!P1 IMAD.MOV.U32 R53, RZ, RZ, 0x400921fb ;  /* 0x400921fbff359424 */ /* 0x000fe200078e00ff */
[----:B------:R-:W-:Y:S01]  /*0740*/  DFMA R46, R4, -UR4, R46 ;  /* 0x80000004042e7c2b */ /* 0x000fe2000800002e */
[----:B------:R-:W-:Y:S01]  /*0750*/  UMOV UR4, 0x8dde082e ;  /* 0x8dde082e00047882 */ /* 0x000fe20000000000 */
[----:B------:R-:W-:Y:S01]  /*0760*/  UMOV UR5, 0x3f531278 ;  /* 0x3f53127800057882 */ /* 0x000fe20000000000 */
[----:B------:R-:W-:Y:S01]  /*0770*/  @P1 PLOP3.LUT P0, PT, P4, PT, PT, 0x80, 0x8 ;  /* 0x000000000008181c */ /* 0x000fe2000270f070 */
[----:B------:R-:W-:-:S02]  /*0780*/  IMAD.MOV.U32 R54, RZ, RZ, RZ ;  /* 0x000000ffff367224 */ /* 0x000fc400078e00ff */
[----:B------:R-:W-:Y:S02]  /*0790*/  ISETP.GT.U32.AND P3, PT, R48, R58, PT ;  /* 0x0000003a3000720c */ /* 0x000fe40003f64070 */
[----:B------:R-:W-:Y:S01]  /*07a0*/  DFMA R46, R4, R46, -UR4 ;  /* 0x80000004042e7e2b */ /* 0x000fe2000800002e */
[----:B------:R-:W-:Y:S01]  /*07b0*/  UMOV UR4, 0xc8249315 ;  /* 0xc824931500047882 */ /* 0x000fe20000000000 */
[----:B------:R-:W-:Y:S01]  /*07c0*/  UMOV UR5, 0x3f6f9690 ;  /* 0x3f6f969000057882 */ /* 0x000fe20000000000 */
[----:B------:R-:W-:Y:S02]  /*07d0*/  ISETP.GT.U32.AND.EX P3, PT, R49, R59, PT, P3 ;  /* 0x0000003b3100720c */ /* 0x000fe40003f64130 */
[----:B------:R-:W-:-:S03]  /*07e0*/  ISETP.LT.U32.AND P2, PT, R58, R48, PT ;  /* 0x000000303a00720c */ /* 0x000fc60003f41070 */
[----:B------:R-:W-:Y:S01]  /*07f0*/  DFMA R46, R4, R46, UR4 ;  /* 0x00000004042e7e2b */ /* 0x000fe2000800002e */
[----:B------:R-:W-:Y:S01]  /*0800*/  UMOV UR4, 0xabc7cf0d ;  /* 0xabc7cf0d00047882 */ /* 0x000fe20000000000 */
[----:B------:R-:W-:Y:S01]  /*0810*/  UMOV UR5, 0x3f82cf5a ;  /* 0x3f82cf5a00057882 */ /* 0x000fe20000000000 */
[----:B------:R-:W-:-:S05]  /*0820*/  ISETP.LT.U32.AND.EX P2, PT, R59, R49, PT, P2 ;  /* 0x000000313b00720c */ /* 0x000fca0003f41120 */
        /* <DEDUP_REMOVED lines=45> */
[----:B------:R-:W-:Y:S02]  /*0b00*/  SEL R47, R49, R59, P3 ;  /* 0x0000003b312f7207 */ /* 0x000fe40001800000 */
[----:B------:R-:W-:Y:S01]  /*0b10*/  SEL R46, R48, R58, P3 ;  /* 0x0000003a302e7207 */ /* 0x000fe20001800000 */
[----:B------:R-:W-:Y:S01]  /*0b20*/  DSETP.NEU.AND P3, PT, R26, RZ, PT ;  /* 0x000000ff1a00722a */ /* 0x000fe20003f6d000 */
[----:B------:R-:W-:Y:S01]  /*0b30*/  LOP3.LUT R6, R47, 0xffc00000, RZ, 0xc0, !PT ;  /* 0xffc000002f067812 */ /* 0x000fe200078ec0ff */
[----:B------:R-:W-:Y:S02]  /*0b40*/  @P1 IMAD.MOV.U32 R26, RZ, RZ, 0x54442d18 ;  /* 0x54442d18ff1a1424 */ /* 0x000fe400078e00ff */
[----:B------:R-:W-:Y:S01]  /*0b50*/  @P1 DADD R2, -RZ, -R50 ;  /* 0x00000000ff021229 */ /* 0x000fe20000000932 */
[----:B------:R-:W-:Y:S01]  /*0b60*/  SEL R49, R59, R49, P2 ;  /* 0x000000313b317207 */ /* 0x000fe20001000000 */
[----:B------:R-:W-:Y:S01]  /*0b70*/  @!P1 DADD R52, -R50, R52 ;  /* 0x0000000032349229 */ /* 0x000fe20000000134 */
[----:B------:R-:W-:-:S07]  /*0b80*/  @P1 IMAD.MOV.U32 R27, RZ, RZ, 0x3ff921fb ;  /* 0x3ff921fbff1b1424 */ /* 0x000fce00078e00ff */
[----:B------:R-:W-:Y:S02]  /*0b90*/  @P1 FSEL R4, R50, R2, !P0 ;  /* 0x0000000232041208 */ /* 0x000fe40004000000 */
[----:B------:R-:W-:Y:S02]  /*0ba0*/  @P1 FSEL R5, R51, R3, !P0 ;  /* 0x0000000333051208 */ /* 0x000fe40004000000 */
[----:B------:R-:W-:Y:S02]  /*0bb0*/  @!P1 PLOP3.LUT P0, PT, P4, PT, PT, 0x80, 0x8 ;  /* 0x000000000008981c */ /* 0x000fe4000270f070 */
[----:B------:R-:W-:Y:S02]  /*0bc0*/  SEL R2, R58, R48, P2 ;  /* 0x000000303a027207 */ /* 0x000fe40001000000 */
[----:B------:R-:W-:Y:S01]  /*0bd0*/  @!P1 FSEL R3, R52, R50, !P0 ;  /* 0x0000003234039208 */ /* 0x000fe20004000000 */
[----:B------:R-:W-:Y:S01]  /*0be0*/  IMAD.MOV.U32 R52, RZ, RZ, RZ ;  /* 0x000000ffff347224 */ /* 0x000fe200078e00ff */
[----:B------:R-:W-:Y:S01]  /*0bf0*/  @!P1 FSEL R0, R53, R51, !P0 ;  /* 0x0000003335009208 */ /* 0x000fe20004000000 */
[----:B------:R-:W-:Y:S01]  /*0c00*/  IMAD.MOV.U32 R48, RZ, RZ, R2 ;  /* 0x000000ffff307224 */ /* 0x000fe200078e0002 */
[----:B------:R-:W-:Y:S01]  /*0c10*/  LOP3.LUT R53, R6, 0x7fd00000, RZ, 0x3c, !PT ;  /* 0x7fd0000006357812 */ /* 0x000fe200078e3cff */
[----:B------:R-:W-:-:S04]  /*0c20*/  @P1 DADD R26, R4, R26 ;  /* 0x00000000041a1229 */ /* 0x000fc8000000001a */
[----:B------:R-:W-:Y:S02]  /*0c30*/  DSETP.NEU.AND P2, PT, R48, RZ, PT ;  /* 0x000000ff3000722a */ /* 0x000fe40003f4d000 */
[C---:B------:R-:W-:Y:S01]  /*0c40*/  DMUL R50, R52.reuse, R46 ;  /* 0x0000002e34327228 */ /* 0x040fe20000000000 */
[----:B------:R-:W-:Y:S01]  /*0c50*/  @!P1 IMAD.MOV.U32 R26, RZ, RZ, R3 ;  /* 0x000000ffff1a9224 */ /* 0x000fe200078e0003 */
[----:B------:R-:W-:Y:S01]  /*0c60*/  DMUL R52, R52, R48 ;  /* 0x0000003034347228 */ /* 0x000fe20000000000 */
[----:B------:R-:W-:Y:S02]  /*0c70*/  @P3 IMAD.MOV.U32 R3, RZ, RZ, 0x7f3321d2 ;  /* 0x7f3321d2ff033424 */ /* 0x000fe400078e00ff */
[----:B------:R-:W-:Y:S01]  /*0c80*/  @!P1 IMAD.MOV.U32 R27, RZ, RZ, R0 ;  /* 0x000000ffff1b9224 */ /* 0x000fe200078e0000 */
[C-C-:B------:R-:W-:Y:S02]  /*0c90*/  @P3 DSETP.NEU.AND P1, PT, |R60|.reuse, |R30|.reuse, PT ;  /* 0x4000001e3c00322a */ /* 0x140fe40003f2d200 */
[----:B------:R-:W-:Y:S01]  /*0ca0*/  @P3 FSEL R3, R3, 3.37028055040000000000e+12, !P0 ;  /* 0x54442d1803033808 */ /* 0x000fe20004000000 */
[----:B------:R-:W-:-:S02]  /*0cb0*/  DADD R60, |R60|, |R30| ;  /* 0x000000003c3c7229 */ /* 0x000fc4000000061e */
[----:B------:R-:W-:Y:S01]  /*0cc0*/  DMUL R52, R52, R52 ;  /* 0x0000003434347228 */ /* 0x000fe20000000000 */
[----:B------:R-:W-:Y:S02]  /*0cd0*/  @P3 FSEL R0, R3, R26, !P1 ;  /* 0x0000001a03003208 */ /* 0x000fe40004800000 */
[----:B------:R-:W-:-:S03]  /*0ce0*/  @!P3 FSEL R26, RZ, 3.37028055040000000000e+12, P0 ;  /* 0x54442d18ff1ab808 */ /* 0x000fc60000000000 */
[----:B------:R-:W-:Y:S02]  /*0cf0*/  @P3 IMAD.MOV.U32 R26, RZ, RZ, R0 ;  /* 0x000000ffff1a3224 */ /* 0x000fe400078e0000 */
[----:B------:R-:W-:Y:S01]  /*0d00*/  DFMA R52, R50, R50, R52 ;  /* 0x000000323234722b */ /* 0x000fe20000000034 */
[----:B------:R-:W-:Y:S02]  /*0d10*/  IMAD.MOV.U32 R50, RZ, RZ, -0x1 ;  /* 0xffffffffff327424 */ /* 0x000fe400078e00ff */
[----:B------:R-:W-:-:S04]  /*0d20*/  IMAD.MOV.U32 R51, RZ, RZ, 0x7fefffff ;  /* 0x7fefffffff337424 */ /* 0x000fc800078e00ff */
[----:B------:R-:W-:Y:S02]  /*0d30*/  IMAD.MOV.U32 R5, RZ, RZ, R51 ;  /* 0x000000ffff057224 */ /* 0x000fe400078e0033 */
[----:B------:R-:W-:Y:S01]  /*0d40*/  DSETP.MIN.AND P4, P5, R52, R50, PT ;  /* 0x000000323400722a */ /* 0x000fe20003d80000 */
[----:B------:R-:W-:-:S05]  /*0d50*/  IMAD.MOV.U32 R4, RZ, RZ, R53 ;  /* 0x000000ffff047224 */ /* 0x000fca00078e0035 */
[----:B------:R-:W-:Y:S01]  /*0d60*/  FSEL R45, R4, R5, P4 ;  /* 0x00000005042d7208 */ /* 0x000fe20002000000 */
[----:B------:R-:W-:-:S07]  /*0d70*/  IMAD.MOV.U32 R4, RZ, RZ, R52 ;  /* 0x000000ffff047224 */ /* 0x000fce00078e0034 */
[----:B------:R-:W-:Y:S01]  /*0d80*/  @P5 LOP3.LUT R45, R5, 0x80000, RZ, 0xfc, !PT ;  /* 0x00080000052d5812 */ /* 0x000fe200078efcff */
[----:B------:R-:W-:-:S05]  /*0d90*/  IMAD.MOV.U32 R5, RZ, RZ, R50 ;  /* 0x000000ffff057224 */ /* 0x000fca00078e0032 */
[----:B------:R-:W-:Y:S01]  /*0da0*/  SEL R4, R4, R5, P4 ;  /* 0x0000000504047207 */ /* 0x000fe20002000000 */
[----:B------:R-:W-:Y:S02]  /*0db0*/  IMAD.MOV.U32 R5, RZ, RZ, R45 ;  /* 0x000000ffff057224 */ /* 0x000fe400078e002d */
[----:B------:R-:W-:Y:S02]  /*0dc0*/  @P3 IMAD.MOV.U32 R45, RZ, RZ, 0x4002d97c ;  /* 0x4002d97cff2d3424 */ /* 0x000fe400078e00ff */
[----:B------:R-:W0:Y:S03]  /*0dd0*/  MUFU.RSQ64H R55, R5 ;  /* 0x0000000500377308 */ /* 0x000e260000001c00 */
[----:B------:R-:W-:-:S04]  /*0de0*/  @P3 FSEL R45, R45, 1.8213495016098022461, !P0 ;  /* 0x3fe921fb2d2d3808 */ /* 0x000fc80004000000 */
[----:B------:R-:W-:Y:S02]  /*0df0*/  @P3 FSEL R3, R45, R27, !P1 ;  /* 0x0000001b2d033208 */ /* 0x000fe40004800000 */
[----:B------:R-:W-:Y:S01]  /*0e00*/  @!P3 FSEL R27, RZ, 2.1426990032196044922, P0 ;  /* 0x400921fbff1bb808 */ /* 0x000fe20000000000 */
[----:B------:R-:W-:Y:S02]  /*0e10*/  DSETP.NAN.AND P0, PT, R60, R60, PT ;  /* 0x0000003c3c00722a */ /* 0x000fe40003f08000 */
[----:B------:R-:W-:-:S04]  /*0e20*/  @P3 IMAD.MOV.U32 R27, RZ, RZ, R3 ;  /* 0x000000ffff1b3224 */ /* 0x000fc800078e0003 */
[----:B------:R-:W-:Y:S01]  /*0e30*/  FSEL R0, R60, R26, P0 ;  /* 0x0000001a3c007208 */ /* 0x000fe20000000000 */
[----:B0-----:R-:W-:Y:S01]  /*0e40*/  DMUL R56, R54, R54 ;  /* 0x0000003636387228 */ /* 0x001fe20000000000 */
[----:B------:R-:W-:-:S04]  /*0e50*/  LOP3.LUT R3, R27, 0x80000000, R31, 0xb8, !PT ;  /* 0x800000001b037812 */ /* 0x000fc800078eb81f */
[----:B------:R-:W-:Y:S02]  /*0e60*/  FSEL R61, R61, R3, P0 ;  /* 0x000000033d3d7208 */ /* 0x000fe40000000000 */
[----:B------:R-:W-:Y:S01]  /*0e70*/  ISETP.GE.U32.AND P0, PT, R49, 0x7ff00000, PT ;  /* 0x7ff000003100780c */ /* 0x000fe20003f06070 */
        /* <DEDUP_REMOVED lines=9> */
[----:B------:R-:W-:Y:S01]  /*0f10*/  DMUL R52, R26, R52 ;  /* 0x000000341a347228 */ /* 0x000fe20000000000 */
[----:B------:R-:W-:Y:S02]  /*0f20*/  IMAD.MOV.U32 R26, RZ, RZ, R0 ;  /* 0x000000ffff1a7224 */ /* 0x000fe400078e0000 */
[----:B------:R-:W-:-:S07]  /*0f30*/  IMAD.MOV.U32 R27, RZ, RZ, R61 ;  /* 0x000000ffff1b7224 */ /* 0x000fce00078e003d */
[----:B------:R-:W-:Y:S02]  /*0f40*/  @!P0 FSEL R49, R47, R53, !P2 ;  /* 0x000000352f318208 */ /* 0x000fe40005000000 */
[----:B------:R-:W-:-:S03]  /*0f50*/  @!P0 FSEL R2, R46, R52, !P2 ;  /* 0x000000342e028208 */ /* 0x000fc60005000000 */
[----:B------:R-:W-:-:S06]  /*0f60*/  IMAD.MOV.U32 R3, RZ, RZ, R49 ;  /* 0x000000ffff037224 */ /* 0x000fcc00078e0031 */
        /* <DEDUP_REMOVED lines=35> */
.L_x_5607:
[----:B------:R-:W-:Y:S05]  /*11a0*/  BSYNC.RECONVERGENT B2 ;  /* 0x0000000000027941 */ /* 0x000fea0003800200 */
.L_x_5606:
        /* <DEDUP_REMOVED lines=31> */
.L_x_5605:
        /* <DEDUP_REMOVED lines=78> */
.L_x_5608:
        /* <DEDUP_REMOVED lines=8> */
.L_x_5604:
        /* <DEDUP_REMOVED lines=114> */
.L_x_5609:
[----:B------:R-:W-:Y:S01]  /*2020*/  IMAD.MOV.U32 R2, RZ, RZ, 0x0 ;  /* 0x00000000ff027424 */ /* 0x000fe200078e00ff */
[----:B------:R-:W-:Y:S01]  /*2030*/  LOP3.LUT P0, RZ, R5, 0x7fffffff, RZ, 0xc0, !PT ;  /* 0x7fffffff05ff7812 */ /* 0x000fe2000780c0ff */
[----:B------:R-:W-:-:S06]  /*2040*/  IMAD.MOV.U32 R3, RZ, RZ, 0x7ff00000 ;  /* 0x7ff00000ff037424 */ /* 0x000fcc00078e00ff */
[----:B------:R-:W-:-:S10]  /*2050*/  DFMA R2, R4, R2, +INF ;  /* 0x7ff000000402742b */ /* 0x000fd40000000002 */
[----:B------:R-:W-:Y:S02]  /*2060*/  FSEL R24, R2, RZ, P0 ;  /* 0x000000ff02187208 */ /* 0x000fe40000000000 */
[----:B------:R-:W-:-:S07]  /*2070*/  FSEL R25, R3, -QNAN , P0 ;  /* 0xfff0000003197808 */ /* 0x000fce0000000000 */
.L_x_5601:
[----:B------:R-:W-:Y:S05]  /*2080*/  BSYNC.RECONVERGENT B1 ;  /* 0x0000000000017941 */ /* 0x000fea0003800200 */
.L_x_5600:
[----:B------:R-:W-:Y:S01]  /*2090*/  VIADD R3, R7, 0x80 ;  /* 0x0000008007037836 */ /* 0x000fe20000000000 */
[----:B------:R-:W-:Y:S01]  /*20a0*/  BSSY.RECONVERGENT B1, `(.L_x_5610) ;  /* 0x00001bc000017945 */ /* 0x000fe20003800200 */
[----:B-----5:R-:W-:Y:S02]  /*20b0*/  CS2R R30, SRZ ;  /* 0x00000000001e7805 */ /* 0x020fe4000001ff00 */
[----:B------:R-:W-:Y:S02]  /*20c0*/  CS2R R28, SRZ ;  /* 0x00000000001c7805 */ /* 0x000fe4000001ff00 */
[----:B------:R-:W-:-:S13]  /*20d0*/  ISETP.GE.U32.AND P0, PT, R3, R44, PT ;  /* 0x0000002c0300720c */ /* 0x000fda0003f06070 */
        /* <DEDUP_REMOVED lines=27> */
[----:B------:R-:W-:Y:S05]  /*2290*/  CALL.REL.NOINC `($__internal_11_$__cuda_sm20_div_rn_f64_full) ;  /* 0x000001a000787944 */ /* 0x000fea0003c00000 */
.L_x_5613:
[----:B------:R-:W-:Y:S05]  /*22a0*/  BSYNC.RECONVERGENT B2 ;  /* 0x0000000000027941 */ /* 0x000fea0003800200 */
.L_x_5612:
        /* <DEDUP_REMOVED lines=89> */
.L_x_5615:
[----:B------:R-:W-:Y:S02]  /*2840*/  FSEL R52, RZ, 3.37028055040000000000e+12, P0 ;  /* 0x54442d18ff347808 */ /* 0x000fe40000000000 */
[----:B------:R-:W-:-:S07]  /*2850*/  FSEL R53, RZ, 2.1426990032196044922, P0 ;  /* 0x400921fbff357808 */ /* 0x000fce0000000000 */
.L_x_5616:
[----:B------:R-:W-:Y:S05]  /*2860*/  BSYNC.RECONVERGENT B0 ;  /* 0x0000000000007941 */ /* 0x000fea0003800200 */
.L_x_5614:
[----:B------:R-:W-:Y:S01]  /*2870*/  DADD R50, -RZ, |R32| ;  /* 0x00000000ff327229 */ /* 0x000fe20000000520 */
[----:B------:R-:W-:-:S09]  /*2880*/  IMAD.MOV.U32 R46, RZ, RZ, RZ ;  /* 0x000000ffff2e7224 */ /* 0x000fd200078e00ff */
        /* <DEDUP_REMOVED lines=16> */
[----:B------:R-:W-:Y:S01]  /*2990*/  IMAD.MOV.U32 R45, RZ, RZ, R5 ;  /* 0x000000ffff2d7224 */ /* 0x000fe200078e0005 */
[----:B------:R-:W-:Y:S01]  /*29a0*/  DADD R46, |R30|, |R34| ;  /* 0x000000001e2e7229 */ /* 0x000fe20000000622 */
[----:B------:R-:W-:-:S05]  /*29b0*/  IMAD.MOV.U32 R30, RZ, RZ, RZ ;  /* 0x000000ffff1e7224 */ /* 0x000fca00078e00ff */
[----:B------:R-:W-:Y:S02]  /*29c0*/  DSETP.MIN.AND P0, P1, R50, R4, PT ;  /* 0x000000043200722a */ /* 0x000fe40003900000 */
[----:B------:R-:W-:-:S05]  /*29d0*/  IMAD.MOV.U32 R6, RZ, RZ, R51 ;  /* 0x000000ffff067224 */ /* 0x000fca00078e0033 */
[----:B------:R-:W-:Y:S01]  /*29e0*/  FSEL R57, R6, R45, P0 ;  /* 0x0000002d06397208 */ /* 0x000fe20000000000 */
[----:B------:R-:W-:-:S06]  /*29f0*/  IMAD.MOV.U32 R6, RZ, RZ, R50 ;  /* 0x000000ffff067224 */ /* 0x000fcc00078e0032 */
[----:B------:R-:W-:Y:S01]  /*2a00*/  @P1 LOP3.LUT R57, R45, 0x80000, RZ, 0xfc, !PT ;  /* 0x000800002d391812 */ /* 0x000fe200078efcff */
[----:B------:R-:W-:Y:S01]  /*2a10*/  IMAD.MOV.U32 R45, RZ, RZ, R4 ;  /* 0x000000ffff2d7224 */ /* 0x000fe200078e0004 */
[----:B------:R-:W-:Y:S02]  /*2a20*/  DSETP.NEU.AND P1, PT, R2, RZ, PT ;  /* 0x000000ff0200722a */ /* 0x000fe40003f2d000 */
[----:B------:R-:W0:Y:S02]  /*2a30*/  MUFU.RSQ64H R31, R57 ;  /* 0x00000039001f7308 */ /* 0x000e240000001c00 */
[----:B------:R-:W-:Y:S01]  /*2a40*/  SEL R56, R6, R45, P0 ;  /* 0x0000002d06387207 */ /* 0x000fe20000000000 */
[----:B------:R-:W-:Y:S01]  /*2a50*/  DSETP.NAN.AND P0, PT, R46, R46, PT ;  /* 0x0000002e2e00722a */ /* 0x000fe20003f08000 */
[----:B------:R-:W-:-:S05]  /*2a60*/  LOP3.LUT R45, R53, 0x80000000, R35, 0xb8, !PT ;  /* 0x80000000352d7812 */ /* 0x000fca00078eb823 */
        /* <DEDUP_REMOVED lines=12> */
[----:B------:R-:W-:Y:S01]  /*2b30*/  DMUL R52, R30, R52 ;  /* 0x000000341e347228 */ /* 0x000fe20000000000 */
[----:B------:R-:W-:Y:S02]  /*2b40*/  IMAD.MOV.U32 R30, RZ, RZ, R6 ;  /* 0x000000ffff1e7224 */ /* 0x000fe400078e0006 */
[----:B------:R-:W-:-:S07]  /*2b50*/  IMAD.MOV.U32 R31, RZ, RZ, R45 ;  /* 0x000000ffff1f7224 */ /* 0x000fce00078e002d */
        /* <DEDUP_REMOVED lines=22> */
[----:B------:R-:W-:Y:S02]  /*2cc0*/  IMAD.MOV.U32 R6, RZ, RZ, R29 ;  /* 0x000000ffff067224 */ /* 0x000fe400078e001d */
[----:B------:R-:W-:-:S03]  /*2cd0*/  IMAD.MOV.U32 R4, RZ, RZ, R28 ;  /* 0x000000ffff047224 */ /* 0x000fc600078e001c */
[----:B------:R-:W-:Y:S02]  /*2ce0*/  FSEL R49, R6, R45, P0 ;  /* 0x0000002d06317208 */ /* 0x000fe40000000000 */
        /* <DEDUP_REMOVED lines=99> */
.L_x_5617:
        /* <DEDUP_REMOVED lines=94> */
.L_x_5619:
        /* <DEDUP_REMOVED lines=22> */
.L_x_5622:
[----:B------:R-:W-:Y:S05]  /*3a60*/  BSYNC.RECONVERGENT B3 ;  /* 0x0000000000037941 */ /* 0x000fea0003800200 */
.L_x_5621:
        /* <DEDUP_REMOVED lines=29> */
.L_x_5620:
[----:B------:R-:W-:Y:S05]  /*3c40*/  BSYNC.RECONVERGENT B2 ;  /* 0x0000000000027941 */ /* 0x000fea0003800200 */
.L_x_5618:
[----:B------:R-:W-:-:S11]  /*3c50*/  DMUL R28, R28, 0.5 ;  /* 0x3fe000001c1c7828 */ /* 0x000fd60000000000 */
.L_x_5611:
[----:B------:R-:W-:Y:S05]  /*3c60*/  BSYNC.RECONVERGENT B1 ;  /* 0x0000000000017941 */ /* 0x000fea0003800200 */
.L_x_5610:
[----:B------:R-:W-:Y:S01]  /*3c70*/  VIADD R3, R7, 0x100 ;  /* 0x0000010007037836 */ /* 0x000fe20000000000 */
[----:B------:R-:W-:Y:S01]  /*3c80*/  BSSY.RECONVERGENT B1, `(.L_x_5623) ;  /* 0x00001bc000017945 */ /* 0x000fe20003800200 */
[----:B------:R-:W-:Y:S02]  /*3c90*/  CS2R R34, SRZ ;  /* 0x0000000000227805 */ /* 0x000fe4000001ff00 */
        /* <DEDUP_REMOVED lines=30> */
.L_x_5626:
[----:B------:R-:W-:Y:S05]  /*3e80*/  BSYNC.RECONVERGENT B2 ;  /* 0x0000000000027941 */ /* 0x000fea0003800200 */
.L_x_5625:
        /* <DEDUP_REMOVED lines=89> */
.L_x_5628:
[----:B------:R-:W-:Y:S02]  /*4420*/  FSEL R52, RZ, 3.37028055040000000000e+12, P0 ;  /* 0x54442d18ff347808 */ /* 0x000fe40000000000 */
[----:B------:R-:W-:-:S07]  /*4430*/  FSEL R53, RZ, 2.1426990032196044922, P0 ;  /* 0x400921fbff357808 */ /* 0x000fce0000000000 */
.L_x_5629:
[----:B------:R-:W-:Y:S05]  /*4440*/  BSYNC.RECONVERGENT B0 ;  /* 0x0000000000007941 */ /* 0x000fea0003800200 */
.L_x_5627:
        /* <DEDUP_REMOVED lines=171> */
.L_x_5630:
        /* <DEDUP_REMOVED lines=94> */
.L_x_5632:
        /* <DEDUP_REMOVED lines=22> */
.L_x_5635:
[----:B------:R-:W-:Y:S05]  /*5640*/  BSYNC.RECONVERGENT B3 ;  /* 0x0000000000037941 */ /* 0x000fea0003800200 */
.L_x_5634:
        /* <DEDUP_REMOVED lines=29> */
.L_x_5633:
[----:B------:R-:W-:Y:S05]  /*5820*/  BSYNC.RECONVERGENT B2 ;  /* 0x0000000000027941 */ /* 0x000fea0003800200 */
.L_x_5631:
[----:B------:R-:W-:-:S11]  /*5830*/  DMUL R32, R32, 0.5 ;  /* 0x3fe0000020207828 */ /* 0x000fd60000000000 */
.L_x_5624:
[----:B------:R-:W-:Y:S05]  /*5840*/  BSYNC.RECONVERGENT B1 ;  /* 0x0000000000017941 */ /* 0x000fea0003800200 */
.L_x_5623:
        /* <DEDUP_REMOVED lines=33> */
.L_x_5639:
[----:B------:R-:W-:Y:S05]  /*5a60*/  BSYNC.RECONVERGENT B2 ;  /* 0x0000000000027941 */ /* 0x000fea0003800200 */
.L_x_5638:
        /* <DEDUP_REMOVED lines=89> */
.L_x_5641:
[----:B------:R-:W-:Y:S02]  /*6000*/  FSEL R52, RZ, 3.37028055040000000000e+12, P0 ;  /* 0x54442d18ff347808 */ /* 0x000fe40000000000 */
[----:B------:R-:W-:-:S07]  /*6010*/  FSEL R53, RZ, 2.1426990032196044922, P0 ;  /* 0x400921fbff357808 */ /* 0x000fce0000000000 */
.L_x_5642:
[----:B------:R-:W-:Y:S05]  /*6020*/  BSYNC.RECONVERGENT B0 ;  /* 0x0000000000007941 */ /* 0x000fea0003800200 */
.L_x_5640:
        /* <DEDUP_REMOVED lines=171> */
.L_x_5643:
        /* <DEDUP_REMOVED lines=94> */
.L_x_5645:
        /* <DEDUP_REMOVED lines=22> */
.L_x_5648:
[----:B------:R-:W-:Y:S05]  /*7220*/  BSYNC.RECONVERGENT B3 ;  /* 0x0000000000037941 */ /* 0x000fea0003800200 */
.L_x_5647:
        /* <DEDUP_REMOVED lines=29> */
.L_x_5646:
[----:B------:R-:W-:Y:S05]  /*7400*/  BSYNC.RECONVERGENT B2 ;  /* 0x0000000000027941 */ /* 0x000fea0003800200 */
.L_x_5644:
[----:B------:R-:W-:-:S11]  /*7410*/  DMUL R36, R36, 0.5 ;  /* 0x3fe0000024247828 */ /* 0x000fd60000000000 */
.L_x_5637:
[----:B------:R-:W-:Y:S05]  /*7420*/  BSYNC.RECONVERGENT B1 ;  /* 0x0000000000017941 */ /* 0x000fea0003800200 */
.L_x_5636:
        /* <DEDUP_REMOVED lines=33> */
.L_x_5652:
[----:B------:R-:W-:Y:S05]  /*7640*/  BSYNC.RECONVERGENT B2 ;  /* 0x0000000000027941 */ /* 0x000fea0003800200 */
.L_x_5651:
        /* <DEDUP_REMOVED lines=89> */
.L_x_5654:
[----:B------:R-:W-:Y:S02]  /*7be0*/  FSEL R52, RZ, 3.37028055040000000000e+12, P0 ;  /* 0x54442d18ff347808 */ /* 0x000fe40000000000 */
[----:B------:R-:W-:-:S07]  /*7bf0*/  FSEL R53, RZ, 2.1426990032196044922, P0 ;  /* 0x400921fbff357808 */ /* 0x000fce0000000000 */
.L_x_5655:
[----:B------:R-:W-:Y:S05]  /*7c00*/  BSYNC.RECONVERGENT B0 ;  /* 0x0000000000007941 */ /* 0x000fea0003800200 */
.L_x_5653:
        /* <DEDUP_REMOVED lines=172> */
.L_x_5656:
        /* <DEDUP_REMOVED lines=94> */
.L_x_5658:
        /* <DEDUP_REMOVED lines=22> */
.L_x_5661:
[----:B------:R-:W-:Y:S05]  /*8e10*/  BSYNC.RECONVERGENT B3 ;  /* 0x0000000000037941 */ /* 0x000fea0003800200 */
.L_x_5660:
        /* <DEDUP_REMOVED lines=29> */
.L_x_5659:
[----:B------:R-:W-:Y:S05]  /*8ff0*/  BSYNC.RECONVERGENT B2 ;  /* 0x0000000000027941 */ /* 0x000fea0003800200 */
.L_x_5657:
[----:B------:R-:W-:-:S11]  /*9000*/  DMUL R40, R10, 0.5 ;  /* 0x3fe000000a287828 */ /* 0x000fd60000000000 */
.L_x_5650:
[----:B------:R-:W-:Y:S05]  /*9010*/  BSYNC.RECONVERGENT B1 ;  /* 0x0000000000017941 */ /* 0x000fea0003800200 */
.L_x_5649:
        /* <DEDUP_REMOVED lines=33> */
.L_x_5665:
[----:B------:R-:W-:Y:S05]  /*9230*/  BSYNC.RECONVERGENT B2 ;  /* 0x0000000000027941 */ /* 0x000fea0003800200 */
.L_x_5664:
        /* <DEDUP_REMOVED lines=89> */
.L_x_5667:
[----:B------:R-:W-:Y:S02]  /*97d0*/  FSEL R52, RZ, 3.37028055040000000000e+12, P0 ;  /* 0x54442d18ff347808 */ /* 0x000fe40000000000 */
[----:B------:R-:W-:-:S07]  /*97e0*/  FSEL R53, RZ, 2.1426990032196044922, P0 ;  /* 0x400921fbff357808 */ /* 0x000fce0000000000 */
.L_x_5668:
[----:B------:R-:W-:Y:S05]  /*97f0*/  BSYNC.RECONVERGENT B0 ;  /* 0x0000000000007941 */ /* 0x000fea0003800200 */
.L_x_5666:
        /* <DEDUP_REMOVED lines=171> */
.L_x_5669:
        /* <DEDUP_REMOVED lines=94> */
.L_x_5671:
        /* <DEDUP_REMOVED lines=22> */
.L_x_5674:
[----:B------:R-:W-:Y:S05]  /*a9f0*/  BSYNC.RECONVERGENT B3 ;  /* 0x0000000000037941 */ /* 0x000fea0003800200 */
.L_x_5673:
        /* <DEDUP_REMOVED lines=29> */
.L_x_5672:
[----:B------:R-:W-:Y:S05]  /*abd0*/  BSYNC.RECONVERGENT B2 ;  /* 0x0000000000027941 */ /* 0x000fea0003800200 */
.L_x_5670:
[----:B------:R-:W-:-:S11]  /*abe0*/  DMUL R8, R8, 0.5 ;  /* 0x3fe0000008087828 */ /* 0x000fd60000000000 */
.L_x_5663:
[----:B------:R-:W-:Y:S05]  /*abf0*/  BSYNC.RECONVERGENT B1 ;  /* 0x0000000000017941 */ /* 0x000fea0003800200 */
.L_x_5662:
        /* <DEDUP_REMOVED lines=33> */
.L_x_5678:
[----:B------:R-:W-:Y:S05]  /*ae10*/  BSYNC.RECONVERGENT B2 ;  /* 0x0000000000027941 */ /* 0x000fea0003800200 */
.L_x_5677:
        /* <DEDUP_REMOVED lines=89> */
.L_x_5680:
[----:B------:R-:W-:Y:S02]  /*b3b0*/  FSEL R52, RZ, 3.37028055040000000000e+12, P0 ;  /* 0x54442d18ff347808 */ /* 0x000fe40000000000 */
[----:B------:R-:W-:-:S07]  /*b3c0*/  FSEL R53, RZ, 2.1426990032196044922, P0 ;  /* 0x400921fbff357808 */ /* 0x000fce0000000000 */
.L_x_5681:
[----:B------:R-:W-:Y:S05]  /*b3d0*/  BSYNC.RECONVERGENT B0 ;  /* 0x0000000000007941 */ /* 0x000fea0003800200 */
.L_x_5679:
        /* <DEDUP_REMOVED lines=171> */
.L_x_5682:
        /* <DEDUP_REMOVED lines=94> */
.L_x_5684:
        /* <DEDUP_REMOVED lines=22> */
.L_x_5687:
[----:B------:R-:W-:Y:S05]  /*c5d0*/  BSYNC.RECONVERGENT B3 ;  /* 0x0000000000037941 */ /* 0x000fea0003800200 */
.L_x_5686:
        /* <DEDUP_REMOVED lines=29> */
.L_x_5685:
[----:B------:R-:W-:Y:S05]  /*c7b0*/  BSYNC.RECONVERGENT B2 ;  /* 0x0000000000027941 */ /* 0x000fea0003800200 */
.L_x_5683:
[----:B------:R-:W-:-:S11]  /*c7c0*/  DMUL R12, R12, 0.5 ;  /* 0x3fe000000c0c7828 */ /* 0x000fd60000000000 */
.L_x_5676:
[----:B------:R-:W-:Y:S05]  /*c7d0*/  BSYNC.RECONVERGENT B1 ;  /* 0x0000000000017941 */ /* 0x000fea0003800200 */
.L_x_5675:
[----:B------:R-:W-:Y:S01]  /*c7e0*/  VIADD R7, R7, 0x380 ;  /* 0x0000038007077836 */ /* 0x000fe20000000000 */
[----:B------:R-:W-:Y:S01]  /*c7f0*/  BSSY.RECONVERGENT B1, `(.L_x_5688) ;  /* 0x00001bb000017945 */ /* 0x000fe20003800200 */
[----:B------:R-:W-:-:S03]  /*c800*/  CS2R R4, SRZ ;  /* 0x0000000000047805 */ /* 0x000fc6000001ff00 */
[----:B------:R-:W-:Y:S02]  /*c810*/  ISETP.GE.U32.AND P0, PT, R7, R44, PT ;  /* 0x0000002c0700720c */ /* 0x000fe40003f06070 */
[----:B------:R-:W-:-:S11]  /*c820*/  CS2R R6, SRZ ;  /* 0x0000000000067805 */ /* 0x000fd6000001ff00 */
        /* <DEDUP_REMOVED lines=28> */
.L_x_5691:
[----:B------:R-:W-:Y:S05]  /*c9f0*/  BSYNC.RECONVERGENT B2 ;  /* 0x0000000000027941 */ /* 0x000fea0003800200 */
.L_x_5690:
        /* <DEDUP_REMOVED lines=89> */
.L_x_5693:
[----:B------:R-:W-:Y:S02]  /*cf90*/  FSEL R46, RZ, 3.37028055040000000000e+12, P0 ;  /* 0x54442d18ff2e7808 */ /* 0x000fe40000000000 */
[----:B------:R-:W-:-:S07]  /*cfa0*/  FSEL R47, RZ, 2.1426990032196044922, P0 ;  /* 0x400921fbff2f7808 */ /* 0x000fce0000000000 */
.L_x_5694:
[----:B------:R-:W-:Y:S05]  /*cfb0*/  BSYNC.RECONVERGENT B0 ;  /* 0x0000000000007941 */ /* 0x000fea0003800200 */
.L_x_5692:
[----:B------:R-:W-:Y:S01]  /*cfc0*/  DADD R52, -RZ, |R20| ;  /* 0x00000000ff347229 */ /* 0x000fe20000000514 */
[----:B------:R-:W-:Y:S01]  /*cfd0*/  IMAD.MOV.U32 R2, RZ, RZ, RZ ;  /* 0x000000ffff027224 */ /* 0x000fe200078e00ff */
[----:B------:R-:W-:Y:S01]  /*cfe0*/  DADD R6, |R6|, |R22| ;  /* 0x0000000006067229 */ /* 0x000fe20000000616 */
[----:B------:R-:W-:-:S07]  /*cff0*/  IMAD.MOV.U32 R54, RZ, RZ, RZ ;  /* 0x000000ffff367224 */ /* 0x000fce00078e00ff */
        /* <DEDUP_REMOVED lines=23> */
[----:B------:R-:W-:Y:S01]  /*d170*/  IMAD.MOV.U32 R52, RZ, RZ, R2 ;  /* 0x000000ffff347224 */ /* 0x000fe200078e0002 */
[----:B------:R-:W-:Y:S02]  /*d180*/  ISETP.GE.U32.AND P1, PT, R49, 0x7ff00000, PT ;  /* 0x7ff000003100780c */ /* 0x000fe40003f26070 */
[----:B------:R-:W0:Y:S02]  /*d190*/  MUFU.RSQ64H R55, R53 ;  /* 0x0000003500377308 */ /* 0x000e240000001c00 */
[----:B------:R-:W-:Y:S01]  /*d1a0*/  SEL R52, R45, R52, P0 ;  /* 0x000000342d347207 */ /* 0x000fe20000000000 */
[----:B------:R-:W-:Y:S01]  /*d1b0*/  DSETP.NAN.AND P0, PT, R6, R6, PT ;  /* 0x000000060600722a */ /* 0x000fe20003f08000 */
[----:B------:R-:W-:Y:S01]  /*d1c0*/  LOP3.LUT R45, R47, 0x80000000, R23, 0xb8, !PT ;  /* 0x800000002f2d7812 */ /* 0x000fe200078eb817 */
[----:B------:R-:W-:-:S04]  /*d1d0*/  IMAD.MOV.U32 R47, RZ, RZ, 0x3fd80000 ;  /* 0x3fd80000ff2f7424 */ /* 0x000fc800078e00ff */
[----:B------:R-:W-:Y:S01]  /*d1e0*/  FSEL R6, R6, R46, P0 ;  /* 0x0000002e06067208 */ /* 0x000fe20000000000 */
[----:B------:R-:W-:Y:S01]  /*d1f0*/  IMAD.MOV.U32 R46, RZ, RZ, 0x0 ;  /* 0x00000000ff2e7424 */ /* 0x000fe200078e00ff */
[----:B------:R-:W-:Y:S01]  /*d200*/  FSEL R7, R7, R45, P0 ;  /* 0x0000002d07077208 */ /* 0x000fe20000000000 */
        /* <DEDUP_REMOVED lines=15> */
[----:B------:R-:W-:Y:S01]  /*d300*/  ISETP.LT.U32.AND P0, PT, R18, R16, PT ;  /* 0x000000101200720c */ /* 0x000fe20003f01070 */
        /* <DEDUP_REMOVED lines=117> */
.L_x_5695:
        /* <DEDUP_REMOVED lines=94> */
.L_x_5697:
        /* <DEDUP_REMOVED lines=22> */
.L_x_5700:
[----:B------:R-:W-:Y:S05]  /*e1a0*/  BSYNC.RECONVERGENT B3 ;  /* 0x0000000000037941 */ /* 0x000fea0003800200 */
.L_x_5699:
        /* <DEDUP_REMOVED lines=29> */
.L_x_5698:
[----:B------:R-:W-:Y:S05]  /*e380*/  BSYNC.RECONVERGENT B2 ;  /* 0x0000000000027941 */ /* 0x000fea0003800200 */
.L_x_5696:
[----:B------:R-:W-:-:S11]  /*e390*/  DMUL R4, R16, 0.5 ;  /* 0x3fe0000010047828 */ /* 0x000fd60000000000 */
.L_x_5689:
[----:B------:R-:W-:Y:S05]  /*e3a0*/  BSYNC.RECONVERGENT B1 ;  /* 0x0000000000017941 */ /* 0x000fea0003800200 */
.L_x_5688:
[----:B------:R-:W0:Y:S01]  /*e3b0*/  S2R R3, SR_TID.X ;  /* 0x0000000000037919 */ /* 0x000e220000002100 */
[----:B------:R-:W-:Y:S04]  /*e3c0*/  BSSY.RECONVERGENT B0, `(.L_x_5701) ;  /* 0x0000035000007945 */ /* 0x000fe80003800200 */
[----:B------:R-:W-:Y:S01]  /*e3d0*/  BSSY.RELIABLE B1, `(.L_x_5702) ;  /* 0x000002d000017945 */ /* 0x000fe20003800100 */
[----:B------:R-:W1:Y:S01]  /*e3e0*/  S2R R0, SR_CTAID.X ;  /* 0x0000000000007919 */ /* 0x000e620000002500 */
[----:B0-----:R-:W-:-:S13]  /*e3f0*/  ISETP.GE.U32.AND P0, PT, R3, R44, PT ;  /* 0x0000002c0300720c */ /* 0x001fda0003f06070 */
[----:B------:R-:W0:Y:S01]  /*e400*/  @!P0 LDC.64 R16, c[0x0][0x388] ;  /* 0x0000e200ff108b82 */ /* 0x000e220000000a00 */
[----:B-1----:R-:W-:Y:S02]  /*e410*/  @!P0 IMAD R19, R0, 0x400, R3 ;  /* 0x0000040000138824 */ /* 0x002fe400078e0203 */
[----:B------:R-:W-:-:S04]  /*e420*/  @!P0 VIADD R2, R3, 0x80 ;  /* 0x0000008003028836 */ /* 0x000fc80000000000 */
[----:B------:R-:W-:Y:S02]  /*e430*/  @!P0 IMAD.MOV.U32 R3, RZ, RZ, R2 ;  /* 0x000000ffff038224 */ /* 0x000fe400078e0002 */
[----:B0-----:R-:W-:-:S05]  /*e440*/  @!P0 IMAD.WIDE.U32 R16, R19, 0x10, R16 ;  /* 0x0000001013108825 */ /* 0x001fca00078e0010 */
[----:B------:R0:W-:Y:S01]  /*e450*/  @!P0 STG.E.128 desc[UR8][R16.64], R24 ;  /* 0x0000001810008986 */ /* 0x0001e2000c101d08 */
[----:B------:R-:W-:-:S13]  /*e460*/  ISETP.GE.U32.AND P0, PT, R3, R44, PT ;  /* 0x0000002c0300720c */ /* 0x000fda0003f06070 */
[----:B------:R-:W-:Y:S05]  /*e470*/  @P0 BRA `(.L_x_5703) ;  /* 0x0000000000300947 */ /* 0x000fea0003800000 */
[----:B0-----:R-:W0:Y:S01]  /*e480*/  LDC.64 R16, c[0x0][0x388] ;  /* 0x0000e200ff107b82 */ /* 0x001e220000000a00 */
[----:B------:R-:W-:Y:S02]  /*e490*/  IMAD R19, R0, 0x400, R3 ;  /* 0x0000040000137824 */ /* 0x000fe400078e0203 */
[----:B------:R-:W-:-:S05]  /*e4a0*/  VIADD R3, R3, 0x80 ;  /* 0x0000008003037836 */ /* 0x000fca0000000000 */
[----:B------:R-:W-:Y:S01]  /*e4b0*/  ISETP.GE.U32.AND P0, PT, R3, R44, PT ;  /* 0x0000002c0300720c */ /* 0x000fe20003f06070 */
[----:B0-----:R-:W-:-:S05]  /*e4c0*/  IMAD.WIDE.U32 R16, R19, 0x10, R16 ;  /* 0x0000001013107825 */ /* 0x001fca00078e0010 */
[----:B------:R0:W-:Y:S07]  /*e4d0*/  STG.E.128 desc[UR8][R16.64], R28 ;  /* 0x0000001c10007986 */ /* 0x0001ee000c101d08 */
[----:B------:R-:W-:Y:S05]  /*e4e0*/  @P0 BRA `(.L_x_5704) ;  /* 0x0000000000300947 */ /* 0x000fea0003800000 */
[----:B0-----:R-:W0:Y:S01]  /*e4f0*/  LDC.64 R16, c[0x0][0x388] ;  /* 0x0000e200ff107b82 */ /* 0x001e220000000a00 */
[----:B------:R-:W-:Y:S02]  /*e500*/  IMAD R19, R0, 0x400, R3 ;  /* 0x0000040000137824 */ /* 0x000fe400078e0203 */
[----:B------:R-:W-:Y:S02]  /*e510*/  VIADD R3, R3, 0x80 ;  /* 0x0000008003037836 */ /* 0x000fe40000000000 */
[----:B0-----:R-:W-:-:S05]  /*e520*/  IMAD.WIDE.U32 R16, R19, 0x10, R16 ;  /* 0x0000001013107825 */ /* 0x001fca00078e0010 */
[----:B------:R1:W-:Y:S02]  /*e530*/  STG.E.128 desc[UR8][R16.64], R32 ;  /* 0x0000002010007986 */ /* 0x0003e4000c101d08 */
.L_x_5703:
[----:B------:R-:W-:-:S13]  /*e540*/  ISETP.GE.U32.AND P0, PT, R3, R44, PT ;  /* 0x0000002c0300720c */ /* 0x000fda0003f06070 */
[----:B------:R-:W-:Y:S05]  /*e550*/  @P0 BRA `(.L_x_5705) ;  /* 0x0000000000300947 */ /* 0x000fea0003800000 */
[----:B01----:R-:W0:Y:S01]  /*e560*/  LDC.64 R16, c[0x0][0x388] ;  /* 0x0000e200ff107b82 */ /* 0x003e220000000a00 */
[----:B------:R-:W-:Y:S02]  /*e570*/  IMAD R19, R0, 0x400, R3 ;  /* 0x0000040000137824 */ /* 0x000fe400078e0203 */
[----:B------:R-:W-:Y:S02]  /*e580*/  VIADD R3, R3, 0x80 ;  /* 0x0000008003037836 */ /* 0x000fe40000000000 */
[----:B0-----:R-:W-:-:S05]  /*e590*/  IMAD.WIDE.U32 R16, R19, 0x10, R16 ;  /* 0x0000001013107825 */ /* 0x001fca00078e0010 */
[----:B------:R1:W-:Y:S02]  /*e5a0*/  STG.E.128 desc[UR8][R16.64], R36 ;  /* 0x0000002410007986 */ /* 0x0003e4000c101d08 */
.L_x_5704:
[----:B------:R-:W-:-:S13]  /*e5b0*/  ISETP.GE.U32.AND P0, PT, R3, R44, PT ;  /* 0x0000002c0300720c */ /* 0x000fda0003f06070 */
[----:B------:R-:W-:Y:S05]  /*e5c0*/  @P0 BRA `(.L_x_5706) ;  /* 0x0000000000340947 */ /* 0x000fea0003800000 */
[----:B01----:R-:W0:Y:S01]  /*e5d0*/  LDC.64 R16, c[0x0][0x388] ;  /* 0x0000e200ff107b82 */ /* 0x003e220000000a00 */
[----:B------:R-:W-:Y:S02]  /*e5e0*/  IMAD R19, R0, 0x400, R3 ;  /* 0x0000040000137824 */ /* 0x000fe400078e0203 */
[----:B------:R-:W-:Y:S02]  /*e5f0*/  VIADD R3, R3, 0x80 ;  /* 0x0000008003037836 */ /* 0x000fe40000000000 */
[----:B0-----:R-:W-:-:S05]  /*e600*/  IMAD.WIDE.U32 R16, R19, 0x10, R16 ;  /* 0x0000001013107825 */ /* 0x001fca00078e0010 */
[----:B------:R2:W-:Y:S02]  /*e610*/  STG.E.128 desc[UR8][R16.64], R40 ;  /* 0x0000002810007986 */ /* 0x0005e4000c101d08 */
.L_x_5705:
[----:B------:R-:W-:-:S13]  /*e620*/  ISETP.GE.U32.AND P0, PT, R3, R44, PT ;  /* 0x0000002c0300720c */ /* 0x000fda0003f06070 */
[----:B------:R-:W-:Y:S05]  /*e630*/  @P0 BREAK.RELIABLE B1 ;  /* 0x0000000000010942 */ /* 0x000fea0003800100 */
[----:B------:R-:W-:Y:S05]  /*e640*/  @P0 BRA `(.L_x_5707) ;  /* 0x0000000000300947 */ /* 0x000fea0003800000 */
[----:B012---:R-:W0:Y:S01]  /*e650*/  LDC.64 R16, c[0x0][0x388] ;  /* 0x0000e200ff107b82 */ /* 0x007e220000000a00 */
[----:B------:R-:W-:Y:S02]  /*e660*/  IMAD R19, R0, 0x400, R3 ;  /* 0x0000040000137824 */ /* 0x000fe400078e0203 */
[----:B------:R-:W-:Y:S02]  /*e670*/  VIADD R3, R3, 0x80 ;  /* 0x0000008003037836 */ /* 0x000fe40000000000 */
[----:B0-----:R-:W-:-:S05]  /*e680*/  IMAD.WIDE.U32 R16, R19, 0x10, R16 ;  /* 0x0000001013107825 */ /* 0x001fca00078e0010 */
[----:B------:R2:W-:Y:S02]  /*e690*/  STG.E.128 desc[UR8][R16.64], R8 ;  /* 0x0000000810007986 */ /* 0x0005e4000c101d08 */
.L_x_5706:
[----:B------:R-:W-:Y:S05]  /*e6a0*/  BSYNC.RELIABLE B1 ;  /* 0x0000000000017941 */ /* 0x000fea0003800100 */
.L_x_5702:
[----:B------:R-:W-:-:S13]  /*e6b0*/  ISETP.GE.U32.AND P0, PT, R3, R44, PT ;  /* 0x0000002c0300720c */ /* 0x000fda0003f06070 */
[----:B--2---:R-:W2:Y:S01]  /*e6c0*/  @!P0 LDC.64 R8, c[0x0][0x388] ;  /* 0x0000e200ff088b82 */ /* 0x004ea20000000a00 */
[----:B------:R-:W-:Y:S02]  /*e6d0*/  @!P0 IMAD R11, R0, 0x400, R3 ;  /* 0x00000400000b8824 */ /* 0x000fe400078e0203 */
[----:B------:R-:W-:Y:S02]  /*e6e0*/  @!P0 VIADD R3, R3, 0x80 ;  /* 0x0000008003038836 */ /* 0x000fe40000000000 */
[----:B--2---:R-:W-:-:S05]  /*e6f0*/  @!P0 IMAD.WIDE.U32 R8, R11, 0x10, R8 ;  /* 0x000000100b088825 */ /* 0x004fca00078e0008 */
[----:B------:R3:W-:Y:S02]  /*e700*/  @!P0 STG.E.128 desc[UR8][R8.64], R12 ;  /* 0x0000000c08008986 */ /* 0x0007e4000c101d08 */
.L_x_5707:
[----:B------:R-:W-:Y:S05]  /*e710*/  BSYNC.RECONVERGENT B0 ;  /* 0x0000000000007941 */ /* 0x000fea0003800200 */
.L_x_5701:
[----:B------:R-:W-:Y:S05]  /*e720*/  WARPSYNC.ALL ;  /* 0x0000000000007948 */ /* 0x000fea0003800000 */
[----:B------:R-:W-:-:S13]  /*e730*/  ISETP.GE.U32.AND P0, PT, R3, R44, PT ;  /* 0x0000002c0300720c */ /* 0x000fda0003f06070 */
[----:B------:R-:W-:Y:S05]  /*e740*/  @P0 EXIT ;  /* 0x000000000000094d */ /* 0x000fea0003800000 */
[----:B---3--:R-:W3:Y:S01]  /*e750*/  LDC.64 R8, c[0x0][0x388] ;  /* 0x0000e200ff087b82 */ /* 0x008ee20000000a00 */
[----:B------:R-:W-:-:S04]  /*e760*/  IMAD R3, R0, 0x400, R3 ;  /* 0x0000040000037824 */ /* 0x000fc800078e0203 */
[----:B---3--:R-:W-:-:S05]  /*e770*/  IMAD.WIDE.U32 R2, R3, 0x10, R8 ;  /* 0x0000001003027825 */ /* 0x008fca00078e0008 */
[----:B------:R-:W-:Y:S01]  /*e780*/  STG.E.128 desc[UR8][R2.64], R4 ;  /* 0x0000000402007986 */ /* 0x000fe2000c101d08 */
[----:B------:R-:W-:Y:S05]  /*e790*/  EXIT ;  /* 0x000000000000794d */ /* 0x000fea0003800000 */
.L_x_5599:
[----:B------:R-:W0:Y:S01]  /*e7a0*/  S2R R5, SR_TID.X ;  /* 0x0000000000057919 */ /* 0x000e220000002100 */
[----:B------:R-:W1:Y:S02]  /*e7b0*/  LDC.64 R2, c[0x0][0x390] ;  /* 0x0000e400ff027b82 */ /* 0x000e640000000a00 */
[----:B-1----:R-:W-:-:S04]  /*e7c0*/  IMAD.WIDE.U32 R2, R0, 0x10, R2 ;  /* 0x0000001000027825 */ /* 0x002fc800078e0002 */
[----:B0-----:R-:W-:-:S05]  /*e7d0*/  IMAD.WIDE.U32 R2, R5, 0x20, R2 ;  /* 0x0000002005027825 */ /* 0x001fca00078e0002 */
[----:B------:R-:W2:Y:S01]  /*e7e0*/  LDG.E.ENL2.256 R32, R36, desc[UR8][R2.64] ;  /* 0xfe0000080224797e */ /* 0x000ea20008121920 */
[----:B------:R-:W-:-:S03]  /*e7f0*/  IMAD.MOV.U32 R4, RZ, RZ, 0x1 ;  /* 0x00000001ff047424 */ /* 0x000fc600078e00ff */
[----:B------:R-:W5:Y:S04]  /*e800*/  LDG.E.ENL2.256 R24, R28, desc[UR8][R2.64+0x1000] ;  /* 0xfe008008021c797e */ /* 0x000f680008121918 */
[----:B------:R-:W5:Y:S04]  /*e810*/  LDG.E.ENL2.256 R16, R20, desc[UR8][R2.64+0x2000] ;  /* 0xfe0100080214797e */ /* 0x000f680008121910 */
[----:B------:R0:W5:Y:S01]  /*e820*/  LDG.E.ENL2.256 R8, R12, desc[UR8][R2.64+0x3000] ;  /* 0xfe018008020c797e */ /* 0x0001620008121908 */
[----:B------:R-:W-:Y:S01]  /*e830*/  BSSY.RECONVERGENT B1, `(.L_x_5708) ;  /* 0x000001e000017945 */ /* 0x000fe20003800200 */
[----:B--2---:R-:W-:-:S02]  /*e840*/  DADD R40, R36, 1 ;  /* 0x3ff0000024287429 */ /* 0x004fc40000000000 */
[----:B------:R-:W-:-:S06]  /*e850*/  DADD R44, -RZ, |R38| ;  /* 0x00000000ff2c7229 */ /* 0x000fcc0000000526 */
[--C-:B------:R-:W-:Y:S02]  /*e860*/  DADD R46, -RZ, |R40|.reuse ;  /* 0x00000000ff2e7229 */ /* 0x100fe40000000528 */
[----:B------:R-:W-:-:S08]  /*e870*/  DSETP.GT.AND P1, PT, |R38|, |R40|, PT ;  /* 0x400000282600722a */ /* 0x000fd00003f24200 */
[----:B------:R-:W-:Y:S02]  /*e880*/  FSEL R7, R45, R47, P1 ;  /* 0x0000002f2d077208 */ /* 0x000fe40000800000 */
[----:B------:R-:W-:Y:S02]  /*e890*/  FSEL R6, R44, R46, P1 ;  /* 0x0000002e2c067208 */ /* 0x000fe40000800000 */
[----:B------:R-:W1:Y:S01]  /*e8a0*/  MUFU.RCP64H R5, R7 ;  /* 0x0000000700057308 */ /* 0x000e620000001800 */
[----:B------:R-:W-:Y:S02]  /*e8b0*/  FSEL R44, R46, R44, P1 ;  /* 0x0000002c2e2c7208 */ /* 0x000fe40000800000 */
[----:B------:R-:W-:-:S04]  /*e8c0*/  FSEL R45, R47, R45, P1 ;  /* 0x0000002d2f2d7208 */ /* 0x000fc80000800000 */
[----:B------:R-:W-:Y:S01]  /*e8d0*/  FSETP.GEU.AND P2, PT, |R45|, 6.5827683646048100446e-37, PT ;  /* 0x036000002d00780b */ /* 0x000fe20003f4e200 */
[----:B-1----:R-:W-:-:S08]  /*e8e0*/  DFMA R42, -R6, R4, 1 ;  /* 0x3ff00000062a742b */ /* 0x002fd00000000104 */
[----:B------:R-:W-:-:S08]  /*e8f0*/  DFMA R42, R42, R42, R42 ;  /* 0x0000002a2a2a722b */ /* 0x000fd0000000002a */
[----:B------:R-:W-:-:S08]  /*e900*/  DFMA R42, R4, R42, R4 ;  /* 0x0000002a042a722b */ /* 0x000fd00000000004 */
[----:B0-----:R-:W-:-:S08]  /*e910*/  DFMA R2, -R6, R42, 1 ;  /* 0x3ff000000602742b */ /* 0x001fd0000000012a */
        /* <DEDUP_REMOVED lines=12> */
[----:B-----5:R-:W-:Y:S05]  /*e9e0*/  CALL.REL.NOINC `($__internal_11_$__cuda_sm20_div_rn_f64_full) ;  /* 0x000000d800a47944 */ /* 0x020fea0003c00000 */
[----:B------:R-:W-:Y:S02]  /*e9f0*/  IMAD.MOV.U32 R4, RZ, RZ, R2 ;  /* 0x000000ffff047224 */ /* 0x000fe400078e0002 */
[----:B------:R-:W-:-:S07]  /*ea00*/  IMAD.MOV.U32 R5, RZ, RZ, R3 ;  /* 0x000000ffff057224 */ /* 0x000fce00078e0003 */
.L_x_5709:
[----:B------:R-:W-:Y:S05]  /*ea10*/  BSYNC.RECONVERGENT B1 ;  /* 0x0000000000017941 */ /* 0x000fea0003800200 */
.L_x_5708:
[----:B------:R-:W-:Y:S01]  /*ea20*/  DMUL R42, R4, R4 ;  /* 0x00000004042a7228 */ /* 0x000fe20000000000 */
[----:B------:R-:W-:Y:S01]  /*ea30*/  IMAD.MOV.U32 R2, RZ, RZ, -0x2449a4b7 ;  /* 0xdbb65b49ff027424 */ /* 0x000fe200078e00ff */
[----:B------:R-:W-:Y:S01]  /*ea40*/  UMOV UR4, 0x2a25ff7e ;  /* 0x2a25ff7e00047882 */ /* 0x000fe20000000000 */
[----:B------:R-:W-:Y:S01]  /*ea50*/  IMAD.MOV.U32 R3, RZ, RZ, 0x3f2d3b63 ;  /* 0x3f2d3b63ff037424 */ /* 0x000fe200078e00ff */
[----:B------:R-:W-:Y:S01]  /*ea60*/  UMOV UR5, 0x3ef53e1d ;  /* 0x3ef53e1d00057882 */ /* 0x000fe20000000000 */
[----:B------:R-:W-:Y:S01]  /*ea70*/  DADD R44, -RZ, |R38| ;  /* 0x00000000ff2c7229 */ /* 0x000fe20000000526 */
[----:B------:R-:W-:Y:S01]  /*ea80*/  @!P1 IMAD.MOV.U32 R52, RZ, RZ, 0x54442d18 ;  /* 0x54442d18ff349424 */ /* 0x000fe200078e00ff */
[----:B------:R-:W-:Y:S01]  /*ea90*/  DADD R48, -RZ, |R36| ;  /* 0x00000000ff307229 */ /* 0x000fe20000000524 */
[----:B------:R-:W-:Y:S01]  /*eaa0*/  @!P1 IMAD.MOV.U32 R53, RZ, RZ, 0x400921fb ;  /* 0x400921fbff359424 */ /* 0x000fe200078e00ff */
[C---:B------:R-:W-:Y:S01]  /*eab0*/  DFMA R2, R42.reuse, -UR4, R2 ;  /* 0x800000042a027c2b */ /* 0x040fe20008000002 */
[----:B------:R-:W-:Y:S01]  /*eac0*/  UMOV UR4, 0x8dde082e ;  /* 0x8dde082e00047882 */ /* 0x000fe20000000000 */
[----:B------:R-:W-:Y:S01]  /*ead0*/  UMOV UR5, 0x3f531278 ;  /* 0x3f53127800057882 */ /* 0x000fe20000000000 */
[----:B------:R-:W-:Y:S05]  /*eae0*/  BSSY.RECONVERGENT B1, `(.L_x_5710) ;  /* 0x000018f000017945 */ /* 0x000fea0003800200 */
[----:B------:R-:W-:Y:S01]  /*eaf0*/  DFMA R2, R42, R2, -UR4 ;  /* 0x800000042a027e2b */ /* 0x000fe20008000002 */
[----:B------:R-:W-:Y:S01]  /*eb00*/  UMOV UR4, 0xc8249315 ;  /* 0xc824931500047882 */ /* 0x000fe20000000000 */
[----:B------:R-:W-:Y:S01]  /*eb10*/  UMOV UR5, 0x3f6f9690 ;  /* 0x3f6f969000057882 */ /* 0x000fe20000000000 */
[----:B------:R-:W-:-:S02]  /*eb20*/  ISETP.GT.U32.AND P2, PT, R48, R44, PT ;  /* 0x0000002c3000720c */ /* 0x000fc40003f44070 */
[----:B------:R-:W-:Y:S02]  /*eb30*/  ISETP.LT.U32.AND P0, PT, R44, R48, PT ;  /* 0x000000302c00720c */ /* 0x000fe40003f01070 */
[CC--:B------:R-:W-:Y:S01]  /*eb40*/  ISETP.GT.U32.AND.EX P2, PT, R49.reuse, R45.reuse, PT, P2 ;  /* 0x0000002d3100720c */ /* 0x0c0fe20003f44120 */
[C---:B------:R-:W-:Y:S01]  /*eb50*/  DFMA R2, R42.reuse, R2, UR4 ;  /* 0x000000042a027e2b */ /* 0x040fe20008000002 */
[----:B------:R-:W-:Y:S01]  /*eb60*/  UMOV UR4, 0xabc7cf0d ;  /* 0xabc7cf0d00047882 */ /* 0x000fe20000000000 */
[----:B------:R-:W-:Y:S01]  /*eb70*/  UMOV UR5, 0x3f82cf5a ;  /* 0x3f82cf5a00057882 */ /* 0x000fe20000000000 */
[----:B------:R-:W-:Y:S02]  /*eb80*/  SEL R47, R49, R45, P2 ;  /* 0x0000002d312f7207 */ /* 0x000fe40001000000 */
[----:B------:R-:W-:Y:S02]  /*eb90*/  ISETP.LT.U32.AND.EX P0, PT, R45, R49, PT, P0 ;  /* 0x000000312d00720c */ /* 0x000fe40003f01100 */
[----:B------:R-:W-:Y:S01]  /*eba0*/  LOP3.LUT R0, R47, 0xffc00000, RZ, 0xc0, !PT ;  /* 0xffc000002f007812 */ /* 0x000fe200078ec0ff */
[----:B------:R-:W-:Y:S01]  /*ebb0*/  DFMA R2, R42, R2, -UR4 ;  /* 0x800000042a027e2b */ /* 0x000fe20008000002 */
[----:B------:R-:W-:Y:S01]  /*ebc0*/  UMOV UR4, 0xb2a3bfde ;  /* 0xb2a3bfde00047882 */ /* 0x000fe20000000000 */
[----:B------:R-:W-:Y:S01]  /*ebd0*/  UMOV UR5, 0x3f9162b0 ;  /* 0x3f9162b000057882 */ /* 0x000fe20000000000 */
[----:B------:R-:W-:-:S02]  /*ebe0*/  SEL R46, R48, R44, P2 ;  /* 0x0000002c302e7207 */ /* 0x000fc40001000000 */
[----:B------:R-:W-:-:S03]  /*ebf0*/  ISETP.GE.AND P2, PT, R41, RZ, PT ;  /* 0x000000ff2900720c */ /* 0x000fc60003f46270 */
        /* <DEDUP_REMOVED lines=39> */
[C---:B------:R-:W-:Y:S01]  /*ee70*/  DFMA R50, R42.reuse, R2, -UR4 ;  /* 0x800000042a327e2b */ /* 0x040fe20008000002 */
[----:B------:R-:W-:Y:S01]  /*ee80*/  UMOV UR4, 0xffffffff ;  /* 0xffffffff00047882 */ /* 0x000fe20000000000 */
[----:B------:R-:W-:Y:S01]  /*ee90*/  SEL R2, R44, R48, P0 ;  /* 0x000000302c027207 */ /* 0x000fe20000000000 */
[----:B------:R-:W-:Y:S01]  /*eea0*/  IMAD.MOV.U32 R48, RZ, RZ, RZ ;  /* 0x000000ffff307224 */ /* 0x000fe200078e00ff */
[----:B------:R-:W-:Y:S01]  /*eeb0*/  SEL R3, R45, R49, P0 ;  /* 0x000000312d037207 */ /* 0x000fe20000000000 */
[----:B------:R-:W-:Y:S01]  /*eec0*/  UMOV UR5, 0x7fefffff ;  /* 0x7fefffff00057882 */ /* 0x000fe20000000000 */
[----:B------:R-:W-:Y:S01]  /*eed0*/  LOP3.LUT R49, R0, 0x7fd00000, RZ, 0x3c, !PT ;  /* 0x7fd0000000317812 */ /* 0x000fe200078e3cff */
[----:B------:R-:W-:Y:S01]  /*eee0*/  UMOV UR6, UR5 ;  /* 0x0000000500067c82 */ /* 0x000fe20008000000 */
[----:B------:R-:W-:Y:S01]  /*eef0*/  DMUL R50, R42, R50 ;  /* 0x000000322a327228 */ /* 0x000fe20000000000 */
[----:B------:R-:W-:-:S03]  /*ef00*/  @P1 PLOP3.LUT P0, PT, P2, PT, PT, 0x80, 0x8 ;  /* 0x000000000008181c */ /* 0x000fc6000170f070 */
[C---:B------:R-:W-:Y:S02]  /*ef10*/  DMUL R42, R48.reuse, R2 ;  /* 0x00000002302a7228 */ /* 0x040fe40000000000 */
[----:B------:R-:W-:Y:S02]  /*ef20*/  DMUL R48, R48, R46 ;  /* 0x0000002e30307228 */ /* 0x000fe40000000000 */
[----:B------:R-:W-:-:S04]  /*ef30*/  DFMA R4, R50, R4, R4 ;  /* 0x000000043204722b */ /* 0x000fc80000000004 */
[----:B------:R-:W-:-:S04]  /*ef40*/  DMUL R50, R42, R42 ;  /* 0x0000002a2a327228 */ /* 0x000fc80000000000 */
[----:B------:R-:W-:-:S04]  /*ef50*/  @P1 DADD R42, -RZ, -R4 ;  /* 0x00000000ff2a1229 */ /* 0x000fc80000000904 */
[----:B------:R-:W-:-:S06]  /*ef60*/  DFMA R48, R48, R48, R50 ;  /* 0x000000303030722b */ /* 0x000fcc0000000032 */
[----:B------:R-:W-:Y:S02]  /*ef70*/  @P1 FSEL R50, R4, R42, !P0 ;  /* 0x0000002a04321208 */ /* 0x000fe40004000000 */
[----:B------:R-:W-:Y:S01]  /*ef80*/  @P1 FSEL R51, R5, R43, !P0 ;  /* 0x0000002b05331208 */ /* 0x000fe20004000000 */
[----:B------:R-:W-:Y:S01]  /*ef90*/  @!P1 DADD R42, -R4, R52 ;  /* 0x00000000042a9229 */ /* 0x000fe20000000134 */
[----:B------:R-:W-:Y:S01]  /*efa0*/  @!P1 PLOP3.LUT P0, PT, P2, PT, PT, 0x80, 0x8 ;  /* 0x000000000008981c */ /* 0x000fe2000170f070 */
[----:B------:R-:W-:Y:S02]  /*efb0*/  DSETP.MIN.AND P3, P4, R48, UR4, PT ;  /* 0x0000000430007e2a */ /* 0x000fe4000bc60000 */
[----:B------:R-:W-:Y:S01]  /*efc0*/  DSETP.NEU.AND P2, PT, R6, RZ, PT ;  /* 0x000000ff0600722a */ /* 0x000fe20003f4d000 */
[----:B------:R-:W-:Y:S02]  /*efd0*/  @P1 IMAD.MOV.U32 R6, RZ, RZ, 0x54442d18 ;  /* 0x54442d18ff061424 */ /* 0x000fe400078e00ff */
[----:B------:R-:W-:-:S03]  /*efe0*/  @P1 IMAD.MOV.U32 R7, RZ, RZ, 0x3ff921fb ;  /* 0x3ff921fbff071424 */ /* 0x000fc600078e00ff */
[----:B------:R-:W-:Y:S01]  /*eff0*/  @!P1 FSEL R4, R42, R4, !P0 ;  /* 0x000000042a049208 */ /* 0x000fe20004000000 */
[----:B------:R-:W-:Y:S01]  /*f000*/  IMAD.MOV.U32 R42, RZ, RZ, R49 ;  /* 0x000000ffff2a7224 */ /* 0x000fe200078e0031 */
[----:B------:R-:W-:Y:S01]  /*f010*/  @!P1 FSEL R5, R43, R5, !P0 ;  /* 0x000000052b059208 */ /* 0x000fe20004000000 */
[----:B------:R-:W-:-:S03]  /*f020*/  @P1 DADD R50, R50, R6 ;  /* 0x0000000032321229 */ /* 0x000fc60000000006 */
[----:B------:R-:W-:Y:S01]  /*f030*/  FSEL R57, R42, UR6, P3 ;  /* 0x000000062a397c08 */ /* 0x000fe20009800000 */
[----:B------:R-:W-:Y:S01]  /*f040*/  IMAD.U32 R42, RZ, RZ, UR6 ;  /* 0x00000006ff2a7e24 */ /* 0x000fe2000f8e00ff */
[----:B------:R-:W-:Y:S01]  /*f050*/  UMOV UR6, UR4 ;  /* 0x0000000400067c82 */ /* 0x000fe20008000000 */
[----:B------:R-:W-:Y:S02]  /*f060*/  IMAD.MOV.U32 R6, RZ, RZ, 0x0 ;  /* 0x00000000ff067424 */ /* 0x000fe400078e00ff */
[----:B------:R-:W-:Y:S01]  /*f070*/  IMAD.MOV.U32 R7, RZ, RZ, 0x3fd80000 ;  /* 0x3fd80000ff077424 */ /* 0x000fe200078e00ff */
[----:B------:R-:W-:Y:S01]  /*f080*/  @P4 LOP3.LUT R57, R42, 0x80000, RZ, 0xfc, !PT ;  /* 0x000800002a394812 */ /* 0x000fe200078efcff */
[----:B------:R-:W-:Y:S01]  /*f090*/  IMAD.MOV.U32 R42, RZ, RZ, R48 ;  /* 0x000000ffff2a7224 */ /* 0x000fe200078e0030 */
[----:B------:R-:W-:Y:S01]  /*f0a0*/  DSETP.NEU.AND P4, PT, R2, RZ, PT ;  /* 0x000000ff0200722a */ /* 0x000fe20003f8d000 */
[----:B------:R-:W-:Y:S01]  /*f0b0*/  @!P1 IMAD.MOV.U32 R50, RZ, RZ, R4 ;  /* 0x000000ffff329224 */ /* 0x000fe200078e0004 */
[----:B------:R-:W0:Y:S01]  /*f0c0*/  MUFU.RSQ64H R43, R57 ;  /* 0x00000039002b7308 */ /* 0x000e220000001c00 */
[----:B------:R-:W-:Y:S01]  /*f0d0*/  @!P1 IMAD.MOV.U32 R51, RZ, RZ, R5 ;  /* 0x000000ffff339224 */ /* 0x000fe200078e0005 */
[----:B------:R-:W-:Y:S01]  /*f0e0*/  SEL R56, R42, UR6, P3 ;  /* 0x000000062a387c07 */ /* 0x000fe20009800000 */
[----:B------:R-:W-:Y:S01]  /*f0f0*/  IMAD.MOV.U32 R42, RZ, RZ, RZ ;  /* 0x000000ffff2a7224 */ /* 0x000fe200078e00ff */
[----:B------:R-:W-:Y:S01]  /*f100*/  ISETP.GE.U32.AND P3, PT, R3, 0x7ff00000, PT ;  /* 0x7ff000000300780c */ /* 0x000fe20003f66070 */
[----:B------:R-:W-:-:S02]  /*f110*/  @P2 DSETP.NEU.AND P1, PT, |R40|, |R38|, PT ;  /* 0x400000262800222a */ /* 0x000fc40003f2d200 */
[----:B------:R-:W-:Y:S02]  /*f120*/  DADD R4, |R38|, |R40| ;  /* 0x0000000026047229 */ /* 0x000fe40000000628 */
[----:B------:R-:W-:Y:S02]  /*f130*/  DADD R40, R36, 1 ;  /* 0x3ff0000024287429 */ /* 0x000fe40000000000 */
[----:B0-----:R-:W-:-:S06]  /*f140*/  DMUL R54, R42, R42 ;  /* 0x0000002a2a367228 */ /* 0x001fcc0000000000 */
[----:B------:R-:W-:Y:S02]  /*f150*/  DADD R40, -RZ, |R40| ;  /* 0x00000000ff287229 */ /* 0x000fe40000000528 */
[----:B------:R-:W-:-:S08]  /*f160*/  DFMA R54, R56, -R54, 1 ;  /* 0x3ff000003836742b */ /* 0x000fd00000000836 */
[----:B------:R-:W-:Y:S02]  /*f170*/  DMUL R52, R42, R54 ;  /* 0x000000362a347228 */ /* 0x000fe40000000000 */
[----:B------:R-:W-:-:S08]  /*f180*/  DFMA R54, R54, R6, 0.5 ;  /* 0x3fe000003636742b */ /* 0x000fd00000000006 */
[----:B------:R-:W-:Y:S01]  /*f190*/  DFMA R52, R52, R54, R42 ;  /* 0x000000363434722b */ /* 0x000fe2000000002a */
[----:B------:R-:W-:-:S07]  /*f1a0*/  LOP3.LUT R43, R0, 0x100000, RZ, 0xfc, !PT ;  /* 0x00100000002b7812 */ /* 0x000fce00078efcff */
[----:B------:R-:W-:Y:S01]  /*f1b0*/  DMUL R52, R48, R52 ;  /* 0x0000003430347228 */ /* 0x000fe20000000000 */
[----:B------:R-:W-:-:S05]  /*f1c0*/  @P2 IMAD.MOV.U32 R49, RZ, RZ, 0x7f3321d2 ;  /* 0x7f3321d2ff312424 */ /* 0x000fca00078e00ff */
[----:B------:R-:W-:Y:S02]  /*f1d0*/  @P2 FSEL R49, R49, 3.37028055040000000000e+12, !P0 ;  /* 0x54442d1831312808 */ /* 0x000fe40004000000 */
[----:B------:R-:W-:Y:S01]  /*f1e0*/  DMUL R42, R42, R52 ;  /* 0x000000342a2a7228 */ /* 0x000fe20000000000 */
[----:B------:R-:W-:Y:S01]  /*f1f0*/  @P2 IMAD.MOV.U32 R53, RZ, RZ, 0x4002d97c ;  /* 0x4002d97cff352424 */ /* 0x000fe200078e00ff */
[----:B------:R-:W-:-:S04]  /*f200*/  @P2 FSEL R0, R49, R50, !P1 ;  /* 0x0000003231002208 */ /* 0x000fc80004800000 */
[----:B------:R-:W-:-:S04]  /*f210*/  @P2 FSEL R53, R53, 1.8213495016098022461, !P0 ;  /* 0x3fe921fb35352808 */ /* 0x000fc80004000000 */
[----:B------:R-:W-:Y:S02]  /*f220*/  @!P3 FSEL R2, R46, R42, !P4 ;  /* 0x0000002a2e02b208 */ /* 0x000fe40006000000 */
[----:B------:R-:W-:Y:S02]  /*f230*/  @!P3 FSEL R3, R47, R43, !P4 ;  /* 0x0000002b2f03b208 */ /* 0x000fe40006000000 */
[----:B------:R-:W-:Y:S02]  /*f240*/  @P2 FSEL R51, R53, R51, !P1 ;  /* 0x0000003335332208 */ /* 0x000fe40004800000 */
[----:B------:R-:W-:Y:S02]  /*f250*/  @!P2 FSEL R43, RZ, 2.1426990032196044922, P0 ;  /* 0x400921fbff2ba808 */ /* 0x000fe40000000000 */
[----:B------:R-:W-:Y:S01]  /*f260*/  DSETP.GEU.AND P1, PT, R2, 0.5, PT ;  /* 0x3fe000000200742a */ /* 0x000fe20003f2e000 */
[----:B------:R-:W-:Y:S01]  /*f270*/  @P2 IMAD.MOV.U32 R43, RZ, RZ, R51 ;  /* 0x000000ffff2b2224 */ /* 0x000fe200078e0033 */
[----:B------:R-:W-:Y:S01]  /*f280*/  @!P2 FSEL R42, RZ, 3.37028055040000000000e+12, P0 ;  /* 0x54442d18ff2aa808 */ /* 0x000fe20000000000 */
[----:B------:R-:W-:Y:S01]  /*f290*/  DSETP.NAN.AND P0, PT, R4, R4, PT ;  /* 0x000000040400722a */ /* 0x000fe20003f08000 */
[----:B------:R-:W-:-:S02]  /*f2a0*/  @P2 IMAD.MOV.U32 R42, RZ, RZ, R0 ;  /* 0x000000ffff2a2224 */ /* 0x000fc400078e0000 */
[----:B------:R-:W-:-:S03]  /*f2b0*/  LOP3.LUT R3, R43, 0x80000000, R39, 0xb8, !PT ;  /* 0x800000002b037812 */ /* 0x000fc600078eb827 */
[----:B------:R-:W-:Y:S02]  /*f2c0*/  FSEL R43, R4, R42, P0 ;  /* 0x0000002a042b7208 */ /* 0x000fe40000000000 */
[----:B------:R-:W-:-:S03]  /*f2d0*/  FSEL R42, R5, R3, P0 ;  /* 0x00000003052a7208 */ /* 0x000fc60000000000 */
        /* <DEDUP_REMOVED lines=32> */
.L_x_5715:
[----:B------:R-:W-:Y:S05]  /*f4e0*/  BSYNC.RECONVERGENT B2 ;  /* 0x0000000000027941 */ /* 0x000fea0003800200 */
.L_x_5714:
        /* <DEDUP_REMOVED lines=31> */
.L_x_5713:
        /* <DEDUP_REMOVED lines=78> */
.L_x_5716:
        /* <DEDUP_REMOVED lines=8> */
.L_x_5711:
[----:B------:R-:W-:Y:S01]  /*fc40*/  ISETP.GT.U32.AND P1, PT, R40, R44, PT ;  /* 0x0000002c2800720c */ /* 0x000fe20003f24070 */
[----:B------:R-:W-:Y:S01]  /*fc50*/  IMAD.MOV.U32 R36, RZ, RZ, RZ ;  /* 0x000000ffff247224 */ /* 0x000fe200078e00ff */
[CC--:B------:R-:W-:Y:S01]  /*fc60*/  ISETP.LT.U32.AND P0, PT, R44.reuse, R40.reuse, PT ;  /* 0x000000282c00720c */ /* 0x0c0fe20003f01070 */
[----:B------:R-:W-:Y:S01]  /*fc70*/  UMOV UR6, UR5 ;  /* 0x0000000500067c82 */ /* 0x000fe20008000000 */
[----:B------:R-:W-:Y:S02]  /*fc80*/  ISETP.GT.U32.AND.EX P1, PT, R41, R45, PT, P1 ;  /* 0x0000002d2900720c */ /* 0x000fe40003f24110 */
[----:B------:R-:W-:Y:S02]  /*fc90*/  ISETP.LT.U32.AND.EX P0, PT, R45, R41, PT, P0 ;  /* 0x000000292d00720c */ /* 0x000fe40003f01100 */
[----:B------:R-:W-:Y:S02]  /*fca0*/  SEL R5, R41, R45, P1 ;  /* 0x0000002d29057207 */ /* 0x000fe40000800000 */
[----:B------:R-:W-:-:S02]  /*fcb0*/  SEL R2, R44, R40, P0 ;  /* 0x000000282c027207 */ /* 0x000fc40000000000 */
[----:B------:R-:W-:Y:S02]  /*fcc0*/  LOP3.LUT R0, R5, 0xffc00000, RZ, 0xc0, !PT ;  /* 0xffc0000005007812 */ /* 0x000fe400078ec0ff */
[----:B------:R-:W-:Y:S02]  /*fcd0*/  SEL R3, R45, R41, P0 ;  /* 0x000000292d037207 */ /* 0x000fe40000000000 */
[----:B------:R-:W-:Y:S02]  /*fce0*/  LOP3.LUT R37, R0, 0x7fd00000, RZ, 0x3c, !PT ;  /* 0x7fd0000000257812 */ /* 0x000fe400078e3cff */
[----:B------:R-:W-:Y:S01]  /*fcf0*/  SEL R4, R40, R44, P1 ;  /* 0x0000002c28047207 */ /* 0x000fe20000800000 */
[----:B------:R-:W-:-:S03]  /*fd00*/  IMAD.U32 R40, RZ, RZ, UR6 ;  /* 0x00000006ff287e24 */ /* 0x000fc6000f8e00ff */
[C---:B------:R-:W-:Y:S02]  /*fd10*/  DMUL R38, R36.reuse, R2 ;  /* 0x0000000224267228 */ /* 0x040fe40000000000 */
[----:B------:R-:W-:-:S06]  /*fd20*/  DMUL R36, R36, R4 ;  /* 0x0000000424247228 */ /* 0x000fcc0000000000 */
[----:B------:R-:W-:-:S08]  /*fd30*/  DMUL R38, R38, R38 ;  /* 0x0000002626267228 */ /* 0x000fd00000000000 */
[----:B------:R-:W-:-:S08]  /*fd40*/  DFMA R36, R36, R36, R38 ;  /* 0x000000242424722b */ /* 0x000fd00000000026 */
[----:B------:R-:W-:Y:S02]  /*fd50*/  DSETP.MIN.AND P0, P1, R36, UR4, PT ;  /* 0x0000000424007e2a */ /* 0x000fe4000b900000 */
[----:B------:R-:W-:-:S05]  /*fd60*/  IMAD.MOV.U32 R38, RZ, RZ, R37 ;  /* 0x000000ffff267224 */ /* 0x000fca00078e0025 */
        /* <DEDUP_REMOVED lines=96> */
.L_x_5717:
[----:B------:R-:W-:Y:S01]  /*10370*/  IMAD.MOV.U32 R2, RZ, RZ, 0x0 ;  /* 0x00000000ff027424 */ /* 0x000fe200078e00ff */
[----:B------:R-:W-:Y:S01]  /*10380*/  LOP3.LUT P0, RZ, R5, 0x7fffffff, RZ, 0xc0, !PT ;  /* 0x7fffffff05ff7812 */ /* 0x000fe2000780c0ff */
[----:B------:R-:W-:-:S06]  /*10390*/  IMAD.MOV.U32 R3, RZ, RZ, 0x7ff00000 ;  /* 0x7ff00000ff037424 */ /* 0x000fcc00078e00ff */
[----:B------:R-:W-:-:S10]  /*103a0*/  DFMA R2, R4, R2, +INF ;  /* 0x7ff000000402742b */ /* 0x000fd40000000002 */
[----:B------:R-:W-:Y:S02]  /*103b0*/  FSEL R36, R2, RZ, P0 ;  /* 0x000000ff02247208 */ /* 0x000fe40000000000 */
[----:B------:R-:W-:-:S07]  /*103c0*/  FSEL R37, R3, -QNAN , P0 ;  /* 0xfff0000003257808 */ /* 0x000fce0000000000 */
.L_x_5712:
[----:B------:R-:W-:Y:S05]  /*103d0*/  BSYNC.RECONVERGENT B1 ;  /* 0x0000000000017941 */ /* 0x000fea0003800200 */
.L_x_5710:
        /* <DEDUP_REMOVED lines=29> */
.L_x_5719:
[----:B------:R-:W-:Y:S05]  /*105b0*/  BSYNC.RECONVERGENT B1 ;  /* 0x0000000000017941 */ /* 0x000fea0003800200 */
.L_x_5718:
        /* <DEDUP_REMOVED lines=85> */
.L_x_5721:
[----:B------:R-:W-:Y:S02]  /*10b10*/  FSEL R38, RZ, 3.37028055040000000000e+12, P0 ;  /* 0x54442d18ff267808 */ /* 0x000fe40000000000 */
[----:B------:R-:W-:-:S07]  /*10b20*/  FSEL R39, RZ, 2.1426990032196044922, P0 ;  /* 0x400921fbff277808 */ /* 0x000fce0000000000 */
.L_x_5722:
[----:B------:R-:W-:Y:S05]  /*10b30*/  BSYNC.RECONVERGENT B0 ;  /* 0x0000000000007941 */ /* 0x000fea0003800200 */
.L_x_5720:
[----:B------:R-:W-:Y:S01]  /*10b40*/  DADD R50, -RZ, |R32| ;  /* 0x00000000ff327229 */ /* 0x000fe20000000520 */
[----:B------:R-:W-:Y:S01]  /*10b50*/  IMAD.MOV.U32 R4, RZ, RZ, RZ ;  /* 0x000000ffff047224 */ /* 0x000fe200078e00ff */
[----:B------:R-:W-:Y:S01]  /*10b60*/  UMOV UR4, 0xffffffff ;  /* 0xffffffff00047882 */ /* 0x000fe20000000000 */
[----:B------:R-:W-:Y:S01]  /*10b70*/  UMOV UR5, 0x7fefffff ;  /* 0x7fefffff00057882 */ /* 0x000fe20000000000 */
[----:B------:R-:W-:Y:S01]  /*10b80*/  LOP3.LUT R39, R39, 0x80000000, R35, 0xb8, !PT ;  /* 0x8000000027277812 */ /* 0x000fe200078eb823 */
[----:B------:R-:W-:Y:S01]  /*10b90*/  UMOV UR6, UR5 ;  /* 0x0000000500067c82 */ /* 0x000fe20008000000 */
        /* <DEDUP_REMOVED lines=10> */
[----:B------:R-:W-:Y:S01]  /*10c40*/  SEL R44, R50, R2, P1 ;  /* 0x00000002322c7207 */ /* 0x000fe20000800000 */
[----:B------:R-:W-:-:S03]  /*10c50*/  IMAD.MOV.U32 R50, RZ, RZ, RZ ;  /* 0x000000ffff327224 */ /* 0x000fc600078e00ff */
[C---:B------:R-:W-:Y:S02]  /*10c60*/  DMUL R48, R4.reuse, R46 ;  /* 0x0000002e04307228 */ /* 0x040fe40000000000 */
[----:B------:R-:W-:-:S06]  /*10c70*/  DMUL R4, R4, R44 ;  /* 0x0000002c04047228 */ /* 0x000fcc0000000000 */
[----:B------:R-:W-:-:S08]  /*10c80*/  DMUL R48, R48, R48 ;  /* 0x0000003030307228 */ /* 0x000fd00000000000 */
[----:B------:R-:W-:Y:S01]  /*10c90*/  DFMA R48, R4, R4, R48 ;  /* 0x000000040430722b */ /* 0x000fe20000000030 */
[----:B------:R-:W-:-:S07]  /*10ca0*/  IMAD.U32 R5, RZ, RZ, UR6 ;  /* 0x00000006ff057e24 */ /* 0x000fce000f8e00ff */
[----:B------:R-:W-:Y:S02]  /*10cb0*/  DSETP.MIN.AND P0, P1, R48, UR4, PT ;  /* 0x0000000430007e2a */ /* 0x000fe4000b900000 */
[----:B------:R-:W-:-:S05]  /*10cc0*/  IMAD.MOV.U32 R4, RZ, RZ, R49 ;  /* 0x000000ffff047224 */ /* 0x000fca00078e0031 */
[----:B------:R-:W-:Y:S01]  /*10cd0*/  FSEL R57, R4, UR6, P0 ;  /* 0x0000000604397c08 */ /* 0x000fe20008000000 */
[----:B------:R-:W-:Y:S01]  /*10ce0*/  IMAD.MOV.U32 R4, RZ, RZ, R48 ;  /* 0x000000ffff047224 */ /* 0x000fe200078e0030 */
[----:B------:R-:W-:-:S04]  /*10cf0*/  UMOV UR6, UR4 ;  /* 0x0000000400067c82 */ /* 0x000fc80008000000 */
[----:B------:R-:W-:Y:S01]  /*10d00*/  SEL R56, R4, UR6, P0 ;  /* 0x0000000604387c07 */ /* 0x000fe20008000000 */
[----:B------:R-:W-:Y:S01]  /*10d10*/  IMAD.MOV.U32 R4, RZ, RZ, 0x0 ;  /* 0x00000000ff047424 */ /* 0x000fe200078e00ff */
[----:B------:R-:W-:Y:S01]  /*10d20*/  @P1 LOP3.LUT R57, R5, 0x80000, RZ, 0xfc, !PT ;  /* 0x0008000005391812 */ /* 0x000fe200078efcff */
[----:B------:R-:W-:Y:S01]  /*10d30*/  IMAD.MOV.U32 R5, RZ, RZ, 0x3fd80000 ;  /* 0x3fd80000ff057424 */ /* 0x000fe200078e00ff */
[----:B------:R-:W-:Y:S01]  /*10d40*/  ISETP.GE.U32.AND P0, PT, R47, 0x7ff00000, PT ;  /* 0x7ff000002f00780c */ /* 0x000fe20003f06070 */
[----:B------:R-:W-:Y:S01]  /*10d50*/  DSETP.NEU.AND P1, PT, R46, RZ, PT ;  /* 0x000000ff2e00722a */ /* 0x000fe20003f2d000 */
[----:B------:R-:W0:Y:S02]  /*10d60*/  MUFU.RSQ64H R51, R57 ;  /* 0x0000003900337308 */ /* 0x000e240000001c00 */
        /* <DEDUP_REMOVED lines=8> */
[----:B------:R-:W-:Y:S02]  /*10df0*/  DMUL R52, R48, R52 ;  /* 0x0000003430347228 */ /* 0x000fe40000000000 */
[----:B------:R-:W-:-:S08]  /*10e00*/  DADD R48, |R34|, |R40| ;  /* 0x0000000022307229 */ /* 0x000fd00000000628 */
        /* <DEDUP_REMOVED lines=128> */
.L_x_5724:
        /* <DEDUP_REMOVED lines=92> */
.L_x_5727:
        /* <DEDUP_REMOVED lines=22> */
.L_x_5730:
[----:B------:R-:W-:Y:S05]  /*11d30*/  BSYNC.RECONVERGENT B3 ;  /* 0x0000000000037941 */ /* 0x000fea0003800200 */
.L_x_5729:
        /* <DEDUP_REMOVED lines=29> */
.L_x_5728:
[----:B------:R-:W-:Y:S05]  /*11f10*/  BSYNC.RECONVERGENT B2 ;  /* 0x0000000000027941 */ /* 0x000fea0003800200 */
.L_x_5726:
[----:B------:R-:W-:-:S11]  /*11f20*/  DMUL R32, R6, 0.5 ;  /* 0x3fe0000006207828 */ /* 0x000fd60000000000 */
.L_x_5725:
[----:B------:R-:W-:Y:S05]  /*11f30*/  BSYNC.RECONVERGENT B1 ;  /* 0x0000000000017941 */ /* 0x000fea0003800200 */
.L_x_5723:
        /* <DEDUP_REMOVED lines=29> */
.L_x_5732:
[----:B------:R-:W-:Y:S05]  /*12110*/  BSYNC.RECONVERGENT B1 ;  /* 0x0000000000017941 */ /* 0x000fea0003800200 */
.L_x_5731:
        /* <DEDUP_REMOVED lines=73> */
[----:B------:R-:W-:Y:S01]  /*125b0*/  @P1 FSEL R45, R45, R5, !P0 ;  /* 0x000000052d2d1208 */ /* 0x000fe20004000000 */
[----:B------:R-:W-:-:S05]  /*125c0*/  DADD R4, -RZ, |R30| ;  /* 0x00000000ff047229 */ /* 0x000fca000000051e */
        /* <DEDUP_REMOVED lines=10> */
.L_x_5734:
[----:B------:R-:W-:Y:S02]  /*12670*/  FSEL R6, RZ, 3.37028055040000000000e+12, P0 ;  /* 0x54442d18ff067808 */ /* 0x000fe40000000000 */
[----:B------:R-:W-:-:S07]  /*12680*/  FSEL R7, RZ, 2.1426990032196044922, P0 ;  /* 0x400921fbff077808 */ /* 0x000fce0000000000 */
.L_x_5735:
[----:B------:R-:W-:Y:S05]  /*12690*/  BSYNC.RECONVERGENT B0 ;  /* 0x0000000000007941 */ /* 0x000fea0003800200 */
.L_x_5733:
        /* <DEDUP_REMOVED lines=16> */
[----:B------:R-:W-:Y:S01]  /*127a0*/  SEL R45, R5, R51, P0 ;  /* 0x00000033052d7207 */ /* 0x000fe20000000000 */
[----:B------:R-:W-:Y:S01]  /*127b0*/  IMAD.MOV.U32 R44, RZ, RZ, R0 ;  /* 0x000000ffff2c7224 */ /* 0x000fe200078e0000 */
[----:B------:R-:W-:Y:S02]  /*127c0*/  LOP3.LUT R49, R56, 0x7fd00000, RZ, 0x3c, !PT ;  /* 0x7fd0000038317812 */ /* 0x000fe400078e3cff */
[----:B------:R-:W-:Y:S02]  /*127d0*/  SEL R46, R50, R4, P1 ;  /* 0x00000004322e7207 */ /* 0x000fe40000800000 */
[----:B------:R-:W-:Y:S01]  /*127e0*/  LOP3.LUT R57, R56, 0x100000, RZ, 0xfc, !PT ;  /* 0x0010000038397812 */ /* 0x000fe200078efcff */
[----:B------:R-:W-:Y:S01]  /*127f0*/  IMAD.MOV.U32 R56, RZ, RZ, RZ ;  /* 0x000000ffff387224 */ /* 0x000fe200078e00ff */
        /* <DEDUP_REMOVED lines=22> */
[----:B------:R-:W-:-:S08]  /*12960*/  DMUL R50, R48, R50 ;  /* 0x0000003230327228 */ /* 0x000fd00000000000 */
[----:B------:R-:W-:-:S10]  /*12970*/  DMUL R50, R56, R50 ;  /* 0x0000003238327228 */ /* 0x000fd40000000000 */
[----:B------:R-:W-:Y:S02]  /*12980*/  @!P0 FSEL R0, R46, R50, !P1 ;  /* 0x000000322e008208 */ /* 0x000fe40004800000 */
[----:B------:R-:W-:Y:S01]  /*12990*/  @!P0 FSEL R45, R47, R51, !P1 ;  /* 0x000000332f2d8208 */ /* 0x000fe20004800000 */
[----:B------:R-:W-:Y:S02]  /*129a0*/  DSETP.NAN.AND P0, PT, R38, R38, PT ;  /* 0x000000262600722a */ /* 0x000fe40003f08000 */
[----:B------:R-:W-:-:S04]  /*129b0*/  IMAD.MOV.U32 R44, RZ, RZ, R0 ;  /* 0x000000ffff2c7224 */ /* 0x000fc800078e0000 */
[----:B------:R-:W-:Y:S02]  /*129c0*/  FSEL R6, R38, R6, P0 ;  /* 0x0000000626067208 */ /* 0x000fe40000000000 */
[----:B------:R-:W-:Y:S01]  /*129d0*/  DSETP.GEU.AND P1, PT, R44, 0.5, PT ;  /* 0x3fe000002c00742a */ /* 0x000fe20003f2e000 */
[----:B------:R-:W-:-:S13]  /*129e0*/  FSEL R7, R39, R7, P0 ;  /* 0x0000000727077208 */ /* 0x000fda0000000000 */
        /* <DEDUP_REMOVED lines=16> */
[----:B------:R-:W-:-:S05]  /*12af0*/  IMAD.U32 R38, RZ, RZ, UR6 ;  /* 0x00000006ff267e24 */ /* 0x000fca000f8e00ff */
        /* <DEDUP_REMOVED lines=105> */
.L_x_5737:
        /* <DEDUP_REMOVED lines=92> */
.L_x_5740:
        /* <DEDUP_REMOVED lines=20> */
.L_x_5743:
[----:B------:R-:W-:Y:S05]  /*13890*/  BSYNC.RECONVERGENT B3 ;  /* 0x0000000000037941 */ /* 0x000fea0003800200 */
.L_x_5742:
        /* <DEDUP_REMOVED lines=29> */
.L_x_5741:
[----:B------:R-:W-:Y:S05]  /*13a70*/  BSYNC.RECONVERGENT B2 ;  /* 0x0000000000027941 */ /* 0x000fea0003800200 */
.L_x_5739:
[----:B------:R-:W-:-:S11]  /*13a80*/  DMUL R28, R28, 0.5 ;  /* 0x3fe000001c1c7828 */ /* 0x000fd60000000000 */
.L_x_5738:
[----:B------:R-:W-:Y:S05]  /*13a90*/  BSYNC.RECONVERGENT B1 ;  /* 0x0000000000017941 */ /* 0x000fea0003800200 */
.L_x_5736:
        /* <DEDUP_REMOVED lines=29> */
.L_x_5745:
[----:B------:R-:W-:Y:S05]  /*13c70*/  BSYNC.RECONVERGENT B1 ;  /* 0x0000000000017941 */ /* 0x000fea0003800200 */
.L_x_5744:
        /* <DEDUP_REMOVED lines=85> */
.L_x_5747:
[----:B------:R-:W-:Y:S02]  /*141d0*/  FSEL R30, RZ, 3.37028055040000000000e+12, P0 ;  /* 0x54442d18ff1e7808 */ /* 0x000fe40000000000 */
[----:B------:R-:W-:-:S07]  /*141e0*/  FSEL R31, RZ, 2.1426990032196044922, P0 ;  /* 0x400921fbff1f7808 */ /* 0x000fce0000000000 */
.L_x_5748:
[----:B------:R-:W-:Y:S05]  /*141f0*/  BSYNC.RECONVERGENT B0 ;  /* 0x0000000000007941 */ /* 0x000fea0003800200 */
.L_x_5746:
        /* <DEDUP_REMOVED lines=17> */
[----:B------:R-:W-:Y:S01]  /*14310*/  IMAD.U32 R3, RZ, RZ, UR6 ;  /* 0x00000006ff037e24 */ /* 0x000fe2000f8e00ff */
[----:B------:R-:W-:Y:S02]  /*14320*/  LOP3.LUT R51, R0, 0x7fd00000, RZ, 0x3c, !PT ;  /* 0x7fd0000000337812 */ /* 0x000fe400078e3cff */
[----:B------:R-:W-:-:S04]  /*14330*/  SEL R46, R2, R4, P1 ;  /* 0x00000004022e7207 */ /* 0x000fc80000800000 */
        /* <DEDUP_REMOVED lines=153> */
.L_x_5750:
        /* <DEDUP_REMOVED lines=92> */
.L_x_5753:
        /* <DEDUP_REMOVED lines=20> */
.L_x_5756:
[----:B------:R-:W-:Y:S05]  /*153d0*/  BSYNC.RECONVERGENT B3 ;  /* 0x0000000000037941 */ /* 0x000fea0003800200 */
.L_x_5755:
        /* <DEDUP_REMOVED lines=29> */
.L_x_5754:
[----:B------:R-:W-:Y:S05]  /*155b0*/  BSYNC.RECONVERGENT B2 ;  /* 0x0000000000027941 */ /* 0x000fea0003800200 */
.L_x_5752:
[----:B------:R-:W-:-:S11]  /*155c0*/  DMUL R24, R24, 0.5 ;  /* 0x3fe0000018187828 */ /* 0x000fd60000000000 */
.L_x_5751:
[----:B------:R-:W-:Y:S05]  /*155d0*/  BSYNC.RECONVERGENT B1 ;  /* 0x0000000000017941 */ /* 0x000fea0003800200 */
.L_x_5749:
        /* <DEDUP_REMOVED lines=29> */
.L_x_5758:
[----:B------:R-:W-:Y:S05]  /*157b0*/  BSYNC.RECONVERGENT B1 ;  /* 0x0000000000017941 */ /* 0x000fea0003800200 */
.L_x_5757:
        /* <DEDUP_REMOVED lines=85> */
.L_x_5760:
[----:B------:R-:W-:Y:S02]  /*15d10*/  FSEL R54, RZ, 3.37028055040000000000e+12, P0 ;  /* 0x54442d18ff367808 */ /* 0x000fe40000000000 */
[----:B------:R-:W-:-:S07]  /*15d20*/  FSEL R55, RZ, 2.1426990032196044922, P0 ;  /* 0x400921fbff377808 */ /* 0x000fce0000000000 */
.L_x_5761:
[----:B------:R-:W-:Y:S05]  /*15d30*/  BSYNC.RECONVERGENT B0 ;  /* 0x0000000000007941 */ /* 0x000fea0003800200 */
.L_x_5759:
[----:B------:R-:W-:Y:S01]  /*15d40*/  DADD R4, -RZ, |R20| ;  /* 0x00000000ff047229 */ /* 0x000fe20000000514 */
[----:B------:R-:W-:Y:S01]  /*15d50*/  IMAD.MOV.U32 R48, RZ, RZ, RZ ;  /* 0x000000ffff307224 */ /* 0x000fe200078e00ff */
[----:B------:R-:W-:Y:S01]  /*15d60*/  UMOV UR4, 0xffffffff ;  /* 0xffffffff00047882 */ /* 0x000fe20000000000 */
[----:B------:R-:W-:Y:S01]  /*15d70*/  UMOV UR5, 0x7fefffff ;  /* 0x7fefffff00057882 */ /* 0x000fe20000000000 */
[----:B------:R-:W-:Y:S01]  /*15d80*/  DADD R38, |R22|, |R38| ;  /* 0x0000000016267229 */ /* 0x000fe20000000626 */
        /* <DEDUP_REMOVED lines=16> */
[----:B------:R-:W-:Y:S01]  /*15e90*/  DFMA R46, R48, R48, R46 ;  /* 0x00000030302e722b */ /* 0x000fe2000000002e */
[----:B------:R-:W-:-:S07]  /*15ea0*/  IMAD.MOV.U32 R48, RZ, RZ, RZ ;  /* 0x000000ffff307224 */ /* 0x000fce00078e00ff */
        /* <DEDUP_REMOVED lines=23> */
[----:B------:R-:W-:Y:S01]  /*16020*/  DSETP.NAN.AND P0, PT, R38, R38, PT ;  /* 0x000000262600722a */ /* 0x000fe20003f08000 */
[----:B------:R-:W-:-:S04]  /*16030*/  LOP3.LUT R27, R55, 0x80000000, R23, 0xb8, !PT ;  /* 0x80000000371b7812 */ /* 0x000fc800078eb817 */
[----:B------:R-:W-:Y:S01]  /*16040*/  DSETP.GEU.AND P1, PT, R44, 0.5, PT ;  /* 0x3fe000002c00742a */ /* 0x000fe20003f2e000 */
[----:B------:R-:W-:Y:S02]  /*16050*/  FSEL R26, R38, R54, P0 ;  /* 0x00000036261a7208 */ /* 0x000fe40000000000 */
[----:B------:R-:W-:-:S11]  /*16060*/  FSEL R27, R39, R27, P0 ;  /* 0x0000001b271b7208 */ /* 0x000fd60000000000 */
[----:B------:R-:W-:Y:S05]  /*16070*/  @!P1 BRA `(.L_x_5763) ;  /* 0x0000000400e49947 */ /* 0x000fea0003800000 */
        /* <DEDUP_REMOVED lines=23> */
[----:B------:R-:W-:Y:S01]  /*161f0*/  IMAD.MOV.U32 R34, RZ, RZ, RZ ;  /* 0x000000ffff227224 */ /* 0x000fe200078e00ff */
[----:B------:R-:W-:Y:S01]  /*16200*/  @P1 LOP3.LUT R39, R35, 0x80000, RZ, 0xfc, !PT ;  /* 0x0008000023271812 */ /* 0x000fe200078efcff */
[----:B------:R-:W-:Y:S01]  /*16210*/  DSETP.NEU.AND P0, PT, R22, RZ, PT ;  /* 0x000000ff1600722a */ /* 0x000fe20003f0d000 */
[----:B------:R-:W-:Y:S02]  /*16220*/  ISETP.GE.U32.AND P1, PT, R23, 0x7ff00000, PT ;  /* 0x7ff000001700780c */ /* 0x000fe40003f26070 */
        /* <DEDUP_REMOVED lines=94> */
.L_x_5763:
        /* <DEDUP_REMOVED lines=92> */
.L_x_5766:
        /* <DEDUP_REMOVED lines=20> */
.L_x_5769:
[----:B------:R-:W-:Y:S05]  /*16f10*/  BSYNC.RECONVERGENT B3 ;  /* 0x0000000000037941 */ /* 0x000fea0003800200 */
.L_x_5768:
        /* <DEDUP_REMOVED lines=29> */
.L_x_5767:
[----:B------:R-:W-:Y:S05]  /*170f0*/  BSYNC.RECONVERGENT B2 ;  /* 0x0000000000027941 */ /* 0x000fea0003800200 */
.L_x_5765:
[----:B------:R-:W-:-:S11]  /*17100*/  DMUL R20, R20, 0.5 ;  /* 0x3fe0000014147828 */ /* 0x000fd60000000000 */
.L_x_5764:
[----:B------:R-:W-:Y:S05]  /*17110*/  BSYNC.RECONVERGENT B1 ;  /* 0x0000000000017941 */ /* 0x000fea0003800200 */
.L_x_5762:
        /* <DEDUP_REMOVED lines=8> */
[----:B------:R-:W0:Y:S04]  /*171a0*/  MUFU.RCP64H R5, R23 ;  /* 0x0000001700057308 */ /* 0x000e280000001800 */
[----:B0-----:R-:W-:-:S08]  /*171b0*/  DFMA R44, -R22, R4, 1 ;  /* 0x3ff00000162c742b */ /* 0x001fd00000000104 */
[----:B------:R-:W-:-:S08]  /*171c0*/  DFMA R44, R44, R44, R44 ;  /* 0x0000002c2c2c722b */ /* 0x000fd0000000002c */
[----:B------:R-:W-:-:S08]  /*171d0*/  DFMA R44, R4, R44, R4 ;  /* 0x0000002c042c722b */ /* 0x000fd00000000004 */
[----:B------:R-:W-:-:S08]  /*171e0*/  DFMA R4, -R22, R44, 1 ;  /* 0x3ff000001604742b */ /* 0x000fd0000000012c */
[----:B------:R-:W-:Y:S01]  /*171f0*/  DFMA R44, R44, R4, R44 ;  /* 0x000000042c2c722b */ /* 0x000fe2000000002c */
[----:B------:R-:W-:Y:S02]  /*17200*/  FSEL R4, R34, R2, P1 ;  /* 0x0000000222047208 */ /* 0x000fe40000800000 */
[----:B------:R-:W-:-:S04]  /*17210*/  FSEL R5, R35, R3, P1 ;  /* 0x0000000323057208 */ /* 0x000fc80000800000 */
[----:B------:R-:W-:Y:S02]  /*17220*/  FSETP.GEU.AND P2, PT, |R5|, 6.5827683646048100446e-37, PT ;  /* 0x036000000500780b */ /* 0x000fe40003f4e200 */
        /* <DEDUP_REMOVED lines=12> */
.L_x_5771:
[----:B------:R-:W-:Y:S05]  /*172f0*/  BSYNC.RECONVERGENT B1 ;  /* 0x0000000000017941 */ /* 0x000fea0003800200 */
.L_x_5770:
        /* <DEDUP_REMOVED lines=85> */
.L_x_5773:
[----:B------:R-:W-:Y:S02]  /*17850*/  FSEL R54, RZ, 3.37028055040000000000e+12, P0 ;  /* 0x54442d18ff367808 */ /* 0x000fe40000000000 */
[----:B------:R-:W-:-:S07]  /*17860*/  FSEL R55, RZ, 2.1426990032196044922, P0 ;  /* 0x400921fbff377808 */ /* 0x000fce0000000000 */
.L_x_5774:
[----:B------:R-:W-:Y:S05]  /*17870*/  BSYNC.RECONVERGENT B0 ;  /* 0x0000000000007941 */ /* 0x000fea0003800200 */
.L_x_5772:
        /* <DEDUP_REMOVED lines=20> */
[----:B------:R-:W-:Y:S01]  /*179c0*/  DMUL R52, R46, R46 ;  /* 0x0000002e2e347228 */ /* 0x000fe20000000000 */
[----:B------:R-:W-:-:S07]  /*179d0*/  IMAD.MOV.U32 R46, RZ, RZ, RZ ;  /* 0x000000ffff2e7224 */ /* 0x000fce00078e00ff */
        /* <DEDUP_REMOVED lines=22> */
[----:B------:R-:W-:Y:S01]  /*17b40*/  @!P0 FSEL R23, R45, R49, !P1 ;  /* 0x000000312d178208 */ /* 0x000fe20004800000 */
[----:B------:R-:W-:-:S05]  /*17b50*/  DSETP.NAN.AND P0, PT, R38, R38, PT ;  /* 0x000000262600722a */ /* 0x000fca0003f08000 */
[----:B------:R-:W-:Y:S01]  /*17b60*/  DSETP.GEU.AND P1, PT, R22, 0.5, PT ;  /* 0x3fe000001600742a */ /* 0x000fe20003f2e000 */
[----:B------:R-:W-:Y:S02]  /*17b70*/  LOP3.LUT R23, R55, 0x80000000, R19, 0xb8, !PT ;  /* 0x8000000037177812 */ /* 0x000fe400078eb813 */
[----:B------:R-:W-:Y:S02]  /*17b80*/  FSEL R22, R38, R54, P0 ;  /* 0x0000003626167208 */ /* 0x000fe40000000000 */
[----:B------:R-:W-:-:S09]  /*17b90*/  FSEL R23, R39, R23, P0 ;  /* 0x0000001727177208 */ /* 0x000fd20000000000 */
        /* <DEDUP_REMOVED lines=122> */
.L_x_5776:
        /* <DEDUP_REMOVED lines=92> */
.L_x_5779:
        /* <DEDUP_REMOVED lines=20> */
.L_x_5782:
[----:B------:R-:W-:Y:S05]  /*18a40*/  BSYNC.RECONVERGENT B3 ;  /* 0x0000000000037941 */ /* 0x000fea0003800200 */
.L_x_5781:
        /* <DEDUP_REMOVED lines=29> */
.L_x_5780:
[----:B------:R-:W-:Y:S05]  /*18c20*/  BSYNC.RECONVERGENT B2 ;  /* 0x0000000000027941 */ /* 0x000fea0003800200 */
.L_x_5778:
[----:B------:R-:W-:-:S11]  /*18c30*/  DMUL R16, R16, 0.5 ;  /* 0x3fe0000010107828 */ /* 0x000fd60000000000 */
.L_x_5777:
[----:B------:R-:W-:Y:S05]  /*18c40*/  BSYNC.RECONVERGENT B1 ;  /* 0x0000000000017941 */ /* 0x000fea0003800200 */
.L_x_5775:
        /* <DEDUP_REMOVED lines=29> */
.L_x_5784:
[----:B------:R-:W-:Y:S05]  /*18e20*/  BSYNC.RECONVERGENT B1 ;  /* 0x0000000000017941 */ /* 0x000fea0003800200 */
.L_x_5783:
[----:B------:R-:W-:Y:S01]  /*18e30*/  DMUL R4, R2, R2 ;  /* 0x0000000202047228 */ /* 0x000fe20000000000 */
[----:B------:R-:W-:Y:S01]  /*18e40*/  IMAD.MOV.U32 R44, RZ, RZ, -0x2449a4b7 ;  /* 0xdbb65b49ff2c7424 */ /* 0x000fe200078e00ff */
[----:B------:R-:W-:Y:S01]  /*18e50*/  UMOV UR4, 0x2a25ff7e ;  /* 0x2a25ff7e00047882 */ /* 0x000fe20000000000 */
[----:B------:R-:W-:Y:S01]  /*18e60*/  IMAD.MOV.U32 R45, RZ, RZ, 0x3f2d3b63 ;  /* 0x3f2d3b63ff2d7424 */ /* 0x000fe200078e00ff */
[----:B------:R-:W-:Y:S01]  /*18e70*/  UMOV UR5, 0x3ef53e1d ;  /* 0x3ef53e1d00057882 */ /* 0x000fe20000000000 */
[----:B------:R-:W-:Y:S01]  /*18e80*/  ISETP.GE.AND P2, PT, R39, RZ, PT ;  /* 0x000000ff2700720c */ /* 0x000fe20003f46270 */
[----:B------:R-:W-:Y:S03]  /*18e90*/  BSSY.RECONVERGENT B0, `(.L_x_5785) ;  /* 0x0000051000007945 */ /* 0x000fe60003800200 */
        /* <DEDUP_REMOVED lines=56> */
[----:B------:R-:W-:Y:S01]  /*19220*/  DFMA R2, R44, R2, R2 ;  /* 0x000000022c02722b */ /* 0x000fe20000000002 */
[----:B------:R-:W-:Y:S02]  /*19230*/  @P1 IMAD.MOV.U32 R44, RZ, RZ, 0x54442d18 ;  /* 0x54442d18ff2c1424 */ /* 0x000fe400078e00ff */
[----:B------:R-:W-:-:S05]  /*19240*/  @P1 IMAD.MOV.U32 R45, RZ, RZ, 0x3ff921fb ;  /* 0x3ff921fbff2d1424 */ /* 0x000fca00078e00ff */
[----:B------:R-:W-:Y:S02]  /*19250*/  @!P1 DADD R4, -R2, R4 ;  /* 0x0000000002049229 */ /* 0x000fe40000000104 */
[----:B------:R-:W-:-:S08]  /*19260*/  @P1 DADD R46, -RZ, -R2 ;  /* 0x00000000ff2e1229 */ /* 0x000fd00000000902 */
        /* <DEDUP_REMOVED lines=17> */
.L_x_5786:
[----:B------:R-:W-:Y:S02]  /*19380*/  FSEL R54, RZ, 3.37028055040000000000e+12, P0 ;  /* 0x54442d18ff367808 */ /* 0x000fe40000000000 */
[----:B------:R-:W-:-:S07]  /*19390*/  FSEL R55, RZ, 2.1426990032196044922, P0 ;  /* 0x400921fbff377808 */ /* 0x000fce0000000000 */
.L_x_5787:
[----:B------:R-:W-:Y:S05]  /*193a0*/  BSYNC.RECONVERGENT B0 ;  /* 0x0000000000007941 */ /* 0x000fea0003800200 */
.L_x_5785:
[----:B------:R-:W-:Y:S01]  /*193b0*/  DADD R4, -RZ, |R12| ;  /* 0x00000000ff047229 */ /* 0x000fe2000000050c */
[----:B------:R-:W-:Y:S01]  /*193c0*/  IMAD.MOV.U32 R48, RZ, RZ, RZ ;  /* 0x000000ffff307224 */ /* 0x000fe200078e00ff */
[----:B------:R-:W-:Y:S01]  /*193d0*/  UMOV UR4, 0xffffffff ;  /* 0xffffffff00047882 */ /* 0x000fe20000000000 */
[----:B------:R-:W-:Y:S01]  /*193e0*/  UMOV UR5, 0x7fefffff ;  /* 0x7fefffff00057882 */ /* 0x000fe20000000000 */
[----:B------:R-:W-:Y:S01]  /*193f0*/  IMAD.MOV.U32 R50, RZ, RZ, RZ ;  /* 0x000000ffff327224 */ /* 0x000fe200078e00ff */
[----:B------:R-:W-:Y:S01]  /*19400*/  UMOV UR6, UR5 ;  /* 0x0000000500067c82 */ /* 0x000fe20008000000 */
[----:B------:R-:W-:Y:S01]  /*19410*/  DADD R38, |R14|, |R38| ;  /* 0x000000000e267229 */ /* 0x000fe20000000626 */
[----:B------:R-:W-:Y:S03]  /*19420*/  BSSY.RECONVERGENT B1, `(.L_x_5788) ;  /* 0x0000136000017945 */ /* 0x000fe60003800200 */
        /* <DEDUP_REMOVED lines=32> */
[----:B------:R-:W-:Y:S01]  /*19630*/  LOP3.LUT R49, R0, 0x100000, RZ, 0xfc, !PT ;  /* 0x0010000000317812 */ /* 0x000fe200078efcff */
[----:B------:R-:W-:-:S06]  /*19640*/  IMAD.MOV.U32 R48, RZ, RZ, RZ ;  /* 0x000000ffff307224 */ /* 0x000fcc00078e00ff */
        /* <DEDUP_REMOVED lines=69> */
[----:B------:R-:W-:Y:S01]  /*19aa0*/  IMAD.MOV.U32 R38, RZ, RZ, -0x748574fc ;  /* 0x8b7a8b04ff267424 */ /* 0x000fe200078e00ff */
[----:B------:R-:W-:Y:S01]  /*19ab0*/  LOP3.LUT R45, R2, 0x3ff00000, RZ, 0xfc, !PT ;  /* 0x3ff00000022d7812 */ /* 0x000fe200078efcff */
[----:B------:R-:W-:Y:S01]  /*19ac0*/  IMAD.MOV.U32 R2, RZ, RZ, RZ ;  /* 0x000000ffff027224 */ /* 0x000fe200078e00ff */
        /* <DEDUP_REMOVED lines=59> */
.L_x_5789:
        /* <DEDUP_REMOVED lines=11> */
[--C-:B------:R-:W-:Y:S02]  /*19f30*/  IMAD.MOV.U32 R2, RZ, RZ, R14.reuse ;  /* 0x000000ffff027224 */ /* 0x100fe400078e000e */
[----:B------:R-:W-:Y:S02]  /*19f40*/  IMAD.MOV.U32 R3, RZ, RZ, R15 ;  /* 0x000000ffff037224 */ /* 0x000fe400078e000f */
[----:B------:R-:W-:-:S08]  /*19f50*/  IMAD.MOV.U32 R44, RZ, RZ, R14 ;  /* 0x000000ffff2c7224 */ /* 0x000fd000078e000e */
        /* <DEDUP_REMOVED lines=15> */
[----:B------:R-:W-:Y:S01]  /*1a050*/  IMAD.MOV.U32 R38, RZ, RZ, -0x748574fc ;  /* 0x8b7a8b04ff267424 */ /* 0x000fe200078e00ff */
[----:B------:R-:W-:Y:S01]  /*1a060*/  UMOV UR6, 0x3ae80f1e ;  /* 0x3ae80f1e00067882 */ /* 0x000fe20000000000 */
[----:B------:R-:W-:Y:S01]  /*1a070*/  IMAD.MOV.U32 R39, RZ, RZ, 0x3ed0ee25 ;  /* 0x3ed0ee25ff277424 */ /* 0x000fe200078e00ff */
[----:B------:R-:W-:Y:S01]  /*1a080*/  LOP3.LUT R45, R2, 0x3ff00000, RZ, 0xfc, !PT ;  /* 0x3ff00000022d7812 */ /* 0x000fe200078efcff */
[----:B------:R-:W-:Y:S01]  /*1a090*/  IMAD.MOV.U32 R2, RZ, RZ, RZ ;  /* 0x000000ffff027224 */ /* 0x000fe200078e00ff */
        /* <DEDUP_REMOVED lines=58> */
.L_x_5792:
        /* <DEDUP_REMOVED lines=20> */
.L_x_5795:
[----:B------:R-:W-:Y:S05]  /*1a580*/  BSYNC.RECONVERGENT B3 ;  /* 0x0000000000037941 */ /* 0x000fea0003800200 */
.L_x_5794:
        /* <DEDUP_REMOVED lines=29> */
.L_x_5793:
[----:B------:R-:W-:Y:S05]  /*1a760*/  BSYNC.RECONVERGENT B2 ;  /* 0x0000000000027941 */ /* 0x000fea0003800200 */
.L_x_5791:
[----:B------:R-:W-:-:S11]  /*1a770*/  DMUL R12, R12, 0.5 ;  /* 0x3fe000000c0c7828 */ /* 0x000fd60000000000 */
.L_x_5790:
[----:B------:R-:W-:Y:S05]  /*1a780*/  BSYNC.RECONVERGENT B1 ;  /* 0x0000000000017941 */ /* 0x000fea0003800200 */
.L_x_5788:
        /* <DEDUP_REMOVED lines=29> */
.L_x_5797:
[----:B------:R-:W-:Y:S05]  /*1a960*/  BSYNC.RECONVERGENT B1 ;  /* 0x0000000000017941 */ /* 0x000fea0003800200 */
.L_x_5796:
        /* <DEDUP_REMOVED lines=61> */
[----:B------:R-:W-:Y:S02]  /*1ad40*/  @P1 IMAD.MOV.U32 R44, RZ, RZ, 0x54442d18 ;  /* 0x54442d18ff2c1424 */ /* 0x000fe400078e00ff */
[----:B------:R-:W-:-:S05]  /*1ad50*/  @P1 IMAD.MOV.U32 R45, RZ, RZ, 0x3ff921fb ;  /* 0x3ff921fbff2d1424 */ /* 0x000fca00078e00ff */
        /* <DEDUP_REMOVED lines=22> */
.L_x_5799:
[----:B------:R-:W-:Y:S02]  /*1aec0*/  FSEL R54, RZ, 3.37028055040000000000e+12, P0 ;  /* 0x54442d18ff367808 */ /* 0x000fe40000000000 */
[----:B------:R-:W-:-:S07]  /*1aed0*/  FSEL R55, RZ, 2.1426990032196044922, P0 ;  /* 0x400921fbff377808 */ /* 0x000fce0000000000 */
.L_x_5800:
[----:B------:R-:W-:Y:S05]  /*1aee0*/  BSYNC.RECONVERGENT B0 ;  /* 0x0000000000007941 */ /* 0x000fea0003800200 */
.L_x_5798:
        /* <DEDUP_REMOVED lines=147> */
[----:B------:R-:W-:Y:S01]  /*1b820*/  UMOV UR7, 0x3f624924 ;  /* 0x3f62492400077882 */ /* 0x000fe20000000000 */
[----:B------:R-:W-:Y:S01]  /*1b830*/  LOP3.LUT R8, R0, 0x80000000, RZ, 0x3c, !PT ;  /* 0x8000000000087812 */ /* 0x000fe200078e3cff */
[----:B------:R-:W-:-:S04]  /*1b840*/  IMAD.MOV.U32 R9, RZ, RZ, 0x43300000 ;  /* 0x43300000ff097424 */ /* 0x000fc800078e00ff */
        /* <DEDUP_REMOVED lines=23> */
.L_x_5802:
        /* <DEDUP_REMOVED lines=81> */
[----:B------:R-:W-:Y:S02]  /*1bed0*/  DMUL R10, R46, R10 ;  /* 0x0000000a2e0a7228 */ /* 0x000fe40000000000 */
[----:B------:R-:W-:Y:S01]  /*1bee0*/  DFMA R44, R8, -UR6, R34 ;  /* 0x80000006082c7c2b */ /* 0x000fe20008000022 */
[----:B------:R-:W-:Y:S01]  /*1bef0*/  UMOV UR6, 0x3b39803f ;  /* 0x3b39803f00067882 */ /* 0x000fe20000000000 */
[----:B------:R-:W-:Y:S01]  /*1bf00*/  UMOV UR7, 0x3c7abc9e ;  /* 0x3c7abc9e00077882 */ /* 0x000fe20000000000 */
[----:B------:R-:W-:-:S05]  /*1bf10*/  DMUL R38, R4, R38 ;  /* 0x0000002604267228 */ /* 0x000fca0000000000 */
[----:B------:R-:W-:-:S03]  /*1bf20*/  DADD R44, -R2, R44 ;  /* 0x00000000022c7229 */ /* 0x000fc6000000012c */
[----:B------:R-:W-:-:S08]  /*1bf30*/  DFMA R10, R2, R38, R10 ;  /* 0x00000026020a722b */ /* 0x000fd0000000000a */
[----:B------:R-:W-:-:S08]  /*1bf40*/  DADD R10, R10, -R44 ;  /* 0x000000000a0a7229 */ /* 0x000fd0000000082c */
[----:B------:R-:W-:-:S08]  /*1bf50*/  DFMA R10, R8, UR6, R10 ;  /* 0x00000006080a7c2b */ /* 0x000fd0000800000a */
[----:B------:R-:W-:Y:S01]  /*1bf60*/  DADD R10, R34, R10 ;  /* 0x00000000220a7229 */ /* 0x000fe2000000000a */
[----:B------:R-:W-:Y:S10]  /*1bf70*/  BRA `(.L_x_5806) ;  /* 0x0000000000c87947 */ /* 0x000ff40003800000 */
.L_x_5805:
        /* <DEDUP_REMOVED lines=20> */
.L_x_5808:
[----:B------:R-:W-:Y:S05]  /*1c0c0*/  BSYNC.RECONVERGENT B3 ;  /* 0x0000000000037941 */ /* 0x000fea0003800200 */
.L_x_5807:
        /* <DEDUP_REMOVED lines=29> */
.L_x_5806:
[----:B------:R-:W-:Y:S05]  /*1c2a0*/  BSYNC.RECONVERGENT B2 ;  /* 0x0000000000027941 */ /* 0x000fea0003800200 */
.L_x_5804:
[----:B------:R-:W-:-:S11]  /*1c2b0*/  DMUL R8, R10, 0.5 ;  /* 0x3fe000000a087828 */ /* 0x000fd60000000000 */
.L_x_5803:
[----:B------:R-:W-:Y:S05]  /*1c2c0*/  BSYNC.RECONVERGENT B1 ;  /* 0x0000000000017941 */ /* 0x000fea0003800200 */
.L_x_5801:
[----:B------:R-:W0:Y:S01]  /*1c2d0*/  S2R R0, SR_CTAID.X ;  /* 0x0000000000007919 */ /* 0x000e220000002500 */
[----:B------:R-:W1:Y:S01]  /*1c2e0*/  LDC.64 R2, c[0x0][0x388] ;  /* 0x0000e200ff027b82 */ /* 0x000e620000000a00 */
[----:B------:R-:W-:Y:S01]  /*1c2f0*/  IMAD.MOV.U32 R4, RZ, RZ, R28 ;  /* 0x000000ffff047224 */ /* 0x000fe200078e001c */
[----:B------:R-:W2:Y:S01]  /*1c300*/  S2R R5, SR_TID.X ;  /* 0x0000000000057919 */ /* 0x000ea20000002100 */
[----:B------:R-:W-:Y:S02]  /*1c310*/  IMAD.MOV.U32 R28, RZ, RZ, R24 ;  /* 0x000000ffff1c7224 */ /* 0x000fe400078e0018 */
[----:B------:R-:W-:Y:S02]  /*1c320*/  IMAD.MOV.U32 R24, RZ, RZ, R20 ;  /* 0x000000ffff187224 */ /* 0x000fe400078e0014 */
[----:B------:R-:W-:Y:S02]  /*1c330*/  IMAD.MOV.U32 R20, RZ, RZ, R16 ;  /* 0x000000ffff147224 */ /* 0x000fe400078e0010 */
[----:B------:R-:W-:-:S02]  /*1c340*/  IMAD.MOV.U32 R16, RZ, RZ, R12 ;  /* 0x000000ffff107224 */ /* 0x000fc400078e000c */
[----:B------:R-:W-:Y:S02]  /*1c350*/  IMAD.MOV.U32 R38, RZ, RZ, R43 ;  /* 0x000000ffff267224 */ /* 0x000fe400078e002b */
[----:B------:R-:W-:Y:S02]  /*1c360*/  IMAD.MOV.U32 R39, RZ, RZ, R42 ;  /* 0x000000ffff277224 */ /* 0x000fe400078e002a */
[----:B------:R-:W-:Y:S02]  /*1c370*/  IMAD.MOV.U32 R34, RZ, RZ, R41 ;  /* 0x000000ffff227224 */ /* 0x000fe400078e0029 */
[----:B------:R-:W-:Y:S02]  /*1c380*/  IMAD.MOV.U32 R35, RZ, RZ, R40 ;  /* 0x000000ffff237224 */ /* 0x000fe400078e0028 */
[----:B------:R-:W-:Y:S02]  /*1c390*/  IMAD.MOV.U32 R12, RZ, RZ, R8 ;  /* 0x000000ffff0c7224 */ /* 0x000fe400078e0008 */
[----:B0-----:R-:W-:-:S04]  /*1c3a0*/  IMAD.SHL.U32 R11, R0, 0x400, RZ ;  /* 0x00000400000b7824 */ /* 0x001fc800078e00ff */
[----:B-1----:R-:W-:-:S04]  /*1c3b0*/  IMAD.WIDE.U32 R2, R11, 0x10, R2 ;  /* 0x000000100b027825 */ /* 0x002fc800078e0002 */
[----:B--2---:R-:W-:-:S04]  /*1c3c0*/  IMAD.WIDE.U32 R2, R5, 0x20, R2 ;  /* 0x0000002005027825 */ /* 0x004fc800078e0002 */
[----:B------:R-:W-:Y:S01]  /*1c3d0*/  IMAD.MOV.U32 R5, RZ, RZ, R29 ;  /* 0x000000ffff057224 */ /* 0x000fe200078e001d */
[----:B------:R-:W-:Y:S01]  /*1c3e0*/  STG.E.ENL2.256 desc[UR8][R2.64], R36, R32 ;  /* 0xf80000240220797f */ /* 0x000fe2000f121808 */
[----:B------:R-:W-:Y:S02]  /*1c3f0*/  IMAD.MOV.U32 R29, RZ, RZ, R25 ;  /* 0x000000ffff1d7224 */ /* 0x000fe400078e0019 */
[----:B------:R-:W-:Y:S02]  /*1c400*/  IMAD.MOV.U32 R25, RZ, RZ, R21 ;  /* 0x000000ffff197224 */ /* 0x000fe400078e0015 */
[----:B------:R-:W-:Y:S01]  /*1c410*/  IMAD.MOV.U32 R21, RZ, RZ, R17 ;  /* 0x000000ffff157224 */ /* 0x000fe200078e0011 */
[----:B------:R-:W-:Y:S01]  /*1c420*/  STG.E.ENL2.256 desc[UR8][R2.64+0x1000], R4, R28 ;  /* 0xf8008004021c797f */ /* 0x000fe2000f121808 */
[----:B------:R-:W-:Y:S02]  /*1c430*/  IMAD.MOV.U32 R17, RZ, RZ, R13 ;  /* 0x000000ffff117224 */ /* 0x000fe400078e000d */
[----:B------:R-:W-:Y:S01]  /*1c440*/  IMAD.MOV.U32 R13, RZ, RZ, R9 ;  /* 0x000000ffff0d7224 */ /* 0x000fe200078e0009 */
[----:B------:R-:W-:Y:S04]  /*1c450*/  STG.E.ENL2.256 desc[UR8][R2.64+0x2000], R24, R20 ;  /* 0xf80100180214797f */ /* 0x000fe8000f121808 */
[----:B------:R-:W-:Y:S01]  /*1c460*/  STG.E.ENL2.256 desc[UR8][R2.64+0x3000], R16, R12 ;  /* 0xf8018010020c797f */ /* 0x000fe2000f121808 */
[----:B------:R-:W-:Y:S05]  /*1c470*/  EXIT ;  /* 0x000000000000794d */ /* 0x000fea0003800000 */
        .weak           $__internal_11_$__cuda_sm20_div_rn_f64_full
        .type           $__internal_11_$__cuda_sm20_div_rn_f64_full,@function
        .size           $__internal_11_$__cuda_sm20_div_rn_f64_full,(.L_x_12867 - $__internal_11_$__cuda_sm20_div_rn_f64_full)
$__internal_11_$__cuda_sm20_div_rn_f64_full:
[----:B------:R-:W-:Y:S01]  /*1c480*/  IMAD.MOV.U32 R51, RZ, RZ, R3 ;  /* 0x000000ffff337224 */ /* 0x000fe200078e0003 */
[C---:B------:R-:W-:Y:S01]  /*1c490*/  FSETP.GEU.AND P2, PT, |R5|.reuse, 1.469367938527859385e-39, PT ;  /* 0x001000000500780b */ /* 0x040fe20003f4e200 */
[----:B------:R-:W-:Y:S01]  /*1c4a0*/  IMAD.MOV.U32 R50, RZ, RZ, R2 ;  /* 0x000000ffff327224 */ /* 0x000fe200078e0002 */
[----:B------:R-:W-:Y:S01]  /*1c4b0*/  LOP3.LUT R2, R5, 0x800fffff, RZ, 0xc0, !PT ;  /* 0x800fffff05027812 */ /* 0x000fe200078ec0ff */
[----:B------:R-:W-:Y:S01]  /*1c4c0*/  IMAD.MOV.U32 R47, RZ, RZ, R5 ;  /* 0x000000ffff2f7224 */ /* 0x000fe200078e0005 */
[C---:B------:R-:W-:Y:S01]  /*1c4d0*/  FSETP.GEU.AND P0, PT, |R51|.reuse, 1.469367938527859385e-39, PT ;  /* 0x001000003300780b */ /* 0x040fe20003f0e200 */
[--C-:B------:R-:W-:Y:S01]  /*1c4e0*/  IMAD.MOV.U32 R46, RZ, RZ, R4.reuse ;  /* 0x000000ffff2e7224 */ /* 0x100fe200078e0004 */
[----:B------:R-:W-:Y:S01]  /*1c4f0*/  LOP3.LUT R49, R2, 0x3ff00000, RZ, 0xfc, !PT ;  /* 0x3ff0000002317812 */ /* 0x000fe200078efcff */
[----:B------:R-:W-:Y:S01]  /*1c500*/  IMAD.MOV.U32 R48, RZ, RZ, R4 ;  /* 0x000000ffff307224 */ /* 0x000fe200078e0004 */
[----:B------:R-:W-:Y:S01]  /*1c510*/  LOP3.LUT R2, R51, 0x7ff00000, RZ, 0xc0, !PT ;  /* 0x7ff0000033027812 */ /* 0x000fe200078ec0ff */
[----:B------:R-:W-:Y:S01]  /*1c520*/  IMAD.MOV.U32 R54, RZ, RZ, R50 ;  /* 0x000000ffff367224 */ /* 0x000fe200078e0032 */
[----:B------:R-:W-:Y:S01]  /*1c530*/  LOP3.LUT R45, R5, 0x7ff00000, RZ, 0xc0, !PT ;  /* 0x7ff00000052d7812 */ /* 0x000fe200078ec0ff */
[----:B------:R-:W-:Y:S01]  /*1c540*/  IMAD.MOV.U32 R52, RZ, RZ, 0x1 ;  /* 0x00000001ff347424 */ /* 0x000fe200078e00ff */
[----:B------:R-:W-:Y:S01]  /*1c550*/  BSSY.RECONVERGENT B0, `(.L_x_5809) ;  /* 0x0000053000007945 */ /* 0x000fe20003800200 */
[----:B------:R-:W-:Y:S01]  /*1c560*/  @!P2 DMUL R48, R46, 8.98846567431157953865e+307 ;  /* 0x7fe000002e30a828 */ /* 0x000fe20000000000 */
[----:B------:R-:W-:-:S03]  /*1c570*/  ISETP.GE.U32.AND P4, PT, R2, R45, PT ;  /* 0x0000002d0200720c */ /* 0x000fc60003f86070 */
[----:B------:R-:W-:Y:S02]  /*1c580*/  @!P0 LOP3.LUT R3, R47, 0x7ff00000, RZ, 0xc0, !PT ;  /* 0x7ff000002f038812 */ /* 0x000fe400078ec0ff */
[----:B------:R-:W0:Y:S02]  /*1c590*/  MUFU.RCP64H R53, R49 ;  /* 0x0000003100357308 */ /* 0x000e240000001800 */
[----:B------:R-:W-:Y:S01]  /*1c5a0*/  @!P0 ISETP.GE.U32.AND P3, PT, R2, R3, PT ;  /* 0x000000030200820c */ /* 0x000fe20003f66070 */
[----:B------:R-:W-:Y:S01]  /*1c5b0*/  IMAD.MOV.U32 R3, RZ, RZ, 0x1ca00000 ;  /* 0x1ca00000ff037424 */ /* 0x000fe200078e00ff */
[----:B------:R-:W-:-:S04]  /*1c5c0*/  @!P2 LOP3.LUT R45, R49, 0x7ff00000, RZ, 0xc0, !PT ;  /* 0x7ff00000312da812 */ /* 0x000fc800078ec0ff */
[C---:B------:R-:W-:Y:S02]  /*1c5d0*/  @!P0 SEL R4, R3.reuse, 0x63400000, !P3 ;  /* 0x6340000003048807 */ /* 0x040fe40005800000 */
[----:B------:R-:W-:Y:S02]  /*1c5e0*/  SEL R5, R3, 0x63400000, !P4 ;  /* 0x6340000003057807 */ /* 0x000fe40006000000 */
[--C-:B------:R-:W-:Y:S02]  /*1c5f0*/  @!P0 LOP3.LUT R4, R4, 0x80000000, R51.reuse, 0xf8, !PT ;  /* 0x8000000004048812 */ /* 0x100fe400078ef833 */
[----:B------:R-:W-:Y:S02]  /*1c600*/  LOP3.LUT R55, R5, 0x800fffff, R51, 0xf8, !PT ;  /* 0x800fffff05377812 */ /* 0x000fe400078ef833 */
[----:B------:R-:W-:Y:S01]  /*1c610*/  @!P0 LOP3.LUT R5, R4, 0x100000, RZ, 0xfc, !PT ;  /* 0x0010000004058812 */ /* 0x000fe200078efcff */
[----:B------:R-:W-:-:S06]  /*1c620*/  @!P0 IMAD.MOV.U32 R4, RZ, RZ, RZ ;  /* 0x000000ffff048224 */ /* 0x000fcc00078e00ff */
        /* <DEDUP_REMOVED lines=41> */
[----:B------:R-:W-:-:S03]  /*1c8c0*/  FSEL R5, R2, R57, !P0 ;  /* 0x0000003902057208 */ /* 0x000fc60004000000 */
[----:B------:R-:W-:Y:S02]  /*1c8d0*/  IMAD.MOV.U32 R56, RZ, RZ, R4 ;  /* 0x000000ffff387224 */ /* 0x000fe400078e0004 */
[----:B------:R-:W-:Y:S01]  /*1c8e0*/  IMAD.MOV.U32 R57, RZ, RZ, R5 ;  /* 0x000000ffff397224 */ /* 0x000fe200078e0005 */
[----:B------:R-:W-:Y:S06]  /*1c8f0*/  BRA `(.L_x_5811) ;  /* 0x0000000000607947 */ /* 0x000fec0003800000 */
.L_x_5810:
        /* <DEDUP_REMOVED lines=17> */
.L_x_5813:
[----:B------:R-:W-:Y:S01]  /*1ca10*/  LOP3.LUT R3, R47, 0x80000, RZ, 0xfc, !PT ;  /* 0x000800002f037812 */ /* 0x000fe200078efcff */
[----:B------:R-:W-:-:S04]  /*1ca20*/  IMAD.MOV.U32 R56, RZ, RZ, R46 ;  /* 0x000000ffff387224 */ /* 0x000fc800078e002e */
[----:B------:R-:W-:Y:S01]  /*1ca30*/  IMAD.MOV.U32 R57, RZ, RZ, R3 ;  /* 0x000000ffff397224 */ /* 0x000fe200078e0003 */
[----:B------:R-:W-:Y:S06]  /*1ca40*/  BRA `(.L_x_5811) ;  /* 0x00000000000c7947 */ /* 0x000fec0003800000 */
.L_x_5812:
[----:B------:R-:W-:Y:S01]  /*1ca50*/  LOP3.LUT R3, R51, 0x80000, RZ, 0xfc, !PT ;  /* 0x0008000033037812 */ /* 0x000fe200078efcff */
[----:B------:R-:W-:-:S04]  /*1ca60*/  IMAD.MOV.U32 R56, RZ, RZ, R50 ;  /* 0x000000ffff387224 */ /* 0x000fc800078e0032 */
[----:B------:R-:W-:-:S07]  /*1ca70*/  IMAD.MOV.U32 R57, RZ, RZ, R3 ;  /* 0x000000ffff397224 */ /* 0x000fce00078e0003 */
.L_x_5811:
[----:B------:R-:W-:Y:S05]  /*1ca80*/  BSYNC.RECONVERGENT B0 ;  /* 0x0000000000007941 */ /* 0x000fea0003800200 */
.L_x_5809:
[----:B------:R-:W-:Y:S02]  /*1ca90*/  IMAD.MOV.U32 R4, RZ, RZ, R0 ;  /* 0x000000ffff047224 */ /* 0x000fe400078e0000 */
[----:B------:R-:W-:Y:S02]  /*1caa0*/  IMAD.MOV.U32 R5, RZ, RZ, 0x0 ;  /* 0x00000000ff057424 */ /* 0x000fe400078e00ff */
[----:B------:R-:W-:Y:S02]  /*1cab0*/  IMAD.MOV.U32 R2, RZ, RZ, R56 ;  /* 0x000000ffff027224 */ /* 0x000fe400078e0038 */
[----:B------:R-:W-:Y:S01]  /*1cac0*/  IMAD.MOV.U32 R3, RZ, RZ, R57 ;  /* 0x000000ffff037224 */ /* 0x000fe200078e0039 */
[----:B------:R-:W-:Y:S06]  /*1cad0*/  RET.REL.NODEC R4 `(_ZN2at6native29vectorized_elementwise_kernelILi2EZZZNS0_17log1p_kernel_cudaERNS_18TensorIteratorBaseEENKUlvE_clEvENKUlvE1_clEvEUlN3c107complexIdEEE_St5arrayIPcLm2EEEEviT0_T1_) ;  /* 0xfffffe3404487950 */ /* 0x000fec0003c3ffff */
.L_x_5814:
        /* <DEDUP_REMOVED lines=10> */
.L_x_12867:


//--------------------- .text._ZN2at6native29vectorized_elementwise_kernelILi4EZZZNS0_17log1p_kernel_cudaERNS_18TensorIteratorBaseEENKUlvE_clEvENKUlvE1_clEvEUlN3c107complexIdEEE_St5arrayIPcLm2EEEEviT0_T1_ --------------------------
	.section	.text._ZN2at6native29vectorized_elementwise_kernelILi4EZZZNS0_17log1p_kernel_cudaERNS_18TensorIteratorBaseEENKUlvE_clEvENKUlvE1_clEvEUlN3c107complexIdEEE_St5arrayIPcLm2EEEEviT0_T1_,"ax",@progbits
	.align	128
        .global         _ZN2at6native29vectorized_elementwise_kernelILi4EZZZNS0_17log1p_kernel_cudaERNS_18TensorIteratorBaseEENKUlvE_clEvENKUlvE1_clEvEUlN3c107complexIdEEE_St5arrayIPcLm2EEEEviT0_T1_
        .type           _ZN2at6native29vectorized_elementwise_kernelILi4EZZZNS0_17log1p_kernel_cudaERNS_18TensorIteratorBaseEENKUlvE_clEvENKUlvE1_clEvEUlN3c107complexIdEEE_St5arrayIPcLm2EEEEviT0_T1_,@function
        .size           _ZN2at6native29vectorized_elementwise_kernelILi4EZZZNS0_17log1p_kernel_cudaERNS_18TensorIteratorBaseEENKUlvE_clEvENKUlvE1_clEvEUlN3c107complexIdEEE_St5arrayIPcLm2EEEEviT0_T1_,(.L_x_12868 - _ZN2at6native29vectorized_elementwise_kernelILi4EZZZNS0_17log1p_kernel_cudaERNS_18TensorIteratorBaseEENKUlvE_clEvENKUlvE1_clEvEUlN3c107complexIdEEE_St5arrayIPcLm2EEEEviT0_T1_)
        .other          _ZN2at6native29vectorized_elementwise_kernelILi4EZZZNS0_17log1p_kernel_cudaERNS_18TensorIteratorBaseEENKUlvE_clEvENKUlvE1_clEvEUlN3c107complexIdEEE_St5arrayIPcLm2EEEEviT0_T1_,@"STO_CUDA_ENTRY STV_DEFAULT"
_ZN2at6native29vectorized_elementwise_kernelILi4EZZZNS0_17log1p_kernel_cudaERNS_18TensorIteratorBaseEENKUlvE_clEvENKUlvE1_clEvEUlN3c107complexIdEEE_St5arrayIPcLm2EEEEviT0_T1_:
.text._ZN2at6native29vectorized_elementwise_kernelILi4EZZZNS0_17log1p_kernel_cudaERNS_18TensorIteratorBaseEENKUlvE_clEvENKUlvE1_clEvEUlN3c107complexIdEEE_St5arrayIPcLm2EEEEviT0_T1_:
        /* <DEDUP_REMOVED lines=105> */
[----:B------:R-:W-:Y:S05]  /*0690*/  CALL.REL.NOINC `($__internal_12_$__cuda_sm20_div_rn_f64_full) ;  /* 0x000001bc00787944 */ /* 0x000fea0003c00000 */
.L_x_5819:
[----:B------:R-:W-:Y:S05]  /*06a0*/  BSYNC.RECONVERGENT B2 ;  /* 0x0000000000027941 */ /* 0x000fea0003800200 */
.L_x_5818:
        /* <DEDUP_REMOVED lines=175> */
.L_x_5823:
[----:B------:R-:W-:Y:S05]  /*11a0*/  BSYNC.RECONVERGENT B2 ;  /* 0x0000000000027941 */ /* 0x000fea0003800200 */
.L_x_5822:
        /* <DEDUP_REMOVED lines=31> */
.L_x_5821:
        /* <DEDUP_REMOVED lines=78> */
.L_x_5824:
        /* <DEDUP_REMOVED lines=8> */
.L_x_5820:
        /* <DEDUP_REMOVED lines=114> */
.L_x_5825:
[----:B------:R-:W-:Y:S01]  /*2020*/  IMAD.MOV.U32 R2, RZ, RZ, 0x0 ;  /* 0x00000000ff027424 */ /* 0x000fe200078e00ff */
[----:B------:R-:W-:Y:S01]  /*2030*/  LOP3.LUT P0, RZ, R5, 0x7fffffff, RZ, 0xc0, !PT ;  /* 0x7fffffff05ff7812 */ /* 0x000fe2000780c0ff */
[----:B------:R-:W-:-:S06]  /*2040*/  IMAD.MOV.U32 R3, RZ, RZ, 0x7ff00000 ;  /* 0x7ff00000ff037424 */ /* 0x000fcc00078e00ff */
[----:B------:R-:W-:-:S10]  /*2050*/  DFMA R2, R4, R2, +INF ;  /* 0x7ff000000402742b */ /* 0x000fd40000000002 */
[----:B------:R-:W-:Y:S02]  /*2060*/  FSEL R24, R2, RZ, P0 ;  /* 0x000000ff02187208 */ /* 0x000fe40000000000 */
[----:B------:R-:W-:-:S07]  /*2070*/  FSEL R25, R3, -QNAN , P0 ;  /* 0xfff0000003197808 */ /* 0x000fce0000000000 */
.L_x_5817:
[----:B------:R-:W-:Y:S05]  /*2080*/  BSYNC.RECONVERGENT B1 ;  /* 0x0000000000017941 */ /* 0x000fea0003800200 */
.L_x_5816:
        /* <DEDUP_REMOVED lines=32> */
[----:B------:R-:W-:Y:S05]  /*2290*/  CALL.REL.NOINC `($__internal_12_$__cuda_sm20_div_rn_f64_full) ;  /* 0x000001a000787944 */ /* 0x000fea0003c00000 */
.L_x_5829:
[----:B------:R-:W-:Y:S05]  /*22a0*/  BSYNC.RECONVERGENT B2 ;  /* 0x0000000000027941 */ /* 0x000fea0003800200 */
.L_x_5828:
        /* <DEDUP_REMOVED lines=89> */
.L_x_5831:
[----:B------:R-:W-:Y:S02]  /*2840*/  FSEL R52, RZ, 3.37028055040000000000e+12, P0 ;  /* 0x54442d18ff347808 */ /* 0x000fe40000000000 */
[----:B------:R-:W-:-:S07]  /*2850*/  FSEL R53, RZ, 2.1426990032196044922, P0 ;  /* 0x400921fbff357808 */ /* 0x000fce0000000000 */
.L_x_5832:
[----:B------:R-:W-:Y:S05]  /*2860*/  BSYNC.RECONVERGENT B0 ;  /* 0x0000000000007941 */ /* 0x000fea0003800200 */
.L_x_5830:
        /* <DEDUP_REMOVED lines=171> */
.L_x_5833:
        /* <DEDUP_REMOVED lines=94> */
.L_x_5835:
        /* <DEDUP_REMOVED lines=22> */
.L_x_5838:
[----:B------:R-:W-:Y:S05]  /*3a60*/  BSYNC.RECONVERGENT B3 ;  /* 0x0000000000037941 */ /* 0x000fea0003800200 */
.L_x_5837:
        /* <DEDUP_REMOVED lines=29> */
.L_x_5836:
[----:B------:R-:W-:Y:S05]  /*3c40*/  BSYNC.RECONVERGENT B2 ;  /* 0x0000000000027941 */ /* 0x000fea0003800200 */
.L_x_5834:
[----:B------:R-:W-:-:S11]  /*3c50*/  DMUL R28, R28, 0.5 ;  /* 0x3fe000001c1c7828 */ /* 0x000fd60000000000 */
.L_x_5827:
[----:B------:R-:W-:Y:S05]  /*3c60*/  BSYNC.RECONVERGENT B1 ;  /* 0x0000000000017941 */ /* 0x000fea0003800200 */
.L_x_5826:
        /* <DEDUP_REMOVED lines=33> */
.L_x_5842:
[----:B------:R-:W-:Y:S05]  /*3e80*/  BSYNC.RECONVERGENT B2 ;  /* 0x0000000000027941 */ /* 0x000fea0003800200 */
.L_x_5841:
        /* <DEDUP_REMOVED lines=89> */
.L_x_5844:
[----:B------:R-:W-:Y:S02]  /*4420*/  FSEL R52, RZ, 3.37028055040000000000e+12, P0 ;  /* 0x54442d18ff347808 */ /* 0x000fe40000000000 */
[----:B------:R-:W-:-:S07]  /*4430*/  FSEL R53, RZ, 2.1426990032196044922, P0 ;  /* 0x400921fbff357808 */ /* 0x000fce0000000000 */
.L_x_5845:
[----:B------:R-:W-:Y:S05]  /*4440*/  BSYNC.RECONVERGENT B0 ;  /* 0x0000000000007941 */ /* 0x000fea0003800200 */
.L_x_5843:
        /* <DEDUP_REMOVED lines=171> */
.L_x_5846:
        /* <DEDUP_REMOVED lines=94> */
.L_x_5848:
        /* <DEDUP_REMOVED lines=22> */
.L_x_5851:
[----:B------:R-:W-:Y:S05]  /*5640*/  BSYNC.RECONVERGENT B3 ;  /* 0x0000000000037941 */ /* 0x000fea0003800200 */
.L_x_5850:
        /* <DEDUP_REMOVED lines=29> */
.L_x_5849:
[----:B------:R-:W-:Y:S05]  /*5820*/  BSYNC.RECONVERGENT B2 ;  /* 0x0000000000027941 */ /* 0x000fea0003800200 */
.L_x_5847:
[----:B------:R-:W-:-:S11]  /*5830*/  DMUL R32, R32, 0.5 ;  /* 0x3fe0000020207828 */ /* 0x000fd60000000000 */
.L_x_5840:
[----:B------:R-:W-:Y:S05]  /*5840*/  BSYNC.RECONVERGENT B1 ;  /* 0x0000000000017941 */ /* 0x000fea0003800200 */
.L_x_5839:
        /* <DEDUP_REMOVED lines=33> */
.L_x_5855:
[----:B------:R-:W-:Y:S05]  /*5a60*/  BSYNC.RECONVERGENT B2 ;  /* 0x0000000000027941 */ /* 0x000fea0003800200 */
.L_x_5854:
        /* <DEDUP_REMOVED lines=89> */
.L_x_5857:
[----:B------:R-:W-:Y:S02]  /*6000*/  FSEL R52, RZ, 3.37028055040000000000e+12, P0 ;  /* 0x54442d18ff347808 */ /* 0x000fe40000000000 */
[----:B------:R-:W-:-:S07]  /*6010*/  FSEL R53, RZ, 2.1426990032196044922, P0 ;  /* 0x400921fbff357808 */ /* 0x000fce0000000000 */
.L_x_5858:
[----:B------:R-:W-:Y:S05]  /*6020*/  BSYNC.RECONVERGENT B0 ;  /* 0x0000000000007941 */ /* 0x000fea0003800200 */
.L_x_5856:
        /* <DEDUP_REMOVED lines=171> */
.L_x_5859:
        /* <DEDUP_REMOVED lines=94> */
.L_x_5861:
        /* <DEDUP_REMOVED lines=22> */
.L_x_5864:
[----:B------:R-:W-:Y:S05]  /*7220*/  BSYNC.RECONVERGENT B3 ;  /* 0x0000000000037941 */ /* 0x000fea0003800200 */
.L_x_5863:
        /* <DEDUP_REMOVED lines=29> */
.L_x_5862:
[----:B------:R-:W-:Y:S05]  /*7400*/  BSYNC.RECONVERGENT B2 ;  /* 0x0000000000027941 */ /* 0x000fea0003800200 */
.L_x_5860:
[----:B------:R-:W-:-:S11]  /*7410*/  DMUL R36, R36, 0.5 ;  /* 0x3fe0000024247828 */ /* 0x000fd60000000000 */
.L_x_5853:
[----:B------:R-:W-:Y:S05]  /*7420*/  BSYNC.RECONVERGENT B1 ;  /* 0x0000000000017941 */ /* 0x000fea0003800200 */
.L_x_5852:
        /* <DEDUP_REMOVED lines=33> */
.L_x_5868:
[----:B------:R-:W-:Y:S05]  /*7640*/  BSYNC.RECONVERGENT B2 ;  /* 0x0000000000027941 */ /* 0x000fea0003800200 */
.L_x_5867:
        /* <DEDUP_REMOVED lines=89> */
.L_x_5870:
[----:B------:R-:W-:Y:S02]  /*7be0*/  FSEL R52, RZ, 3.37028055040000000000e+12, P0 ;  /* 0x54442d18ff347808 */ /* 0x000fe40000000000 */
[----:B------:R-:W-:-:S07]  /*7bf0*/  FSEL R53, RZ, 2.1426990032196044922, P0 ;  /* 0x400921fbff357808 */ /* 0x000fce0000000000 */
.L_x_5871:
[----:B------:R-:W-:Y:S05]  /*7c00*/  BSYNC.RECONVERGENT B0 ;  /* 0x0000000000007941 */ /* 0x000fea0003800200 */
.L_x_5869:
        /* <DEDUP_REMOVED lines=172> */
.L_x_5872:
        /* <DEDUP_REMOVED lines=94> */
.L_x_5874:
        /* <DEDUP_REMOVED lines=22> */
.L_x_5877:
[----:B------:R-:W-:Y:S05]  /*8e10*/  BSYNC.RECONVERGENT B3 ;  /* 0x0000000000037941 */ /* 0x000fea0003800200 */
.L_x_5876:
        /* <DEDUP_REMOVED lines=29> */
.L_x_5875:
[----:B------:R-:W-:Y:S05]  /*8ff0*/  BSYNC.RECONVERGENT B2 ;  /* 0x0000000000027941 */ /* 0x000fea0003800200 */
.L_x_5873:
[----:B------:R-:W-:-:S11]  /*9000*/  DMUL R40, R10, 0.5 ;  /* 0x3fe000000a287828 */ /* 0x000fd60000000000 */
.L_x_5866:
[----:B------:R-:W-:Y:S05]  /*9010*/  BSYNC.RECONVERGENT B1 ;  /* 0x0000000000017941 */ /* 0x000fea0003800200 */
.L_x_5865:
        /* <DEDUP_REMOVED lines=33> */
.L_x_5881:
[----:B------:R-:W-:Y:S05]  /*9230*/  BSYNC.RECONVERGENT B2 ;  /* 0x0000000000027941 */ /* 0x000fea0003800200 */
.L_x_5880:
        /* <DEDUP_REMOVED lines=89> */
.L_x_5883:
[----:B------:R-:W-:Y:S02]  /*97d0*/  FSEL R52, RZ, 3.37028055040000000000e+12, P0 ;  /* 0x54442d18ff347808 */ /* 0x000fe40000000000 */
[----:B------:R-:W-:-:S07]  /*97e0*/  FSEL R53, RZ, 2.1426990032196044922, P0 ;  /* 0x400921fbff357808 */ /* 0x000fce0000000000 */
.L_x_5884:
[----:B------:R-:W-:Y:S05]  /*97f0*/  BSYNC.RECONVERGENT B0 ;  /* 0x0000000000007941 */ /* 0x000fea0003800200 */
.L_x_5882:
        /* <DEDUP_REMOVED lines=171> */
.L_x_5885:
        /* <DEDUP_REMOVED lines=94> */
.L_x_5887:
        /* <DEDUP_REMOVED lines=22> */
.L_x_5890:
[----:B------:R-:W-:Y:S05]  /*a9f0*/  BSYNC.RECONVERGENT B3 ;  /* 0x0000000000037941 */ /* 0x000fea0003800200 */
.L_x_5889:
        /* <DEDUP_REMOVED lines=29> */
.L_x_5888:
[----:B------:R-:W-:Y:S05]  /*abd0*/  BSYNC.RECONVERGENT B2 ;  /* 0x0000000000027941 */ /* 0x000fea0003800200 */
.L_x_5886:
[----:B------:R-:W-:-:S11]  /*abe0*/  DMUL R8, R8, 0.5 ;  /* 0x3fe0000008087828 */ /* 0x000fd60000000000 */
.L_x_5879:
[----:B------:R-:W-:Y:S05]  /*abf0*/  BSYNC.RECONVERGENT B1 ;  /* 0x0000000000017941 */ /* 0x000fea0003800200 */
.L_x_5878:
        /* <DEDUP_REMOVED lines=33> */
.L_x_5894:
[----:B------:R-:W-:Y:S05]  /*ae10*/  BSYNC.RECONVERGENT B2 ;  /* 0x0000000000027941 */ /* 0x000fea0003800200 */
.L_x_5893:
        /* <DEDUP_REMOVED lines=89> */
.L_x_5896:
[----:B------:R-:W-:Y:S02]  /*b3b0*/  FSEL R52, RZ, 3.37028055040000000000e+12, P0 ;  /* 0x54442d18ff347808 */ /* 0x000fe40000000000 */
[----:B------:R-:W-:-:S07]  /*b3c0*/  FSEL R53, RZ, 2.1426990032196044922, P0 ;  /* 0x400921fbff357808 */ /* 0x000fce0000000000 */
.L_x_5897:
[----:B------:R-:W-:Y:S05]  /*b3d0*/  BSYNC.RECONVERGENT B0 ;  /* 0x0000000000007941 */ /* 0x000fea0003800200 */
.L_x_5895:
        /* <DEDUP_REMOVED lines=171> */
.L_x_5898:
        /* <DEDUP_REMOVED lines=94> */
.L_x_5900:
        /* <DEDUP_REMOVED lines=22> */
.L_x_5903:
[----:B------:R-:W-:Y:S05]  /*c5d0*/  BSYNC.RECONVERGENT B3 ;  /* 0x0000000000037941 */ /* 0x000fea0003800200 */
.L_x_5902:
        /* <DEDUP_REMOVED lines=29> */
.L_x_5901:
[----:B------:R-:W-:Y:S05]  /*c7b0*/  BSYNC.RECONVERGENT B2 ;  /* 0x0000000000027941 */ /* 0x000fea0003800200 */
.L_x_5899:
[----:B------:R-:W-:-:S11]  /*c7c0*/  DMUL R12, R12, 0.5 ;  /* 0x3fe000000c0c7828 */ /* 0x000fd60000000000 */
.L_x_5892:
[----:B------:R-:W-:Y:S05]  /*c7d0*/  BSYNC.RECONVERGENT B1 ;  /* 0x0000000000017941 */ /* 0x000fea0003800200 */
.L_x_5891:
        /* <DEDUP_REMOVED lines=33> */
.L_x_5907:
[----:B------:R-:W-:Y:S05]  /*c9f0*/  BSYNC.RECONVERGENT B2 ;  /* 0x0000000000027941 */ /* 0x000fea0003800200 */
.L_x_5906:
        /* <DEDUP_REMOVED lines=89> */
.L_x_5909:
[----:B------:R-:W-:Y:S02]  /*cf90*/  FSEL R46, RZ, 3.37028055040000000000e+12, P0 ;  /* 0x54442d18ff2e7808 */ /* 0x000fe40000000000 */
[----:B------:R-:W-:-:S07]  /*cfa0*/  FSEL R47, RZ, 2.1426990032196044922, P0 ;  /* 0x400921fbff2f7808 */ /* 0x000fce0000000000 */
.L_x_5910:
[----:B------:R-:W-:Y:S05]  /*cfb0*/  BSYNC.RECONVERGENT B0 ;  /* 0x0000000000007941 */ /* 0x000fea0003800200 */
.L_x_5908:
        /* <DEDUP_REMOVED lines=170> */
.L_x_5911:
        /* <DEDUP_REMOVED lines=94> */
.L_x_5913:
        /* <DEDUP_REMOVED lines=22> */
.L_x_5916:
[----:B------:R-:W-:Y:S05]  /*e1a0*/  BSYNC.RECONVERGENT B3 ;  /* 0x0000000000037941 */ /* 0x000fea0003800200 */
.L_x_5915:
        /* <DEDUP_REMOVED lines=29> */
.L_x_5914:
[----:B------:R-:W-:Y:S05]  /*e380*/  BSYNC.RECONVERGENT B2 ;  /* 0x0000000000027941 */ /* 0x000fea0003800200 */
.L_x_5912:
[----:B------:R-:W-:-:S11]  /*e390*/  DMUL R4, R16, 0.5 ;  /* 0x3fe0000010047828 */ /* 0x000fd60000000000 */
.L_x_5905:
[----:B------:R-:W-:Y:S05]  /*e3a0*/  BSYNC.RECONVERGENT B1 ;  /* 0x0000000000017941 */ /* 0x000fea0003800200 */
.L_x_5904:
        /* <DEDUP_REMOVED lines=25> */
.L_x_5919:
[----:B------:R-:W-:-:S13]  /*e540*/  ISETP.GE.U32.AND P0, PT, R3, R44, PT ;  /* 0x0000002c0300720c */ /* 0x000fda0003f06070 */
[----:B------:R-:W-:Y:S05]  /*e550*/  @P0 BRA `(.L_x_5921) ;  /* 0x0000000000300947 */ /* 0x000fea0003800000 */
[----:B01----:R-:W0:Y:S01]  /*e560*/  LDC.64 R16, c[0x0][0x388] ;  /* 0x0000e200ff107b82 */ /* 0x003e220000000a00 */
[----:B------:R-:W-:Y:S02]  /*e570*/  IMAD R19, R0, 0x400, R3 ;  /* 0x0000040000137824 */ /* 0x000fe400078e0203 */
[----:B------:R-:W-:Y:S02]  /*e580*/  VIADD R3, R3, 0x80 ;  /* 0x0000008003037836 */ /* 0x000fe40000000000 */
[----:B0-----:R-:W-:-:S05]  /*e590*/  IMAD.WIDE.U32 R16, R19, 0x10, R16 ;  /* 0x0000001013107825 */ /* 0x001fca00078e0010 */
[----:B------:R1:W-:Y:S02]  /*e5a0*/  STG.E.128 desc[UR8][R16.64], R36 ;  /* 0x0000002410007986 */ /* 0x0003e4000c101d08 */
.L_x_5920:
[----:B------:R-:W-:-:S13]  /*e5b0*/  ISETP.GE.U32.AND P0, PT, R3, R44, PT ;  /* 0x0000002c0300720c */ /* 0x000fda0003f06070 */
[----:B------:R-:W-:Y:S05]  /*e5c0*/  @P0 BRA `(.L_x_5922) ;  /* 0x0000000000340947 */ /* 0x000fea0003800000 */
[----:B01----:R-:W0:Y:S01]  /*e5d0*/  LDC.64 R16, c[0x0][0x388] ;  /* 0x0000e200ff107b82 */ /* 0x003e220000000a00 */
[----:B------:R-:W-:Y:S02]  /*e5e0*/  IMAD R19, R0, 0x400, R3 ;  /* 0x0000040000137824 */ /* 0x000fe400078e0203 */
[----:B------:R-:W-:Y:S02]  /*e5f0*/  VIADD R3, R3, 0x80 ;  /* 0x0000008003037836 */ /* 0x000fe40000000000 */
[----:B0-----:R-:W-:-:S05]  /*e600*/  IMAD.WIDE.U32 R16, R19, 0x10, R16 ;  /* 0x0000001013107825 */ /* 0x001fca00078e0010 */
[----:B------:R2:W-:Y:S02]  /*e610*/  STG.E.128 desc[UR8][R16.64], R40 ;  /* 0x0000002810007986 */ /* 0x0005e4000c101d08 */
.L_x_5921:
        /* <DEDUP_REMOVED lines=8> */
.L_x_5922:
[----:B------:R-:W-:Y:S05]  /*e6a0*/  BSYNC.RELIABLE B1 ;  /* 0x0000000000017941 */ /* 0x000fea0003800100 */
.L_x_5918:
[----:B------:R-:W-:-:S13]  /*e6b0*/  ISETP.GE.U32.AND P0, PT, R3, R44, PT ;  /* 0x0000002c0300720c */ /* 0x000fda0003f06070 */
[----:B--2---:R-:W2:Y:S01]  /*e6c0*/  @!P0 LDC.64 R8, c[0x0][0x388] ;  /* 0x0000e200ff088b82 */ /* 0x004ea20000000a00 */
[----:B------:R-:W-:Y:S02]  /*e6d0*/  @!P0 IMAD R11, R0, 0x400, R3 ;  /* 0x00000400000b8824 */ /* 0x000fe400078e0203 */
[----:B------:R-:W-:Y:S02]  /*e6e0*/  @!P0 VIADD R3, R3, 0x80 ;  /* 0x0000008003038836 */ /* 0x000fe40000000000 */
[----:B--2---:R-:W-:-:S05]  /*e6f0*/  @!P0 IMAD.WIDE.U32 R8, R11, 0x10, R8 ;  /* 0x000000100b088825 */ /* 0x004fca00078e0008 */
[----:B------:R3:W-:Y:S02]  /*e700*/  @!P0 STG.E.128 desc[UR8][R8.64], R12 ;  /* 0x0000000c08008986 */ /* 0x0007e4000c101d08 */
.L_x_5923:
[----:B------:R-:W-:Y:S05]  /*e710*/  BSYNC.RECONVERGENT B0 ;  /* 0x0000000000007941 */ /* 0x000fea0003800200 */
.L_x_5917:
        /* <DEDUP_REMOVED lines=8> */
.L_x_5815:
        /* <DEDUP_REMOVED lines=36> */
[----:B-----5:R-:W-:Y:S05]  /*e9e0*/  CALL.REL.NOINC `($__internal_12_$__cuda_sm20_div_rn_f64_full) ;  /* 0x000000d800a47944 */ /* 0x020fea0003c00000 */
[----:B------:R-:W-:Y:S02]  /*e9f0*/  IMAD.MOV.U32 R4, RZ, RZ, R2 ;  /* 0x000000ffff047224 */ /* 0x000fe400078e0002 */
[----:B------:R-:W-:-:S07]  /*ea00*/  IMAD.MOV.U32 R5, RZ, RZ, R3 ;  /* 0x000000ffff057224 */ /* 0x000fce00078e0003 */
.L_x_5925:
[----:B------:R-:W-:Y:S05]  /*ea10*/  BSYNC.RECONVERGENT B1 ;  /* 0x0000000000017941 */ /* 0x000fea0003800200 */
.L_x_5924:
        /* <DEDUP_REMOVED lines=172> */
.L_x_5931:
[----:B------:R-:W-:Y:S05]  /*f4e0*/  BSYNC.RECONVERGENT B2 ;  /* 0x0000000000027941 */ /* 0x000fea0003800200 */
.L_x_5930:
        /* <DEDUP_REMOVED lines=31> */
.L_x_5929:
        /* <DEDUP_REMOVED lines=78> */
.L_x_5932:
        /* <DEDUP_REMOVED lines=8> */
.L_x_5927:
        /* <DEDUP_REMOVED lines=115> */
.L_x_5933:
[----:B------:R-:W-:Y:S01]  /*10370*/  IMAD.MOV.U32 R2, RZ, RZ, 0x0 ;  /* 0x00000000ff027424 */ /* 0x000fe200078e00ff */
[----:B------:R-:W-:Y:S01]  /*10380*/  LOP3.LUT P0, RZ, R5, 0x7fffffff, RZ, 0xc0, !PT ;  /* 0x7fffffff05ff7812 */ /* 0x000fe2000780c0ff */
[----:B------:R-:W-:-:S06]  /*10390*/  IMAD.MOV.U32 R3, RZ, RZ, 0x7ff00000 ;  /* 0x7ff00000ff037424 */ /* 0x000fcc00078e00ff */
[----:B------:R-:W-:-:S10]  /*103a0*/  DFMA R2, R4, R2, +INF ;  /* 0x7ff000000402742b */ /* 0x000fd40000000002 */
[----:B------:R-:W-:Y:S02]  /*103b0*/  FSEL R36, R2, RZ, P0 ;  /* 0x000000ff02247208 */ /* 0x000fe40000000000 */
[----:B------:R-:W-:-:S07]  /*103c0*/  FSEL R37, R3, -QNAN , P0 ;  /* 0xfff0000003257808 */ /* 0x000fce0000000000 */
.L_x_5928:
[----:B------:R-:W-:Y:S05]  /*103d0*/  BSYNC.RECONVERGENT B1 ;  /* 0x0000000000017941 */ /* 0x000fea0003800200 */
.L_x_5926:
        /* <DEDUP_REMOVED lines=29> */
.L_x_5935:
[----:B------:R-:W-:Y:S05]  /*105b0*/  BSYNC.RECONVERGENT B1 ;  /* 0x0000000000017941 */ /* 0x000fea0003800200 */
.L_x_5934:
        /* <DEDUP_REMOVED lines=85> */
.L_x_5937:
[----:B------:R-:W-:Y:S02]  /*10b10*/  FSEL R38, RZ, 3.37028055040000000000e+12, P0 ;  /* 0x54442d18ff267808 */ /* 0x000fe40000000000 */
[----:B------:R-:W-:-:S07]  /*10b20*/  FSEL R39, RZ, 2.1426990032196044922, P0 ;  /* 0x400921fbff277808 */ /* 0x000fce0000000000 */
.L_x_5938:
[----:B------:R-:W-:Y:S05]  /*10b30*/  BSYNC.RECONVERGENT B0 ;  /* 0x0000000000007941 */ /* 0x000fea0003800200 */
.L_x_5936:
        /* <DEDUP_REMOVED lines=173> */
.L_x_5940:
        /* <DEDUP_REMOVED lines=92> */
.L_x_5943:
        /* <DEDUP_REMOVED lines=22> */
.L_x_5946:
[----:B------:R-:W-:Y:S05]  /*11d30*/  BSYNC.RECONVERGENT B3 ;  /* 0x0000000000037941 */ /* 0x000fea0003800200 */
.L_x_5945:
        /* <DEDUP_REMOVED lines=29> */
.L_x_5944:
[----:B------:R-:W-:Y:S05]  /*11f10*/  BSYNC.RECONVERGENT B2 ;  /* 0x0000000000027941 */ /* 0x000fea0003800200 */
.L_x_5942:
[----:B------:R-:W-:-:S11]  /*11f20*/  DMUL R32, R6, 0.5 ;  /* 0x3fe0000006207828 */ /* 0x000fd60000000000 */
.L_x_5941:
[----:B------:R-:W-:Y:S05]  /*11f30*/  BSYNC.RECONVERGENT B1 ;  /* 0x0000000000017941 */ /* 0x000fea0003800200 */
.L_x_5939:
        /* <DEDUP_REMOVED lines=29> */
.L_x_5948:
[----:B------:R-:W-:Y:S05]  /*12110*/  BSYNC.RECONVERGENT B1 ;  /* 0x0000000000017941 */ /* 0x000fea0003800200 */
.L_x_5947:
        /* <DEDUP_REMOVED lines=85> */
.L_x_5950:
[----:B------:R-:W-:Y:S02]  /*12670*/  FSEL R6, RZ, 3.37028055040000000000e+12, P0 ;  /* 0x54442d18ff067808 */ /* 0x000fe40000000000 */
[----:B------:R-:W-:-:S07]  /*12680*/  FSEL R7, RZ, 2.1426990032196044922, P0 ;  /* 0x400921fbff077808 */ /* 0x000fce0000000000 */
.L_x_5951:
[----:B------:R-:W-:Y:S05]  /*12690*/  BSYNC.RECONVERGENT B0 ;  /* 0x0000000000007941 */ /* 0x000fea0003800200 */
.L_x_5949:
        /* <DEDUP_REMOVED lines=175> */
.L_x_5953:
        /* <DEDUP_REMOVED lines=92> */
.L_x_5956:
        /* <DEDUP_REMOVED lines=20> */
.L_x_5959:
[----:B------:R-:W-:Y:S05]  /*13890*/  BSYNC.RECONVERGENT B3 ;  /* 0x0000000000037941 */ /* 0x000fea0003800200 */
.L_x_5958:
        /* <DEDUP_REMOVED lines=29> */
.L_x_5957:
[----:B------:R-:W-:Y:S05]  /*13a70*/  BSYNC.RECONVERGENT B2 ;  /* 0x0000000000027941 */ /* 0x000fea0003800200 */
.L_x_5955:
[----:B------:R-:W-:-:S11]  /*13a80*/  DMUL R28, R28, 0.5 ;  /* 0x3fe000001c1c7828 */ /* 0x000fd60000000000 */
.L_x_5954:
[----:B------:R-:W-:Y:S05]  /*13a90*/  BSYNC.RECONVERGENT B1 ;  /* 0x0000000000017941 */ /* 0x000fea0003800200 */
.L_x_5952:
        /* <DEDUP_REMOVED lines=29> */
.L_x_5961:
[----:B------:R-:W-:Y:S05]  /*13c70*/  BSYNC.RECONVERGENT B1 ;  /* 0x0000000000017941 */ /* 0x000fea0003800200 */
.L_x_5960:
        /* <DEDUP_REMOVED lines=85> */
.L_x_5963:
[----:B------:R-:W-:Y:S02]  /*141d0*/  FSEL R30, RZ, 3.37028055040000000000e+12, P0 ;  /* 0x54442d18ff1e7808 */ /* 0x000fe40000000000 */
[----:B------:R-:W-:-:S07]  /*141e0*/  FSEL R31, RZ, 2.1426990032196044922, P0 ;  /* 0x400921fbff1f7808 */ /* 0x000fce0000000000 */
.L_x_5964:
[----:B------:R-:W-:Y:S05]  /*141f0*/  BSYNC.RECONVERGENT B0 ;  /* 0x0000000000007941 */ /* 0x000fea0003800200 */
.L_x_5962:
        /* <DEDUP_REMOVED lines=173> */
.L_x_5966:
        /* <DEDUP_REMOVED lines=92> */
.L_x_5969:
        /* <DEDUP_REMOVED lines=20> */
.L_x_5972:
[----:B------:R-:W-:Y:S05]  /*153d0*/  BSYNC.RECONVERGENT B3 ;  /* 0x0000000000037941 */ /* 0x000fea0003800200 */
.L_x_5971:
        /* <DEDUP_REMOVED lines=29> */
.L_x_5970:
[----:B------:R-:W-:Y:S05]  /*155b0*/  BSYNC.RECONVERGENT B2 ;  /* 0x0000000000027941 */ /* 0x000fea0003800200 */
.L_x_5968:
[----:B------:R-:W-:-:S11]  /*155c0*/  DMUL R24, R24, 0.5 ;  /* 0x3fe0000018187828 */ /* 0x000fd60000000000 */
.L_x_5967:
[----:B------:R-:W-:Y:S05]  /*155d0*/  BSYNC.RECONVERGENT B1 ;  /* 0x0000000000017941 */ /* 0x000fea0003800200 */
.L_x_5965:
        /* <DEDUP_REMOVED lines=29> */
.L_x_5974:
[----:B------:R-:W-:Y:S05]  /*157b0*/  BSYNC.RECONVERGENT B1 ;  /* 0x0000000000017941 */ /* 0x000fea0003800200 */
.L_x_5973:
        /* <DEDUP_REMOVED lines=85> */
.L_x_5976:
[----:B------:R-:W-:Y:S02]  /*15d10*/  FSEL R54, RZ, 3.37028055040000000000e+12, P0 ;  /* 0x54442d18ff367808 */ /* 0x000fe40000000000 */
[----:B------:R-:W-:-:S07]  /*15d20*/  FSEL R55, RZ, 2.1426990032196044922, P0 ;  /* 0x400921fbff377808 */ /* 0x000fce0000000000 */
.L_x_5977:
[----:B------:R-:W-:Y:S05]  /*15d30*/  BSYNC.RECONVERGENT B0 ;  /* 0x0000000000007941 */ /* 0x000fea0003800200 */
.L_x_5975:
        /* <DEDUP_REMOVED lines=173> */
.L_x_5979:
        /* <DEDUP_REMOVED lines=92> */
.L_x_5982:
        /* <DEDUP_REMOVED lines=20> */
.L_x_5985:
[----:B------:R-:W-:Y:S05]  /*16f10*/  BSYNC.RECONVERGENT B3 ;  /* 0x0000000000037941 */ /* 0x000fea0003800200 */
.L_x_5984:
        /* <DEDUP_REMOVED lines=29> */
.L_x_5983:
[----:B------:R-:W-:Y:S05]  /*170f0*/  BSYNC.RECONVERGENT B2 ;  /* 0x0000000000027941 */ /* 0x000fea0003800200 */
.L_x_5981:
[----:B------:R-:W-:-:S11]  /*17100*/  DMUL R20, R20, 0.5 ;  /* 0x3fe0000014147828 */ /* 0x000fd60000000000 */
.L_x_5980:
[----:B------:R-:W-:Y:S05]  /*17110*/  BSYNC.RECONVERGENT B1 ;  /* 0x0000000000017941 */ /* 0x000fea0003800200 */
.L_x_5978:
        /* <DEDUP_REMOVED lines=29> */
.L_x_5987:
[----:B------:R-:W-:Y:S05]  /*172f0*/  BSYNC.RECONVERGENT B1 ;  /* 0x0000000000017941 */ /* 0x000fea0003800200 */
.L_x_5986:
        /* <DEDUP_REMOVED lines=85> */
.L_x_5989:
[----:B------:R-:W-:Y:S02]  /*17850*/  FSEL R54, RZ, 3.37028055040000000000e+12, P0 ;  /* 0x54442d18ff367808 */ /* 0x000fe40000000000 */
[----:B------:R-:W-:-:S07]  /*17860*/  FSEL R55, RZ, 2.1426990032196044922, P0 ;  /* 0x400921fbff377808 */ /* 0x000fce0000000000 */
.L_x_5990:
[----:B------:R-:W-:Y:S05]  /*17870*/  BSYNC.RECONVERGENT B0 ;  /* 0x0000000000007941 */ /* 0x000fea0003800200 */
.L_x_5988:
        /* <DEDUP_REMOVED lines=172> */
.L_x_5992:
        /* <DEDUP_REMOVED lines=92> */
.L_x_5995:
        /* <DEDUP_REMOVED lines=20> */
.L_x_5998:
[----:B------:R-:W-:Y:S05]  /*18a40*/  BSYNC.RECONVERGENT B3 ;  /* 0x0000000000037941 */ /* 0x000fea0003800200 */
.L_x_5997:
        /* <DEDUP_REMOVED lines=29> */
.L_x_5996:
[----:B------:R-:W-:Y:S05]  /*18c20*/  BSYNC.RECONVERGENT B2 ;  /* 0x0000000000027941 */ /* 0x000fea0003800200 */
.L_x_5994:
[----:B------:R-:W-:-:S11]  /*18c30*/  DMUL R16, R16, 0.5 ;  /* 0x3fe0000010107828 */ /* 0x000fd60000000000 */
.L_x_5993:
[----:B------:R-:W-:Y:S05]  /*18c40*/  BSYNC.RECONVERGENT B1 ;  /* 0x0000000000017941 */ /* 0x000fea0003800200 */
.L_x_5991:
        /* <DEDUP_REMOVED lines=29> */
.L_x_6000:
[----:B------:R-:W-:Y:S05]  /*18e20*/  BSYNC.RECONVERGENT B1 ;  /* 0x0000000000017941 */ /* 0x000fea0003800200 */
.L_x_5999:
        /* <DEDUP_REMOVED lines=85> */
.L_x_6002:
[----:B------:R-:W-:Y:S02]  /*19380*/  FSEL R54, RZ, 3.37028055040000000000e+12, P0 ;  /* 0x54442d18ff367808 */ /* 0x000fe40000000000 */
[----:B------:R-:W-:-:S07]  /*19390*/  FSEL R55, RZ, 2.1426990032196044922, P0 ;  /* 0x400921fbff377808 */ /* 0x000fce0000000000 */
.L_x_6003:
[----:B------:R-:W-:Y:S05]  /*193a0*/  BSYNC.RECONVERGENT B0 ;  /* 0x0000000000007941 */ /* 0x000fea0003800200 */
.L_x_6001:
        /* <DEDUP_REMOVED lines=173> */
.L_x_6005:
        /* <DEDUP_REMOVED lines=92> */
.L_x_6008:
        /* <DEDUP_REMOVED lines=20> */
.L_x_6011:
[----:B------:R-:W-:Y:S05]  /*1a580*/  BSYNC.RECONVERGENT B3 ;  /* 0x0000000000037941 */ /* 0x000fea0003800200 */
.L_x_6010:
        /* <DEDUP_REMOVED lines=29> */
.L_x_6009:
[----:B------:R-:W-:Y:S05]  /*1a760*/  BSYNC.RECONVERGENT B2 ;  /* 0x0000000000027941 */ /* 0x000fea0003800200 */
.L_x_6007:
[----:B------:R-:W-:-:S11]  /*1a770*/  DMUL R12, R12, 0.5 ;  /* 0x3fe000000c0c7828 */ /* 0x000fd60000000000 */
.L_x_6006:
[----:B------:R-:W-:Y:S05]  /*1a780*/  BSYNC.RECONVERGENT B1 ;  /* 0x0000000000017941 */ /* 0x000fea0003800200 */
.L_x_6004:
        /* <DEDUP_REMOVED lines=29> */
.L_x_6013:
[----:B------:R-:W-:Y:S05]  /*1a960*/  BSYNC.RECONVERGENT B1 ;  /* 0x0000000000017941 */ /* 0x000fea0003800200 */
.L_x_6012:
        /* <DEDUP_REMOVED lines=85> */
.L_x_6015:
[----:B------:R-:W-:Y:S02]  /*1aec0*/  FSEL R54, RZ, 3.37028055040000000000e+12, P0 ;  /* 0x54442d18ff367808 */ /* 0x000fe40000000000 */
[----:B------:R-:W-:-:S07]  /*1aed0*/  FSEL R55, RZ, 2.1426990032196044922, P0 ;  /* 0x400921fbff377808 */ /* 0x000fce0000000000 */
.L_x_6016:
[----:B------:R-:W-:Y:S05]  /*1aee0*/  BSYNC.RECONVERGENT B0 ;  /* 0x0000000000007941 */ /* 0x000fea0003800200 */
.L_x_6014:
        /* <DEDUP_REMOVED lines=173> */
.L_x_6018:
        /* <DEDUP_REMOVED lines=92> */
.L_x_6021:
        /* <DEDUP_REMOVED lines=20> */
.L_x_6024:
[----:B------:R-:W-:Y:S05]  /*1c0c0*/  BSYNC.RECONVERGENT B3 ;  /* 0x0000000000037941 */ /* 0x000fea0003800200 */
.L_x_6023:
        /* <DEDUP_REMOVED lines=29> */
.L_x_6022:
[----:B------:R-:W-:Y:S05]  /*1c2a0*/  BSYNC.RECONVERGENT B2 ;  /* 0x0000000000027941 */ /* 0x000fea0003800200 */
.L_x_6020:
[----:B------:R-:W-:-:S11]  /*1c2b0*/  DMUL R8, R10, 0.5 ;  /* 0x3fe000000a087828 */ /* 0x000fd60000000000 */
.L_x_6019:
[----:B------:R-:W-:Y:S05]  /*1c2c0*/  BSYNC.RECONVERGENT B1 ;  /* 0x0000000000017941 */ /* 0x000fea0003800200 */
.L_x_6017:
        /* <DEDUP_REMOVED lines=27> */
        .weak           $__internal_12_$__cuda_sm20_div_rn_f64_full
        .type           $__internal_12_$__cuda_sm20_div_rn_f64_full,@function
        .size           $__internal_12_$__cuda_sm20_div_rn_f64_full,(.L_x_12868 - $__internal_12_$__cuda_sm20_div_rn_f64_full)
$__internal_12_$__cuda_sm20_div_rn_f64_full:
        /* <DEDUP_REMOVED lines=72> */
.L_x_6026:
        /* <DEDUP_REMOVED lines=17> */
.L_x_6029:
[----:B------:R-:W-:Y:S01]  /*1ca10*/  LOP3.LUT R3, R47, 0x80000, RZ, 0xfc, !PT ;  /* 0x000800002f037812 */ /* 0x000fe200078efcff */
[----:B------:R-:W-:-:S04]  /*1ca20*/  IMAD.MOV.U32 R56, RZ, RZ, R46 ;  /* 0x000000ffff387224 */ /* 0x000fc800078e002e */
[----:B------:R-:W-:Y:S01]  /*1ca30*/  IMAD.MOV.U32 R57, RZ, RZ, R3 ;  /* 0x000000ffff397224 */ /* 0x000fe200078e0003 */
[----:B------:R-:W-:Y:S06]  /*1ca40*/  BRA `(.L_x_6027) ;  /* 0x00000000000c7947 */ /* 0x000fec0003800000 */
.L_x_6028:
[----:B------:R-:W-:Y:S01]  /*1ca50*/  LOP3.LUT R3, R51, 0x80000, RZ, 0xfc, !PT ;  /* 0x0008000033037812 */ /* 0x000fe200078efcff */
[----:B------:R-:W-:-:S04]  /*1ca60*/  IMAD.MOV.U32 R56, RZ, RZ, R50 ;  /* 0x000000ffff387224 */ /* 0x000fc800078e0032 */
[----:B------:R-:W-:-:S07]  /*1ca70*/  IMAD.MOV.U32 R57, RZ, RZ, R3 ;  /* 0x000000ffff397224 */ /* 0x000fce00078e0003 */
.L_x_6027:
[----:B------:R-:W-:Y:S05]  /*1ca80*/  BSYNC.RECONVERGENT B0 ;  /* 0x0000000000007941 */ /* 0x000fea0003800200 */
.L_x_6025:
[----:B------:R-:W-:Y:S02]  /*1ca90*/  IMAD.MOV.U32 R4, RZ, RZ, R0 ;  /* 0x000000ffff047224 */ /* 0x000fe400078e0000 */
[----:B------:R-:W-:Y:S02]  /*1caa0*/  IMAD.MOV.U32 R5, RZ, RZ, 0x0 ;  /* 0x00000000ff057424 */ /* 0x000fe400078e00ff */
[----:B------:R-:W-:Y:S02]  /*1cab0*/  IMAD.MOV.U32 R2, RZ, RZ, R56 ;  /* 0x000000ffff027224 */ /* 0x000fe400078e0038 */
[----:B------:R-:W-:Y:S01]  /*1cac0*/  IMAD.MOV.U32 R3, RZ, RZ, R57 ;  /* 0x000000ffff037224 */ /* 0x000fe200078e0039 */
[----:B------:R-:W-:Y:S06]  /*1cad0*/  RET.REL.NODEC R4 `(_ZN2at6native29vectorized_elementwise_kernelILi4EZZZNS0_17log1p_kernel_cudaERNS_18TensorIteratorBaseEENKUlvE_clEvENKUlvE1_clEvEUlN3c107complexIdEEE_St5arrayIPcLm2EEEEviT0_T1_) ;  /* 0xfffffe3404487950 */ /* 0x000fec0003c3ffff */
.L_x_6030:
        /* <DEDUP_REMOVED lines=10> */
.L_x_12868:


//--------------------- .text._ZN2at6native29vectorized_elementwise_kernelILi8EZZZNS0_17log1p_kernel_cudaERNS_18TensorIteratorBaseEENKUlvE_clEvENKUlvE1_clEvEUlN3c107complexIdEEE_St5arrayIPcLm2EEEEviT0_T1_ --------------------------
	.section	.text._ZN2at6native29vectorized_elementwise_kernelILi8EZZZNS0_17log1p_kernel_cudaERNS_18TensorIteratorBaseEENKUlvE_clEvENKUlvE1_clEvEUlN3c107complexIdEEE_St5arrayIPcLm2EEEEviT0_T1_,"ax",@progbits
	.align	128
        .global         _ZN2at6native29vectorized_elementwise_kernelILi8EZZZNS0_17log1p_kernel_cudaERNS_18TensorIteratorBaseEENKUlvE_clEvENKUlvE1_clEvEUlN3c107complexIdEEE_St5arrayIPcLm2EEEEviT0_T1_
        .type           _ZN2at6native29vectorized_elementwise_kernelILi8EZZZNS0_17log1p_kernel_cudaERNS_18TensorIteratorBaseEENKUlvE_clEvENKUlvE1_clEvEUlN3c107complexIdEEE_St5arrayIPcLm2EEEEviT0_T1_,@function
        .size           _ZN2at6native29vectorized_elementwise_kernelILi8EZZZNS0_17log1p_kernel_cudaERNS_18TensorIteratorBaseEENKUlvE_clEvENKUlvE1_clEvEUlN3c107complexIdEEE_St5arrayIPcLm2EEEEviT0_T1_,(.L_x_12869 - _ZN2at6native29vectorized_elementwise_kernelILi8EZZZNS0_17log1p_kernel_cudaERNS_18TensorIteratorBaseEENKUlvE_clEvENKUlvE1_clEvEUlN3c107complexIdEEE_St5arrayIPcLm2EEEEviT0_T1_)
        .other          _ZN2at6native29vectorized_elementwise_kernelILi8EZZZNS0_17log1p_kernel_cudaERNS_18TensorIteratorBaseEENKUlvE_clEvENKUlvE1_clEvEUlN3c107complexIdEEE_St5arrayIPcLm2EEEEviT0_T1_,@"STO_CUDA_ENTRY STV_DEFAULT"
_ZN2at6native29vectorized_elementwise_kernelILi8EZZZNS0_17log1p_kernel_cudaERNS_18TensorIteratorBaseEENKUlvE_clEvENKUlvE1_clEvEUlN3c107complexIdEEE_St5arrayIPcLm2EEEEviT0_T1_:
.text._ZN2at6native29vectorized_elementwise_kernelILi8EZZZNS0_17log1p_kernel_cudaERNS_18TensorIteratorBaseEENKUlvE_clEvENKUlvE1_clEvEUlN3c107complexIdEEE_St5arrayIPcLm2EEEEviT0_T1_:
        /* <DEDUP_REMOVED lines=105> */
[----:B------:R-:W-:Y:S05]  /*0690*/  CALL.REL.NOINC `($__internal_13_$__cuda_sm20_div_rn_f64_full) ;  /* 0x000001bc00787944 */ /* 0x000fea0003c00000 */
.L_x_6035:
[----:B------:R-:W-:Y:S05]  /*06a0*/  BSYNC.RECONVERGENT B2 ;  /* 0x0000000000027941 */ /* 0x000fea0003800200 */
.L_x_6034:
        /* <DEDUP_REMOVED lines=175> */
.L_x_6039:
[----:B------:R-:W-:Y:S05]  /*11a0*/  BSYNC.RECONVERGENT B2 ;  /* 0x0000000000027941 */ /* 0x000fea0003800200 */
.L_x_6038:
        /* <DEDUP_REMOVED lines=31> */
.L_x_6037:
        /* <DEDUP_REMOVED lines=78> */
.L_x_6040:
        /* <DEDUP_REMOVED lines=8> */
.L_x_6036:
        /* <DEDUP_REMOVED lines=114> */
.L_x_6041:
[----:B------:R-:W-:Y:S01]  /*2020*/  IMAD.MOV.U32 R2, RZ, RZ, 0x0 ;  /* 0x00000000ff027424 */ /* 0x000fe200078e00ff */
[----:B------:R-:W-:Y:S01]  /*2030*/  LOP3.LUT P0, RZ, R5, 0x7fffffff, RZ, 0xc0, !PT ;  /* 0x7fffffff05ff7812 */ /* 0x000fe2000780c0ff */
[----:B------:R-:W-:-:S06]  /*2040*/  IMAD.MOV.U32 R3, RZ, RZ, 0x7ff00000 ;  /* 0x7ff00000ff037424 */ /* 0x000fcc00078e00ff */
[----:B------:R-:W-:-:S10]  /*2050*/  DFMA R2, R4, R2, +INF ;  /* 0x7ff000000402742b */ /* 0x000fd40000000002 */
[----:B------:R-:W-:Y:S02]  /*2060*/  FSEL R24, R2, RZ, P0 ;  /* 0x000000ff02187208 */ /* 0x000fe40000000000 */
[----:B------:R-:W-:-:S07]  /*2070*/  FSEL R25, R3, -QNAN , P0 ;  /* 0xfff0000003197808 */ /* 0x000fce0000000000 */
.L_x_6033:
[----:B------:R-:W-:Y:S05]  /*2080*/  BSYNC.RECONVERGENT B1 ;  /* 0x0000000000017941 */ /* 0x000fea0003800200 */
.L_x_6032:
        /* <DEDUP_REMOVED lines=32> */
[----:B------:R-:W-:Y:S05]  /*2290*/  CALL.REL.NOINC `($__internal_13_$__cuda_sm20_div_rn_f64_full) ;  /* 0x000001a000787944 */ /* 0x000fea0003c00000 */
.L_x_6045:
[----:B------:R-:W-:Y:S05]  /*22a0*/  BSYNC.RECONVERGENT B2 ;  /* 0x0000000000027941 */ /* 0x000fea0003800200 */
.L_x_6044:
        /* <DEDUP_REMOVED lines=89> */
.L_x_6047:
[----:B------:R-:W-:Y:S02]  /*2840*/  FSEL R52, RZ, 3.37028055040000000000e+12, P0 ;  /* 0x54442d18ff347808 */ /* 0x000fe40000000000 */
[----:B------:R-:W-:-:S07]  /*2850*/  FSEL R53, RZ, 2.1426990032196044922, P0 ;  /* 0x400921fbff357808 */ /* 0x000fce0000000000 */
.L_x_6048:
[----:B------:R-:W-:Y:S05]  /*2860*/  BSYNC.RECONVERGENT B0 ;  /* 0x0000000000007941 */ /* 0x000fea0003800200 */
.L_x_6046:
        /* <DEDUP_REMOVED lines=171> */
.L_x_6049:
        /* <DEDUP_REMOVED lines=94> */
.L_x_6051:
        /* <DEDUP_REMOVED lines=22> */
.L_x_6054:
[----:B------:R-:W-:Y:S05]  /*3a60*/  BSYNC.RECONVERGENT B3 ;  /* 0x0000000000037941 */ /* 0x000fea0003800200 */
.L_x_6053:
        /* <DEDUP_REMOVED lines=29> */
.L_x_6052:
[----:B------:R-:W-:Y:S05]  /*3c40*/  BSYNC.RECONVERGENT B2 ;  /* 0x0000000000027941 */ /* 0x000fea0003800200 */
.L_x_6050:
[----:B------:R-:W-:-:S11]  /*3c50*/  DMUL R28, R28, 0.5 ;  /* 0x3fe000001c1c7828 */ /* 0x000fd60000000000 */
.L_x_6043:
[----:B------:R-:W-:Y:S05]  /*3c60*/  BSYNC.RECONVERGENT B1 ;  /* 0x0000000000017941 */ /* 0x000fea0003800200 */
.L_x_6042:
        /* <DEDUP_REMOVED lines=33> */
.L_x_6058:
[----:B------:R-:W-:Y:S05]  /*3e80*/  BSYNC.RECONVERGENT B2 ;  /* 0x0000000000027941 */ /* 0x000fea0003800200 */
.L_x_6057:
        /* <DEDUP_REMOVED lines=89> */
.L_x_6060:
[----:B------:R-:W-:Y:S02]  /*4420*/  FSEL R52, RZ, 3.37028055040000000000e+12, P0 ;  /* 0x54442d18ff347808 */ /* 0x000fe40000000000 */
[----:B------:R-:W-:-:S07]  /*4430*/  FSEL R53, RZ, 2.1426990032196044922, P0 ;  /* 0x400921fbff357808 */ /* 0x000fce0000000000 */
.L_x_6061:
[----:B------:R-:W-:Y:S05]  /*4440*/  BSYNC.RECONVERGENT B0 ;  /* 0x0000000000007941 */ /* 0x000fea0003800200 */
.L_x_6059:
        /* <DEDUP_REMOVED lines=171> */
.L_x_6062:
        /* <DEDUP_REMOVED lines=94> */
.L_x_6064:
        /* <DEDUP_REMOVED lines=22> */
.L_x_6067:
[----:B------:R-:W-:Y:S05]  /*5640*/  BSYNC.RECONVERGENT B3 ;  /* 0x0000000000037941 */ /* 0x000fea0003800200 */
.L_x_6066:
        /* <DEDUP_REMOVED lines=29> */
.L_x_6065:
[----:B------:R-:W-:Y:S05]  /*5820*/  BSYNC.RECONVERGENT B2 ;  /* 0x0000000000027941 */ /* 0x000fea0003800200 */
.L_x_6063:
[----:B------:R-:W-:-:S11]  /*5830*/  DMUL R32, R32, 0.5 ;  /* 0x3fe0000020207828 */ /* 0x000fd60000000000 */
.L_x_6056:
[----:B------:R-:W-:Y:S05]  /*5840*/  BSYNC.RECONVERGENT B1 ;  /* 0x0000000000017941 */ /* 0x000fea0003800200 */
.L_x_6055:
        /* <DEDUP_REMOVED lines=33> */
.L_x_6071:
[----:B------:R-:W-:Y:S05]  /*5a60*/  BSYNC.RECONVERGENT B2 ;  /* 0x0000000000027941 */ /* 0x000fea0003800200 */
.L_x_6070:
        /* <DEDUP_REMOVED lines=89> */
.L_x_6073:
[----:B------:R-:W-:Y:S02]  /*6000*/  FSEL R52, RZ, 3.37028055040000000000e+12, P0 ;  /* 0x54442d18ff347808 */ /* 0x000fe40000000000 */
[----:B------:R-:W-:-:S07]  /*6010*/  FSEL R53, RZ, 2.1426990032196044922, P0 ;  /* 0x400921fbff357808 */ /* 0x000fce0000000000 */
.L_x_6074:
[----:B------:R-:W-:Y:S05]  /*6020*/  BSYNC.RECONVERGENT B0 ;  /* 0x0000000000007941 */ /* 0x000fea0003800200 */
.L_x_6072:
        /* <DEDUP_REMOVED lines=171> */
.L_x_6075:
        /* <DEDUP_REMOVED lines=94> */
.L_x_6077:
        /* <DEDUP_REMOVED lines=22> */
.L_x_6080:
[----:B------:R-:W-:Y:S05]  /*7220*/  BSYNC.RECONVERGENT B3 ;  /* 0x0000000000037941 */ /* 0x000fea0003800200 */
.L_x_6079:
        /* <DEDUP_REMOVED lines=29> */
.L_x_6078:
[----:B------:R-:W-:Y:S05]  /*7400*/  BSYNC.RECONVERGENT B2 ;  /* 0x0000000000027941 */ /* 0x000fea0003800200 */
.L_x_6076:
[----:B------:R-:W-:-:S11]  /*7410*/  DMUL R36, R36, 0.5 ;  /* 0x3fe0000024247828 */ /* 0x000fd60000000000 */
.L_x_6069:
[----:B------:R-:W-:Y:S05]  /*7420*/  BSYNC.RECONVERGENT B1 ;  /* 0x0000000000017941 */ /* 0x000fea0003800200 */
.L_x_6068:
        /* <DEDUP_REMOVED lines=33> */
.L_x_6084:
[----:B------:R-:W-:Y:S05]  /*7640*/  BSYNC.RECONVERGENT B2 ;  /* 0x0000000000027941 */ /* 0x000fea0003800200 */
.L_x_6083:
        /* <DEDUP_REMOVED lines=89> */
.L_x_6086:
[----:B------:R-:W-:Y:S02]  /*7be0*/  FSEL R52, RZ, 3.37028055040000000000e+12, P0 ;  /* 0x54442d18ff347808 */ /* 0x000fe40000000000 */
[----:B------:R-:W-:-:S07]  /*7bf0*/  FSEL R53, RZ, 2.1426990032196044922, P0 ;  /* 0x400921fbff357808 */ /* 0x000fce0000000000 */
.L_x_6087:
[----:B------:R-:W-:Y:S05]  /*7c00*/  BSYNC.RECONVERGENT B0 ;  /* 0x0000000000007941 */ /* 0x000fea0003800200 */
.L_x_6085:
        /* <DEDUP_REMOVED lines=172> */
.L_x_6088:
        /* <DEDUP_REMOVED lines=94> */
.L_x_6090:
        /* <DEDUP_REMOVED lines=22> */
.L_x_6093:
[----:B------:R-:W-:Y:S05]  /*8e10*/  BSYNC.RECONVERGENT B3 ;  /* 0x0000000000037941 */ /* 0x000fea0003800200 */
.L_x_6092:
        /* <DEDUP_REMOVED lines=29> */
.L_x_6091:
[----:B------:R-:W-:Y:S05]  /*8ff0*/  BSYNC.RECONVERGENT B2 ;  /* 0x0000000000027941 */ /* 0x000fea0003800200 */
.L_x_6089:
[----:B------:R-:W-:-:S11]  /*9000*/  DMUL R40, R10, 0.5 ;  /* 0x3fe000000a287828 */ /* 0x000fd60000000000 */
.L_x_6082:
[----:B------:R-:W-:Y:S05]  /*9010*/  BSYNC.RECONVERGENT B1 ;  /* 0x0000000000017941 */ /* 0x000fea0003800200 */
.L_x_6081:
        /* <DEDUP_REMOVED lines=33> */
.L_x_6097:
[----:B------:R-:W-:Y:S05]  /*9230*/  BSYNC.RECONVERGENT B2 ;  /* 0x0000000000027941 */ /* 0x000fea0003800200 */
.L_x_6096:
        /* <DEDUP_REMOVED lines=89> */
.L_x_6099:
[----:B------:R-:W-:Y:S02]  /*97d0*/  FSEL R52, RZ, 3.37028055040000000000e+12, P0 ;  /* 0x54442d18ff347808 */ /* 0x000fe40000000000 */
[----:B------:R-:W-:-:S07]  /*97e0*/  FSEL R53, RZ, 2.1426990032196044922, P0 ;  /* 0x400921fbff357808 */ /* 0x000fce0000000000 */
.L_x_6100:
[----:B------:R-:W-:Y:S05]  /*97f0*/  BSYNC.RECONVERGENT B0 ;  /* 0x0000000000007941 */ /* 0x000fea0003800200 */
.L_x_6098:
        /* <DEDUP_REMOVED lines=171> */
.L_x_6101:
        /* <DEDUP_REMOVED lines=94> */
.L_x_6103:
        /* <DEDUP_REMOVED lines=22> */
.L_x_6106:
[----:B------:R-:W-:Y:S05]  /*a9f0*/  BSYNC.RECONVERGENT B3 ;  /* 0x0000000000037941 */ /* 0x000fea0003800200 */
.L_x_6105:
        /* <DEDUP_REMOVED lines=29> */
.L_x_6104:
[----:B------:R-:W-:Y:S05]  /*abd0*/  BSYNC.RECONVERGENT B2 ;  /* 0x0000000000027941 */ /* 0x000fea0003800200 */
.L_x_6102:
[----:B------:R-:W-:-:S11]  /*abe0*/  DMUL R8, R8, 0.5 ;  /* 0x3fe0000008087828 */ /* 0x000fd60000000000 */
.L_x_6095:
[----:B------:R-:W-:Y:S05]  /*abf0*/  BSYNC.RECONVERGENT B1 ;  /* 0x0000000000017941 */ /* 0x000fea0003800200 */
.L_x_6094:
        /* <DEDUP_REMOVED lines=33> */
.L_x_6110:
[----:B------:R-:W-:Y:S05]  /*ae10*/  BSYNC.RECONVERGENT B2 ;  /* 0x0000000000027941 */ /* 0x000fea0003800200 */
.L_x_6109:
        /* <DEDUP_REMOVED lines=89> */
.L_x_6112:
[----:B------:R-:W-:Y:S02]  /*b3b0*/  FSEL R52, RZ, 3.37028055040000000000e+12, P0 ;  /* 0x54442d18ff347808 */ /* 0x000fe40000000000 */
[----:B------:R-:W-:-:S07]  /*b3c0*/  FSEL R53, RZ, 2.1426990032196044922, P0 ;  /* 0x400921fbff357808 */ /* 0x000fce0000000000 */
.L_x_6113:
[----:B------:R-:W-:Y:S05]  /*b3d0*/  BSYNC.RECONVERGENT B0 ;  /* 0x0000000000007941 */ /* 0x000fea0003800200 */
.L_x_6111:
        /* <DEDUP_REMOVED lines=171> */
.L_x_6114:
        /* <DEDUP_REMOVED lines=94> */
.L_x_6116:
        /* <DEDUP_REMOVED lines=22> */
.L_x_6119:
[----:B------:R-:W-:Y:S05]  /*c5d0*/  BSYNC.RECONVERGENT B3 ;  /* 0x0000000000037941 */ /* 0x000fea0003800200 */
.L_x_6118:
        /* <DEDUP_REMOVED lines=29> */
.L_x_6117:
[----:B------:R-:W-:Y:S05]  /*c7b0*/  BSYNC.RECONVERGENT B2 ;  /* 0x0000000000027941 */ /* 0x000fea0003800200 */
.L_x_6115:
[----:B------:R-:W-:-:S11]  /*c7c0*/  DMUL R12, R12, 0.5 ;  /* 0x3fe000000c0c7828 */ /* 0x000fd60000000000 */
.L_x_6108:
[----:B------:R-:W-:Y:S05]  /*c7d0*/  BSYNC.RECONVERGENT B1 ;  /* 0x0000000000017941 */ /* 0x000fea0003800200 */
.L_x_6107:
        /* <DEDUP_REMOVED lines=33> */
.L_x_6123:
[----:B------:R-:W-:Y:S05]  /*c9f0*/  BSYNC.RECONVERGENT B2 ;  /* 0x0000000000027941 */ /* 0x000fea0003800200 */
.L_x_6122:
        /* <DEDUP_REMOVED lines=89> */
.L_x_6125:
[----:B------:R-:W-:Y:S02]  /*cf90*/  FSEL R46, RZ, 3.37028055040000000000e+12, P0 ;  /* 0x54442d18ff2e7808 */ /* 0x000fe40000000000 */
[----:B------:R-:W-:-:S07]  /*cfa0*/  FSEL R47, RZ, 2.1426990032196044922, P0 ;  /* 0x400921fbff2f7808 */ /* 0x000fce0000000000 */
.L_x_6126:
[----:B------:R-:W-:Y:S05]  /*cfb0*/  BSYNC.RECONVERGENT B0 ;  /* 0x0000000000007941 */ /* 0x000fea0003800200 */
.L_x_6124:
        /* <DEDUP_REMOVED lines=170> */
.L_x_6127:
        /* <DEDUP_REMOVED lines=94> */
.L_x_6129:
        /* <DEDUP_REMOVED lines=22> */
.L_x_6132:
[----:B------:R-:W-:Y:S05]  /*e1a0*/  BSYNC.RECONVERGENT B3 ;  /* 0x0000000000037941 */ /* 0x000fea0003800200 */
.L_x_6131:
        /* <DEDUP_REMOVED lines=29> */
.L_x_6130:
[----:B------:R-:W-:Y:S05]  /*e380*/  BSYNC.RECONVERGENT B2 ;  /* 0x0000000000027941 */ /* 0x000fea0003800200 */
.L_x_6128:
[----:B------:R-:W-:-:S11]  /*e390*/  DMUL R4, R16, 0.5 ;  /* 0x3fe0000010047828 */ /* 0x000fd60000000000 */
.L_x_6121:
[----:B------:R-:W-:Y:S05]  /*e3a0*/  BSYNC.RECONVERGENT B1 ;  /* 0x0000000000017941 */ /* 0x000fea0003800200 */
.L_x_6120:
        /* <DEDUP_REMOVED lines=25> */
.L_x_6135:
[----:B------:R-:W-:-:S13]  /*e540*/  ISETP.GE.U32.AND P0, PT, R3, R44, PT ;  /* 0x0000002c0300720c */ /* 0x000fda0003f06070 */
[----:B------:R-:W-:Y:S05]  /*e550*/  @P0 BRA `(.L_x_6137) ;  /* 0x0000000000300947 */ /* 0x000fea0003800000 */
[----:B01----:R-:W0:Y:S01]  /*e560*/  LDC.64 R16, c[0x0][0x388] ;  /* 0x0000e200ff107b82 */ /* 0x003e220000000a00 */
[----:B------:R-:W-:Y:S02]  /*e570*/  IMAD R19, R0, 0x400, R3 ;  /* 0x0000040000137824 */ /* 0x000fe400078e0203 */
[----:B------:R-:W-:Y:S02]  /*e580*/  VIADD R3, R3, 0x80 ;  /* 0x0000008003037836 */ /* 0x000fe40000000000 */
[----:B0-----:R-:W-:-:S05]  /*e590*/  IMAD.WIDE.U32 R16, R19, 0x10, R16 ;  /* 0x0000001013107825 */ /* 0x001fca00078e0010 */
[----:B------:R1:W-:Y:S02]  /*e5a0*/  STG.E.128 desc[UR8][R16.64], R36 ;  /* 0x0000002410007986 */ /* 0x0003e4000c101d08 */
.L_x_6136:
[----:B------:R-:W-:-:S13]  /*e5b0*/  ISETP.GE.U32.AND P0, PT, R3, R44, PT ;  /* 0x0000002c0300720c */ /* 0x000fda0003f06070 */
[----:B------:R-:W-:Y:S05]  /*e5c0*/  @P0 BRA `(.L_x_6138) ;  /* 0x0000000000340947 */ /* 0x000fea0003800000 */
[----:B01----:R-:W0:Y:S01]  /*e5d0*/  LDC.64 R16, c[0x0][0x388] ;  /* 0x0000e200ff107b82 */ /* 0x003e220000000a00 */
[----:B------:R-:W-:Y:S02]  /*e5e0*/  IMAD R19, R0, 0x400, R3 ;  /* 0x0000040000137824 */ /* 0x000fe400078e0203 */
[----:B------:R-:W-:Y:S02]  /*e5f0*/  VIADD R3, R3, 0x80 ;  /* 0x0000008003037836 */ /* 0x000fe40000000000 */
[----:B0-----:R-:W-:-:S05]  /*e600*/  IMAD.WIDE.U32 R16, R19, 0x10, R16 ;  /* 0x0000001013107825 */ /* 0x001fca00078e0010 */
[----:B------:R2:W-:Y:S02]  /*e610*/  STG.E.128 desc[UR8][R16.64], R40 ;  /* 0x0000002810007986 */ /* 0x0005e4000c101d08 */
.L_x_6137:
        /* <DEDUP_REMOVED lines=8> */
.L_x_6138:
[----:B------:R-:W-:Y:S05]  /*e6a0*/  BSYNC.RELIABLE B1 ;  /* 0x0000000000017941 */ /* 0x000fea0003800100 */
.L_x_6134:
[----:B------:R-:W-:-:S13]  /*e6b0*/  ISETP.GE.U32.AND P0, PT, R3, R44, PT ;  /* 0x0000002c0300720c */ /* 0x000fda0003f06070 */
[----:B--2---:R-:W2:Y:S01]  /*e6c0*/  @!P0 LDC.64 R8, c[0x0][0x388] ;  /* 0x0000e200ff088b82 */ /* 0x004ea20000000a00 */
[----:B------:R-:W-:Y:S02]  /*e6d0*/  @!P0 IMAD R11, R0, 0x400, R3 ;  /* 0x00000400000b8824 */ /* 0x000fe400078e0203 */
[----:B------:R-:W-:Y:S02]  /*e6e0*/  @!P0 VIADD R3, R3, 0x80 ;  /* 0x0000008003038836 */ /* 0x000fe40000000000 */
[----:B--2---:R-:W-:-:S05]  /*e6f0*/  @!P0 IMAD.WIDE.U32 R8, R11, 0x10, R8 ;  /* 0x000000100b088825 */ /* 0x004fca00078e0008 */
[----:B------:R3:W-:Y:S02]  /*e700*/  @!P0 STG.E.128 desc[UR8][R8.64], R12 ;  /* 0x0000000c08008986 */ /* 0x0007e4000c101d08 */
.L_x_6139:
[----:B------:R-:W-:Y:S05]  /*e710*/  BSYNC.RECONVERGENT B0 ;  /* 0x0000000000007941 */ /* 0x000fea0003800200 */
.L_x_6133:
        /* <DEDUP_REMOVED lines=8> */
.L_x_6031:
        /* <DEDUP_REMOVED lines=36> */
[----:B-----5:R-:W-:Y:S05]  /*e9e0*/  CALL.REL.NOINC `($__internal_13_$__cuda_sm20_div_rn_f64_full) ;  /* 0x000000d800a47944 */ /* 0x020fea0003c00000 */
[----:B------:R-:W-:Y:S02]  /*e9f0*/  IMAD.MOV.U32 R4, RZ, RZ, R2 ;  /* 0x000000ffff047224 */ /* 0x000fe400078e0002 */
[----:B------:R-:W-:-:S07]  /*ea00*/  IMAD.MOV.U32 R5, RZ, RZ, R3 ;  /* 0x000000ffff057224 */ /* 0x000fce00078e0003 */
.L_x_6141:
[----:B------:R-:W-:Y:S05]  /*ea10*/  BSYNC.RECONVERGENT B1 ;  /* 0x0000000000017941 */ /* 0x000fea0003800200 */
.L_x_6140:
        /* <DEDUP_REMOVED lines=172> */
.L_x_6147:
[----:B------:R-:W-:Y:S05]  /*f4e0*/  BSYNC.RECONVERGENT B2 ;  /* 0x0000000000027941 */ /* 0x000fea0003800200 */
.L_x_6146:
        /* <DEDUP_REMOVED lines=31> */
.L_x_6145:
        /* <DEDUP_REMOVED lines=78> */
.L_x_6148:
        /* <DEDUP_REMOVED lines=8> */
.L_x_6143:
        /* <DEDUP_REMOVED lines=115> */
.L_x_6149:
[----:B------:R-:W-:Y:S01]  /*10370*/  IMAD.MOV.U32 R2, RZ, RZ, 0x0 ;  /* 0x00000000ff027424 */ /* 0x000fe200078e00ff */
[----:B------:R-:W-:Y:S01]  /*10380*/  LOP3.LUT P0, RZ, R5, 0x7fffffff, RZ, 0xc0, !PT ;  /* 0x7fffffff05ff7812 */ /* 0x000fe2000780c0ff */
[----:B------:R-:W-:-:S06]  /*10390*/  IMAD.MOV.U32 R3, RZ, RZ, 0x7ff00000 ;  /* 0x7ff00000ff037424 */ /* 0x000fcc00078e00ff */
[----:B------:R-:W-:-:S10]  /*103a0*/  DFMA R2, R4, R2, +INF ;  /* 0x7ff000000402742b */ /* 0x000fd40000000002 */
[----:B------:R-:W-:Y:S02]  /*103b0*/  FSEL R36, R2, RZ, P0 ;  /* 0x000000ff02247208 */ /* 0x000fe40000000000 */
[----:B------:R-:W-:-:S07]  /*103c0*/  FSEL R37, R3, -QNAN , P0 ;  /* 0xfff0000003257808 */ /* 0x000fce0000000000 */
.L_x_6144:
[----:B------:R-:W-:Y:S05]  /*103d0*/  BSYNC.RECONVERGENT B1 ;  /* 0x0000000000017941 */ /* 0x000fea0003800200 */
.L_x_6142:
        /* <DEDUP_REMOVED lines=29> */
.L_x_6151:
[----:B------:R-:W-:Y:S05]  /*105b0*/  BSYNC.RECONVERGENT B1 ;  /* 0x0000000000017941 */ /* 0x000fea0003800200 */
.L_x_6150:
        /* <DEDUP_REMOVED lines=85> */
.L_x_6153:
[----:B------:R-:W-:Y:S02]  /*10b10*/  FSEL R38, RZ, 3.37028055040000000000e+12, P0 ;  /* 0x54442d18ff267808 */ /* 0x000fe40000000000 */
[----:B------:R-:W-:-:S07]  /*10b20*/  FSEL R39, RZ, 2.1426990032196044922, P0 ;  /* 0x400921fbff277808 */ /* 0x000fce0000000000 */
.L_x_6154:
[----:B------:R-:W-:Y:S05]  /*10b30*/  BSYNC.RECONVERGENT B0 ;  /* 0x0000000000007941 */ /* 0x000fea0003800200 */
.L_x_6152:
        /* <DEDUP_REMOVED lines=173> */
.L_x_6156:
        /* <DEDUP_REMOVED lines=92> */
.L_x_6159:
        /* <DEDUP_REMOVED lines=22> */
.L_x_6162:
[----:B------:R-:W-:Y:S05]  /*11d30*/  BSYNC.RECONVERGENT B3 ;  /* 0x0000000000037941 */ /* 0x000fea0003800200 */
.L_x_6161:
        /* <DEDUP_REMOVED lines=29> */
.L_x_6160:
[----:B------:R-:W-:Y:S05]  /*11f10*/  BSYNC.RECONVERGENT B2 ;  /* 0x0000000000027941 */ /* 0x000fea0003800200 */
.L_x_6158:
[----:B------:R-:W-:-:S11]  /*11f20*/  DMUL R32, R6, 0.5 ;  /* 0x3fe0000006207828 */ /* 0x000fd60000000000 */
.L_x_6157:
[----:B------:R-:W-:Y:S05]  /*11f30*/  BSYNC.RECONVERGENT B1 ;  /* 0x0000000000017941 */ /* 0x000fea0003800200 */
.L_x_6155:
        /* <DEDUP_REMOVED lines=29> */
.L_x_6164:
[----:B------:R-:W-:Y:S05]  /*12110*/  BSYNC.RECONVERGENT B1 ;  /* 0x0000000000017941 */ /* 0x000fea0003800200 */
.L_x_6163:
        /* <DEDUP_REMOVED lines=85> */
.L_x_6166:
[----:B------:R-:W-:Y:S02]  /*12670*/  FSEL R6, RZ, 3.37028055040000000000e+12, P0 ;  /* 0x54442d18ff067808 */ /* 0x000fe40000000000 */
[----:B------:R-:W-:-:S07]  /*12680*/  FSEL R7, RZ, 2.1426990032196044922, P0 ;  /* 0x400921fbff077808 */ /* 0x000fce0000000000 */
.L_x_6167:
[----:B------:R-:W-:Y:S05]  /*12690*/  BSYNC.RECONVERGENT B0 ;  /* 0x0000000000007941 */ /* 0x000fea0003800200 */
.L_x_6165:
        /* <DEDUP_REMOVED lines=175> */
.L_x_6169:
        /* <DEDUP_REMOVED lines=92> */
.L_x_6172:
        /* <DEDUP_REMOVED lines=20> */
.L_x_6175:
[----:B------:R-:W-:Y:S05]  /*13890*/  BSYNC.RECONVERGENT B3 ;  /* 0x0000000000037941 */ /* 0x000fea0003800200 */
.L_x_6174:
        /* <DEDUP_REMOVED lines=29> */
.L_x_6173:
[----:B------:R-:W-:Y:S05]  /*13a70*/  BSYNC.RECONVERGENT B2 ;  /* 0x0000000000027941 */ /* 0x000fea0003800200 */
.L_x_6171:
[----:B------:R-:W-:-:S11]  /*13a80*/  DMUL R12, R12, 0.5 ;  /* 0x3fe000000c0c7828 */ /* 0x000fd60000000000 */
.L_x_6170:
[----:B------:R-:W-:Y:S05]  /*13a90*/  BSYNC.RECONVERGENT B1 ;  /* 0x0000000000017941 */ /* 0x000fea0003800200 */
.L_x_6168:
        /* <DEDUP_REMOVED lines=29> */
.L_x_6177:
[----:B------:R-:W-:Y:S05]  /*13c70*/  BSYNC.RECONVERGENT B1 ;  /* 0x0000000000017941 */ /* 0x000fea0003800200 */
.L_x_6176:
        /* <DEDUP_REMOVED lines=85> */
.L_x_6179:
[----:B------:R-:W-:Y:S02]  /*141d0*/  FSEL R14, RZ, 3.37028055040000000000e+12, P0 ;  /* 0x54442d18ff0e7808 */ /* 0x000fe40000000000 */
[----:B------:R-:W-:-:S07]  /*141e0*/  FSEL R15, RZ, 2.1426990032196044922, P0 ;  /* 0x400921fbff0f7808 */ /* 0x000fce0000000000 */
.L_x_6180:
[----:B------:R-:W-:Y:S05]  /*141f0*/  BSYNC.RECONVERGENT B0 ;  /* 0x0000000000007941 */ /* 0x000fea0003800200 */
.L_x_6178:
        /* <DEDUP_REMOVED lines=173> */
.L_x_6182:
        /* <DEDUP_REMOVED lines=92> */
.L_x_6185:
        /* <DEDUP_REMOVED lines=20> */
.L_x_6188:
[----:B------:R-:W-:Y:S05]  /*153d0*/  BSYNC.RECONVERGENT B3 ;  /* 0x0000000000037941 */ /* 0x000fea0003800200 */
.L_x_6187:
        /* <DEDUP_REMOVED lines=29> */
.L_x_6186:
[----:B------:R-:W-:Y:S05]  /*155b0*/  BSYNC.RECONVERGENT B2 ;  /* 0x0000000000027941 */ /* 0x000fea0003800200 */
.L_x_6184:
[----:B------:R-:W-:-:S11]  /*155c0*/  DMUL R8, R8, 0.5 ;  /* 0x3fe0000008087828 */ /* 0x000fd60000000000 */
.L_x_6183:
[----:B------:R-:W-:Y:S05]  /*155d0*/  BSYNC.RECONVERGENT B1 ;  /* 0x0000000000017941 */ /* 0x000fea0003800200 */
.L_x_6181:
        /* <DEDUP_REMOVED lines=29> */
.L_x_6190:
[----:B------:R-:W-:Y:S05]  /*157b0*/  BSYNC.RECONVERGENT B1 ;  /* 0x0000000000017941 */ /* 0x000fea0003800200 */
.L_x_6189:
        /* <DEDUP_REMOVED lines=85> */
.L_x_6192:
[----:B------:R-:W-:Y:S02]  /*15d10*/  FSEL R54, RZ, 3.37028055040000000000e+12, P0 ;  /* 0x54442d18ff367808 */ /* 0x000fe40000000000 */
[----:B------:R-:W-:-:S07]  /*15d20*/  FSEL R55, RZ, 2.1426990032196044922, P0 ;  /* 0x400921fbff377808 */ /* 0x000fce0000000000 */
.L_x_6193:
[----:B------:R-:W-:Y:S05]  /*15d30*/  BSYNC.RECONVERGENT B0 ;  /* 0x0000000000007941 */ /* 0x000fea0003800200 */
.L_x_6191:
        /* <DEDUP_REMOVED lines=173> */
.L_x_6195:
        /* <DEDUP_REMOVED lines=92> */
.L_x_6198:
        /* <DEDUP_REMOVED lines=20> */
.L_x_6201:
[----:B------:R-:W-:Y:S05]  /*16f10*/  BSYNC.RECONVERGENT B3 ;  /* 0x0000000000037941 */ /* 0x000fea0003800200 */
.L_x_6200:
        /* <DEDUP_REMOVED lines=29> */
.L_x_6199:
[----:B------:R-:W-:Y:S05]  /*170f0*/  BSYNC.RECONVERGENT B2 ;  /* 0x0000000000027941 */ /* 0x000fea0003800200 */
.L_x_6197:
[----:B------:R-:W-:-:S11]  /*17100*/  DMUL R20, R20, 0.5 ;  /* 0x3fe0000014147828 */ /* 0x000fd60000000000 */
.L_x_6196:
[----:B------:R-:W-:Y:S05]  /*17110*/  BSYNC.RECONVERGENT B1 ;  /* 0x0000000000017941 */ /* 0x000fea0003800200 */
.L_x_6194:
        /* <DEDUP_REMOVED lines=29> */
.L_x_6203:
[----:B------:R-:W-:Y:S05]  /*172f0*/  BSYNC.RECONVERGENT B1 ;  /* 0x0000000000017941 */ /* 0x000fea0003800200 */
.L_x_6202:
        /* <DEDUP_REMOVED lines=85> */
.L_x_6205:
[----:B------:R-:W-:Y:S02]  /*17850*/  FSEL R54, RZ, 3.37028055040000000000e+12, P0 ;  /* 0x54442d18ff367808 */ /* 0x000fe40000000000 */
[----:B------:R-:W-:-:S07]  /*17860*/  FSEL R55, RZ, 2.1426990032196044922, P0 ;  /* 0x400921fbff377808 */ /* 0x000fce0000000000 */
.L_x_6206:
[----:B------:R-:W-:Y:S05]  /*17870*/  BSYNC.RECONVERGENT B0 ;  /* 0x0000000000007941 */ /* 0x000fea0003800200 */
.L_x_6204:
        /* <DEDUP_REMOVED lines=172> */
.L_x_6208:
        /* <DEDUP_REMOVED lines=92> */
.L_x_6211:
        /* <DEDUP_REMOVED lines=20> */
.L_x_6214:
[----:B------:R-:W-:Y:S05]  /*18a40*/  BSYNC.RECONVERGENT B3 ;  /* 0x0000000000037941 */ /* 0x000fea0003800200 */
.L_x_6213:
        /* <DEDUP_REMOVED lines=29> */
.L_x_6212:
[----:B------:R-:W-:Y:S05]  /*18c20*/  BSYNC.RECONVERGENT B2 ;  /* 0x0000000000027941 */ /* 0x000fea0003800200 */
.L_x_6210:
[----:B------:R-:W-:-:S11]  /*18c30*/  DMUL R16, R16, 0.5 ;  /* 0x3fe0000010107828 */ /* 0x000fd60000000000 */
.L_x_6209:
[----:B------:R-:W-:Y:S05]  /*18c40*/  BSYNC.RECONVERGENT B1 ;  /* 0x0000000000017941 */ /* 0x000fea0003800200 */
.L_x_6207:
        /* <DEDUP_REMOVED lines=29> */
.L_x_6216:
[----:B------:R-:W-:Y:S05]  /*18e20*/  BSYNC.RECONVERGENT B1 ;  /* 0x0000000000017941 */ /* 0x000fea0003800200 */
.L_x_6215:
        /* <DEDUP_REMOVED lines=85> */
.L_x_6218:
[----:B------:R-:W-:Y:S02]  /*19380*/  FSEL R54, RZ, 3.37028055040000000000e+12, P0 ;  /* 0x54442d18ff367808 */ /* 0x000fe40000000000 */
[----:B------:R-:W-:-:S07]  /*19390*/  FSEL R55, RZ, 2.1426990032196044922, P0 ;  /* 0x400921fbff377808 */ /* 0x000fce0000000000 */
.L_x_6219:
[----:B------:R-:W-:Y:S05]  /*193a0*/  BSYNC.RECONVERGENT B0 ;  /* 0x0000000000007941 */ /* 0x000fea0003800200 */
.L_x_6217:
        /* <DEDUP_REMOVED lines=173> */
.L_x_6221:
        /* <DEDUP_REMOVED lines=92> */
.L_x_6224:
        /* <DEDUP_REMOVED lines=20> */
.L_x_6227:
[----:B------:R-:W-:Y:S05]  /*1a580*/  BSYNC.RECONVERGENT B3 ;  /* 0x0000000000037941 */ /* 0x000fea0003800200 */
.L_x_6226:
        /* <DEDUP_REMOVED lines=29> */
.L_x_6225:
[----:B------:R-:W-:Y:S05]  /*1a760*/  BSYNC.RECONVERGENT B2 ;  /* 0x0000000000027941 */ /* 0x000fea0003800200 */
.L_x_6223:
[----:B------:R-:W-:-:S11]  /*1a770*/  DMUL R28, R28, 0.5 ;  /* 0x3fe000001c1c7828 */ /* 0x000fd60000000000 */
.L_x_6222:
[----:B------:R-:W-:Y:S05]  /*1a780*/  BSYNC.RECONVERGENT B1 ;  /* 0x0000000000017941 */ /* 0x000fea0003800200 */
.L_x_6220:
        /* <DEDUP_REMOVED lines=29> */
.L_x_6229:
[----:B------:R-:W-:Y:S05]  /*1a960*/  BSYNC.RECONVERGENT B1 ;  /* 0x0000000000017941 */ /* 0x000fea0003800200 */
.L_x_6228:
        /* <DEDUP_REMOVED lines=85> */
.L_x_6231:
[----:B------:R-:W-:Y:S02]  /*1aec0*/  FSEL R54, RZ, 3.37028055040000000000e+12, P0 ;  /* 0x54442d18ff367808 */ /* 0x000fe40000000000 */
[----:B------:R-:W-:-:S07]  /*1aed0*/  FSEL R55, RZ, 2.1426990032196044922, P0 ;  /* 0x400921fbff377808 */ /* 0x000fce0000000000 */
.L_x_6232:
[----:B------:R-:W-:Y:S05]  /*1aee0*/  BSYNC.RECONVERGENT B0 ;  /* 0x0000000000007941 */ /* 0x000fea0003800200 */
.L_x_6230:
        /* <DEDUP_REMOVED lines=173> */
.L_x_6234:
        /* <DEDUP_REMOVED lines=92> */
.L_x_6237:
        /* <DEDUP_REMOVED lines=20> */
.L_x_6240:
[----:B------:R-:W-:Y:S05]  /*1c0c0*/  BSYNC.RECONVERGENT B3 ;  /* 0x0000000000037941 */ /* 0x000fea0003800200 */
.L_x_6239:
        /* <DEDUP_REMOVED lines=29> */
.L_x_6238:
[----:B------:R-:W-:Y:S05]  /*1c2a0*/  BSYNC.RECONVERGENT B2 ;  /* 0x0000000000027941 */ /* 0x000fea0003800200 */
.L_x_6236:
[----:B------:R-:W-:-:S11]  /*1c2b0*/  DMUL R24, R26, 0.5 ;  /* 0x3fe000001a187828 */ /* 0x000fd60000000000 */
.L_x_6235:
[----:B------:R-:W-:Y:S05]  /*1c2c0*/  BSYNC.RECONVERGENT B1 ;  /* 0x0000000000017941 */ /* 0x000fea0003800200 */
.L_x_6233:
        /* <DEDUP_REMOVED lines=27> */
        .weak           $__internal_13_$__cuda_sm20_div_rn_f64_full
        .type           $__internal_13_$__cuda_sm20_div_rn_f64_full,@function
        .size           $__internal_13_$__cuda_sm20_div_rn_f64_full,(.L_x_12869 - $__internal_13_$__cuda_sm20_div_rn_f64_full)
$__internal_13_$__cuda_sm20_div_rn_f64_full:
        /* <DEDUP_REMOVED lines=72> */
.L_x_6242:
        /* <DEDUP_REMOVED lines=17> */
.L_x_6245:
[----:B------:R-:W-:Y:S01]  /*1ca10*/  LOP3.LUT R3, R47, 0x80000, RZ, 0xfc, !PT ;  /* 0x000800002f037812 */ /* 0x000fe200078efcff */
[----:B------:R-:W-:-:S04]  /*1ca20*/  IMAD.MOV.U32 R56, RZ, RZ, R46 ;  /* 0x000000ffff387224 */ /* 0x000fc800078e002e */
[----:B------:R-:W-:Y:S01]  /*1ca30*/  IMAD.MOV.U32 R57, RZ, RZ, R3 ;  /* 0x000000ffff397224 */ /* 0x000fe200078e0003 */
[----:B------:R-:W-:Y:S06]  /*1ca40*/  BRA `(.L_x_6243) ;  /* 0x00000000000c7947 */ /* 0x000fec0003800000 */
.L_x_6244:
[----:B------:R-:W-:Y:S01]  /*1ca50*/  LOP3.LUT R3, R51, 0x80000, RZ, 0xfc, !PT ;  /* 0x0008000033037812 */ /* 0x000fe200078efcff */
[----:B------:R-:W-:-:S04]  /*1ca60*/  IMAD.MOV.U32 R56, RZ, RZ, R50 ;  /* 0x000000ffff387224 */ /* 0x000fc800078e0032 */
[----:B------:R-:W-:-:S07]  /*1ca70*/  IMAD.MOV.U32 R57, RZ, RZ, R3 ;  /* 0x000000ffff397224 */ /* 0x000fce00078e0003 */
.L_x_6243:
[----:B------:R-:W-:Y:S05]  /*1ca80*/  BSYNC.RECONVERGENT B0 ;  /* 0x0000000000007941 */ /* 0x000fea0003800200 */
.L_x_6241:
[----:B------:R-:W-:Y:S02]  /*1ca90*/  IMAD.MOV.U32 R4, RZ, RZ, R0 ;  /* 0x000000ffff047224 */ /* 0x000fe400078e0000 */
[----:B------:R-:W-:Y:S02]  /*1caa0*/  IMAD.MOV.U32 R5, RZ, RZ, 0x0 ;  /* 0x00000000ff057424 */ /* 0x000fe400078e00ff */
[----:B------:R-:W-:Y:S02]  /*1cab0*/  IMAD.MOV.U32 R2, RZ, RZ, R56 ;  /* 0x000000ffff027224 */ /* 0x000fe400078e0038 */
[----:B------:R-:W-:Y:S01]  /*1cac0*/  IMAD.MOV.U32 R3, RZ, RZ, R57 ;  /* 0x000000ffff037224 */ /* 0x000fe200078e0039 */
[----:B------:R-:W-:Y:S06]  /*1cad0*/  RET.REL.NODEC R4 `(_ZN2at6native29vectorized_elementwise_kernelILi8EZZZNS0_17log1p_kernel_cudaERNS_18TensorIteratorBaseEENKUlvE_clEvENKUlvE1_clEvEUlN3c107complexIdEEE_St5arrayIPcLm2EEEEviT0_T1_) ;  /* 0xfffffe3404487950 */ /* 0x000fec0003c3ffff */
.L_x_6246:
        /* <DEDUP_REMOVED lines=10> */
.L_x_12869:


//--------------------- .text._ZN2at6native18elementwise_kernelILi128ELi4EZNS0_15gpu_kernel_implIZZZNS0_17log1p_kernel_cudaERNS_18TensorIteratorBaseEENKUlvE_clEvENKUlvE0_clEvEUlfE_EEvS4_RKT_EUliE_EEviT1_ --------------------------
	.section	.text._ZN2at6native18elementwise_kernelILi128ELi4EZNS0_15gpu_kernel_implIZZZNS0_17log1p_kernel_cudaERNS_18TensorIteratorBaseEENKUlvE_clEvENKUlvE0_clEvEUlfE_EEvS4_RKT_EUliE_EEviT1_,"ax",@progbits
	.align	128
        .global         _ZN2at6native18elementwise_kernelILi128ELi4EZNS0_15gpu_kernel_implIZZZNS0_17log1p_kernel_cudaERNS_18TensorIteratorBaseEENKUlvE_clEvENKUlvE0_clEvEUlfE_EEvS4_RKT_EUliE_EEviT1_
        .type           _ZN2at6native18elementwise_kernelILi128ELi4EZNS0_15gpu_kernel_implIZZZNS0_17log1p_kernel_cudaERNS_18TensorIteratorBaseEENKUlvE_clEvENKUlvE0_clEvEUlfE_EEvS4_RKT_EUliE_EEviT1_,@function
        .size           _ZN2at6native18elementwise_kernelILi128ELi4EZNS0_15gpu_kernel_implIZZZNS0_17log1p_kernel_cudaERNS_18TensorIteratorBaseEENKUlvE_clEvENKUlvE0_clEvEUlfE_EEvS4_RKT_EUliE_EEviT1_,(.L_x_12933 - _ZN2at6native18elementwise_kernelILi128ELi4EZNS0_15gpu_kernel_implIZZZNS0_17log1p_kernel_cudaERNS_18TensorIteratorBaseEENKUlvE_clEvENKUlvE0_clEvEUlfE_EEvS4_RKT_EUliE_EEviT1_)
        .other          _ZN2at6native18elementwise_kernelILi128ELi4EZNS0_15gpu_kernel_implIZZZNS0_17log1p_kernel_cudaERNS_18TensorIteratorBaseEENKUlvE_clEvENKUlvE0_clEvEUlfE_EEvS4_RKT_EUliE_EEviT1_,@"STO_CUDA_ENTRY STV_DEFAULT"
_ZN2at6native18elementwise_kernelILi128ELi4EZNS0_15gpu_kernel_implIZZZNS0_17log1p_kernel_cudaERNS_18TensorIteratorBaseEENKUlvE_clEvENKUlvE0_clEvEUlfE_EEvS4_RKT_EUliE_EEviT1_:
.text._ZN2at6native18elementwise_kernelILi128ELi4EZNS0_15gpu_kernel_implIZZZNS0_17log1p_kernel_cudaERNS_18TensorIteratorBaseEENKUlvE_clEvENKUlvE0_clEvEUlfE_EEvS4_RKT_EUliE_EEviT1_:
        /* <DEDUP_REMOVED lines=319> */
.L_x_6249:
        /* <DEDUP_REMOVED lines=16> */
[----:B--2---:R-:W0:Y:S01]  /*14f0*/  I2F.S16 R0, R0 ;  /* 0x0000000000007306 */ /* 0x004e220000101400 */
[----:B------:R-:W-:Y:S05]  /*1500*/  BRA `(.L_x_6256) ;  /* 0x0000000c00307947 */ /* 0x000fea0003800000 */
.L_x_6254:
[----:B------:R-:W2:Y:S02]  /*1510*/  LDG.E.U8 R0, desc[UR36][R2.64] ;  /* 0x0000002402007981 */ /* 0x000ea4000c1e1100 */
[----:B--2---:R-:W-:Y:S01]  /*1520*/  I2FP.F32.U32 R0, R0 ;  /* 0x0000000000007245 */ /* 0x004fe20000201000 */
[----:B------:R-:W-:Y:S06]  /*1530*/  BRA `(.L_x_6256) ;  /* 0x0000000c00247947 */ /* 0x000fec0003800000 */
.L_x_6253:
        /* <DEDUP_REMOVED lines=9> */
.L_x_6258:
[----:B------:R-:W2:Y:S02]  /*15d0*/  LDG.E R0, desc[UR36][R2.64] ;  /* 0x0000002402007981 */ /* 0x000ea4000c1e1900 */
[----:B--2---:R-:W-:Y:S01]  /*15e0*/  I2FP.F32.S32 R0, R0 ;  /* 0x0000000000007245 */ /* 0x004fe20000201400 */
[----:B------:R-:W-:Y:S06]  /*15f0*/  BRA `(.L_x_6256) ;  /* 0x0000000800f47947 */ /* 0x000fec0003800000 */
.L_x_6257:
[----:B------:R-:W2:Y:S02]  /*1600*/  LDG.E.U16 R0, desc[UR36][R2.64] ;  /* 0x0000002402007981 */ /* 0x000ea4000c1e1500 */
[----:B--2---:R-:W0:Y:S01]  /*1610*/  I2F.S16 R0, R0 ;  /* 0x0000000000007306 */ /* 0x004e220000101400 */
[----:B------:R-:W-:Y:S05]  /*1620*/  BRA `(.L_x_6256) ;  /* 0x0000000800e87947 */ /* 0x000fea0003800000 */
.L_x_6252:
        /* <DEDUP_REMOVED lines=8> */
.L_x_6260:
[----:B------:R-:W2:Y:S02]  /*16b0*/  LDG.E.U16 R0, desc[UR36][R2.64] ;  /* 0x0000002402007981 */ /* 0x000ea4000c1e1500 */
[----:B--2---:R-:W-:Y:S01]  /*16c0*/  HADD2.F32 R0, -RZ, R0.H0_H0 ;  /* 0x20000000ff007230 */ /* 0x004fe20000004100 */
[----:B------:R-:W-:Y:S06]  /*16d0*/  BRA `(.L_x_6256) ;  /* 0x0000000800bc7947 */ /* 0x000fec0003800000 */
.L_x_6259:
        /* <DEDUP_REMOVED lines=8> */
.L_x_6262:
[----:B------:R-:W2:Y:S02]  /*1760*/  LDG.E.U16 R0, desc[UR36][R2.64] ;  /* 0x0000002402007981 */ /* 0x000ea4000c1e1500 */
[----:B--2---:R-:W-:Y:S01]  /*1770*/  HADD2.F32 R0, -RZ, R0.H0_H0 ;  /* 0x20000000ff007230 */ /* 0x004fe20000004100 */
[----:B------:R-:W-:Y:S06]  /*1780*/  BRA `(.L_x_6256) ;  /* 0x0000000800907947 */ /* 0x000fec0003800000 */
.L_x_6261:
[----:B------:R-:W2:Y:S01]  /*1790*/  LDG.E.64 R2, desc[UR36][R2.64] ;  /* 0x0000002402027981 */ /* 0x000ea2000c1e1b00 */
[----:B------:R-:W-:Y:S01]  /*17a0*/  UMOV UR4, 0xf0000000 ;  /* 0xf000000000047882 */ /* 0x000fe20000000000 */
[----:B------:R-:W-:Y:S01]  /*17b0*/  UMOV UR5, 0x380fffff ;  /* 0x380fffff00057882 */ /* 0x000fe20000000000 */
[----:B--2---:R-:W0:Y:S01]  /*17c0*/  F2F.F32.F64 R0, R2 ;  /* 0x0000000200007310 */ /* 0x004e220000301000 */
[----:B------:R-:W-:-:S14]  /*17d0*/  DSETP.GEU.AND P0, PT, |R2|, UR4, PT ;  /* 0x0000000402007e2a */ /* 0x000fdc000bf0e200 */
[----:B0-----:R-:W-:Y:S01]  /*17e0*/  @!P0 FMUL R0, R0, 1.175494350822287508e-38 ;  /* 0x0080000000008820 */ /* 0x001fe20000400000 */
[----:B------:R-:W-:Y:S06]  /*17f0*/  BRA `(.L_x_6256) ;  /* 0x0000000800747947 */ /* 0x000fec0003800000 */
.L_x_6251:
        /* <DEDUP_REMOVED lines=12> */
.L_x_6265:
[----:B------:R-:W2:Y:S01]  /*18c0*/  LDG.E.64 R2, desc[UR36][R2.64] ;  /* 0x0000002402027981 */ /* 0x000ea2000c1e1b00 */
[----:B------:R-:W-:Y:S01]  /*18d0*/  UMOV UR4, 0xf0000000 ;  /* 0xf000000000047882 */ /* 0x000fe20000000000 */
[----:B------:R-:W-:Y:S01]  /*18e0*/  UMOV UR5, 0x380fffff ;  /* 0x380fffff00057882 */ /* 0x000fe20000000000 */
[----:B--2---:R-:W0:Y:S01]  /*18f0*/  F2F.F32.F64 R0, R2 ;  /* 0x0000000200007310 */ /* 0x004e220000301000 */
[----:B------:R-:W-:-:S14]  /*1900*/  DSETP.GEU.AND P0, PT, |R2|, UR4, PT ;  /* 0x0000000402007e2a */ /* 0x000fdc000bf0e200 */
[----:B0-----:R-:W-:Y:S01]  /*1910*/  @!P0 FMUL R0, R0, 1.175494350822287508e-38 ;  /* 0x0080000000008820 */ /* 0x001fe20000400000 */
[----:B------:R-:W-:Y:S06]  /*1920*/  BRA `(.L_x_6256) ;  /* 0x0000000800287947 */ /* 0x000fec0003800000 */
.L_x_6264:
        /* <DEDUP_REMOVED lines=25> */
.L_x_6267:
        /* <DEDUP_REMOVED lines=12> */
.L_x_6266:
[----:B------:R-:W2:Y:S02]  /*1b80*/  LDG.E.U16 R0, desc[UR36][R2.64] ;  /* 0x0000002402007981 */ /* 0x000ea4000c1e1500 */
[----:B--2---:R-:W-:Y:S01]  /*1b90*/  SHF.L.U32 R0, R0, 0x10, RZ ;  /* 0x0000001000007819 */ /* 0x004fe200000006ff */
[----:B------:R-:W-:Y:S06]  /*1ba0*/  BRA `(.L_x_6256) ;  /* 0x0000000400887947 */ /* 0x000fec0003800000 */
.L_x_6263:
        /* <DEDUP_REMOVED lines=11> */
.L_x_6270:
        /* <DEDUP_REMOVED lines=20> */
.L_x_6272:
[----:B------:R-:W-:Y:S05]  /*1da0*/  BSYNC.RECONVERGENT B0 ;  /* 0x0000000000007941 */ /* 0x000fea0003800200 */
.L_x_6271:
[----:B------:R-:W-:Y:S01]  /*1db0*/  IMAD.SHL.U32 R0, R0, 0x100000, RZ ;  /* 0x0010000000007824 */ /* 0x000fe200078e00ff */
[----:B------:R-:W-:-:S04]  /*1dc0*/  LEA R2, R2, 0x3b800000, 0x17 ;  /* 0x3b80000002027811 */ /* 0x000fc800078eb8ff */
[----:B------:R-:W-:Y:S01]  /*1dd0*/  LOP3.LUT R0, R2, R0, R7, 0xfe, !PT ;  /* 0x0000000002007212 */ /* 0x000fe200078efe07 */
[----:B------:R-:W-:Y:S06]  /*1de0*/  BRA `(.L_x_6256) ;  /* 0x0000000000f87947 */ /* 0x000fec0003800000 */
.L_x_6269:
        /* <DEDUP_REMOVED lines=20> */
.L_x_6274:
[----:B------:R-:W-:Y:S05]  /*1f30*/  BSYNC.RECONVERGENT B0 ;  /* 0x0000000000007941 */ /* 0x000fea0003800200 */
.L_x_6273:
[----:B------:R-:W-:Y:S01]  /*1f40*/  IMAD.SHL.U32 R0, R0, 0x200000, RZ ;  /* 0x0020000000007824 */ /* 0x000fe200078e00ff */
[----:B------:R-:W-:-:S04]  /*1f50*/  LEA R2, R2, 0x37800000, 0x17 ;  /* 0x3780000002027811 */ /* 0x000fc800078eb8ff */
[----:B------:R-:W-:Y:S01]  /*1f60*/  LOP3.LUT R0, R2, R0, R7, 0xfe, !PT ;  /* 0x0000000002007212 */ /* 0x000fe200078efe07 */
[----:B------:R-:W-:Y:S06]  /*1f70*/  BRA `(.L_x_6256) ;  /* 0x0000000000947947 */ /* 0x000fec0003800000 */
.L_x_6268:
[----:B------:R-:W-:-:S09]  /*1f80*/  UISETP.NE.AND UP0, UPT, UR4, 0x1c, UPT ;  /* 0x0000001c0400788c */ /* 0x000fd2000bf05270 */
[----:B------:R-:W-:Y:S05]  /*1f90*/  BRA.U !UP0, `(.L_x_6275) ;  /* 0x0000000108847547 */ /* 0x000fea000b800000 */
[----:B------:R-:W-:-:S09]  /*1fa0*/  UISETP.NE.AND UP0, UPT, UR4, 0x1d, UPT ;  /* 0x0000001d0400788c */ /* 0x000fd2000bf05270 */
[----:B------:R-:W-:Y:S05]  /*1fb0*/  BRA.U !UP0, `(.L_x_6276) ;  /* 0x0000000108707547 */ /* 0x000fea000b800000 */
[----:B------:R-:W-:-:S09]  /*1fc0*/  UISETP.NE.AND UP0, UPT, UR4, 0x2c, UPT ;  /* 0x0000002c0400788c */ /* 0x000fd2000bf05270 */
[----:B------:R-:W-:Y:S05]  /*1fd0*/  BRA.U !UP0, `(.L_x_6277) ;  /* 0x0000000108487547 */ /* 0x000fea000b800000 */
.L_x_6255:
        /* <DEDUP_REMOVED lines=16> */
.L_x_6278:
[----:B------:R-:W-:Y:S01]  /*20e0*/  IMAD.MOV.U32 R0, RZ, RZ, RZ ;  /* 0x000000ffff007224 */ /* 0x000fe200078e00ff */
[----:B------:R-:W-:Y:S06]  /*20f0*/  BRA `(.L_x_6256) ;  /* 0x0000000000347947 */ /* 0x000fec0003800000 */
.L_x_6277:
        /* <DEDUP_REMOVED lines=8> */
.L_x_6276:
[----:B------:R-:W2:Y:S02]  /*2180*/  LDG.E.64 R2, desc[UR36][R2.64] ;  /* 0x0000002402027981 */ /* 0x000ea4000c1e1b00 */
[----:B--2---:R0:W1:Y:S01]  /*2190*/  I2F.U64 R0, R2 ;  /* 0x0000000200007312 */ /* 0x0040620000301000 */
[----:B------:R-:W-:Y:S05]  /*21a0*/  BRA `(.L_x_6256) ;  /* 0x0000000000087947 */ /* 0x000fea0003800000 */
.L_x_6275:
[----:B------:R-:W2:Y:S02]  /*21b0*/  LDG.E R0, desc[UR36][R2.64] ;  /* 0x0000002402007981 */ /* 0x000ea4000c1e1900 */
[----:B--2---:R-:W-:-:S07]  /*21c0*/  I2FP.F32.U32 R0, R0 ;  /* 0x0000000000007245 */ /* 0x004fce0000201000 */
.L_x_6256:
[----:B------:R-:W-:Y:S05]  /*21d0*/  BSYNC.RECONVERGENT B6 ;  /* 0x0000000000067941 */ /* 0x000fea0003800200 */
.L_x_6250:
[C---:B012345:R-:W-:Y:S01]  /*21e0*/  FADD.FTZ.RZ R2, R0.reuse, 1 ;  /* 0x3f80000000027421 */ /* 0x07ffe2000001c000 */
[----:B------:R-:W-:Y:S02]  /*21f0*/  IMAD.MOV.U32 R5, RZ, RZ, 0x3e800000 ;  /* 0x3e800000ff057424 */ /* 0x000fe400078e00ff */
[----:B------:R-:W-:Y:S01]  /*2200*/  HFMA2 R7, -RZ, RZ, 1.3056640625, -1.8671875 ;  /* 0x3d39bf78ff077431 */ /* 0x000fe200000001ff */
[----:B------:R-:W0:Y:S01]  /*2210*/  LDCU.64 UR6, c[0x0][0x580] ;  /* 0x0000b000ff0677ac */ /* 0x000e220008000a00 */
[----:B------:R-:W-:Y:S02]  /*2220*/  ISETP.GE.U32.AND P0, PT, R0, 0x7f800000, PT ;  /* 0x7f8000000000780c */ /* 0x000fe40003f06070 */
[----:B------:R-:W-:Y:S01]  /*2230*/  IADD3 R2, PT, PT, R2, -0x3f400000, RZ ;  /* 0xc0c0000002027810 */ /* 0x000fe20007ffe0ff */
[----:B------:R-:W-:Y:S01]  /*2240*/  UPRMT UR4, UR42, 0x9910, URZ ;  /* 0x000099102a047896 */ /* 0x000fe200080000ff */
[----:B------:R-:W-:Y:S02]  /*2250*/  ISETP.GT.AND P3, PT, R0, -0x40800000, P0 ;  /* 0xbf8000000000780c */ /* 0x000fe40000764270 */
[----:B------:R-:W-:Y:S01]  /*2260*/  LOP3.LUT R3, R2, 0xff800000, RZ, 0xc0, !PT ;  /* 0xff80000002037812 */ /* 0x000fe200078ec0ff */
[----:B------:R-:W-:-:S03]  /*2270*/  UISETP.GT.AND UP0, UPT, UR4, 0x9, UPT ;  /* 0x000000090400788c */ /* 0x000fc6000bf04270 */
[----:B------:R-:W-:Y:S01]  /*2280*/  IADD3 R4, PT, PT, -R3, 0x40800000, RZ ;  /* 0x4080000003047810 */ /* 0x000fe20007ffe1ff */
        /* <DEDUP_REMOVED lines=18> */
[----:B0-----:R-:W-:Y:S01]  /*23b0*/  IADD3 R2, P2, PT, R16, UR6, RZ ;  /* 0x0000000610027c10 */ /* 0x001fe2000ff5e0ff */
[----:B------:R-:W-:-:S04]  /*23c0*/  @P3 FFMA.FTZ R4, R0, R5, +INF ;  /* 0x7f80000000043423 */ /* 0x000fc80000010005 */
[----:B------:R-:W-:Y:S01]  /*23d0*/  IMAD.X R3, RZ, RZ, UR7, P2 ;  /* 0x00000007ff037e24 */ /* 0x000fe200090e06ff */
[----:B------:R-:W-:Y:S01]  /*23e0*/  @P0 FSEL R4, R4, -RZ, P1 ;  /* 0x800000ff04040208 */ /* 0x000fe20000800000 */
        /* <DEDUP_REMOVED lines=12> */
.L_x_6282:
[----:B------:R-:W0:Y:S02]  /*24b0*/  F2I.S64.TRUNC R4, R4 ;  /* 0x0000000400047311 */ /* 0x000e24000020d900 */
[----:B0-----:R-:W-:-:S05]  /*24c0*/  MOV R7, R4 ;  /* 0x0000000400077202 */ /* 0x001fca0000000f00 */
[----:B------:R0:W-:Y:S01]  /*24d0*/  STG.E.U8 desc[UR36][R2.64], R7 ;  /* 0x0000000702007986 */ /* 0x0001e2000c101124 */
[----:B------:R-:W-:Y:S05]  /*24e0*/  BRA `(.L_x_6284) ;  /* 0x0000000c002c7947 */ /* 0x000fea0003800000 */
.L_x_6281:
        /* <DEDUP_REMOVED lines=9> */
.L_x_6286:
[----:B------:R-:W0:Y:S02]  /*2580*/  F2I.FTZ.TRUNC.NTZ R5, R4 ;  /* 0x0000000400057305 */ /* 0x000e24000021f100 */
[----:B0-----:R0:W-:Y:S01]  /*2590*/  STG.E desc[UR36][R2.64], R5 ;  /* 0x0000000502007986 */ /* 0x0011e2000c101924 */
[----:B------:R-:W-:Y:S05]  /*25a0*/  BRA `(.L_x_6284) ;  /* 0x0000000800fc7947 */ /* 0x000fea0003800000 */
.L_x_6285:
[----:B------:R-:W0:Y:S02]  /*25b0*/  F2I.FTZ.TRUNC.NTZ R5, R4 ;  /* 0x0000000400057305 */ /* 0x000e24000021f100 */
[----:B0-----:R0:W-:Y:S01]  /*25c0*/  STG.E.U16 desc[UR36][R2.64], R5 ;  /* 0x0000000502007986 */ /* 0x0011e2000c101524 */
[----:B------:R-:W-:Y:S05]  /*25d0*/  BRA `(.L_x_6284) ;  /* 0x0000000800f07947 */ /* 0x000fea0003800000 */
.L_x_6280:
        /* <DEDUP_REMOVED lines=8> */
.L_x_6288:
[----:B------:R-:W-:-:S05]  /*2660*/  F2FP.F16.F32.PACK_AB R4, RZ, R4 ;  /* 0x00000004ff04723e */ /* 0x000fca00000000ff */
[----:B------:R0:W-:Y:S01]  /*2670*/  STG.E.U16 desc[UR36][R2.64], R4 ;  /* 0x0000000402007986 */ /* 0x0001e2000c101524 */
[----:B------:R-:W-:Y:S05]  /*2680*/  BRA `(.L_x_6284) ;  /* 0x0000000800c47947 */ /* 0x000fea0003800000 */
.L_x_6287:
        /* <DEDUP_REMOVED lines=9> */
.L_x_6290:
[----:B------:R-:W-:-:S04]  /*2720*/  F2FP.F16.F32.PACK_AB R5, RZ, R4 ;  /* 0x00000004ff05723e */ /* 0x000fc800000000ff */
[----:B------:R-:W-:-:S05]  /*2730*/  PRMT R5, R5, 0x5410, RZ ;  /* 0x0000541005057816 */ /* 0x000fca00000000ff */
[----:B------:R0:W-:Y:S01]  /*2740*/  STG.E desc[UR36][R2.64], R5 ;  /* 0x0000000502007986 */ /* 0x0001e2000c101924 */
[----:B------:R-:W-:Y:S05]  /*2750*/  BRA `(.L_x_6284) ;  /* 0x0000000800907947 */ /* 0x000fea0003800000 */
.L_x_6289:
[----:B------:R-:W-:-:S06]  /*2760*/  FMUL.FTZ R4, R4, 1 ;  /* 0x3f80000004047820 */ /* 0x000fcc0000410000 */
[----:B------:R-:W0:Y:S02]  /*2770*/  F2F.F64.F32 R4, R4 ;  /* 0x0000000400047310 */ /* 0x000e240000201800 */
[----:B0-----:R0:W-:Y:S01]  /*2780*/  STG.E.64 desc[UR36][R2.64], R4 ;  /* 0x0000000402007986 */ /* 0x0011e2000c101b24 */
[----:B------:R-:W-:Y:S05]  /*2790*/  BRA `(.L_x_6284) ;  /* 0x0000000800807947 */ /* 0x000fea0003800000 */
.L_x_6279:
        /* <DEDUP_REMOVED lines=12> */
.L_x_6293:
[----:B------:R-:W-:Y:S01]  /*2860*/  FMUL.FTZ R4, R4, 1 ;  /* 0x3f80000004047820 */ /* 0x000fe20000410000 */
[----:B------:R-:W-:-:S05]  /*2870*/  CS2R R6, SRZ ;  /* 0x0000000000067805 */ /* 0x000fca000001ff00 */
[----:B------:R-:W0:Y:S02]  /*2880*/  F2F.F64.F32 R4, R4 ;  /* 0x0000000400047310 */ /* 0x000e240000201800 */
[----:B0-----:R0:W-:Y:S01]  /*2890*/  STG.E.128 desc[UR36][R2.64], R4 ;  /* 0x0000000402007986 */ /* 0x0011e2000c101d24 */
[----:B------:R-:W-:Y:S05]  /*28a0*/  BRA `(.L_x_6284) ;  /* 0x00000008003c7947 */ /* 0x000fea0003800000 */
.L_x_6292:
        /* <DEDUP_REMOVED lines=18> */
.L_x_6297:
[----:B------:R-:W-:Y:S05]  /*29d0*/  BSYNC.RECONVERGENT B0 ;  /* 0x0000000000007941 */ /* 0x000fea0003800200 */
.L_x_6296:
[----:B------:R-:W-:-:S05]  /*29e0*/  LOP3.LUT R7, R0, 0x80, R7, 0xf8, !PT ;  /* 0x0000008000077812 */ /* 0x000fca00078ef807 */
[----:B------:R0:W-:Y:S01]  /*29f0*/  STG.E.U8 desc[UR36][R2.64], R7 ;  /* 0x0000000702007986 */ /* 0x0001e2000c101124 */
[----:B------:R-:W-:Y:S05]  /*2a00*/  BRA `(.L_x_6284) ;  /* 0x0000000400e47947 */ /* 0x000fea0003800000 */
.L_x_6295:
[----:B------:R-:W-:Y:S01]  /*2a10*/  LOP3.LUT R6, R4, 0x7fffffff, RZ, 0xc0, !PT ;  /* 0x7fffffff04067812 */ /* 0x000fe200078ec0ff */
[----:B------:R-:W-:Y:S01]  /*2a20*/  BSSY.RECONVERGENT B0, `(.L_x_6298) ;  /* 0x000000d000007945 */ /* 0x000fe20003800200 */
[----:B------:R-:W-:Y:S02]  /*2a30*/  SHF.R.U32.HI R7, RZ, 0x18, R4 ;  /* 0x00000018ff077819 */ /* 0x000fe40000011604 */
[----:B------:R-:W-:-:S13]  /*2a40*/  ISETP.GE.U32.AND P1, PT, R6, 0x47800000, PT ;  /* 0x478000000600780c */ /* 0x000fda0003f26070 */
[----:B------:R-:W-:Y:S02]  /*2a50*/  @P1 ISETP.GT.U32.AND P0, PT, R6, 0x7f800000, PT ;  /* 0x7f8000000600180c */ /* 0x000fe40003f04070 */
[----:B------:R-:W-:-:S04]  /*2a60*/  @P1 MOV R0, 0x7f ;  /* 0x0000007f00001802 */ /* 0x000fc80000000f00 */
        /* <DEDUP_REMOVED lines=8> */
.L_x_6299:
[----:B------:R-:W-:Y:S05]  /*2af0*/  BSYNC.RECONVERGENT B0 ;  /* 0x0000000000007941 */ /* 0x000fea0003800200 */
.L_x_6298:
[----:B------:R-:W-:-:S05]  /*2b00*/  LOP3.LUT R5, R0, 0x80, R7, 0xf8, !PT ;  /* 0x0000008000057812 */ /* 0x000fca00078ef807 */
[----:B------:R0:W-:Y:S01]  /*2b10*/  STG.E.U8 desc[UR36][R2.64], R5 ;  /* 0x0000000502007986 */ /* 0x0001e2000c101124 */
[----:B------:R-:W-:Y:S05]  /*2b20*/  BRA `(.L_x_6284) ;  /* 0x00000004009c7947 */ /* 0x000fea0003800000 */
.L_x_6294:
[----:B------:R-:W-:-:S05]  /*2b30*/  F2FP.BF16.F32.PACK_AB R4, RZ, R4 ;  /* 0x00000004ff04723e */ /* 0x000fca00000010ff */
[----:B------:R0:W-:Y:S01]  /*2b40*/  STG.E.U16 desc[UR36][R2.64], R4 ;  /* 0x0000000402007986 */ /* 0x0001e2000c101524 */
[----:B------:R-:W-:Y:S05]  /*2b50*/  BRA `(.L_x_6284) ;  /* 0x0000000400907947 */ /* 0x000fea0003800000 */
.L_x_6291:
        /* <DEDUP_REMOVED lines=11> */
.L_x_6302:
        /* <DEDUP_REMOVED lines=12> */
.L_x_6305:
[----:B------:R-:W-:-:S04]  /*2cd0*/  SHF.R.U32.HI R0, RZ, 0x14, R4 ;  /* 0x00000014ff007819 */ /* 0x000fc80000011604 */
[----:B------:R-:W-:-:S04]  /*2ce0*/  LOP3.LUT R5, R0, 0x1, RZ, 0xc0, !PT ;  /* 0x0000000100057812 */ /* 0x000fc800078ec0ff */
[----:B------:R-:W-:-:S04]  /*2cf0*/  IADD3 R0, PT, PT, R4, 0x487ffff, R5 ;  /* 0x0487ffff04007810 */ /* 0x000fc80007ffe005 */
[----:B------:R-:W-:-:S04]  /*2d00*/  SHF.R.U32.HI R0, RZ, 0x14, R0 ;  /* 0x00000014ff007819 */ /* 0x000fc80000011600 */
[----:B------:R-:W-:-:S07]  /*2d10*/  LOP3.LUT R5, R0, 0xff, RZ, 0xc0, !PT ;  /* 0x000000ff00057812 */ /* 0x000fce00078ec0ff */
.L_x_6306:
[----:B------:R-:W-:-:S04]  /*2d20*/  SHF.R.U32.HI R4, RZ, 0x18, R4 ;  /* 0x00000018ff047819 */ /* 0x000fc80000011604 */
[----:B------:R-:W-:-:S04]  /*2d30*/  LOP3.LUT R5, R5, 0x80, R4, 0xf8, !PT ;  /* 0x0000008005057812 */ /* 0x000fc800078ef804 */
[----:B------:R-:W-:-:S07]  /*2d40*/  PRMT R0, R5, 0x7610, R0 ;  /* 0x0000761005007816 */ /* 0x000fce0000000000 */
.L_x_6304:
[----:B------:R-:W-:Y:S05]  /*2d50*/  BSYNC.RECONVERGENT B0 ;  /* 0x0000000000007941 */ /* 0x000fea0003800200 */
.L_x_6303:
[----:B------:R4:W-:Y:S01]  /*2d60*/  STG.E.U8 desc[UR36][R2.64], R0 ;  /* 0x0000000002007986 */ /* 0x0009e2000c101124 */
[----:B------:R-:W-:Y:S05]  /*2d70*/  BRA `(.L_x_6284) ;  /* 0x0000000400087947 */ /* 0x000fea0003800000 */
.L_x_6301:
        /* <DEDUP_REMOVED lines=12> */
.L_x_6309:
[----:B------:R-:W-:-:S04]  /*2e40*/  SHF.R.U32.HI R0, RZ, 0x15, R4 ;  /* 0x00000015ff007819 */ /* 0x000fc80000011604 */
[----:B------:R-:W-:-:S04]  /*2e50*/  LOP3.LUT R5, R0, 0x1, RZ, 0xc0, !PT ;  /* 0x0000000100057812 */ /* 0x000fc800078ec0ff */
[----:B------:R-:W-:-:S04]  /*2e60*/  IADD3 R0, PT, PT, R4, 0x88fffff, R5 ;  /* 0x088fffff04007810 */ /* 0x000fc80007ffe005 */
[----:B------:R-:W-:-:S04]  /*2e70*/  SHF.R.U32.HI R0, RZ, 0x15, R0 ;  /* 0x00000015ff007819 */ /* 0x000fc80000011600 */
[----:B------:R-:W-:-:S07]  /*2e80*/  LOP3.LUT R5, R0, 0xff, RZ, 0xc0, !PT ;  /* 0x000000ff00057812 */ /* 0x000fce00078ec0ff */
.L_x_6310:
[----:B------:R-:W-:-:S04]  /*2e90*/  SHF.R.U32.HI R4, RZ, 0x18, R4 ;  /* 0x00000018ff047819 */ /* 0x000fc80000011604 */
[----:B------:R-:W-:-:S04]  /*2ea0*/  LOP3.LUT R5, R5, 0x80, R4, 0xf8, !PT ;  /* 0x0000008005057812 */ /* 0x000fc800078ef804 */
[----:B------:R-:W-:-:S07]  /*2eb0*/  PRMT R0, R5, 0x7610, R0 ;  /* 0x0000761005007816 */ /* 0x000fce0000000000 */
.L_x_6308:
[----:B------:R-:W-:Y:S05]  /*2ec0*/  BSYNC.RECONVERGENT B0 ;  /* 0x0000000000007941 */ /* 0x000fea0003800200 */
.L_x_6307:
[----:B------:R3:W-:Y:S01]  /*2ed0*/  STG.E.U8 desc[UR36][R2.64], R0 ;  /* 0x0000000002007986 */ /* 0x0007e2000c101124 */
[----:B------:R-:W-:Y:S05]  /*2ee0*/  BRA `(.L_x_6284) ;  /* 0x0000000000ac7947 */ /* 0x000fea0003800000 */
.L_x_6300:
[----:B------:R-:W-:-:S09]  /*2ef0*/  UISETP.NE.AND UP0, UPT, UR4, 0x1c, UPT ;  /* 0x0000001c0400788c */ /* 0x000fd2000bf05270 */
[----:B------:R-:W-:Y:S05]  /*2f00*/  BRA.U !UP0, `(.L_x_6311) ;  /* 0x00000001089c7547 */ /* 0x000fea000b800000 */
[----:B------:R-:W-:-:S09]  /*2f10*/  UISETP.NE.AND UP0, UPT, UR4, 0x1d, UPT ;  /* 0x0000001d0400788c */ /* 0x000fd2000bf05270 */
[----:B------:R-:W-:Y:S05]  /*2f20*/  BRA.U !UP0, `(.L_x_6312) ;  /* 0x0000000108887547 */ /* 0x000fea000b800000 */
[----:B------:R-:W-:-:S09]  /*2f30*/  UISETP.NE.AND UP0, UPT, UR4, 0x2c, UPT ;  /* 0x0000002c0400788c */ /* 0x000fd2000bf05270 */
[----:B------:R-:W-:Y:S05]  /*2f40*/  BRA.U !UP0, `(.L_x_6313) ;  /* 0x0000000108447547 */ /* 0x000fea000b800000 */
.L_x_6283:
        /* <DEDUP_REMOVED lines=16> */
.L_x_6314:
[----:B------:R-:W-:Y:S05]  /*3050*/  BRA `(.L_x_6284) ;  /* 0x0000000000507947 */ /* 0x000fea0003800000 */
.L_x_6313:
        /* <DEDUP_REMOVED lines=15> */
.L_x_6312:
[----:B------:R-:W0:Y:S02]  /*3150*/  F2I.U64.TRUNC R4, R4 ;  /* 0x0000000400047311 */ /* 0x000e24000020d800 */
[----:B0-----:R1:W-:Y:S01]  /*3160*/  STG.E.64 desc[UR36][R2.64], R4 ;  /* 0x0000000402007986 */ /* 0x0013e2000c101b24 */
[----:B------:R-:W-:Y:S05]  /*3170*/  BRA `(.L_x_6284) ;  /* 0x0000000000087947 */ /* 0x000fea0003800000 */
.L_x_6311:
[----:B------:R-:W0:Y:S02]  /*3180*/  F2I.FTZ.U32.TRUNC.NTZ R5, R4 ;  /* 0x0000000400057305 */ /* 0x000e24000021f000 */
[----:B0-----:R0:W-:Y:S02]  /*3190*/  STG.E desc[UR36][R2.64], R5 ;  /* 0x0000000502007986 */ /* 0x0011e4000c101924 */
.L_x_6284:
[----:B------:R-:W-:-:S07]  /*31a0*/  VIADD R17, R17, 0x80 ;  /* 0x0000008011117836 */ /* 0x000fce0000000000 */
.L_x_6248:
[----:B------:R-:W-:Y:S05]  /*31b0*/  BSYNC.RECONVERGENT B7 ;  /* 0x0000000000077941 */ /* 0x000fea0003800200 */
.L_x_6247:
[----:B------:R-:W5:Y:S01]  /*31c0*/  LDCU UR4, c[0x0][0x380] ;  /* 0x00007000ff0477ac */ /* 0x000f620008000800 */
[----:B------:R-:W-:Y:S01]  /*31d0*/  BSSY.RECONVERGENT B7, `(.L_x_6315) ;  /* 0x000030d000077945 */ /* 0x000fe20003800200 */
[----:B-----5:R-:W-:-:S13]  /*31e0*/  ISETP.GE.AND P0, PT, R17, UR4, PT ;  /* 0x0000000411007c0c */ /* 0x020fda000bf06270 */
[----:B------:R-:W-:Y:S05]  /*31f0*/  @P0 BRA `(.L_x_6316) ;  /* 0x0000003000280947 */ /* 0x000fea0003800000 */
[----:B------:R-:W5:Y:S01]  /*3200*/  LDCU UR4, c[0x0][0x388] ;  /* 0x00007100ff0477ac */ /* 0x000f620008000800 */
[----:B------:R-:W-:Y:S02]  /*3210*/  HFMA2 R16, -RZ, RZ, 0, 0 ;  /* 0x00000000ff107431 */ /* 0x000fe400000001ff */
[----:B---34-:R-:W-:Y:S01]  /*3220*/  IMAD.MOV.U32 R0, RZ, RZ, RZ ;  /* 0x000000ffff007224 */ /* 0x018fe200078e00ff */
        /* <DEDUP_REMOVED lines=8> */
[----:B------:R-:W-:-:S05]  /*32b0*/  SHF.R.U32.HI R3, RZ, UR5, R2 ;  /* 0x00000005ff037c19 */ /* 0x000fca0008011602 */
[----:B------:R-:W-:-:S04]  /*32c0*/  IMAD.MOV R0, RZ, RZ, -R3 ;  /* 0x000000ffff007224 */ /* 0x000fc800078e0a03 */
[----:B---3--:R-:W-:-:S04]  /*32d0*/  IMAD R0, R0, UR6, R17 ;  /* 0x0000000600007c24 */ /* 0x008fc8000f8e0211 */
[C---:B----4-:R-:W-:Y:S02]  /*32e0*/  IMAD R16, R0.reuse, UR8, RZ ;  /* 0x0000000800107c24 */ /* 0x050fe4000f8e02ff */
        /* <DEDUP_REMOVED lines=288> */
.L_x_6317:
[----:B------:R-:W0:Y:S01]  /*44f0*/  LDCU.64 UR6, c[0x0][0x588] ;  /* 0x0000b100ff0677ac */ /* 0x000e220008000a00 */
[----:B------:R-:W-:Y:S01]  /*4500*/  BSSY.RECONVERGENT B6, `(.L_x_6318) ;  /* 0x00000dd000067945 */ /* 0x000fe20003800200 */
[----:B------:R-:W-:-:S04]  /*4510*/  UPRMT UR4, UR41, 0x9910, URZ ;  /* 0x0000991029047896 */ /* 0x000fc800080000ff */
[----:B------:R-:W-:Y:S01]  /*4520*/  UISETP.GT.AND UP0, UPT, UR4, 0x9, UPT ;  /* 0x000000090400788c */ /* 0x000fe2000bf04270 */
[----:B012---:R-:W-:-:S04]  /*4530*/  IADD3 R2, P0, PT, R0, UR6, RZ ;  /* 0x0000000600027c10 */ /* 0x007fc8000ff1e0ff */
        /* <DEDUP_REMOVED lines=13> */
.L_x_6322:
[----:B------:R-:W2:Y:S02]  /*4610*/  LDG.E.U8 R0, desc[UR36][R2.64] ;  /* 0x0000002402007981 */ /* 0x000ea4000c1e1100 */
[----:B--2---:R-:W-:Y:S01]  /*4620*/  I2FP.F32.U32 R0, R0 ;  /* 0x0000000000007245 */ /* 0x004fe20000201000 */
[----:B------:R-:W-:Y:S06]  /*4630*/  BRA `(.L_x_6324) ;  /* 0x0000000c00247947 */ /* 0x000fec0003800000 */
.L_x_6321:
        /* <DEDUP_REMOVED lines=9> */
.L_x_6326:
[----:B------:R-:W2:Y:S02]  /*46d0*/  LDG.E R0, desc[UR36][R2.64] ;  /* 0x0000002402007981 */ /* 0x000ea4000c1e1900 */
[----:B--2---:R-:W-:Y:S01]  /*46e0*/  I2FP.F32.S32 R0, R0 ;  /* 0x0000000000007245 */ /* 0x004fe20000201400 */
[----:B------:R-:W-:Y:S06]  /*46f0*/  BRA `(.L_x_6324) ;  /* 0x0000000800f47947 */ /* 0x000fec0003800000 */
.L_x_6325:
[----:B------:R-:W2:Y:S02]  /*4700*/  LDG.E.U16 R0, desc[UR36][R2.64] ;  /* 0x0000002402007981 */ /* 0x000ea4000c1e1500 */
[----:B--2---:R-:W0:Y:S01]  /*4710*/  I2F.S16 R0, R0 ;  /* 0x0000000000007306 */ /* 0x004e220000101400 */
[----:B------:R-:W-:Y:S05]  /*4720*/  BRA `(.L_x_6324) ;  /* 0x0000000800e87947 */ /* 0x000fea0003800000 */
.L_x_6320:
        /* <DEDUP_REMOVED lines=8> */
.L_x_6328:
[----:B------:R-:W2:Y:S02]  /*47b0*/  LDG.E.U16 R0, desc[UR36][R2.64] ;  /* 0x0000002402007981 */ /* 0x000ea4000c1e1500 */
[----:B--2---:R-:W-:Y:S01]  /*47c0*/  HADD2.F32 R0, -RZ, R0.H0_H0 ;  /* 0x20000000ff007230 */ /* 0x004fe20000004100 */
[----:B------:R-:W-:Y:S06]  /*47d0*/  BRA `(.L_x_6324) ;  /* 0x0000000800bc7947 */ /* 0x000fec0003800000 */
.L_x_6327:
        /* <DEDUP_REMOVED lines=8> */
.L_x_6330:
[----:B------:R-:W2:Y:S02]  /*4860*/  LDG.E.U16 R0, desc[UR36][R2.64] ;  /* 0x0000002402007981 */ /* 0x000ea4000c1e1500 */
[----:B--2---:R-:W-:Y:S01]  /*4870*/  HADD2.F32 R0, -RZ, R0.H0_H0 ;  /* 0x20000000ff007230 */ /* 0x004fe20000004100 */
[----:B------:R-:W-:Y:S06]  /*4880*/  BRA `(.L_x_6324) ;  /* 0x0000000800907947 */ /* 0x000fec0003800000 */
.L_x_6329:
[----:B------:R-:W2:Y:S01]  /*4890*/  LDG.E.64 R2, desc[UR36][R2.64] ;  /* 0x0000002402027981 */ /* 0x000ea2000c1e1b00 */
[----:B------:R-:W-:Y:S01]  /*48a0*/  UMOV UR4, 0xf0000000 ;  /* 0xf000000000047882 */ /* 0x000fe20000000000 */
[----:B------:R-:W-:Y:S01]  /*48b0*/  UMOV UR5, 0x380fffff ;  /* 0x380fffff00057882 */ /* 0x000fe20000000000 */
[----:B--2---:R-:W0:Y:S01]  /*48c0*/  F2F.F32.F64 R0, R2 ;  /* 0x0000000200007310 */ /* 0x004e220000301000 */
[----:B------:R-:W-:-:S14]  /*48d0*/  DSETP.GEU.AND P0, PT, |R2|, UR4, PT ;  /* 0x0000000402007e2a */ /* 0x000fdc000bf0e200 */
[----:B0-----:R-:W-:Y:S01]  /*48e0*/  @!P0 FMUL R0, R0, 1.175494350822287508e-38 ;  /* 0x0080000000008820 */ /* 0x001fe20000400000 */
[----:B------:R-:W-:Y:S06]  /*48f0*/  BRA `(.L_x_6324) ;  /* 0x0000000800747947 */ /* 0x000fec0003800000 */
.L_x_6319:
        /* <DEDUP_REMOVED lines=12> */
.L_x_6333:
[----:B------:R-:W2:Y:S01]  /*49c0*/  LDG.E.64 R2, desc[UR36][R2.64] ;  /* 0x0000002402027981 */ /* 0x000ea2000c1e1b00 */
[----:B------:R-:W-:Y:S01]  /*49d0*/  UMOV UR4, 0xf0000000 ;  /* 0xf000000000047882 */ /* 0x000fe20000000000 */
[----:B------:R-:W-:Y:S01]  /*49e0*/  UMOV UR5, 0x380fffff ;  /* 0x380fffff00057882 */ /* 0x000fe20000000000 */
[----:B--2---:R-:W0:Y:S01]  /*49f0*/  F2F.F32.F64 R0, R2 ;  /* 0x0000000200007310 */ /* 0x004e220000301000 */
[----:B------:R-:W-:-:S14]  /*4a00*/  DSETP.GEU.AND P0, PT, |R2|, UR4, PT ;  /* 0x0000000402007e2a */ /* 0x000fdc000bf0e200 */
[----:B0-----:R-:W-:Y:S01]  /*4a10*/  @!P0 FMUL R0, R0, 1.175494350822287508e-38 ;  /* 0x0080000000008820 */ /* 0x001fe20000400000 */
[----:B------:R-:W-:Y:S06]  /*4a20*/  BRA `(.L_x_6324) ;  /* 0x0000000800287947 */ /* 0x000fec0003800000 */
.L_x_6332:
        /* <DEDUP_REMOVED lines=25> */
.L_x_6335:
        /* <DEDUP_REMOVED lines=12> */
.L_x_6334:
[----:B------:R-:W2:Y:S02]  /*4c80*/  LDG.E.U16 R0, desc[UR36][R2.64] ;  /* 0x0000002402007981 */ /* 0x000ea4000c1e1500 */
[----:B--2---:R-:W-:Y:S01]  /*4c90*/  IMAD.U32 R0, R0, 0x10000, RZ ;  /* 0x0001000000007824 */ /* 0x004fe200078e00ff */
[----:B------:R-:W-:Y:S06]  /*4ca0*/  BRA `(.L_x_6324) ;  /* 0x0000000400887947 */ /* 0x000fec0003800000 */
.L_x_6331:
        /* <DEDUP_REMOVED lines=11> */
.L_x_6338:
        /* <DEDUP_REMOVED lines=20> */
.L_x_6340:
[----:B------:R-:W-:Y:S05]  /*4ea0*/  BSYNC.RECONVERGENT B0 ;  /* 0x0000000000007941 */ /* 0x000fea0003800200 */
.L_x_6339:
[----:B------:R-:W-:Y:S02]  /*4eb0*/  SHF.L.U32 R0, R0, 0x14, RZ ;  /* 0x0000001400007819 */ /* 0x000fe400000006ff */
[----:B------:R-:W-:-:S04]  /*4ec0*/  LEA R2, R2, 0x3b800000, 0x17 ;  /* 0x3b80000002027811 */ /* 0x000fc800078eb8ff */
[----:B------:R-:W-:Y:S01]  /*4ed0*/  LOP3.LUT R0, R2, R0, R7, 0xfe, !PT ;  /* 0x0000000002007212 */ /* 0x000fe200078efe07 */
[----:B------:R-:W-:Y:S06]  /*4ee0*/  BRA `(.L_x_6324) ;  /* 0x0000000000f87947 */ /* 0x000fec0003800000 */
.L_x_6337:
        /* <DEDUP_REMOVED lines=20> */
.L_x_6342:
[----:B------:R-:W-:Y:S05]  /*5030*/  BSYNC.RECONVERGENT B0 ;  /* 0x0000000000007941 */ /* 0x000fea0003800200 */
.L_x_6341:
[----:B------:R-:W-:Y:S01]  /*5040*/  IMAD.SHL.U32 R0, R0, 0x200000, RZ ;  /* 0x0020000000007824 */ /* 0x000fe200078e00ff */
[----:B------:R-:W-:-:S04]  /*5050*/  LEA R2, R2, 0x37800000, 0x17 ;  /* 0x3780000002027811 */ /* 0x000fc800078eb8ff */
[----:B------:R-:W-:Y:S01]  /*5060*/  LOP3.LUT R0, R2, R0, R7, 0xfe, !PT ;  /* 0x0000000002007212 */ /* 0x000fe200078efe07 */
[----:B------:R-:W-:Y:S06]  /*5070*/  BRA `(.L_x_6324) ;  /* 0x0000000000947947 */ /* 0x000fec0003800000 */
.L_x_6336:
        /* <DEDUP_REMOVED lines=14> */
.L_x_6323:
        /* <DEDUP_REMOVED lines=16> */
.L_x_6345:
[----:B------:R-:W-:Y:S01]  /*5260*/  MOV R0, RZ ;  /* 0x000000ff00007202 */ /* 0x000fe20000000f00 */
[----:B------:R-:W-:Y:S06]  /*5270*/  BRA `(.L_x_6324) ;  /* 0x0000000000147947 */ /* 0x000fec0003800000 */
.L_x_6344:
[----:B------:R-:W2:Y:S02]  /*5280*/  LDG.E.64 R2, desc[UR36][R2.64] ;  /* 0x0000002402027981 */ /* 0x000ea4000c1e1b00 */
[----:B--2---:R0:W1:Y:S01]  /*5290*/  I2F.U64 R0, R2 ;  /* 0x0000000200007312 */ /* 0x0040620000301000 */
[----:B------:R-:W-:Y:S05]  /*52a0*/  BRA `(.L_x_6324) ;  /* 0x0000000000087947 */ /* 0x000fea0003800000 */
.L_x_6343:
[----:B------:R-:W2:Y:S02]  /*52b0*/  LDG.E R0, desc[UR36][R2.64] ;  /* 0x0000002402007981 */ /* 0x000ea4000c1e1900 */
[----:B--2---:R-:W-:-:S07]  /*52c0*/  I2FP.F32.U32 R0, R0 ;  /* 0x0000000000007245 */ /* 0x004fce0000201000 */
.L_x_6324:
[----:B------:R-:W-:Y:S05]  /*52d0*/  BSYNC.RECONVERGENT B6 ;  /* 0x0000000000067941 */ /* 0x000fea0003800200 */
.L_x_6318:
[C---:B012345:R-:W-:Y:S01]  /*52e0*/  FADD.FTZ.RZ R2, R0.reuse, 1 ;  /* 0x3f80000000027421 */ /* 0x07ffe2000001c000 */
[----:B------:R-:W-:Y:S01]  /*52f0*/  IMAD.MOV.U32 R5, RZ, RZ, 0x3e800000 ;  /* 0x3e800000ff057424 */ /* 0x000fe200078e00ff */
[----:B------:R-:W0:Y:S01]  /*5300*/  LDCU.64 UR6, c[0x0][0x580] ;  /* 0x0000b000ff0677ac */ /* 0x000e220008000a00 */
[----:B------:R-:W-:Y:S01]  /*5310*/  IMAD.MOV.U32 R7, RZ, RZ, 0x3d39bf78 ;  /* 0x3d39bf78ff077424 */ /* 0x000fe200078e00ff */
[----:B------:R-:W-:Y:S01]  /*5320*/  ISETP.GE.U32.AND P0, PT, R0, 0x7f800000, PT ;  /* 0x7f8000000000780c */ /* 0x000fe20003f06070 */
[----:B------:R-:W-:Y:S01]  /*5330*/  VIADD R2, R2, 0xc0c00000 ;  /* 0xc0c0000002027836 */ /* 0x000fe20000000000 */
[----:B------:R-:W-:Y:S02]  /*5340*/  UPRMT UR4, UR42, 0x9910, URZ ;  /* 0x000099102a047896 */ /* 0x000fe400080000ff */
[----:B------:R-:W-:Y:S02]  /*5350*/  ISETP.GT.AND P3, PT, R0, -0x40800000, P0 ;  /* 0xbf8000000000780c */ /* 0x000fe40000764270 */
[----:B------:R-:W-:Y:S01]  /*5360*/  LOP3.LUT R3, R2, 0xff800000, RZ, 0xc0, !PT ;  /* 0xff80000002037812 */ /* 0x000fe200078ec0ff */
[----:B------:R-:W-:-:S03]  /*5370*/  UISETP.GT.AND UP0, UPT, UR4, 0x9, UPT ;  /* 0x000000090400788c */ /* 0x000fc6000bf04270 */
[C---:B------:R-:W-:Y:S02]  /*5380*/  IADD3 R4, PT, PT, -R3.reuse, 0x40800000, RZ ;  /* 0x4080000003047810 */ /* 0x040fe40007ffe1ff */
[----:B------:R-:W-:Y:S02]  /*5390*/  IADD3 R2, PT, PT, -R3, R0, RZ ;  /* 0x0000000003027210 */ /* 0x000fe40007ffe1ff */
        /* <DEDUP_REMOVED lines=18> */
[----:B0-----:R-:W-:-:S04]  /*54c0*/  IADD3 R2, P2, PT, R16, UR6, RZ ;  /* 0x0000000610027c10 */ /* 0x001fc8000ff5e0ff */
[----:B------:R-:W-:Y:S02]  /*54d0*/  IADD3.X R3, PT, PT, RZ, UR7, RZ, P2, !PT ;  /* 0x00000007ff037c10 */ /* 0x000fe400097fe4ff */
        /* <DEDUP_REMOVED lines=13> */
.L_x_6349:
[----:B------:R-:W0:Y:S02]  /*55b0*/  F2I.S64.TRUNC R4, R4 ;  /* 0x0000000400047311 */ /* 0x000e24000020d900 */
[----:B0-----:R-:W-:-:S05]  /*55c0*/  IMAD.MOV.U32 R7, RZ, RZ, R4 ;  /* 0x000000ffff077224 */ /* 0x001fca00078e0004 */
[----:B------:R3:W-:Y:S01]  /*55d0*/  STG.E.U8 desc[UR36][R2.64], R7 ;  /* 0x0000000702007986 */ /* 0x0007e2000c101124 */
[----:B------:R-:W-:Y:S05]  /*55e0*/  BRA `(.L_x_6351) ;  /* 0x0000000c00287947 */ /* 0x000fea0003800000 */
.L_x_6348:
        /* <DEDUP_REMOVED lines=9> */
.L_x_6353:
[----:B------:R-:W0:Y:S02]  /*5680*/  F2I.FTZ.TRUNC.NTZ R5, R4 ;  /* 0x0000000400057305 */ /* 0x000e24000021f100 */
[----:B0-----:R2:W-:Y:S01]  /*5690*/  STG.E desc[UR36][R2.64], R5 ;  /* 0x0000000502007986 */ /* 0x0015e2000c101924 */
[----:B------:R-:W-:Y:S05]  /*56a0*/  BRA `(.L_x_6351) ;  /* 0x0000000800f87947 */ /* 0x000fea0003800000 */
.L_x_6352:
[----:B------:R-:W0:Y:S02]  /*56b0*/  F2I.FTZ.TRUNC.NTZ R5, R4 ;  /* 0x0000000400057305 */ /* 0x000e24000021f100 */
[----:B0-----:R0:W-:Y:S01]  /*56c0*/  STG.E.U16 desc[UR36][R2.64], R5 ;  /* 0x0000000502007986 */ /* 0x0011e2000c101524 */
[----:B------:R-:W-:Y:S05]  /*56d0*/  BRA `(.L_x_6351) ;  /* 0x0000000800ec7947 */ /* 0x000fea0003800000 */
.L_x_6347:
        /* <DEDUP_REMOVED lines=8> */
.L_x_6355:
[----:B------:R-:W-:-:S05]  /*5760*/  F2FP.F16.F32.PACK_AB R4, RZ, R4 ;  /* 0x00000004ff04723e */ /* 0x000fca00000000ff */
[----:B------:R0:W-:Y:S01]  /*5770*/  STG.E.U16 desc[UR36][R2.64], R4 ;  /* 0x0000000402007986 */ /* 0x0001e2000c101524 */
[----:B------:R-:W-:Y:S05]  /*5780*/  BRA `(.L_x_6351) ;  /* 0x0000000800c07947 */ /* 0x000fea0003800000 */
.L_x_6354:
        /* <DEDUP_REMOVED lines=9> */
.L_x_6357:
[----:B------:R-:W-:-:S04]  /*5820*/  F2FP.F16.F32.PACK_AB R5, RZ, R4 ;  /* 0x00000004ff05723e */ /* 0x000fc800000000ff */
[----:B------:R-:W-:-:S05]  /*5830*/  PRMT R5, R5, 0x5410, RZ ;  /* 0x0000541005057816 */ /* 0x000fca00000000ff */
[----:B------:R0:W-:Y:S01]  /*5840*/  STG.E desc[UR36][R2.64], R5 ;  /* 0x0000000502007986 */ /* 0x0001e2000c101924 */
[----:B------:R-:W-:Y:S05]  /*5850*/  BRA `(.L_x_6351) ;  /* 0x00000008008c7947 */ /* 0x000fea0003800000 */
.L_x_6356:
[----:B------:R-:W-:-:S06]  /*5860*/  FMUL.FTZ R4, R4, 1 ;  /* 0x3f80000004047820 */ /* 0x000fcc0000410000 */
[----:B------:R-:W0:Y:S02]  /*5870*/  F2F.F64.F32 R4, R4 ;  /* 0x0000000400047310 */ /* 0x000e240000201800 */
[----:B0-----:R0:W-:Y:S01]  /*5880*/  STG.E.64 desc[UR36][R2.64], R4 ;  /* 0x0000000402007986 */ /* 0x0011e2000c101b24 */
[----:B------:R-:W-:Y:S05]  /*5890*/  BRA `(.L_x_6351) ;  /* 0x00000008007c7947 */ /* 0x000fea0003800000 */
.L_x_6346:
        /* <DEDUP_REMOVED lines=13> */
.L_x_6361:
        /* <DEDUP_REMOVED lines=16> */
.L_x_6364:
[----:B------:R-:W-:-:S04]  /*5a70*/  SHF.R.U32.HI R4, RZ, 0x18, R4 ;  /* 0x00000018ff047819 */ /* 0x000fc80000011604 */
[----:B------:R-:W-:-:S04]  /*5a80*/  LOP3.LUT R4, R5, 0x80, R4, 0xf8, !PT ;  /* 0x0000008005047812 */ /* 0x000fc800078ef804 */
[----:B------:R-:W-:-:S07]  /*5a90*/  PRMT R0, R4, 0x7610, R0 ;  /* 0x0000761004007816 */ /* 0x000fce0000000000 */
.L_x_6363:
[----:B------:R-:W-:Y:S05]  /*5aa0*/  BSYNC.RECONVERGENT B0 ;  /* 0x0000000000007941 */ /* 0x000fea0003800200 */
.L_x_6362:
[----:B------:R0:W-:Y:S01]  /*5ab0*/  STG.E.U8 desc[UR36][R2.64], R0 ;  /* 0x0000000002007986 */ /* 0x0001e2000c101124 */
[----:B------:R-:W-:Y:S05]  /*5ac0*/  BRA `(.L_x_6351) ;  /* 0x0000000400f07947 */ /* 0x000fea0003800000 */
.L_x_6360:
        /* <DEDUP_REMOVED lines=16> */
.L_x_6367:
[----:B------:R-:W-:-:S04]  /*5bd0*/  SHF.R.U32.HI R4, RZ, 0x18, R4 ;  /* 0x00000018ff047819 */ /* 0x000fc80000011604 */
[----:B------:R-:W-:-:S04]  /*5be0*/  LOP3.LUT R5, R5, 0x80, R4, 0xf8, !PT ;  /* 0x0000008005057812 */ /* 0x000fc800078ef804 */
[----:B------:R-:W-:-:S07]  /*5bf0*/  PRMT R0, R5, 0x7610, R0 ;  /* 0x0000761005007816 */ /* 0x000fce0000000000 */
.L_x_6366:
[----:B------:R-:W-:Y:S05]  /*5c00*/  BSYNC.RECONVERGENT B0 ;  /* 0x0000000000007941 */ /* 0x000fea0003800200 */
.L_x_6365:
[----:B------:R0:W-:Y:S01]  /*5c10*/  STG.E.U8 desc[UR36][R2.64], R0 ;  /* 0x0000000002007986 */ /* 0x0001e2000c101124 */
[----:B------:R-:W-:Y:S05]  /*5c20*/  BRA `(.L_x_6351) ;  /* 0x0000000400987947 */ /* 0x000fea0003800000 */
.L_x_6359:
        /* <DEDUP_REMOVED lines=21> */
.L_x_6369:
[----:B------:R-:W0:Y:S02]  /*5d80*/  F2I.U64.TRUNC R4, R4 ;  /* 0x0000000400047311 */ /* 0x000e24000020d800 */
[----:B0-----:R0:W-:Y:S01]  /*5d90*/  STG.E.64 desc[UR36][R2.64], R4 ;  /* 0x0000000402007986 */ /* 0x0011e2000c101b24 */
[----:B------:R-:W-:Y:S05]  /*5da0*/  BRA `(.L_x_6351) ;  /* 0x0000000400387947 */ /* 0x000fea0003800000 */
.L_x_6368:
[----:B------:R-:W0:Y:S02]  /*5db0*/  F2I.FTZ.U32.TRUNC.NTZ R5, R4 ;  /* 0x0000000400057305 */ /* 0x000e24000021f000 */
[----:B0-----:R0:W-:Y:S01]  /*5dc0*/  STG.E desc[UR36][R2.64], R5 ;  /* 0x0000000502007986 */ /* 0x0011e2000c101924 */
[----:B------:R-:W-:Y:S05]  /*5dd0*/  BRA `(.L_x_6351) ;  /* 0x00000004002c7947 */ /* 0x000fea0003800000 */
.L_x_6358:
        /* <DEDUP_REMOVED lines=10> */
.L_x_6371:
[----:B------:R-:W-:Y:S01]  /*5e80*/  FMUL.FTZ R4, R4, 1 ;  /* 0x3f80000004047820 */ /* 0x000fe20000410000 */
[----:B------:R-:W-:-:S05]  /*5e90*/  CS2R R6, SRZ ;  /* 0x0000000000067805 */ /* 0x000fca000001ff00 */
[----:B------:R-:W0:Y:S02]  /*5ea0*/  F2F.F64.F32 R4, R4 ;  /* 0x0000000400047310 */ /* 0x000e240000201800 */
[----:B0-----:R0:W-:Y:S01]  /*5eb0*/  STG.E.128 desc[UR36][R2.64], R4 ;  /* 0x0000000402007986 */ /* 0x0011e2000c101d24 */
[----:B------:R-:W-:Y:S05]  /*5ec0*/  BRA `(.L_x_6351) ;  /* 0x0000000000f07947 */ /* 0x000fea0003800000 */
.L_x_6370:
[----:B------:R-:W-:-:S09]  /*5ed0*/  UISETP.NE.AND UP0, UPT, UR4, 0xf, UPT ;  /* 0x0000000f0400788c */ /* 0x000fd2000bf05270 */
[----:B------:R-:W-:Y:S05]  /*5ee0*/  BRA.U !UP0, `(.L_x_6372) ;  /* 0x0000000108e07547 */ /* 0x000fea000b800000 */
[----:B------:R-:W-:-:S09]  /*5ef0*/  UISETP.NE.AND UP0, UPT, UR4, 0x17, UPT ;  /* 0x000000170400788c */ /* 0x000fd2000bf05270 */
[----:B------:R-:W-:Y:S05]  /*5f00*/  BRA.U !UP0, `(.L_x_6373) ;  /* 0x00000001088c7547 */ /* 0x000fea000b800000 */
[----:B------:R-:W-:-:S09]  /*5f10*/  UISETP.NE.AND UP0, UPT, UR4, 0x18, UPT ;  /* 0x000000180400788c */ /* 0x000fd2000bf05270 */
[----:B------:R-:W-:Y:S05]  /*5f20*/  BRA.U !UP0, `(.L_x_6374) ;  /* 0x0000000108447547 */ /* 0x000fea000b800000 */
.L_x_6350:
        /* <DEDUP_REMOVED lines=16> */
.L_x_6375:
[----:B------:R-:W-:Y:S05]  /*6030*/  BRA `(.L_x_6351) ;  /* 0x0000000000947947 */ /* 0x000fea0003800000 */
.L_x_6374:
        /* <DEDUP_REMOVED lines=12> */
.L_x_6377:
[----:B------:R-:W-:Y:S05]  /*6100*/  BSYNC.RECONVERGENT B0 ;  /* 0x0000000000007941 */ /* 0x000fea0003800200 */
.L_x_6376:
[----:B------:R-:W-:-:S05]  /*6110*/  LOP3.LUT R5, R0, 0x80, R7, 0xf8, !PT ;  /* 0x0000008000057812 */ /* 0x000fca00078ef807 */
[----:B------:R0:W-:Y:S01]  /*6120*/  STG.E.U8 desc[UR36][R2.64], R5 ;  /* 0x0000000502007986 */ /* 0x0001e2000c101124 */
[----:B------:R-:W-:Y:S05]  /*6130*/  BRA `(.L_x_6351) ;  /* 0x0000000000547947 */ /* 0x000fea0003800000 */
.L_x_6373:
        /* <DEDUP_REMOVED lines=11> */
.L_x_6379:
[----:B------:R-:W-:Y:S01]  /*61f0*/  IMAD.MOV.U32 R0, RZ, RZ, 0x7f ;  /* 0x0000007fff007424 */ /* 0x000fe200078e00ff */
[----:B------:R-:W-:-:S04]  /*6200*/  ISETP.GT.U32.AND P0, PT, R6, 0x7f800000, PT ;  /* 0x7f8000000600780c */ /* 0x000fc80003f04070 */
[----:B------:R-:W-:-:S09]  /*6210*/  SEL R0, R0, 0x7c, P0 ;  /* 0x0000007c00007807 */ /* 0x000fd20000000000 */
.L_x_6380:
[----:B------:R-:W-:Y:S05]  /*6220*/  BSYNC.RECONVERGENT B0 ;  /* 0x0000000000007941 */ /* 0x000fea0003800200 */
.L_x_6378:
[----:B------:R-:W-:-:S04]  /*6230*/  SHF.R.U32.HI R5, RZ, 0x18, R4 ;  /* 0x00000018ff057819 */ /* 0x000fc80000011604 */
[----:B------:R-:W-:-:S05]  /*6240*/  LOP3.LUT R5, R0, 0x80, R5, 0xf8, !PT ;  /* 0x0000008000057812 */ /* 0x000fca00078ef805 */
[----:B------:R0:W-:Y:S01]  /*6250*/  STG.E.U8 desc[UR36][R2.64], R5 ;  /* 0x0000000502007986 */ /* 0x0001e2000c101124 */
[----:B------:R-:W-:Y:S05]  /*6260*/  BRA `(.L_x_6351) ;  /* 0x0000000000087947 */ /* 0x000fea0003800000 */
.L_x_6372:
[----:B------:R-:W-:-:S05]  /*6270*/  F2FP.BF16.F32.PACK_AB R4, RZ, R4 ;  /* 0x00000004ff04723e */ /* 0x000fca00000010ff */
[----:B------:R0:W-:Y:S02]  /*6280*/  STG.E.U16 desc[UR36][R2.64], R4 ;  /* 0x0000000402007986 */ /* 0x0001e4000c101524 */
.L_x_6351:
[----:B------:R-:W-:-:S07]  /*6290*/  VIADD R17, R17, 0x80 ;  /* 0x0000008011117836 */ /* 0x000fce0000000000 */
.L_x_6316:
[----:B------:R-:W-:Y:S05]  /*62a0*/  BSYNC.RECONVERGENT B7 ;  /* 0x0000000000077941 */ /* 0x000fea0003800200 */
.L_x_6315:
[----:B------:R-:W5:Y:S01]  /*62b0*/  LDCU UR4, c[0x0][0x380] ;  /* 0x00007000ff0477ac */ /* 0x000f620008000800 */
[----:B------:R-:W-:Y:S01]  /*62c0*/  BSSY.RECONVERGENT B7, `(.L_x_6381) ;  /* 0x000030d000077945 */ /* 0x000fe20003800200 */
[----:B-----5:R-:W-:-:S13]  /*62d0*/  ISETP.GE.AND P0, PT, R17, UR4, PT ;  /* 0x0000000411007c0c */ /* 0x020fda000bf06270 */
[----:B------:R-:W-:Y:S05]  /*62e0*/  @P0 BRA `(.L_x_6382) ;  /* 0x0000003000280947 */ /* 0x000fea0003800000 */
[----:B------:R-:W5:Y:S01]  /*62f0*/  LDCU UR4, c[0x0][0x388] ;  /* 0x00007100ff0477ac */ /* 0x000f620008000800 */
[----:B0--34-:R-:W-:Y:S02]  /*6300*/  HFMA2 R0, -RZ, RZ, 0, 0 ;  /* 0x00000000ff007431 */ /* 0x019fe400000001ff */
        /* <DEDUP_REMOVED lines=9> */
[----:B------:R-:W-:-:S04]  /*63a0*/  SHF.R.U32.HI R3, RZ, UR5, R2 ;  /* 0x00000005ff037c19 */ /* 0x000fc80008011602 */
[----:B------:R-:W-:-:S05]  /*63b0*/  IADD3 R0, PT, PT, -R3, RZ, RZ ;  /* 0x000000ff03007210 */ /* 0x000fca0007ffe1ff */
        /* <DEDUP_REMOVED lines=290> */
.L_x_6383:
        /* <DEDUP_REMOVED lines=18> */
.L_x_6388:
[----:B------:R-:W2:Y:S02]  /*7700*/  LDG.E.U8 R0, desc[UR36][R2.64] ;  /* 0x0000002402007981 */ /* 0x000ea4000c1e1100 */
[----:B--2---:R-:W-:Y:S01]  /*7710*/  I2FP.F32.U32 R0, R0 ;  /* 0x0000000000007245 */ /* 0x004fe20000201000 */
[----:B------:R-:W-:Y:S06]  /*7720*/  BRA `(.L_x_6390) ;  /* 0x0000000c00247947 */ /* 0x000fec0003800000 */
.L_x_6387:
[----:B------:R-:W-:-:S09]  /*7730*/  UISETP.NE.AND UP0, UPT, UR4, 0x2, UPT ;  /* 0x000000020400788c */ /* 0x000fd2000bf05270 */
[----:B------:R-:W-:Y:S05]  /*7740*/  BRA.U !UP0, `(.L_x_6391) ;  /* 0x0000000108287547 */ /* 0x000fea000b800000 */
[----:B------:R-:W-:-:S09]  /*7750*/  UISETP.NE.AND UP0, UPT, UR4, 0x3, UPT ;  /* 0x000000030400788c */ /* 0x000fd2000bf05270 */
[----:B------:R-:W-:Y:S05]  /*7760*/  BRA.U !UP0, `(.L_x_6392) ;  /* 0x0000000108147547 */ /* 0x000fea000b800000 */
[----:B------:R-:W-:-:S09]  /*7770*/  UISETP.NE.AND UP0, UPT, UR4, 0x4, UPT ;  /* 0x000000040400788c */ /* 0x000fd2000bf05270 */
[----:B------:R-:W-:Y:S05]  /*7780*/  BRA.U UP0, `(.L_x_6389) ;  /* 0x0000000900b07547 */ /* 0x000fea000b800000 */
[----:B------:R-:W2:Y:S02]  /*7790*/  LDG.E.64 R2, desc[UR36][R2.64] ;  /* 0x0000002402027981 */ /* 0x000ea4000c1e1b00 */
[----:B--2---:R2:W3:Y:S01]  /*77a0*/  I2F.S64 R0, R2 ;  /* 0x0000000200007312 */ /* 0x0044e20000301400 */
[----:B------:R-:W-:Y:S05]  /*77b0*/  BRA `(.L_x_6390) ;  /* 0x0000000c00007947 */ /* 0x000fea0003800000 */
.L_x_6392:
[----:B------:R-:W2:Y:S02]  /*77c0*/  LDG.E R0, desc[UR36][R2.64] ;  /* 0x0000002402007981 */ /* 0x000ea4000c1e1900 */
[----:B--2---:R-:W-:Y:S01]  /*77d0*/  I2FP.F32.S32 R0, R0 ;  /* 0x0000000000007245 */ /* 0x004fe20000201400 */
[----:B------:R-:W-:Y:S06]  /*77e0*/  BRA `(.L_x_6390) ;  /* 0x0000000800f47947 */ /* 0x000fec0003800000 */
.L_x_6391:
[----:B------:R-:W2:Y:S02]  /*77f0*/  LDG.E.U16 R0, desc[UR36][R2.64] ;  /* 0x0000002402007981 */ /* 0x000ea4000c1e1500 */
[----:B--2---:R-:W1:Y:S01]  /*7800*/  I2F.S16 R0, R0 ;  /* 0x0000000000007306 */ /* 0x004e620000101400 */
[----:B------:R-:W-:Y:S05]  /*7810*/  BRA `(.L_x_6390) ;  /* 0x0000000800e87947 */ /* 0x000fea0003800000 */
.L_x_6386:
        /* <DEDUP_REMOVED lines=8> */
.L_x_6394:
[----:B------:R-:W2:Y:S02]  /*78a0*/  LDG.E.U16 R0, desc[UR36][R2.64] ;  /* 0x0000002402007981 */ /* 0x000ea4000c1e1500 */
[----:B--2---:R-:W-:Y:S01]  /*78b0*/  HADD2.F32 R0, -RZ, R0.H0_H0 ;  /* 0x20000000ff007230 */ /* 0x004fe20000004100 */
[----:B------:R-:W-:Y:S06]  /*78c0*/  BRA `(.L_x_6390) ;  /* 0x0000000800bc7947 */ /* 0x000fec0003800000 */
.L_x_6393:
        /* <DEDUP_REMOVED lines=8> */
.L_x_6396:
[----:B------:R-:W2:Y:S02]  /*7950*/  LDG.E.U16 R0, desc[UR36][R2.64] ;  /* 0x0000002402007981 */ /* 0x000ea4000c1e1500 */
[----:B--2---:R-:W-:Y:S01]  /*7960*/  HADD2.F32 R0, -RZ, R0.H0_H0 ;  /* 0x20000000ff007230 */ /* 0x004fe20000004100 */
[----:B------:R-:W-:Y:S06]  /*7970*/  BRA `(.L_x_6390) ;  /* 0x0000000800907947 */ /* 0x000fec0003800000 */
.L_x_6395:
[----:B------:R-:W2:Y:S01]  /*7980*/  LDG.E.64 R2, desc[UR36][R2.64] ;  /* 0x0000002402027981 */ /* 0x000ea2000c1e1b00 */
[----:B------:R-:W-:Y:S01]  /*7990*/  UMOV UR4, 0xf0000000 ;  /* 0xf000000000047882 */ /* 0x000fe20000000000 */
[----:B------:R-:W-:Y:S01]  /*79a0*/  UMOV UR5, 0x380fffff ;  /* 0x380fffff00057882 */ /* 0x000fe20000000000 */
[----:B--2---:R-:W0:Y:S01]  /*79b0*/  F2F.F32.F64 R0, R2 ;  /* 0x0000000200007310 */ /* 0x004e220000301000 */
[----:B------:R-:W-:-:S14]  /*79c0*/  DSETP.GEU.AND P0, PT, |R2|, UR4, PT ;  /* 0x0000000402007e2a */ /* 0x000fdc000bf0e200 */
[----:B0-----:R-:W-:Y:S01]  /*79d0*/  @!P0 FMUL R0, R0, 1.175494350822287508e-38 ;  /* 0x0080000000008820 */ /* 0x001fe20000400000 */
[----:B------:R-:W-:Y:S06]  /*79e0*/  BRA `(.L_x_6390) ;  /* 0x0000000800747947 */ /* 0x000fec0003800000 */
.L_x_6385:
        /* <DEDUP_REMOVED lines=12> */
.L_x_6399:
[----:B------:R-:W2:Y:S01]  /*7ab0*/  LDG.E.64 R2, desc[UR36][R2.64] ;  /* 0x0000002402027981 */ /* 0x000ea2000c1e1b00 */
[----:B------:R-:W-:Y:S01]  /*7ac0*/  UMOV UR4, 0xf0000000 ;  /* 0xf000000000047882 */ /* 0x000fe20000000000 */
[----:B------:R-:W-:Y:S01]  /*7ad0*/  UMOV UR5, 0x380fffff ;  /* 0x380fffff00057882 */ /* 0x000fe20000000000 */
[----:B--2---:R-:W0:Y:S01]  /*7ae0*/  F2F.F32.F64 R0, R2 ;  /* 0x0000000200007310 */ /* 0x004e220000301000 */
[----:B------:R-:W-:-:S14]  /*7af0*/  DSETP.GEU.AND P0, PT, |R2|, UR4, PT ;  /* 0x0000000402007e2a */ /* 0x000fdc000bf0e200 */
[----:B0-----:R-:W-:Y:S01]  /*7b00*/  @!P0 FMUL R0, R0, 1.175494350822287508e-38 ;  /* 0x0080000000008820 */ /* 0x001fe20000400000 */
[----:B------:R-:W-:Y:S06]  /*7b10*/  BRA `(.L_x_6390) ;  /* 0x0000000800287947 */ /* 0x000fec0003800000 */
.L_x_6398:
        /* <DEDUP_REMOVED lines=25> */
.L_x_6401:
        /* <DEDUP_REMOVED lines=12> */
.L_x_6400:
[----:B------:R-:W2:Y:S02]  /*7d70*/  LDG.E.U16 R0, desc[UR36][R2.64] ;  /* 0x0000002402007981 */ /* 0x000ea4000c1e1500 */
[----:B--2---:R-:W-:Y:S01]  /*7d80*/  SHF.L.U32 R0, R0, 0x10, RZ ;  /* 0x0000001000007819 */ /* 0x004fe200000006ff */
[----:B------:R-:W-:Y:S06]  /*7d90*/  BRA `(.L_x_6390) ;  /* 0x0000000400887947 */ /* 0x000fec0003800000 */
.L_x_6397:
        /* <DEDUP_REMOVED lines=11> */
.L_x_6404:
        /* <DEDUP_REMOVED lines=20> */
.L_x_6406:
[----:B------:R-:W-:Y:S05]  /*7f90*/  BSYNC.RECONVERGENT B0 ;  /* 0x0000000000007941 */ /* 0x000fea0003800200 */
.L_x_6405:
[----:B------:R-:W-:Y:S01]  /*7fa0*/  IMAD.SHL.U32 R0, R0, 0x100000, RZ ;  /* 0x0010000000007824 */ /* 0x000fe200078e00ff */
[----:B------:R-:W-:-:S04]  /*7fb0*/  LEA R2, R2, 0x3b800000, 0x17 ;  /* 0x3b80000002027811 */ /* 0x000fc800078eb8ff */
[----:B------:R-:W-:Y:S01]  /*7fc0*/  LOP3.LUT R0, R2, R0, R7, 0xfe, !PT ;  /* 0x0000000002007212 */ /* 0x000fe200078efe07 */
[----:B------:R-:W-:Y:S06]  /*7fd0*/  BRA `(.L_x_6390) ;  /* 0x0000000000f87947 */ /* 0x000fec0003800000 */
.L_x_6403:
        /* <DEDUP_REMOVED lines=20> */
.L_x_6408:
[----:B------:R-:W-:Y:S05]  /*8120*/  BSYNC.RECONVERGENT B0 ;  /* 0x0000000000007941 */ /* 0x000fea0003800200 */
.L_x_6407:
[----:B------:R-:W-:Y:S02]  /*8130*/  SHF.L.U32 R0, R0, 0x15, RZ ;  /* 0x0000001500007819 */ /* 0x000fe400000006ff */
[----:B------:R-:W-:-:S04]  /*8140*/  LEA R2, R2, 0x37800000, 0x17 ;  /* 0x3780000002027811 */ /* 0x000fc800078eb8ff */
[----:B------:R-:W-:Y:S01]  /*8150*/  LOP3.LUT R0, R2, R0, R7, 0xfe, !PT ;  /* 0x0000000002007212 */ /* 0x000fe200078efe07 */
[----:B------:R-:W-:Y:S06]  /*8160*/  BRA `(.L_x_6390) ;  /* 0x0000000000947947 */ /* 0x000fec0003800000 */
.L_x_6402:
        /* <DEDUP_REMOVED lines=14> */
.L_x_6389:
        /* <DEDUP_REMOVED lines=16> */
.L_x_6411:
[----:B------:R-:W-:Y:S01]  /*8350*/  IMAD.MOV.U32 R0, RZ, RZ, RZ ;  /* 0x000000ffff007224 */ /* 0x000fe200078e00ff */
[----:B------:R-:W-:Y:S06]  /*8360*/  BRA `(.L_x_6390) ;  /* 0x0000000000147947 */ /* 0x000fec0003800000 */
.L_x_6410:
[----:B------:R-:W2:Y:S02]  /*8370*/  LDG.E.64 R2, desc[UR36][R2.64] ;  /* 0x0000002402027981 */ /* 0x000ea4000c1e1b00 */
[----:B--2---:R0:W1:Y:S01]  /*8380*/  I2F.U64 R0, R2 ;  /* 0x0000000200007312 */ /* 0x0040620000301000 */
[----:B------:R-:W-:Y:S05]  /*8390*/  BRA `(.L_x_6390) ;  /* 0x0000000000087947 */ /* 0x000fea0003800000 */
.L_x_6409:
[----:B------:R-:W2:Y:S02]  /*83a0*/  LDG.E R0, desc[UR36][R2.64] ;  /* 0x0000002402007981 */ /* 0x000ea4000c1e1900 */
[----:B--2---:R-:W-:-:S07]  /*83b0*/  I2FP.F32.U32 R0, R0 ;  /* 0x0000000000007245 */ /* 0x004fce0000201000 */
.L_x_6390:
[----:B------:R-:W-:Y:S05]  /*83c0*/  BSYNC.RECONVERGENT B6 ;  /* 0x0000000000067941 */ /* 0x000fea0003800200 */
.L_x_6384:
[C---:B012345:R-:W-:Y:S01]  /*83d0*/  FADD.FTZ.RZ R2, R0.reuse, 1 ;  /* 0x3f80000000027421 */ /* 0x07ffe2000001c000 */
[----:B------:R-:W-:Y:S01]  /*83e0*/  IMAD.MOV.U32 R5, RZ, RZ, 0x3e800000 ;  /* 0x3e800000ff057424 */ /* 0x000fe200078e00ff */
[----:B------:R-:W0:Y:S01]  /*83f0*/  LDCU.64 UR6, c[0x0][0x580] ;  /* 0x0000b000ff0677ac */ /* 0x000e220008000a00 */
[----:B------:R-:W-:Y:S01]  /*8400*/  IMAD.MOV.U32 R7, RZ, RZ, 0x3d39bf78 ;  /* 0x3d39bf78ff077424 */ /* 0x000fe200078e00ff */
[----:B------:R-:W-:Y:S02]  /*8410*/  ISETP.GE.U32.AND P0, PT, R0, 0x7f800000, PT ;  /* 0x7f8000000000780c */ /* 0x000fe40003f06070 */
[----:B------:R-:W-:Y:S01]  /*8420*/  IADD3 R2, PT, PT, R2, -0x3f400000, RZ ;  /* 0xc0c0000002027810 */ /* 0x000fe20007ffe0ff */
[----:B------:R-:W-:Y:S01]  /*8430*/  UPRMT UR4, UR42, 0x9910, URZ ;  /* 0x000099102a047896 */ /* 0x000fe200080000ff */
        /* <DEDUP_REMOVED lines=38> */
.L_x_6415:
[----:B------:R-:W0:Y:S02]  /*86a0*/  F2I.S64.TRUNC R4, R4 ;  /* 0x0000000400047311 */ /* 0x000e24000020d900 */
[----:B0-----:R-:W-:-:S05]  /*86b0*/  MOV R7, R4 ;  /* 0x0000000400077202 */ /* 0x001fca0000000f00 */
[----:B------:R0:W-:Y:S01]  /*86c0*/  STG.E.U8 desc[UR36][R2.64], R7 ;  /* 0x0000000702007986 */ /* 0x0001e2000c101124 */
[----:B------:R-:W-:Y:S05]  /*86d0*/  BRA `(.L_x_6417) ;  /* 0x0000000c00287947 */ /* 0x000fea0003800000 */
.L_x_6414:
        /* <DEDUP_REMOVED lines=9> */
.L_x_6419:
[----:B------:R-:W0:Y:S02]  /*8770*/  F2I.FTZ.TRUNC.NTZ R5, R4 ;  /* 0x0000000400057305 */ /* 0x000e24000021f100 */
[----:B0-----:R0:W-:Y:S01]  /*8780*/  STG.E desc[UR36][R2.64], R5 ;  /* 0x0000000502007986 */ /* 0x0011e2000c101924 */
[----:B------:R-:W-:Y:S05]  /*8790*/  BRA `(.L_x_6417) ;  /* 0x0000000800f87947 */ /* 0x000fea0003800000 */
.L_x_6418:
[----:B------:R-:W0:Y:S02]  /*87a0*/  F2I.FTZ.TRUNC.NTZ R5, R4 ;  /* 0x0000000400057305 */ /* 0x000e24000021f100 */
[----:B0-----:R0:W-:Y:S01]  /*87b0*/  STG.E.U16 desc[UR36][R2.64], R5 ;  /* 0x0000000502007986 */ /* 0x0011e2000c101524 */
[----:B------:R-:W-:Y:S05]  /*87c0*/  BRA `(.L_x_6417) ;  /* 0x0000000800ec7947 */ /* 0x000fea0003800000 */
.L_x_6413:
        /* <DEDUP_REMOVED lines=8> */
.L_x_6421:
[----:B------:R-:W-:-:S05]  /*8850*/  F2FP.F16.F32.PACK_AB R4, RZ, R4 ;  /* 0x00000004ff04723e */ /* 0x000fca00000000ff */
[----:B------:R0:W-:Y:S01]  /*8860*/  STG.E.U16 desc[UR36][R2.64], R4 ;  /* 0x0000000402007986 */ /* 0x0001e2000c101524 */
[----:B------:R-:W-:Y:S05]  /*8870*/  BRA `(.L_x_6417) ;  /* 0x0000000800c07947 */ /* 0x000fea0003800000 */
.L_x_6420:
        /* <DEDUP_REMOVED lines=9> */
.L_x_6423:
[----:B------:R-:W-:-:S04]  /*8910*/  F2FP.F16.F32.PACK_AB R5, RZ, R4 ;  /* 0x00000004ff05723e */ /* 0x000fc800000000ff */
[----:B------:R-:W-:-:S05]  /*8920*/  PRMT R5, R5, 0x5410, RZ ;  /* 0x0000541005057816 */ /* 0x000fca00000000ff */
[----:B------:R0:W-:Y:S01]  /*8930*/  STG.E desc[UR36][R2.64], R5 ;  /* 0x0000000502007986 */ /* 0x0001e2000c101924 */
[----:B------:R-:W-:Y:S05]  /*8940*/  BRA `(.L_x_6417) ;  /* 0x00000008008c7947 */ /* 0x000fea0003800000 */
.L_x_6422:
[----:B------:R-:W-:-:S06]  /*8950*/  FMUL.FTZ R4, R4, 1 ;  /* 0x3f80000004047820 */ /* 0x000fcc0000410000 */
[----:B------:R-:W0:Y:S02]  /*8960*/  F2F.F64.F32 R4, R4 ;  /* 0x0000000400047310 */ /* 0x000e240000201800 */
[----:B0-----:R0:W-:Y:S01]  /*8970*/  STG.E.64 desc[UR36][R2.64], R4 ;  /* 0x0000000402007986 */ /* 0x0011e2000c101b24 */
[----:B------:R-:W-:Y:S05]  /*8980*/  BRA `(.L_x_6417) ;  /* 0x00000008007c7947 */ /* 0x000fea0003800000 */
.L_x_6412:
        /* <DEDUP_REMOVED lines=13> */
.L_x_6427:
        /* <DEDUP_REMOVED lines=16> */
.L_x_6430:
[----:B------:R-:W-:-:S04]  /*8b60*/  SHF.R.U32.HI R4, RZ, 0x18, R4 ;  /* 0x00000018ff047819 */ /* 0x000fc80000011604 */
[----:B------:R-:W-:-:S04]  /*8b70*/  LOP3.LUT R4, R5, 0x80, R4, 0xf8, !PT ;  /* 0x0000008005047812 */ /* 0x000fc800078ef804 */
[----:B------:R-:W-:-:S07]  /*8b80*/  PRMT R0, R4, 0x7610, R0 ;  /* 0x0000761004007816 */ /* 0x000fce0000000000 */
.L_x_6429:
[----:B------:R-:W-:Y:S05]  /*8b90*/  BSYNC.RECONVERGENT B0 ;  /* 0x0000000000007941 */ /* 0x000fea0003800200 */
.L_x_6428:
[----:B------:R0:W-:Y:S01]  /*8ba0*/  STG.E.U8 desc[UR36][R2.64], R0 ;  /* 0x0000000002007986 */ /* 0x0001e2000c101124 */
[----:B------:R-:W-:Y:S05]  /*8bb0*/  BRA `(.L_x_6417) ;  /* 0x0000000400f07947 */ /* 0x000fea0003800000 */
.L_x_6426:
        /* <DEDUP_REMOVED lines=16> */
.L_x_6433:
[----:B------:R-:W-:-:S04]  /*8cc0*/  SHF.R.U32.HI R4, RZ, 0x18, R4 ;  /* 0x00000018ff047819 */ /* 0x000fc80000011604 */
[----:B------:R-:W-:-:S04]  /*8cd0*/  LOP3.LUT R5, R5, 0x80, R4, 0xf8, !PT ;  /* 0x0000008005057812 */ /* 0x000fc800078ef804 */
[----:B------:R-:W-:-:S07]  /*8ce0*/  PRMT R0, R5, 0x7610, R0 ;  /* 0x0000761005007816 */ /* 0x000fce0000000000 */
.L_x_6432:
[----:B------:R-:W-:Y:S05]  /*8cf0*/  BSYNC.RECONVERGENT B0 ;  /* 0x0000000000007941 */ /* 0x000fea0003800200 */
.L_x_6431:
[----:B------:R0:W-:Y:S01]  /*8d00*/  STG.E.U8 desc[UR36][R2.64], R0 ;  /* 0x0000000002007986 */ /* 0x0001e2000c101124 */
[----:B------:R-:W-:Y:S05]  /*8d10*/  BRA `(.L_x_6417) ;  /* 0x0000000400987947 */ /* 0x000fea0003800000 */
.L_x_6425:
        /* <DEDUP_REMOVED lines=21> */
.L_x_6435:
[----:B------:R-:W0:Y:S02]  /*8e70*/  F2I.U64.TRUNC R4, R4 ;  /* 0x0000000400047311 */ /* 0x000e24000020d800 */
[----:B0-----:R0:W-:Y:S01]  /*8e80*/  STG.E.64 desc[UR36][R2.64], R4 ;  /* 0x0000000402007986 */ /* 0x0011e2000c101b24 */
[----:B------:R-:W-:Y:S05]  /*8e90*/  BRA `(.L_x_6417) ;  /* 0x0000000400387947 */ /* 0x000fea0003800000 */
.L_x_6434:
[----:B------:R-:W0:Y:S02]  /*8ea0*/  F2I.FTZ.U32.TRUNC.NTZ R5, R4 ;  /* 0x0000000400057305 */ /* 0x000e24000021f000 */
[----:B0-----:R0:W-:Y:S01]  /*8eb0*/  STG.E desc[UR36][R2.64], R5 ;  /* 0x0000000502007986 */ /* 0x0011e2000c101924 */
[----:B------:R-:W-:Y:S05]  /*8ec0*/  BRA `(.L_x_6417) ;  /* 0x00000004002c7947 */ /* 0x000fea0003800000 */
.L_x_6424:
        /* <DEDUP_REMOVED lines=10> */
.L_x_6437:
[----:B------:R-:W-:Y:S01]  /*8f70*/  FMUL.FTZ R4, R4, 1 ;  /* 0x3f80000004047820 */ /* 0x000fe20000410000 */
[----:B------:R-:W-:-:S05]  /*8f80*/  CS2R R6, SRZ ;  /* 0x0000000000067805 */ /* 0x000fca000001ff00 */
[----:B------:R-:W0:Y:S02]  /*8f90*/  F2F.F64.F32 R4, R4 ;  /* 0x0000000400047310 */ /* 0x000e240000201800 */
[----:B0-----:R4:W-:Y:S01]  /*8fa0*/  STG.E.128 desc[UR36][R2.64], R4 ;  /* 0x0000000402007986 */ /* 0x0019e2000c101d24 */
[----:B------:R-:W-:Y:S05]  /*8fb0*/  BRA `(.L_x_6417) ;  /* 0x0000000000f07947 */ /* 0x000fea0003800000 */
.L_x_6436:
[----:B------:R-:W-:-:S09]  /*8fc0*/  UISETP.NE.AND UP0, UPT, UR4, 0xf, UPT ;  /* 0x0000000f0400788c */ /* 0x000fd2000bf05270 */
[----:B------:R-:W-:Y:S05]  /*8fd0*/  BRA.U !UP0, `(.L_x_6438) ;  /* 0x0000000108e07547 */ /* 0x000fea000b800000 */
[----:B------:R-:W-:-:S09]  /*8fe0*/  UISETP.NE.AND UP0, UPT, UR4, 0x17, UPT ;  /* 0x000000170400788c */ /* 0x000fd2000bf05270 */
[----:B------:R-:W-:Y:S05]  /*8ff0*/  BRA.U !UP0, `(.L_x_6439) ;  /* 0x00000001088c7547 */ /* 0x000fea000b800000 */
[----:B------:R-:W-:-:S09]  /*9000*/  UISETP.NE.AND UP0, UPT, UR4, 0x18, UPT ;  /* 0x000000180400788c */ /* 0x000fd2000bf05270 */
[----:B------:R-:W-:Y:S05]  /*9010*/  BRA.U !UP0, `(.L_x_6440) ;  /* 0x0000000108447547 */ /* 0x000fea000b800000 */
.L_x_6416:
        /* <DEDUP_REMOVED lines=16> */
.L_x_6441:
[----:B------:R-:W-:Y:S05]  /*9120*/  BRA `(.L_x_6417) ;  /* 0x0000000000947947 */ /* 0x000fea0003800000 */
.L_x_6440:
        /* <DEDUP_REMOVED lines=12> */
.L_x_6443:
[----:B------:R-:W-:Y:S05]  /*91f0*/  BSYNC.RECONVERGENT B0 ;  /* 0x0000000000007941 */ /* 0x000fea0003800200 */
.L_x_6442:
[----:B------:R-:W-:-:S05]  /*9200*/  LOP3.LUT R5, R0, 0x80, R7, 0xf8, !PT ;  /* 0x0000008000057812 */ /* 0x000fca00078ef807 */
[----:B------:R2:W-:Y:S01]  /*9210*/  STG.E.U8 desc[UR36][R2.64], R5 ;  /* 0x0000000502007986 */ /* 0x0005e2000c101124 */
[----:B------:R-:W-:Y:S05]  /*9220*/  BRA `(.L_x_6417) ;  /* 0x0000000000547947 */ /* 0x000fea0003800000 */
.L_x_6439:
        /* <DEDUP_REMOVED lines=11> */
.L_x_6445:
[----:B------:R-:W-:Y:S01]  /*92e0*/  HFMA2 R0, -RZ, RZ, 0, 7.569789886474609375e-06 ;  /* 0x0000007fff007431 */ /* 0x000fe200000001ff */
[----:B------:R-:W-:-:S04]  /*92f0*/  ISETP.GT.U32.AND P0, PT, R6, 0x7f800000, PT ;  /* 0x7f8000000600780c */ /* 0x000fc80003f04070 */
[----:B------:R-:W-:-:S09]  /*9300*/  SEL R0, R0, 0x7c, P0 ;  /* 0x0000007c00007807 */ /* 0x000fd20000000000 */
.L_x_6446:
[----:B------:R-:W-:Y:S05]  /*9310*/  BSYNC.RECONVERGENT B0 ;  /* 0x0000000000007941 */ /* 0x000fea0003800200 */
.L_x_6444:
[----:B------:R-:W-:-:S04]  /*9320*/  SHF.R.U32.HI R5, RZ, 0x18, R4 ;  /* 0x00000018ff057819 */ /* 0x000fc80000011604 */
[----:B------:R-:W-:-:S05]  /*9330*/  LOP3.LUT R5, R0, 0x80, R5, 0xf8, !PT ;  /* 0x0000008000057812 */ /* 0x000fca00078ef805 */
[----:B------:R1:W-:Y:S01]  /*9340*/  STG.E.U8 desc[UR36][R2.64], R5 ;  /* 0x0000000502007986 */ /* 0x0003e2000c101124 */
[----:B------:R-:W-:Y:S05]  /*9350*/  BRA `(.L_x_6417) ;  /* 0x0000000000087947 */ /* 0x000fea0003800000 */
.L_x_6438:
[----:B------:R-:W-:-:S05]  /*9360*/  F2FP.BF16.F32.PACK_AB R4, RZ, R4 ;  /* 0x00000004ff04723e */ /* 0x000fca00000010ff */
[----:B------:R0:W-:Y:S02]  /*9370*/  STG.E.U16 desc[UR36][R2.64], R4 ;  /* 0x0000000402007986 */ /* 0x0001e4000c101524 */
.L_x_6417:
[----:B------:R-:W-:-:S07]  /*9380*/  VIADD R17, R17, 0x80 ;  /* 0x0000008011117836 */ /* 0x000fce0000000000 */
.L_x_6382:
[----:B------:R-:W-:Y:S05]  /*9390*/  BSYNC.RECONVERGENT B7 ;  /* 0x0000000000077941 */ /* 0x000fea0003800200 */
.L_x_6381:
[----:B------:R-:W5:Y:S02]  /*93a0*/  LDCU UR4, c[0x0][0x380] ;  /* 0x00007000ff0477ac */ /* 0x000f640008000800 */
[----:B-----5:R-:W-:-:S13]  /*93b0*/  ISETP.GE.AND P0, PT, R17, UR4, PT ;  /* 0x0000000411007c0c */ /* 0x020fda000bf06270 */
[----:B------:R-:W-:Y:S05]  /*93c0*/  @P0 EXIT ;  /* 0x000000000000094d */ /* 0x000fea0003800000 */
[----:B------:R-:W5:Y:S01]  /*93d0*/  LDCU UR4, c[0x0][0x388] ;  /* 0x00007100ff0477ac */ /* 0x000f620008000800 */
[----:B0--34-:R-:W-:Y:S01]  /*93e0*/  MOV R0, RZ ;  /* 0x000000ff00007202 */ /* 0x019fe20000000f00 */
[----:B------:R-:W-:Y:S01]  /*93f0*/  IMAD.MOV.U32 R16, RZ, RZ, RZ ;  /* 0x000000ffff107224 */ /* 0x000fe200078e00ff */
[----:B-----5:R-:W-:-:S09]  /*9400*/  UISETP.NE.AND UP0, UPT, UR4, URZ, UPT ;  /* 0x000000ff0400728c */ /* 0x020fd2000bf05270 */
[----:B------:R-:W-:Y:S05]  /*9410*/  BRA.U !UP0, `(.L_x_6447) ;  /* 0x0000001108a87547 */ /* 0x000fea000b800000 */
[----:B------:R-:W1:Y:S01]  /*9420*/  LDCU.64 UR4, c[0x0][0x390] ;  /* 0x00007200ff0477ac */ /* 0x000e620008000a00 */
[----:B------:R-:W-:Y:S01]  /*9430*/  HFMA2 R16, -RZ, RZ, 0, 0 ;  /* 0x00000000ff107431 */ /* 0x000fe200000001ff */
        /* <DEDUP_REMOVED lines=296> */
.L_x_6447:
[----:B------:R-:W1:Y:S01]  /*a6c0*/  LDCU.128 UR8, c[0x0][0x580] ;  /* 0x0000b000ff0877ac */ /* 0x000e620008000c00 */
[----:B------:R-:W-:Y:S01]  /*a6d0*/  BSSY.RECONVERGENT B6, `(.L_x_6448) ;  /* 0x00000df000067945 */ /* 0x000fe20003800200 */
[----:B------:R-:W-:-:S04]  /*a6e0*/  UPRMT UR4, UR41, 0x9910, URZ ;  /* 0x0000991029047896 */ /* 0x000fc800080000ff */
[----:B------:R-:W-:Y:S01]  /*a6f0*/  UISETP.GT.AND UP0, UPT, UR4, 0x9, UPT ;  /* 0x000000090400788c */ /* 0x000fe2000bf04270 */
[----:B-12---:R-:W-:Y:S02]  /*a700*/  IADD3 R2, P1, PT, R0, UR10, RZ ;  /* 0x0000000a00027c10 */ /* 0x006fe4000ff3e0ff */
        /* <DEDUP_REMOVED lines=13> */
[----:B--2---:R-:W4:Y:S01]  /*a7e0*/  I2F.S16 R0, R0 ;  /* 0x0000000000007306 */ /* 0x004f220000101400 */
[----:B------:R-:W-:Y:S05]  /*a7f0*/  BRA `(.L_x_6454) ;  /* 0x0000000c00307947 */ /* 0x000fea0003800000 */
.L_x_6452:
[----:B------:R-:W2:Y:S02]  /*a800*/  LDG.E.U8 R0, desc[UR36][R2.64] ;  /* 0x0000002402007981 */ /* 0x000ea4000c1e1100 */
[----:B--2---:R-:W-:Y:S01]  /*a810*/  I2FP.F32.U32 R0, R0 ;  /* 0x0000000000007245 */ /* 0x004fe20000201000 */
[----:B------:R-:W-:Y:S06]  /*a820*/  BRA `(.L_x_6454) ;  /* 0x0000000c00247947 */ /* 0x000fec0003800000 */
.L_x_6451:
        /* <DEDUP_REMOVED lines=9> */
.L_x_6456:
[----:B------:R-:W2:Y:S02]  /*a8c0*/  LDG.E R0, desc[UR36][R2.64] ;  /* 0x0000002402007981 */ /* 0x000ea4000c1e1900 */
[----:B--2---:R-:W-:Y:S01]  /*a8d0*/  I2FP.F32.S32 R0, R0 ;  /* 0x0000000000007245 */ /* 0x004fe20000201400 */
[----:B------:R-:W-:Y:S06]  /*a8e0*/  BRA `(.L_x_6454) ;  /* 0x0000000800f47947 */ /* 0x000fec0003800000 */
.L_x_6455:
[----:B------:R-:W2:Y:S02]  /*a8f0*/  LDG.E.U16 R0, desc[UR36][R2.64] ;  /* 0x0000002402007981 */ /* 0x000ea4000c1e1500 */
[----:B--2---:R-:W0:Y:S01]  /*a900*/  I2F.S16 R0, R0 ;  /* 0x0000000000007306 */ /* 0x004e220000101400 */
[----:B------:R-:W-:Y:S05]  /*a910*/  BRA `(.L_x_6454) ;  /* 0x0000000800e87947 */ /* 0x000fea0003800000 */
.L_x_6450:
        /* <DEDUP_REMOVED lines=8> */
.L_x_6458:
[----:B------:R-:W2:Y:S02]  /*a9a0*/  LDG.E.U16 R0, desc[UR36][R2.64] ;  /* 0x0000002402007981 */ /* 0x000ea4000c1e1500 */
[----:B--2---:R-:W-:Y:S01]  /*a9b0*/  HADD2.F32 R0, -RZ, R0.H0_H0 ;  /* 0x20000000ff007230 */ /* 0x004fe20000004100 */
[----:B------:R-:W-:Y:S06]  /*a9c0*/  BRA `(.L_x_6454) ;  /* 0x0000000800bc7947 */ /* 0x000fec0003800000 */
.L_x_6457:
        /* <DEDUP_REMOVED lines=8> */
.L_x_6460:
[----:B------:R-:W2:Y:S02]  /*aa50*/  LDG.E.U16 R0, desc[UR36][R2.64] ;  /* 0x0000002402007981 */ /* 0x000ea4000c1e1500 */
[----:B--2---:R-:W-:Y:S01]  /*aa60*/  HADD2.F32 R0, -RZ, R0.H0_H0 ;  /* 0x20000000ff007230 */ /* 0x004fe20000004100 */
[----:B------:R-:W-:Y:S06]  /*aa70*/  BRA `(.L_x_6454) ;  /* 0x0000000800907947 */ /* 0x000fec0003800000 */
.L_x_6459:
[----:B------:R-:W2:Y:S01]  /*aa80*/  LDG.E.64 R2, desc[UR36][R2.64] ;  /* 0x0000002402027981 */ /* 0x000ea2000c1e1b00 */
[----:B------:R-:W-:Y:S01]  /*aa90*/  UMOV UR4, 0xf0000000 ;  /* 0xf000000000047882 */ /* 0x000fe20000000000 */
[----:B------:R-:W-:Y:S01]  /*aaa0*/  UMOV UR5, 0x380fffff ;  /* 0x380fffff00057882 */ /* 0x000fe20000000000 */
[----:B--2---:R-:W0:Y:S01]  /*aab0*/  F2F.F32.F64 R0, R2 ;  /* 0x0000000200007310 */ /* 0x004e220000301000 */
[----:B------:R-:W-:-:S14]  /*aac0*/  DSETP.GEU.AND P0, PT, |R2|, UR4, PT ;  /* 0x0000000402007e2a */ /* 0x000fdc000bf0e200 */
[----:B0-----:R-:W-:Y:S01]  /*aad0*/  @!P0 FMUL R0, R0, 1.175494350822287508e-38 ;  /* 0x0080000000008820 */ /* 0x001fe20000400000 */
[----:B------:R-:W-:Y:S06]  /*aae0*/  BRA `(.L_x_6454) ;  /* 0x0000000800747947 */ /* 0x000fec0003800000 */
.L_x_6449:
        /* <DEDUP_REMOVED lines=12> */
.L_x_6463:
[----:B------:R-:W2:Y:S01]  /*abb0*/  LDG.E.64 R2, desc[UR36][R2.64] ;  /* 0x0000002402027981 */ /* 0x000ea2000c1e1b00 */
[----:B------:R-:W-:Y:S01]  /*abc0*/  UMOV UR4, 0xf0000000 ;  /* 0xf000000000047882 */ /* 0x000fe20000000000 */
[----:B------:R-:W-:Y:S01]  /*abd0*/  UMOV UR5, 0x380fffff ;  /* 0x380fffff00057882 */ /* 0x000fe20000000000 */
[----:B--2---:R-:W0:Y:S01]  /*abe0*/  F2F.F32.F64 R0, R2 ;  /* 0x0000000200007310 */ /* 0x004e220000301000 */
[----:B------:R-:W-:-:S14]  /*abf0*/  DSETP.GEU.AND P0, PT, |R2|, UR4, PT ;  /* 0x0000000402007e2a */ /* 0x000fdc000bf0e200 */
[----:B0-----:R-:W-:Y:S01]  /*ac00*/  @!P0 FMUL R0, R0, 1.175494350822287508e-38 ;  /* 0x0080000000008820 */ /* 0x001fe20000400000 */
[----:B------:R-:W-:Y:S06]  /*ac10*/  BRA `(.L_x_6454) ;  /* 0x0000000800287947 */ /* 0x000fec0003800000 */
.L_x_6462:
        /* <DEDUP_REMOVED lines=25> */
.L_x_6465:
        /* <DEDUP_REMOVED lines=12> */
.L_x_6464:
[----:B------:R-:W2:Y:S02]  /*ae70*/  LDG.E.U16 R0, desc[UR36][R2.64] ;  /* 0x0000002402007981 */ /* 0x000ea4000c1e1500 */
[----:B--2---:R-:W-:Y:S01]  /*ae80*/  IMAD.U32 R0, R0, 0x10000, RZ ;  /* 0x0001000000007824 */ /* 0x004fe200078e00ff */
[----:B------:R-:W-:Y:S06]  /*ae90*/  BRA `(.L_x_6454) ;  /* 0x0000000400887947 */ /* 0x000fec0003800000 */
.L_x_6461:
        /* <DEDUP_REMOVED lines=11> */
.L_x_6468:
        /* <DEDUP_REMOVED lines=20> */
.L_x_6470:
[----:B------:R-:W-:Y:S05]  /*b090*/  BSYNC.RECONVERGENT B0 ;  /* 0x0000000000007941 */ /* 0x000fea0003800200 */
.L_x_6469:
[----:B------:R-:W-:Y:S02]  /*b0a0*/  SHF.L.U32 R0, R0, 0x14, RZ ;  /* 0x0000001400007819 */ /* 0x000fe400000006ff */
[----:B------:R-:W-:-:S04]  /*b0b0*/  LEA R2, R2, 0x3b800000, 0x17 ;  /* 0x3b80000002027811 */ /* 0x000fc800078eb8ff */
[----:B------:R-:W-:Y:S01]  /*b0c0*/  LOP3.LUT R0, R2, R0, R7, 0xfe, !PT ;  /* 0x0000000002007212 */ /* 0x000fe200078efe07 */
[----:B------:R-:W-:Y:S06]  /*b0d0*/  BRA `(.L_x_6454) ;  /* 0x0000000000f87947 */ /* 0x000fec0003800000 */
.L_x_6467:
        /* <DEDUP_REMOVED lines=20> */
.L_x_6472:
[----:B------:R-:W-:Y:S05]  /*b220*/  BSYNC.RECONVERGENT B0 ;  /* 0x0000000000007941 */ /* 0x000fea0003800200 */
.L_x_6471:
[----:B------:R-:W-:Y:S01]  /*b230*/  IMAD.SHL.U32 R0, R0, 0x200000, RZ ;  /* 0x0020000000007824 */ /* 0x000fe200078e00ff */
[----:B------:R-:W-:-:S04]  /*b240*/  LEA R2, R2, 0x37800000, 0x17 ;  /* 0x3780000002027811 */ /* 0x000fc800078eb8ff */
[----:B------:R-:W-:Y:S01]  /*b250*/  LOP3.LUT R0, R2, R0, R7, 0xfe, !PT ;  /* 0x0000000002007212 */ /* 0x000fe200078efe07 */
[----:B------:R-:W-:Y:S06]  /*b260*/  BRA `(.L_x_6454) ;  /* 0x0000000000947947 */ /* 0x000fec0003800000 */
.L_x_6466:
        /* <DEDUP_REMOVED lines=11> */
[----:B------:R-:W-:Y:S01]  /*b320*/  @!P0 IMAD.MOV.U32 R0, RZ, RZ, 0x7f800001 ;  /* 0x7f800001ff008424 */ /* 0x000fe200078e00ff */
[----:B------:R-:W-:Y:S01]  /*b330*/  @P0 SHF.L.U32 R0, R2, 0x17, RZ ;  /* 0x0000001702000819 */ /* 0x000fe200000006ff */
[----:B------:R-:W-:Y:S06]  /*b340*/  BRA `(.L_x_6454) ;  /* 0x00000000005c7947 */ /* 0x000fec0003800000 */
.L_x_6453:
        /* <DEDUP_REMOVED lines=16> */
.L_x_6475:
[----:B------:R-:W-:Y:S01]  /*b450*/  MOV R0, RZ ;  /* 0x000000ff00007202 */ /* 0x000fe20000000f00 */
[----:B------:R-:W-:Y:S06]  /*b460*/  BRA `(.L_x_6454) ;  /* 0x0000000000147947 */ /* 0x000fec0003800000 */
.L_x_6474:
[----:B------:R-:W2:Y:S02]  /*b470*/  LDG.E.64 R2, desc[UR36][R2.64] ;  /* 0x0000002402027981 */ /* 0x000ea4000c1e1b00 */
[----:B--2---:R0:W1:Y:S01]  /*b480*/  I2F.U64 R0, R2 ;  /* 0x0000000200007312 */ /* 0x0040620000301000 */
[----:B------:R-:W-:Y:S05]  /*b490*/  BRA `(.L_x_6454) ;  /* 0x0000000000087947 */ /* 0x000fea0003800000 */
.L_x_6473:
[----:B------:R-:W2:Y:S02]  /*b4a0*/  LDG.E R0, desc[UR36][R2.64] ;  /* 0x0000002402007981 */ /* 0x000ea4000c1e1900 */
[----:B--2---:R-:W-:-:S07]  /*b4b0*/  I2FP.F32.U32 R0, R0 ;  /* 0x0000000000007245 */ /* 0x004fce0000201000 */
.L_x_6454:
[----:B------:R-:W-:Y:S05]  /*b4c0*/  BSYNC.RECONVERGENT B6 ;  /* 0x0000000000067941 */ /* 0x000fea0003800200 */
.L_x_6448:
[----:B012345:R-:W-:Y:S01]  /*b4d0*/  FADD.FTZ.RZ R2, R0, 1 ;  /* 0x3f80000000027421 */ /* 0x03ffe2000001c000 */
[----:B------:R-:W-:Y:S01]  /*b4e0*/  HFMA2 R5, -RZ, RZ, 1.625, 0 ;  /* 0x3e800000ff057431 */ /* 0x000fe200000001ff */
[----:B------:R-:W-:Y:S01]  /*b4f0*/  MOV R7, 0x3d39bf78 ;  /* 0x3d39bf7800077802 */ /* 0x000fe20000000f00 */
[----:B------:R-:W-:Y:S01]  /*b500*/  UPRMT UR4, UR42, 0x9910, URZ ;  /* 0x000099102a047896 */ /* 0x000fe200080000ff */
[----:B------:R-:W-:Y:S01]  /*b510*/  VIADD R2, R2, 0xc0c00000 ;  /* 0xc0c0000002027836 */ /* 0x000fe20000000000 */
[----:B------:R-:W-:Y:S02]  /*b520*/  ISETP.GE.U32.AND P0, PT, R0, 0x7f800000, PT ;  /* 0x7f8000000000780c */ /* 0x000fe40003f06070 */
[----:B------:R-:W-:Y:S02]  /*b530*/  UISETP.GT.AND UP0, UPT, UR4, 0x9, UPT ;  /* 0x000000090400788c */ /* 0x000fe4000bf04270 */
[----:B------:R-:W-:Y:S02]  /*b540*/  LOP3.LUT R3, R2, 0xff800000, RZ, 0xc0, !PT ;  /* 0xff80000002037812 */ /* 0x000fe400078ec0ff */
[----:B------:R-:W-:-:S02]  /*b550*/  ISETP.GT.AND P2, PT, R0, -0x40800000, P0 ;  /* 0xbf8000000000780c */ /* 0x000fc40000744270 */
[----:B------:R-:W-:Y:S01]  /*b560*/  IADD3 R4, PT, PT, -R3, 0x40800000, RZ ;  /* 0x4080000003047810 */ /* 0x000fe20007ffe1ff */
[----:B------:R-:W-:Y:S01]  /*b570*/  IMAD.IADD R2, R0, 0x1, -R3 ;  /* 0x0000000100027824 */ /* 0x000fe200078e0a03 */
[----:B------:R-:W-:-:S03]  /*b580*/  I2FP.F32.S32 R3, R3 ;  /* 0x0000000300037245 */ /* 0x000fc60000201400 */
[----:B------:R-:W-:Y:S01]  /*b590*/  FFMA.FTZ R5, R4, R5, -1 ;  /* 0xbf80000004057423 */ /* 0x000fe20000010005 */
[----:B------:R-:W-:Y:S01]  /*b5a0*/  @P0 FSETP.NEU.FTZ.AND P1, PT, R0, RZ, PT ;  /* 0x000000ff0000020b */ /* 0x000fe20003f3d000 */
        /* <DEDUP_REMOVED lines=14> */
[----:B------:R-:W-:-:S05]  /*b690*/  @P2 FFMA.FTZ R2, R0, R5, +INF ;  /* 0x7f80000000022423 */ /* 0x000fca0000010005 */
        /* <DEDUP_REMOVED lines=13> */
.L_x_6479:
[----:B------:R-:W0:Y:S02]  /*b770*/  F2I.S64.TRUNC R2, R2 ;  /* 0x0000000200027311 */ /* 0x000e24000020d900 */
[----:B0-----:R-:W-:-:S05]  /*b780*/  MOV R5, R2 ;  /* 0x0000000200057202 */ /* 0x001fca0000000f00 */
[----:B------:R-:W-:Y:S01]  /*b790*/  STG.E.U8 desc[UR36][R16.64], R5 ;  /* 0x0000000510007986 */ /* 0x000fe2000c101124 */
[----:B------:R-:W-:Y:S05]  /*b7a0*/  EXIT ;  /* 0x000000000000794d */ /* 0x000fea0003800000 */
.L_x_6478:
        /* <DEDUP_REMOVED lines=9> */
.L_x_6482:
[----:B------:R-:W0:Y:S02]  /*b840*/  F2I.FTZ.TRUNC.NTZ R3, R2 ;  /* 0x0000000200037305 */ /* 0x000e24000021f100 */
[----:B0-----:R-:W-:Y:S01]  /*b850*/  STG.E desc[UR36][R16.64], R3 ;  /* 0x0000000310007986 */ /* 0x001fe2000c101924 */
[----:B------:R-:W-:Y:S05]  /*b860*/  EXIT ;  /* 0x000000000000794d */ /* 0x000fea0003800000 */
.L_x_6481:
[----:B------:R-:W0:Y:S02]  /*b870*/  F2I.FTZ.TRUNC.NTZ R3, R2 ;  /* 0x0000000200037305 */ /* 0x000e24000021f100 */
[----:B0-----:R-:W-:Y:S01]  /*b880*/  STG.E.U16 desc[UR36][R16.64], R3 ;  /* 0x0000000310007986 */ /* 0x001fe2000c101524 */
[----:B------:R-:W-:Y:S05]  /*b890*/  EXIT ;  /* 0x000000000000794d */ /* 0x000fea0003800000 */
.L_x_6477:
        /* <DEDUP_REMOVED lines=8> */
.L_x_6484:
[----:B------:R-:W-:-:S05]  /*b920*/  F2FP.F16.F32.PACK_AB R2, RZ, R2 ;  /* 0x00000002ff02723e */ /* 0x000fca00000000ff */
[----:B------:R-:W-:Y:S01]  /*b930*/  STG.E.U16 desc[UR36][R16.64], R2 ;  /* 0x0000000210007986 */ /* 0x000fe2000c101524 */
[----:B------:R-:W-:Y:S05]  /*b940*/  EXIT ;  /* 0x000000000000794d */ /* 0x000fea0003800000 */
.L_x_6483:
[----:B------:R-:W-:-:S09]  /*b950*/  UISETP.NE.AND UP0, UPT, UR4, 0x7, UPT ;  /* 0x000000070400788c */ /* 0x000fd2000bf05270 */
[----:B------:R-:W-:Y:S05]  /*b960*/  BRA.U !UP0, `(.L_x_6485) ;  /* 0x00000001082c7547 */ /* 0x000fea000b800000 */
[----:B------:R-:W-:-:S09]  /*b970*/  UISETP.NE.AND UP0, UPT, UR4, 0x8, UPT ;  /* 0x000000080400788c */ /* 0x000fd2000bf05270 */
[----:B------:R-:W-:Y:S05]  /*b980*/  BRA.U !UP0, `(.L_x_6486) ;  /* 0x0000000108147547 */ /* 0x000fea000b800000 */
[----:B------:R-:W-:-:S09]  /*b990*/  UISETP.NE.AND UP0, UPT, UR4, 0x9, UPT ;  /* 0x000000090400788c */ /* 0x000fd2000bf05270 */
[----:B------:R-:W-:Y:S05]  /*b9a0*/  BRA.U UP0, `(.L_x_6480) ;  /* 0x0000000500d07547 */ /* 0x000fea000b800000 */
[----:B------:R-:W-:-:S05]  /*b9b0*/  IMAD.MOV.U32 R3, RZ, RZ, RZ ;  /* 0x000000ffff037224 */ /* 0x000fca00078e00ff */
[----:B------:R-:W-:Y:S01]  /*b9c0*/  STG.E.64 desc[UR36][R16.64], R2 ;  /* 0x0000000210007986 */ /* 0x000fe2000c101b24 */
[----:B------:R-:W-:Y:S05]  /*b9d0*/  EXIT ;  /* 0x000000000000794d */ /* 0x000fea0003800000 */
.L_x_6486:
[----:B------:R-:W-:-:S04]  /*b9e0*/  F2FP.F16.F32.PACK_AB R3, RZ, R2 ;  /* 0x00000002ff03723e */ /* 0x000fc800000000ff */
[----:B------:R-:W-:-:S05]  /*b9f0*/  PRMT R3, R3, 0x5410, RZ ;  /* 0x0000541003037816 */ /* 0x000fca00000000ff */
[----:B------:R-:W-:Y:S01]  /*ba00*/  STG.E desc[UR36][R16.64], R3 ;  /* 0x0000000310007986 */ /* 0x000fe2000c101924 */
[----:B------:R-:W-:Y:S05]  /*ba10*/  EXIT ;  /* 0x000000000000794d */ /* 0x000fea0003800000 */
.L_x_6485:
[----:B------:R-:W-:-:S06]  /*ba20*/  FMUL.FTZ R2, R2, 1 ;  /* 0x3f80000002027820 */ /* 0x000fcc0000410000 */
[----:B------:R-:W0:Y:S02]  /*ba30*/  F2F.F64.F32 R2, R2 ;  /* 0x0000000200027310 */ /* 0x000e240000201800 */
[----:B0-----:R-:W-:Y:S01]  /*ba40*/  STG.E.64 desc[UR36][R16.64], R2 ;  /* 0x0000000210007986 */ /* 0x001fe2000c101b24 */
[----:B------:R-:W-:Y:S05]  /*ba50*/  EXIT ;  /* 0x000000000000794d */ /* 0x000fea0003800000 */
.L_x_6476:
        /* <DEDUP_REMOVED lines=13> */
.L_x_6490:
        /* <DEDUP_REMOVED lines=16> */
.L_x_6493:
[----:B------:R-:W-:-:S04]  /*bc30*/  SHF.R.U32.HI R2, RZ, 0x18, R2 ;  /* 0x00000018ff027819 */ /* 0x000fc80000011602 */
[----:B------:R-:W-:-:S04]  /*bc40*/  LOP3.LUT R2, R3, 0x80, R2, 0xf8, !PT ;  /* 0x0000008003027812 */ /* 0x000fc800078ef802 */
[----:B------:R-:W-:-:S07]  /*bc50*/  PRMT R8, R2, 0x7610, R8 ;  /* 0x0000761002087816 */ /* 0x000fce0000000008 */
.L_x_6492:
[----:B------:R-:W-:Y:S05]  /*bc60*/  BSYNC.RECONVERGENT B0 ;  /* 0x0000000000007941 */ /* 0x000fea0003800200 */
.L_x_6491:
[----:B------:R-:W-:Y:S01]  /*bc70*/  STG.E.U8 desc[UR36][R16.64], R8 ;  /* 0x0000000810007986 */ /* 0x000fe2000c101124 */
[----:B------:R-:W-:Y:S05]  /*bc80*/  EXIT ;  /* 0x000000000000794d */ /* 0x000fea0003800000 */
.L_x_6489:
        /* <DEDUP_REMOVED lines=16> */
.L_x_6496:
[----:B------:R-:W-:-:S04]  /*bd90*/  SHF.R.U32.HI R2, RZ, 0x18, R2 ;  /* 0x00000018ff027819 */ /* 0x000fc80000011602 */
[----:B------:R-:W-:-:S04]  /*bda0*/  LOP3.LUT R3, R3, 0x80, R2, 0xf8, !PT ;  /* 0x0000008003037812 */ /* 0x000fc800078ef802 */
[----:B------:R-:W-:-:S07]  /*bdb0*/  PRMT R8, R3, 0x7610, R8 ;  /* 0x0000761003087816 */ /* 0x000fce0000000008 */
.L_x_6495:
[----:B------:R-:W-:Y:S05]  /*bdc0*/  BSYNC.RECONVERGENT B0 ;  /* 0x0000000000007941 */ /* 0x000fea0003800200 */
.L_x_6494:
[----:B------:R-:W-:Y:S01]  /*bdd0*/  STG.E.U8 desc[UR36][R16.64], R8 ;  /* 0x0000000810007986 */ /* 0x000fe2000c101124 */
[----:B------:R-:W-:Y:S05]  /*bde0*/  EXIT ;  /* 0x000000000000794d */ /* 0x000fea0003800000 */
.L_x_6488:
        /* <DEDUP_REMOVED lines=21> */
.L_x_6498:
[----:B------:R-:W0:Y:S02]  /*bf40*/  F2I.U64.TRUNC R2, R2 ;  /* 0x0000000200027311 */ /* 0x000e24000020d800 */
[----:B0-----:R-:W-:Y:S01]  /*bf50*/  STG.E.64 desc[UR36][R16.64], R2 ;  /* 0x0000000210007986 */ /* 0x001fe2000c101b24 */
[----:B------:R-:W-:Y:S05]  /*bf60*/  EXIT ;  /* 0x000000000000794d */ /* 0x000fea0003800000 */
.L_x_6497:
[----:B------:R-:W0:Y:S02]  /*bf70*/  F2I.FTZ.U32.TRUNC.NTZ R3, R2 ;  /* 0x0000000200037305 */ /* 0x000e24000021f000 */
[----:B0-----:R-:W-:Y:S01]  /*bf80*/  STG.E desc[UR36][R16.64], R3 ;  /* 0x0000000310007986 */ /* 0x001fe2000c101924 */
[----:B------:R-:W-:Y:S05]  /*bf90*/  EXIT ;  /* 0x000000000000794d */ /* 0x000fea0003800000 */
.L_x_6487:
        /* <DEDUP_REMOVED lines=8> */
[----:B------:R-:W-:Y:S01]  /*c020*/  STG.E.U8 desc[UR36][R16.64], R3 ;  /* 0x0000000310007986 */ /* 0x000fe2000c101124 */
[----:B------:R-:W-:Y:S05]  /*c030*/  EXIT ;  /* 0x000000000000794d */ /* 0x000fea0003800000 */
.L_x_6500:
[----:B------:R-:W-:Y:S01]  /*c040*/  FMUL.FTZ R4, R2, 1 ;  /* 0x3f80000002047820 */ /* 0x000fe20000410000 */
[----:B------:R-:W-:-:S05]  /*c050*/  CS2R R6, SRZ ;  /* 0x0000000000067805 */ /* 0x000fca000001ff00 */
[----:B------:R-:W0:Y:S02]  /*c060*/  F2F.F64.F32 R4, R4 ;  /* 0x0000000400047310 */ /* 0x000e240000201800 */
[----:B0-----:R-:W-:Y:S01]  /*c070*/  STG.E.128 desc[UR36][R16.64], R4 ;  /* 0x0000000410007986 */ /* 0x001fe2000c101d24 */
[----:B------:R-:W-:Y:S05]  /*c080*/  EXIT ;  /* 0x000000000000794d */ /* 0x000fea0003800000 */
.L_x_6499:
[----:B------:R-:W-:-:S09]  /*c090*/  UISETP.NE.AND UP0, UPT, UR4, 0xf, UPT ;  /* 0x0000000f0400788c */ /* 0x000fd2000bf05270 */
[----:B------:R-:W-:Y:S05]  /*c0a0*/  BRA.U !UP0, `(.L_x_6501) ;  /* 0x0000000108e07547 */ /* 0x000fea000b800000 */
[----:B------:R-:W-:-:S09]  /*c0b0*/  UISETP.NE.AND UP0, UPT, UR4, 0x17, UPT ;  /* 0x000000170400788c */ /* 0x000fd2000bf05270 */
[----:B------:R-:W-:Y:S05]  /*c0c0*/  BRA.U !UP0, `(.L_x_6502) ;  /* 0x00000001088c7547 */ /* 0x000fea000b800000 */
[----:B------:R-:W-:-:S09]  /*c0d0*/  UISETP.NE.AND UP0, UPT, UR4, 0x18, UPT ;  /* 0x000000180400788c */ /* 0x000fd2000bf05270 */
[----:B------:R-:W-:Y:S05]  /*c0e0*/  BRA.U !UP0, `(.L_x_6503) ;  /* 0x0000000108447547 */ /* 0x000fea000b800000 */
.L_x_6480:
        /* <DEDUP_REMOVED lines=16> */
.L_x_6504:
[----:B------:R-:W-:Y:S05]  /*c1f0*/  EXIT ;  /* 0x000000000000794d */ /* 0x000fea0003800000 */
.L_x_6503:
        /* <DEDUP_REMOVED lines=12> */
.L_x_6506:
[----:B------:R-:W-:Y:S05]  /*c2c0*/  BSYNC.RECONVERGENT B0 ;  /* 0x0000000000007941 */ /* 0x000fea0003800200 */
.L_x_6505:
[----:B------:R-:W-:-:S05]  /*c2d0*/  LOP3.LUT R3, R0, 0x80, R5, 0xf8, !PT ;  /* 0x0000008000037812 */ /* 0x000fca00078ef805 */
[----:B------:R-:W-:Y:S01]  /*c2e0*/  STG.E.U8 desc[UR36][R16.64], R3 ;  /* 0x0000000310007986 */ /* 0x000fe2000c101124 */
[----:B------:R-:W-:Y:S05]  /*c2f0*/  EXIT ;  /* 0x000000000000794d */ /* 0x000fea0003800000 */
.L_x_6502:
        /* <DEDUP_REMOVED lines=11> */
.L_x_6508:
[----:B------:R-:W-:Y:S01]  /*c3b0*/  HFMA2 R0, -RZ, RZ, 0, 7.569789886474609375e-06 ;  /* 0x0000007fff007431 */ /* 0x000fe200000001ff */
[----:B------:R-:W-:-:S04]  /*c3c0*/  ISETP.GT.U32.AND P0, PT, R4, 0x7f800000, PT ;  /* 0x7f8000000400780c */ /* 0x000fc80003f04070 */
[----:B------:R-:W-:-:S09]  /*c3d0*/  SEL R0, R0, 0x7c, P0 ;  /* 0x0000007c00007807 */ /* 0x000fd20000000000 */
.L_x_6509:
[----:B------:R-:W-:Y:S05]  /*c3e0*/  BSYNC.RECONVERGENT B0 ;  /* 0x0000000000007941 */ /* 0x000fea0003800200 */
.L_x_6507:
[----:B------:R-:W-:-:S04]  /*c3f0*/  SHF.R.U32.HI R3, RZ, 0x18, R2 ;  /* 0x00000018ff037819 */ /* 0x000fc80000011602 */
[----:B------:R-:W-:-:S05]  /*c400*/  LOP3.LUT R3, R0, 0x80, R3, 0xf8, !PT ;  /* 0x0000008000037812 */ /* 0x000fca00078ef803 */
[----:B------:R-:W-:Y:S01]  /*c410*/  STG.E.U8 desc[UR36][R16.64], R3 ;  /* 0x0000000310007986 */ /* 0x000fe2000c101124 */
[----:B------:R-:W-:Y:S05]  /*c420*/  EXIT ;  /* 0x000000000000794d */ /* 0x000fea0003800000 */
.L_x_6501:
[----:B------:R-:W-:-:S05]  /*c430*/  F2FP.BF16.F32.PACK_AB R2, RZ, R2 ;  /* 0x00000002ff02723e */ /* 0x000fca00000010ff */
[----:B------:R-:W-:Y:S01]  /*c440*/  STG.E.U16 desc[UR36][R16.64], R2 ;  /* 0x0000000210007986 */ /* 0x000fe2000c101524 */
[----:B------:R-:W-:Y:S05]  /*c450*/  EXIT ;  /* 0x000000000000794d */ /* 0x000fea0003800000 */
.L_x_6510:
        /* <DEDUP_REMOVED lines=10> */
.L_x_12933:


//--------------------- .text._ZN2at6native27unrolled_elementwise_kernelIZZZNS0_17log1p_kernel_cudaERNS_18TensorIteratorBaseEENKUlvE_clEvENKUlvE0_clEvEUlfE_St5arrayIPcLm2EELi4E23TrivialOffsetCalculatorILi1EjESB_NS0_6memory12LoadWithCastILi1EEENSC_13StoreWithCastILi1EEEEEviT_T0_T2_T3_T4_T5_ --------------------------
	.section	.text._ZN2at6native27unrolled_elementwise_kernelIZZZNS0_17log1p_kernel_cudaERNS_18TensorIteratorBaseEENKUlvE_clEvENKUlvE0_clEvEUlfE_St5arrayIPcLm2EELi4E23TrivialOffsetCalculatorILi1EjESB_NS0_6memory12LoadWithCastILi1EEENSC_13StoreWithCastILi1EEEEEviT_T0_T2_T3_T4_T5_,"ax",@progbits
	.align	128
        .global         _ZN2at6native27unrolled_elementwise_kernelIZZZNS0_17log1p_kernel_cudaERNS_18TensorIteratorBaseEENKUlvE_clEvENKUlvE0_clEvEUlfE_St5arrayIPcLm2EELi4E23TrivialOffsetCalculatorILi1EjESB_NS0_6memory12LoadWithCastILi1EEENSC_13StoreWithCastILi1EEEEEviT_T0_T2_T3_T4_T5_
        .type           _ZN2at6native27unrolled_elementwise_kernelIZZZNS0_17log1p_kernel_cudaERNS_18TensorIteratorBaseEENKUlvE_clEvENKUlvE0_clEvEUlfE_St5arrayIPcLm2EELi4E23TrivialOffsetCalculatorILi1EjESB_NS0_6memory12LoadWithCastILi1EEENSC_13StoreWithCastILi1EEEEEviT_T0_T2_T3_T4_T5_,@function
        .size           _ZN2at6native27unrolled_elementwise_kernelIZZZNS0_17log1p_kernel_cudaERNS_18TensorIteratorBaseEENKUlvE_clEvENKUlvE0_clEvEUlfE_St5arrayIPcLm2EELi4E23TrivialOffsetCalculatorILi1EjESB_NS0_6memory12LoadWithCastILi1EEENSC_13StoreWithCastILi1EEEEEviT_T0_T2_T3_T4_T5_,(.L_x_12934 - _ZN2at6native27unrolled_elementwise_kernelIZZZNS0_17log1p_kernel_cudaERNS_18TensorIteratorBaseEENKUlvE_clEvENKUlvE0_clEvEUlfE_St5arrayIPcLm2EELi4E23TrivialOffsetCalculatorILi1EjESB_NS0_6memory12LoadWithCastILi1EEENSC_13StoreWithCastILi1EEEEEviT_T0_T2_T3_T4_T5_)
        .other          _ZN2at6native27unrolled_elementwise_kernelIZZZNS0_17log1p_kernel_cudaERNS_18TensorIteratorBaseEENKUlvE_clEvENKUlvE0_clEvEUlfE_St5arrayIPcLm2EELi4E23TrivialOffsetCalculatorILi1EjESB_NS0_6memory12LoadWithCastILi1EEENSC_13StoreWithCastILi1EEEEEviT_T0_T2_T3_T4_T5_,@"STO_CUDA_ENTRY STV_DEFAULT"
_ZN2at6native27unrolled_elementwise_kernelIZZZNS0_17log1p_kernel_cudaERNS_18TensorIteratorBaseEENKUlvE_clEvENKUlvE0_clEvEUlfE_St5arrayIPcLm2EELi4E23TrivialOffsetCalculatorILi1EjESB_NS0_6memory12LoadWithCastILi1EEENSC_13StoreWithCastILi1EEEEEviT_T0_T2_T3_T4_T5_:
.text._ZN2at6native27unrolled_elementwise_kernelIZZZNS0_17log1p_kernel_cudaERNS_18TensorIteratorBaseEENKUlvE_clEvENKUlvE0_clEvEUlfE_St5arrayIPcLm2EELi4E23TrivialOffsetCalculatorILi1EjESB_NS0_6memory12LoadWithCastILi1EEENSC_13StoreWithCastILi1EEEEEviT_T0_T2_T3_T4_T5_:
        /* <DEDUP_REMOVED lines=33> */
.L_x_6517:
[----:B------:R-:W2:Y:S02]  /*0210*/  LDG.E.U8 R4, desc[UR36][R4.64] ;  /* 0x0000002404047981 */ /* 0x000ea4000c1e1100 */
[----:B--2---:R-:W-:Y:S01]  /*0220*/  I2FP.F32.U32 R22, R4 ;  /* 0x0000000400167245 */ /* 0x004fe20000201000 */
[----:B------:R-:W-:Y:S06]  /*0230*/  BRA `(.L_x_6519) ;  /* 0x0000000c00287947 */ /* 0x000fec0003800000 */
.L_x_6516:
        /* <DEDUP_REMOVED lines=9> */
.L_x_6521:
[----:B------:R-:W2:Y:S02]  /*02d0*/  LDG.E R4, desc[UR36][R4.64] ;  /* 0x0000002404047981 */ /* 0x000ea4000c1e1900 */
[----:B--2---:R-:W-:Y:S01]  /*02e0*/  I2FP.F32.S32 R22, R4 ;  /* 0x0000000400167245 */ /* 0x004fe20000201400 */
[----:B------:R-:W-:Y:S06]  /*02f0*/  BRA `(.L_x_6519) ;  /* 0x0000000800f87947 */ /* 0x000fec0003800000 */
.L_x_6520:
[----:B------:R-:W2:Y:S02]  /*0300*/  LDG.E.U16 R4, desc[UR36][R4.64] ;  /* 0x0000002404047981 */ /* 0x000ea4000c1e1500 */
[----:B--2---:R2:W3:Y:S01]  /*0310*/  I2F.S16 R22, R4 ;  /* 0x0000000400167306 */ /* 0x0044e20000101400 */
[----:B------:R-:W-:Y:S05]  /*0320*/  BRA `(.L_x_6519) ;  /* 0x0000000800ec7947 */ /* 0x000fea0003800000 */
.L_x_6515:
        /* <DEDUP_REMOVED lines=8> */
.L_x_6523:
[----:B------:R-:W2:Y:S02]  /*03b0*/  LDG.E.U16 R4, desc[UR36][R4.64] ;  /* 0x0000002404047981 */ /* 0x000ea4000c1e1500 */
[----:B--2---:R-:W-:Y:S01]  /*03c0*/  HADD2.F32 R22, -RZ, R4.H0_H0 ;  /* 0x20000004ff167230 */ /* 0x004fe20000004100 */
[----:B------:R-:W-:Y:S06]  /*03d0*/  BRA `(.L_x_6519) ;  /* 0x0000000800c07947 */ /* 0x000fec0003800000 */
.L_x_6522:
        /* <DEDUP_REMOVED lines=8> */
.L_x_6525:
[----:B------:R-:W2:Y:S02]  /*0460*/  LDG.E.U16 R4, desc[UR36][R4.64] ;  /* 0x0000002404047981 */ /* 0x000ea4000c1e1500 */
[----:B--2---:R-:W-:Y:S01]  /*0470*/  HADD2.F32 R22, -RZ, R4.H0_H0 ;  /* 0x20000004ff167230 */ /* 0x004fe20000004100 */
[----:B------:R-:W-:Y:S06]  /*0480*/  BRA `(.L_x_6519) ;  /* 0x0000000800947947 */ /* 0x000fec0003800000 */
.L_x_6524:
[----:B------:R-:W2:Y:S01]  /*0490*/  LDG.E.64 R4, desc[UR36][R4.64] ;  /* 0x0000002404047981 */ /* 0x000ea2000c1e1b00 */
[----:B------:R-:W-:Y:S01]  /*04a0*/  UMOV UR4, 0xf0000000 ;  /* 0xf000000000047882 */ /* 0x000fe20000000000 */
[----:B------:R-:W-:Y:S01]  /*04b0*/  UMOV UR5, 0x380fffff ;  /* 0x380fffff00057882 */ /* 0x000fe20000000000 */
[----:B--2---:R-:W0:Y:S01]  /*04c0*/  F2F.F32.F64 R22, R4 ;  /* 0x0000000400167310 */ /* 0x004e220000301000 */
[----:B------:R-:W-:-:S14]  /*04d0*/  DSETP.GEU.AND P0, PT, |R4|, UR4, PT ;  /* 0x0000000404007e2a */ /* 0x000fdc000bf0e200 */
[----:B0-----:R-:W-:Y:S01]  /*04e0*/  @!P0 FMUL R22, R22, 1.175494350822287508e-38 ;  /* 0x0080000016168820 */ /* 0x001fe20000400000 */
[----:B------:R-:W-:Y:S06]  /*04f0*/  BRA `(.L_x_6519) ;  /* 0x0000000800787947 */ /* 0x000fec0003800000 */
.L_x_6514:
        /* <DEDUP_REMOVED lines=12> */
.L_x_6528:
[----:B------:R-:W2:Y:S01]  /*05c0*/  LDG.E.64 R4, desc[UR36][R4.64] ;  /* 0x0000002404047981 */ /* 0x000ea2000c1e1b00 */
[----:B------:R-:W-:Y:S01]  /*05d0*/  UMOV UR4, 0xf0000000 ;  /* 0xf000000000047882 */ /* 0x000fe20000000000 */
[----:B------:R-:W-:Y:S01]  /*05e0*/  UMOV UR5, 0x380fffff ;  /* 0x380fffff00057882 */ /* 0x000fe20000000000 */
[----:B--2---:R-:W0:Y:S01]  /*05f0*/  F2F.F32.F64 R22, R4 ;  /* 0x0000000400167310 */ /* 0x004e220000301000 */
[----:B------:R-:W-:-:S14]  /*0600*/  DSETP.GEU.AND P0, PT, |R4|, UR4, PT ;  /* 0x0000000404007e2a */ /* 0x000fdc000bf0e200 */
[----:B0-----:R-:W-:Y:S01]  /*0610*/  @!P0 FMUL R22, R22, 1.175494350822287508e-38 ;  /* 0x0080000016168820 */ /* 0x001fe20000400000 */
[----:B------:R-:W-:Y:S06]  /*0620*/  BRA `(.L_x_6519) ;  /* 0x00000008002c7947 */ /* 0x000fec0003800000 */
.L_x_6527:
        /* <DEDUP_REMOVED lines=25> */
.L_x_6530:
        /* <DEDUP_REMOVED lines=13> */
.L_x_6529:
[----:B------:R-:W2:Y:S02]  /*0890*/  LDG.E.U16 R4, desc[UR36][R4.64] ;  /* 0x0000002404047981 */ /* 0x000ea4000c1e1500 */
[----:B--2---:R-:W-:Y:S01]  /*08a0*/  IMAD.U32 R22, R4, 0x10000, RZ ;  /* 0x0001000004167824 */ /* 0x004fe200078e00ff */
[----:B------:R-:W-:Y:S06]  /*08b0*/  BRA `(.L_x_6519) ;  /* 0x0000000400887947 */ /* 0x000fec0003800000 */
.L_x_6526:
        /* <DEDUP_REMOVED lines=11> */
.L_x_6533:
        /* <DEDUP_REMOVED lines=20> */
.L_x_6535:
[----:B------:R-:W-:Y:S05]  /*0ab0*/  BSYNC.RECONVERGENT B0 ;  /* 0x0000000000007941 */ /* 0x000fea0003800200 */
.L_x_6534:
[----:B------:R-:W-:Y:S01]  /*0ac0*/  IMAD.SHL.U32 R0, R0, 0x100000, RZ ;  /* 0x0010000000007824 */ /* 0x000fe200078e00ff */
[----:B------:R-:W-:-:S04]  /*0ad0*/  LEA R3, R3, 0x3b800000, 0x17 ;  /* 0x3b80000003037811 */ /* 0x000fc800078eb8ff */
[----:B------:R-:W-:Y:S01]  /*0ae0*/  LOP3.LUT R22, R3, R0, R7, 0xfe, !PT ;  /* 0x0000000003167212 */ /* 0x000fe200078efe07 */
[----:B------:R-:W-:Y:S06]  /*0af0*/  BRA `(.L_x_6519) ;  /* 0x0000000000f87947 */ /* 0x000fec0003800000 */
.L_x_6532:
        /* <DEDUP_REMOVED lines=20> */
.L_x_6537:
[----:B------:R-:W-:Y:S05]  /*0c40*/  BSYNC.RECONVERGENT B0 ;  /* 0x0000000000007941 */ /* 0x000fea0003800200 */
.L_x_6536:
[----:B------:R-:W-:Y:S01]  /*0c50*/  IMAD.SHL.U32 R0, R0, 0x200000, RZ ;  /* 0x0020000000007824 */ /* 0x000fe200078e00ff */
[----:B------:R-:W-:-:S04]  /*0c60*/  LEA R3, R3, 0x37800000, 0x17 ;  /* 0x3780000003037811 */ /* 0x000fc800078eb8ff */
[----:B------:R-:W-:Y:S01]  /*0c70*/  LOP3.LUT R22, R3, R0, R7, 0xfe, !PT ;  /* 0x0000000003167212 */ /* 0x000fe200078efe07 */
[----:B------:R-:W-:Y:S06]  /*0c80*/  BRA `(.L_x_6519) ;  /* 0x0000000000947947 */ /* 0x000fec0003800000 */
.L_x_6531:
[----:B------:R-:W-:-:S09]  /*0c90*/  UISETP.NE.AND UP0, UPT, UR4, 0x1c, UPT ;  /* 0x0000001c0400788c */ /* 0x000fd2000bf05270 */
[----:B------:R-:W-:Y:S05]  /*0ca0*/  BRA.U !UP0, `(.L_x_6538) ;  /* 0x0000000108847547 */ /* 0x000fea000b800000 */
[----:B------:R-:W-:-:S09]  /*0cb0*/  UISETP.NE.AND UP0, UPT, UR4, 0x1d, UPT ;  /* 0x0000001d0400788c */ /* 0x000fd2000bf05270 */
[----:B------:R-:W-:Y:S05]  /*0cc0*/  BRA.U !UP0, `(.L_x_6539) ;  /* 0x0000000108707547 */ /* 0x000fea000b800000 */
[----:B------:R-:W-:-:S09]  /*0cd0*/  UISETP.NE.AND UP0, UPT, UR4, 0x2c, UPT ;  /* 0x0000002c0400788c */ /* 0x000fd2000bf05270 */
[----:B------:R-:W-:Y:S05]  /*0ce0*/  BRA.U !UP0, `(.L_x_6540) ;  /* 0x0000000108487547 */ /* 0x000fea000b800000 */
.L_x_6518:
        /* <DEDUP_REMOVED lines=16> */
.L_x_6541:
[----:B------:R-:W-:Y:S01]  /*0df0*/  IMAD.MOV.U32 R22, RZ, RZ, RZ ;  /* 0x000000ffff167224 */ /* 0x000fe200078e00ff */
[----:B------:R-:W-:Y:S06]  /*0e00*/  BRA `(.L_x_6519) ;  /* 0x0000000000347947 */ /* 0x000fec0003800000 */
.L_x_6540:
        /* <DEDUP_REMOVED lines=8> */
.L_x_6539:
[----:B------:R-:W2:Y:S02]  /*0e90*/  LDG.E.64 R22, desc[UR36][R4.64] ;  /* 0x0000002404167981 */ /* 0x000ea4000c1e1b00 */
[----:B--2---:R0:W1:Y:S01]  /*0ea0*/  I2F.U64 R22, R22 ;  /* 0x0000001600167312 */ /* 0x0040620000301000 */
[----:B------:R-:W-:Y:S05]  /*0eb0*/  BRA `(.L_x_6519) ;  /* 0x0000000000087947 */ /* 0x000fea0003800000 */
.L_x_6538:
[----:B------:R-:W2:Y:S02]  /*0ec0*/  LDG.E R4, desc[UR36][R4.64] ;  /* 0x0000002404047981 */ /* 0x000ea4000c1e1900 */
[----:B--2---:R-:W-:-:S07]  /*0ed0*/  I2FP.F32.U32 R22, R4 ;  /* 0x0000000400167245 */ /* 0x004fce0000201000 */
.L_x_6519:
[----:B------:R-:W-:Y:S05]  /*0ee0*/  BSYNC.RECONVERGENT B6 ;  /* 0x0000000000067941 */ /* 0x000fea0003800200 */
.L_x_6513:
[----:B------:R-:W-:-:S07]  /*0ef0*/  VIADD R16, R19, 0x80 ;  /* 0x0000008013107836 */ /* 0x000fce0000000000 */
.L_x_6512:
[----:B------:R-:W-:Y:S05]  /*0f00*/  BSYNC.RECONVERGENT B7 ;  /* 0x0000000000077941 */ /* 0x000fea0003800200 */
.L_x_6511:
        /* <DEDUP_REMOVED lines=25> */
.L_x_6548:
[----:B------:R-:W2:Y:S02]  /*10a0*/  LDG.E.U8 R4, desc[UR36][R4.64] ;  /* 0x0000002404047981 */ /* 0x000ea4000c1e1100 */
[----:B--2---:R-:W-:Y:S01]  /*10b0*/  I2FP.F32.U32 R24, R4 ;  /* 0x0000000400187245 */ /* 0x004fe20000201000 */
[----:B------:R-:W-:Y:S06]  /*10c0*/  BRA `(.L_x_6550) ;  /* 0x0000000c00287947 */ /* 0x000fec0003800000 */
.L_x_6547:
        /* <DEDUP_REMOVED lines=9> */
.L_x_6552:
[----:B------:R-:W2:Y:S02]  /*1160*/  LDG.E R4, desc[UR36][R4.64] ;  /* 0x0000002404047981 */ /* 0x000ea4000c1e1900 */
[----:B--2---:R-:W-:Y:S01]  /*1170*/  I2FP.F32.S32 R24, R4 ;  /* 0x0000000400187245 */ /* 0x004fe20000201400 */
[----:B------:R-:W-:Y:S06]  /*1180*/  BRA `(.L_x_6550) ;  /* 0x0000000800f87947 */ /* 0x000fec0003800000 */
.L_x_6551:
[----:B------:R-:W2:Y:S02]  /*1190*/  LDG.E.U16 R4, desc[UR36][R4.64] ;  /* 0x0000002404047981 */ /* 0x000ea4000c1e1500 */
[----:B--2---:R0:W2:Y:S01]  /*11a0*/  I2F.S16 R24, R4 ;  /* 0x0000000400187306 */ /* 0x0040a20000101400 */
[----:B------:R-:W-:Y:S05]  /*11b0*/  BRA `(.L_x_6550) ;  /* 0x0000000800ec7947 */ /* 0x000fea0003800000 */
.L_x_6546:
        /* <DEDUP_REMOVED lines=8> */
.L_x_6554:
[----:B------:R-:W2:Y:S02]  /*1240*/  LDG.E.U16 R4, desc[UR36][R4.64] ;  /* 0x0000002404047981 */ /* 0x000ea4000c1e1500 */
[----:B--2---:R-:W-:Y:S01]  /*1250*/  HADD2.F32 R24, -RZ, R4.H0_H0 ;  /* 0x20000004ff187230 */ /* 0x004fe20000004100 */
[----:B------:R-:W-:Y:S06]  /*1260*/  BRA `(.L_x_6550) ;  /* 0x0000000800c07947 */ /* 0x000fec0003800000 */
.L_x_6553:
        /* <DEDUP_REMOVED lines=8> */
.L_x_6556:
[----:B------:R-:W2:Y:S02]  /*12f0*/  LDG.E.U16 R4, desc[UR36][R4.64] ;  /* 0x0000002404047981 */ /* 0x000ea4000c1e1500 */
[----:B--2---:R-:W-:Y:S01]  /*1300*/  HADD2.F32 R24, -RZ, R4.H0_H0 ;  /* 0x20000004ff187230 */ /* 0x004fe20000004100 */
[----:B------:R-:W-:Y:S06]  /*1310*/  BRA `(.L_x_6550) ;  /* 0x0000000800947947 */ /* 0x000fec0003800000 */
.L_x_6555:
[----:B------:R-:W2:Y:S01]  /*1320*/  LDG.E.64 R4, desc[UR36][R4.64] ;  /* 0x0000002404047981 */ /* 0x000ea2000c1e1b00 */
[----:B------:R-:W-:Y:S01]  /*1330*/  UMOV UR4, 0xf0000000 ;  /* 0xf000000000047882 */ /* 0x000fe20000000000 */
[----:B------:R-:W-:Y:S01]  /*1340*/  UMOV UR5, 0x380fffff ;  /* 0x380fffff00057882 */ /* 0x000fe20000000000 */
[----:B--2---:R-:W0:Y:S01]  /*1350*/  F2F.F32.F64 R24, R4 ;  /* 0x0000000400187310 */ /* 0x004e220000301000 */
[----:B------:R-:W-:-:S14]  /*1360*/  DSETP.GEU.AND P0, PT, |R4|, UR4, PT ;  /* 0x0000000404007e2a */ /* 0x000fdc000bf0e200 */
[----:B0-----:R-:W-:Y:S01]  /*1370*/  @!P0 FMUL R24, R24, 1.175494350822287508e-38 ;  /* 0x0080000018188820 */ /* 0x001fe20000400000 */
[----:B------:R-:W-:Y:S06]  /*1380*/  BRA `(.L_x_6550) ;  /* 0x0000000800787947 */ /* 0x000fec0003800000 */
.L_x_6545:
        /* <DEDUP_REMOVED lines=12> */
.L_x_6559:
[----:B------:R-:W2:Y:S01]  /*1450*/  LDG.E.64 R4, desc[UR36][R4.64] ;  /* 0x0000002404047981 */ /* 0x000ea2000c1e1b00 */
[----:B------:R-:W-:Y:S01]  /*1460*/  UMOV UR4, 0xf0000000 ;  /* 0xf000000000047882 */ /* 0x000fe20000000000 */
[----:B------:R-:W-:Y:S01]  /*1470*/  UMOV UR5, 0x380fffff ;  /* 0x380fffff00057882 */ /* 0x000fe20000000000 */
[----:B--2---:R-:W0:Y:S01]  /*1480*/  F2F.F32.F64 R24, R4 ;  /* 0x0000000400187310 */ /* 0x004e220000301000 */
[----:B------:R-:W-:-:S14]  /*1490*/  DSETP.GEU.AND P0, PT, |R4|, UR4, PT ;  /* 0x0000000404007e2a */ /* 0x000fdc000bf0e200 */
[----:B0-----:R-:W-:Y:S01]  /*14a0*/  @!P0 FMUL R24, R24, 1.175494350822287508e-38 ;  /* 0x0080000018188820 */ /* 0x001fe20000400000 */
[----:B------:R-:W-:Y:S06]  /*14b0*/  BRA `(.L_x_6550) ;  /* 0x00000008002c7947 */ /* 0x000fec0003800000 */
.L_x_6558:
        /* <DEDUP_REMOVED lines=25> */
.L_x_6561:
        /* <DEDUP_REMOVED lines=13> */
.L_x_6560:
[----:B------:R-:W2:Y:S02]  /*1720*/  LDG.E.U16 R4, desc[UR36][R4.64] ;  /* 0x0000002404047981 */ /* 0x000ea4000c1e1500 */
[----:B--2---:R-:W-:Y:S01]  /*1730*/  IMAD.U32 R24, R4, 0x10000, RZ ;  /* 0x0001000004187824 */ /* 0x004fe200078e00ff */
[----:B------:R-:W-:Y:S06]  /*1740*/  BRA `(.L_x_6550) ;  /* 0x0000000400887947 */ /* 0x000fec0003800000 */
.L_x_6557:
        /* <DEDUP_REMOVED lines=11> */
.L_x_6564:
        /* <DEDUP_REMOVED lines=20> */
.L_x_6566:
[----:B------:R-:W-:Y:S05]  /*1940*/  BSYNC.RECONVERGENT B0 ;  /* 0x0000000000007941 */ /* 0x000fea0003800200 */
.L_x_6565:
[----:B------:R-:W-:Y:S01]  /*1950*/  IMAD.SHL.U32 R0, R0, 0x100000, RZ ;  /* 0x0010000000007824 */ /* 0x000fe200078e00ff */
[----:B------:R-:W-:-:S04]  /*1960*/  LEA R3, R3, 0x3b800000, 0x17 ;  /* 0x3b80000003037811 */ /* 0x000fc800078eb8ff */
[----:B------:R-:W-:Y:S01]  /*1970*/  LOP3.LUT R24, R3, R0, R7, 0xfe, !PT ;  /* 0x0000000003187212 */ /* 0x000fe200078efe07 */
[----:B------:R-:W-:Y:S06]  /*1980*/  BRA `(.L_x_6550) ;  /* 0x0000000000f87947 */ /* 0x000fec0003800000 */
.L_x_6563:
        /* <DEDUP_REMOVED lines=20> */
.L_x_6568:
[----:B------:R-:W-:Y:S05]  /*1ad0*/  BSYNC.RECONVERGENT B0 ;  /* 0x0000000000007941 */ /* 0x000fea0003800200 */
.L_x_6567:
[----:B------:R-:W-:Y:S01]  /*1ae0*/  IMAD.SHL.U32 R0, R0, 0x200000, RZ ;  /* 0x0020000000007824 */ /* 0x000fe200078e00ff */
[----:B------:R-:W-:-:S04]  /*1af0*/  LEA R3, R3, 0x37800000, 0x17 ;  /* 0x3780000003037811 */ /* 0x000fc800078eb8ff */
[----:B------:R-:W-:Y:S01]  /*1b00*/  LOP3.LUT R24, R3, R0, R7, 0xfe, !PT ;  /* 0x0000000003187212 */ /* 0x000fe200078efe07 */
[----:B------:R-:W-:Y:S06]  /*1b10*/  BRA `(.L_x_6550) ;  /* 0x0000000000947947 */ /* 0x000fec0003800000 */
.L_x_6562:
        /* <DEDUP_REMOVED lines=14> */
.L_x_6549:
        /* <DEDUP_REMOVED lines=16> */
.L_x_6571:
[----:B------:R-:W-:Y:S01]  /*1d00*/  IMAD.MOV.U32 R24, RZ, RZ, RZ ;  /* 0x000000ffff187224 */ /* 0x000fe200078e00ff */
[----:B------:R-:W-:Y:S06]  /*1d10*/  BRA `(.L_x_6550) ;  /* 0x0000000000147947 */ /* 0x000fec0003800000 */
.L_x_6570:
[----:B------:R-:W2:Y:S02]  /*1d20*/  LDG.E.64 R24, desc[UR36][R4.64] ;  /* 0x0000002404187981 */ /* 0x000ea4000c1e1b00 */
[----:B--2---:R0:W2:Y:S01]  /*1d30*/  I2F.U64 R24, R24 ;  /* 0x0000001800187312 */ /* 0x0040a20000301000 */
[----:B------:R-:W-:Y:S05]  /*1d40*/  BRA `(.L_x_6550) ;  /* 0x0000000000087947 */ /* 0x000fea0003800000 */
.L_x_6569:
[----:B------:R-:W2:Y:S02]  /*1d50*/  LDG.E R4, desc[UR36][R4.64] ;  /* 0x0000002404047981 */ /* 0x000ea4000c1e1900 */
[----:B--2---:R-:W-:-:S07]  /*1d60*/  I2FP.F32.U32 R24, R4 ;  /* 0x0000000400187245 */ /* 0x004fce0000201000 */
.L_x_6550:
[----:B------:R-:W-:Y:S05]  /*1d70*/  BSYNC.RECONVERGENT B6 ;  /* 0x0000000000067941 */ /* 0x000fea0003800200 */
.L_x_6544:
[----:B------:R-:W-:-:S07]  /*1d80*/  VIADD R16, R16, 0x80 ;  /* 0x0000008010107836 */ /* 0x000fce0000000000 */
.L_x_6543:
[----:B------:R-:W-:Y:S05]  /*1d90*/  BSYNC.RECONVERGENT B7 ;  /* 0x0000000000077941 */ /* 0x000fea0003800200 */
.L_x_6542:
        /* <DEDUP_REMOVED lines=25> */
.L_x_6578:
[----:B------:R-:W2:Y:S02]  /*1f30*/  LDG.E.U8 R4, desc[UR36][R4.64] ;  /* 0x0000002404047981 */ /* 0x000ea4000c1e1100 */
[----:B--2---:R-:W-:Y:S01]  /*1f40*/  I2FP.F32.U32 R18, R4 ;  /* 0x0000000400127245 */ /* 0x004fe20000201000 */
[----:B------:R-:W-:Y:S06]  /*1f50*/  BRA `(.L_x_6580) ;  /* 0x0000000c00287947 */ /* 0x000fec0003800000 */
.L_x_6577:
        /* <DEDUP_REMOVED lines=9> */
.L_x_6582:
[----:B------:R-:W2:Y:S02]  /*1ff0*/  LDG.E R4, desc[UR36][R4.64] ;  /* 0x0000002404047981 */ /* 0x000ea4000c1e1900 */
[----:B--2---:R-:W-:Y:S01]  /*2000*/  I2FP.F32.S32 R18, R4 ;  /* 0x0000000400127245 */ /* 0x004fe20000201400 */
[----:B------:R-:W-:Y:S06]  /*2010*/  BRA `(.L_x_6580) ;  /* 0x0000000800f87947 */ /* 0x000fec0003800000 */
.L_x_6581:
[----:B------:R-:W2:Y:S02]  /*2020*/  LDG.E.U16 R4, desc[UR36][R4.64] ;  /* 0x0000002404047981 */ /* 0x000ea4000c1e1500 */
[----:B--2---:R4:W0:Y:S01]  /*2030*/  I2F.S16 R18, R4 ;  /* 0x0000000400127306 */ /* 0x0048220000101400 */
[----:B------:R-:W-:Y:S05]  /*2040*/  BRA `(.L_x_6580) ;  /* 0x0000000800ec7947 */ /* 0x000fea0003800000 */
.L_x_6576:
        /* <DEDUP_REMOVED lines=8> */
.L_x_6584:
[----:B------:R-:W2:Y:S02]  /*20d0*/  LDG.E.U16 R4, desc[UR36][R4.64] ;  /* 0x0000002404047981 */ /* 0x000ea4000c1e1500 */
[----:B--2---:R-:W-:Y:S01]  /*20e0*/  HADD2.F32 R18, -RZ, R4.H0_H0 ;  /* 0x20000004ff127230 */ /* 0x004fe20000004100 */
[----:B------:R-:W-:Y:S06]  /*20f0*/  BRA `(.L_x_6580) ;  /* 0x0000000800c07947 */ /* 0x000fec0003800000 */
.L_x_6583:
        /* <DEDUP_REMOVED lines=8> */
.L_x_6586:
[----:B------:R-:W2:Y:S02]  /*2180*/  LDG.E.U16 R4, desc[UR36][R4.64] ;  /* 0x0000002404047981 */ /* 0x000ea4000c1e1500 */
[----:B--2---:R-:W-:Y:S01]  /*2190*/  HADD2.F32 R18, -RZ, R4.H0_H0 ;  /* 0x20000004ff127230 */ /* 0x004fe20000004100 */
[----:B------:R-:W-:Y:S06]  /*21a0*/  BRA `(.L_x_6580) ;  /* 0x0000000800947947 */ /* 0x000fec0003800000 */
.L_x_6585:
[----:B------:R-:W2:Y:S01]  /*21b0*/  LDG.E.64 R4, desc[UR36][R4.64] ;  /* 0x0000002404047981 */ /* 0x000ea2000c1e1b00 */
[----:B------:R-:W-:Y:S01]  /*21c0*/  UMOV UR4, 0xf0000000 ;  /* 0xf000000000047882 */ /* 0x000fe20000000000 */
[----:B------:R-:W-:Y:S01]  /*21d0*/  UMOV UR5, 0x380fffff ;  /* 0x380fffff00057882 */ /* 0x000fe20000000000 */
[----:B--2---:R-:W0:Y:S01]  /*21e0*/  F2F.F32.F64 R18, R4 ;  /* 0x0000000400127310 */ /* 0x004e220000301000 */
[----:B------:R-:W-:-:S14]  /*21f0*/  DSETP.GEU.AND P0, PT, |R4|, UR4, PT ;  /* 0x0000000404007e2a */ /* 0x000fdc000bf0e200 */
[----:B0-----:R-:W-:Y:S01]  /*2200*/  @!P0 FMUL R18, R18, 1.175494350822287508e-38 ;  /* 0x0080000012128820 */ /* 0x001fe20000400000 */
[----:B------:R-:W-:Y:S06]  /*2210*/  BRA `(.L_x_6580) ;  /* 0x0000000800787947 */ /* 0x000fec0003800000 */
.L_x_6575:
        /* <DEDUP_REMOVED lines=12> */
.L_x_6589:
[----:B------:R-:W2:Y:S01]  /*22e0*/  LDG.E.64 R4, desc[UR36][R4.64] ;  /* 0x0000002404047981 */ /* 0x000ea2000c1e1b00 */
[----:B------:R-:W-:Y:S01]  /*22f0*/  UMOV UR4, 0xf0000000 ;  /* 0xf000000000047882 */ /* 0x000fe20000000000 */
[----:B------:R-:W-:Y:S01]  /*2300*/  UMOV UR5, 0x380fffff ;  /* 0x380fffff00057882 */ /* 0x000fe20000000000 */
[----:B--2---:R-:W0:Y:S01]  /*2310*/  F2F.F32.F64 R18, R4 ;  /* 0x0000000400127310 */ /* 0x004e220000301000 */
[----:B------:R-:W-:-:S14]  /*2320*/  DSETP.GEU.AND P0, PT, |R4|, UR4, PT ;  /* 0x0000000404007e2a */ /* 0x000fdc000bf0e200 */
[----:B0-----:R-:W-:Y:S01]  /*2330*/  @!P0 FMUL R18, R18, 1.175494350822287508e-38 ;  /* 0x0080000012128820 */ /* 0x001fe20000400000 */
[----:B------:R-:W-:Y:S06]  /*2340*/  BRA `(.L_x_6580) ;  /* 0x00000008002c7947 */ /* 0x000fec0003800000 */
.L_x_6588:
        /* <DEDUP_REMOVED lines=25> */
.L_x_6591:
        /* <DEDUP_REMOVED lines=13> */
.L_x_6590:
[----:B------:R-:W2:Y:S02]  /*25b0*/  LDG.E.U16 R4, desc[UR36][R4.64] ;  /* 0x0000002404047981 */ /* 0x000ea4000c1e1500 */
[----:B--2---:R-:W-:Y:S01]  /*25c0*/  IMAD.U32 R18, R4, 0x10000, RZ ;  /* 0x0001000004127824 */ /* 0x004fe200078e00ff */
[----:B------:R-:W-:Y:S06]  /*25d0*/  BRA `(.L_x_6580) ;  /* 0x0000000400887947 */ /* 0x000fec0003800000 */
.L_x_6587:
        /* <DEDUP_REMOVED lines=11> */
.L_x_6594:
        /* <DEDUP_REMOVED lines=20> */
.L_x_6596:
[----:B------:R-:W-:Y:S05]  /*27d0*/  BSYNC.RECONVERGENT B0 ;  /* 0x0000000000007941 */ /* 0x000fea0003800200 */
.L_x_6595:
[----:B------:R-:W-:Y:S01]  /*27e0*/  IMAD.SHL.U32 R0, R0, 0x100000, RZ ;  /* 0x0010000000007824 */ /* 0x000fe200078e00ff */
[----:B------:R-:W-:-:S04]  /*27f0*/  LEA R3, R3, 0x3b800000, 0x17 ;  /* 0x3b80000003037811 */ /* 0x000fc800078eb8ff */
[----:B------:R-:W-:Y:S01]  /*2800*/  LOP3.LUT R18, R3, R0, R7, 0xfe, !PT ;  /* 0x0000000003127212 */ /* 0x000fe200078efe07 */
[----:B------:R-:W-:Y:S06]  /*2810*/  BRA `(.L_x_6580) ;  /* 0x0000000000f87947 */ /* 0x000fec0003800000 */
.L_x_6593:
        /* <DEDUP_REMOVED lines=20> */
.L_x_6598:
[----:B------:R-:W-:Y:S05]  /*2960*/  BSYNC.RECONVERGENT B0 ;  /* 0x0000000000007941 */ /* 0x000fea0003800200 */
.L_x_6597:
[----:B------:R-:W-:Y:S01]  /*2970*/  IMAD.SHL.U32 R0, R0, 0x200000, RZ ;  /* 0x0020000000007824 */ /* 0x000fe200078e00ff */
[----:B------:R-:W-:-:S04]  /*2980*/  LEA R3, R3, 0x37800000, 0x17 ;  /* 0x3780000003037811 */ /* 0x000fc800078eb8ff */
[----:B------:R-:W-:Y:S01]  /*2990*/  LOP3.LUT R18, R3, R0, R7, 0xfe, !PT ;  /* 0x0000000003127212 */ /* 0x000fe200078efe07 */
[----:B------:R-:W-:Y:S06]  /*29a0*/  BRA `(.L_x_6580) ;  /* 0x0000000000947947 */ /* 0x000fec0003800000 */
.L_x_6592:
        /* <DEDUP_REMOVED lines=14> */
.L_x_6579:
        /* <DEDUP_REMOVED lines=16> */
.L_x_6601:
[----:B------:R-:W-:Y:S01]  /*2b90*/  IMAD.MOV.U32 R18, RZ, RZ, RZ ;  /* 0x000000ffff127224 */ /* 0x000fe200078e00ff */
[----:B------:R-:W-:Y:S06]  /*2ba0*/  BRA `(.L_x_6580) ;  /* 0x0000000000147947 */ /* 0x000fec0003800000 */
.L_x_6600:
[----:B------:R-:W2:Y:S02]  /*2bb0*/  LDG.E.64 R4, desc[UR36][R4.64] ;  /* 0x0000002404047981 */ /* 0x000ea4000c1e1b00 */
[----:B--2---:R0:W2:Y:S01]  /*2bc0*/  I2F.U64 R18, R4 ;  /* 0x0000000400127312 */ /* 0x0040a20000301000 */
[----:B------:R-:W-:Y:S05]  /*2bd0*/  BRA `(.L_x_6580) ;  /* 0x0000000000087947 */ /* 0x000fea0003800000 */
.L_x_6599:
[----:B------:R-:W2:Y:S02]  /*2be0*/  LDG.E R4, desc[UR36][R4.64] ;  /* 0x0000002404047981 */ /* 0x000ea4000c1e1900 */
[----:B--2---:R-:W-:-:S07]  /*2bf0*/  I2FP.F32.U32 R18, R4 ;  /* 0x0000000400127245 */ /* 0x004fce0000201000 */
.L_x_6580:
[----:B------:R-:W-:Y:S05]  /*2c00*/  BSYNC.RECONVERGENT B6 ;  /* 0x0000000000067941 */ /* 0x000fea0003800200 */
.L_x_6574:
[----:B------:R-:W-:-:S07]  /*2c10*/  VIADD R16, R16, 0x80 ;  /* 0x0000008010107836 */ /* 0x000fce0000000000 */
.L_x_6573:
[----:B------:R-:W-:Y:S05]  /*2c20*/  BSYNC.RECONVERGENT B7 ;  /* 0x0000000000077941 */ /* 0x000fea0003800200 */
.L_x_6572:
        /* <DEDUP_REMOVED lines=24> */
.L_x_6607:
[----:B------:R-:W2:Y:S02]  /*2db0*/  LDG.E.U8 R4, desc[UR36][R4.64] ;  /* 0x0000002404047981 */ /* 0x000ea4000c1e1100 */
[----:B--2---:R-:W-:Y:S01]  /*2dc0*/  I2FP.F32.U32 R23, R4 ;  /* 0x0000000400177245 */ /* 0x004fe20000201000 */
[----:B------:R-:W-:Y:S06]  /*2dd0*/  BRA `(.L_x_6603) ;  /* 0x0000000c00187947 */ /* 0x000fec0003800000 */
.L_x_6606:
        /* <DEDUP_REMOVED lines=9> */
.L_x_6610:
[----:B------:R-:W2:Y:S02]  /*2e70*/  LDG.E R4, desc[UR36][R4.64] ;  /* 0x0000002404047981 */ /* 0x000ea4000c1e1900 */
[----:B--2---:R-:W-:Y:S01]  /*2e80*/  I2FP.F32.S32 R23, R4 ;  /* 0x0000000400177245 */ /* 0x004fe20000201400 */
[----:B------:R-:W-:Y:S06]  /*2e90*/  BRA `(.L_x_6603) ;  /* 0x0000000800e87947 */ /* 0x000fec0003800000 */
.L_x_6609:
[----:B------:R-:W2:Y:S02]  /*2ea0*/  LDG.E.U16 R4, desc[UR36][R4.64] ;  /* 0x0000002404047981 */ /* 0x000ea4000c1e1500 */
[----:B--2---:R0:W2:Y:S01]  /*2eb0*/  I2F.S16 R23, R4 ;  /* 0x0000000400177306 */ /* 0x0040a20000101400 */
[----:B------:R-:W-:Y:S05]  /*2ec0*/  BRA `(.L_x_6603) ;  /* 0x0000000800dc7947 */ /* 0x000fea0003800000 */
.L_x_6605:
        /* <DEDUP_REMOVED lines=8> */
.L_x_6612:
[----:B------:R-:W2:Y:S02]  /*2f50*/  LDG.E.U16 R4, desc[UR36][R4.64] ;  /* 0x0000002404047981 */ /* 0x000ea4000c1e1500 */
[----:B--2---:R-:W-:Y:S01]  /*2f60*/  HADD2.F32 R23, -RZ, R4.H0_H0 ;  /* 0x20000004ff177230 */ /* 0x004fe20000004100 */
[----:B------:R-:W-:Y:S06]  /*2f70*/  BRA `(.L_x_6603) ;  /* 0x0000000800b07947 */ /* 0x000fec0003800000 */
.L_x_6611:
        /* <DEDUP_REMOVED lines=8> */
.L_x_6614:
[----:B------:R-:W2:Y:S02]  /*3000*/  LDG.E.U16 R4, desc[UR36][R4.64] ;  /* 0x0000002404047981 */ /* 0x000ea4000c1e1500 */
[----:B--2---:R-:W-:Y:S01]  /*3010*/  HADD2.F32 R23, -RZ, R4.H0_H0 ;  /* 0x20000004ff177230 */ /* 0x004fe20000004100 */
[----:B------:R-:W-:Y:S06]  /*3020*/  BRA `(.L_x_6603) ;  /* 0x0000000800847947 */ /* 0x000fec0003800000 */
.L_x_6613:
[----:B------:R-:W2:Y:S01]  /*3030*/  LDG.E.64 R4, desc[UR36][R4.64] ;  /* 0x0000002404047981 */ /* 0x000ea2000c1e1b00 */
[----:B------:R-:W-:Y:S01]  /*3040*/  UMOV UR4, 0xf0000000 ;  /* 0xf000000000047882 */ /* 0x000fe20000000000 */
[----:B------:R-:W-:Y:S01]  /*3050*/  UMOV UR5, 0x380fffff ;  /* 0x380fffff00057882 */ /* 0x000fe20000000000 */
[----:B--2---:R-:W0:Y:S01]  /*3060*/  F2F.F32.F64 R23, R4 ;  /* 0x0000000400177310 */ /* 0x004e220000301000 */
[----:B------:R-:W-:-:S14]  /*3070*/  DSETP.GEU.AND P0, PT, |R4|, UR4, PT ;  /* 0x0000000404007e2a */ /* 0x000fdc000bf0e200 */
[----:B0-----:R-:W-:Y:S01]  /*3080*/  @!P0 FMUL R23, R23, 1.175494350822287508e-38 ;  /* 0x0080000017178820 */ /* 0x001fe20000400000 */
[----:B------:R-:W-:Y:S06]  /*3090*/  BRA `(.L_x_6603) ;  /* 0x0000000800687947 */ /* 0x000fec0003800000 */
.L_x_6604:
        /* <DEDUP_REMOVED lines=12> */
.L_x_6617:
[----:B------:R-:W2:Y:S01]  /*3160*/  LDG.E.64 R4, desc[UR36][R4.64] ;  /* 0x0000002404047981 */ /* 0x000ea2000c1e1b00 */
[----:B------:R-:W-:Y:S01]  /*3170*/  UMOV UR4, 0xf0000000 ;  /* 0xf000000000047882 */ /* 0x000fe20000000000 */
[----:B------:R-:W-:Y:S01]  /*3180*/  UMOV UR5, 0x380fffff ;  /* 0x380fffff00057882 */ /* 0x000fe20000000000 */
[----:B--2---:R-:W0:Y:S01]  /*3190*/  F2F.F32.F64 R23, R4 ;  /* 0x0000000400177310 */ /* 0x004e220000301000 */
[----:B------:R-:W-:-:S14]  /*31a0*/  DSETP.GEU.AND P0, PT, |R4|, UR4, PT ;  /* 0x0000000404007e2a */ /* 0x000fdc000bf0e200 */
[----:B0-----:R-:W-:Y:S01]  /*31b0*/  @!P0 FMUL R23, R23, 1.175494350822287508e-38 ;  /* 0x0080000017178820 */ /* 0x001fe20000400000 */
[----:B------:R-:W-:Y:S06]  /*31c0*/  BRA `(.L_x_6603) ;  /* 0x00000008001c7947 */ /* 0x000fec0003800000 */
.L_x_6616:
        /* <DEDUP_REMOVED lines=25> */
.L_x_6619:
        /* <DEDUP_REMOVED lines=12> */
.L_x_6618:
[----:B------:R-:W2:Y:S02]  /*3420*/  LDG.E.U16 R4, desc[UR36][R4.64] ;  /* 0x0000002404047981 */ /* 0x000ea4000c1e1500 */
[----:B--2---:R-:W-:Y:S01]  /*3430*/  IMAD.U32 R23, R4, 0x10000, RZ ;  /* 0x0001000004177824 */ /* 0x004fe200078e00ff */
[----:B------:R-:W-:Y:S06]  /*3440*/  BRA `(.L_x_6603) ;  /* 0x00000004007c7947 */ /* 0x000fec0003800000 */
.L_x_6615:
        /* <DEDUP_REMOVED lines=11> */
.L_x_6622:
        /* <DEDUP_REMOVED lines=19> */
.L_x_6624:
[----:B------:R-:W-:Y:S05]  /*3630*/  BSYNC.RECONVERGENT B0 ;  /* 0x0000000000007941 */ /* 0x000fea0003800200 */
.L_x_6623:
[----:B------:R-:W-:Y:S01]  /*3640*/  IMAD.SHL.U32 R0, R0, 0x100000, RZ ;  /* 0x0010000000007824 */ /* 0x000fe200078e00ff */
[----:B------:R-:W-:-:S04]  /*3650*/  LEA R3, R3, 0x3b800000, 0x17 ;  /* 0x3b80000003037811 */ /* 0x000fc800078eb8ff */
[----:B------:R-:W-:Y:S01]  /*3660*/  LOP3.LUT R23, R3, R0, R23, 0xfe, !PT ;  /* 0x0000000003177212 */ /* 0x000fe200078efe17 */
[----:B------:R-:W-:Y:S06]  /*3670*/  BRA `(.L_x_6603) ;  /* 0x0000000000f07947 */ /* 0x000fec0003800000 */
.L_x_6621:
        /* <DEDUP_REMOVED lines=19> */
.L_x_6626:
[----:B------:R-:W-:Y:S05]  /*37b0*/  BSYNC.RECONVERGENT B0 ;  /* 0x0000000000007941 */ /* 0x000fea0003800200 */
.L_x_6625:
[----:B------:R-:W-:Y:S01]  /*37c0*/  IMAD.SHL.U32 R0, R0, 0x200000, RZ ;  /* 0x0020000000007824 */ /* 0x000fe200078e00ff */
[----:B------:R-:W-:-:S04]  /*37d0*/  LEA R3, R3, 0x37800000, 0x17 ;  /* 0x3780000003037811 */ /* 0x000fc800078eb8ff */
[----:B------:R-:W-:Y:S01]  /*37e0*/  LOP3.LUT R23, R3, R0, R23, 0xfe, !PT ;  /* 0x0000000003177212 */ /* 0x000fe200078efe17 */
[----:B------:R-:W-:Y:S06]  /*37f0*/  BRA `(.L_x_6603) ;  /* 0x0000000000907947 */ /* 0x000fec0003800000 */
.L_x_6620:
        /* <DEDUP_REMOVED lines=14> */
.L_x_6608:
        /* <DEDUP_REMOVED lines=16> */
.L_x_6629:
[----:B------:R-:W-:Y:S05]  /*39e0*/  BRA `(.L_x_6603) ;  /* 0x0000000000147947 */ /* 0x000fea0003800000 */
.L_x_6628:
[----:B------:R-:W2:Y:S02]  /*39f0*/  LDG.E.64 R4, desc[UR36][R4.64] ;  /* 0x0000002404047981 */ /* 0x000ea4000c1e1b00 */
[----:B--2---:R0:W2:Y:S01]  /*3a00*/  I2F.U64 R23, R4 ;  /* 0x0000000400177312 */ /* 0x0040a20000301000 */
[----:B------:R-:W-:Y:S05]  /*3a10*/  BRA `(.L_x_6603) ;  /* 0x0000000000087947 */ /* 0x000fea0003800000 */
.L_x_6627:
[----:B------:R-:W2:Y:S02]  /*3a20*/  LDG.E R4, desc[UR36][R4.64] ;  /* 0x0000002404047981 */ /* 0x000ea4000c1e1900 */
[----:B--2---:R-:W-:-:S07]  /*3a30*/  I2FP.F32.U32 R23, R4 ;  /* 0x0000000400177245 */ /* 0x004fce0000201000 */
.L_x_6603:
[----:B------:R-:W-:Y:S05]  /*3a40*/  BSYNC.RECONVERGENT B6 ;  /* 0x0000000000067941 */ /* 0x000fea0003800200 */
.L_x_6602:
[----:B------:R-:W1:Y:S01]  /*3a50*/  LDC.U8 R16, c[0x0][0x3a4] ;  /* 0x0000e900ff107b82 */ /* 0x000e620000000000 */
[CC--:B------:R-:W-:Y:S01]  /*3a60*/  ISETP.GE.AND P2, PT, R19.reuse, R17.reuse, PT ;  /* 0x000000111300720c */ /* 0x0c0fe20003f46270 */
[C---:B------:R-:W-:Y:S01]  /*3a70*/  VIADD R0, R19.reuse, 0x100 ;  /* 0x0000010013007836 */ /* 0x040fe20000000000 */
[----:B------:R-:W-:Y:S01]  /*3a80*/  BSSY.RECONVERGENT B0, `(.L_x_6630) ;  /* 0x0000023000007945 */ /* 0x000fe20003800200 */
[C---:B0-2-4-:R-:W-:Y:S02]  /*3a90*/  VIADD R4, R19.reuse, 0x180 ;  /* 0x0000018013047836 */ /* 0x055fe40000000000 */
[----:B------:R-:W-:Y:S01]  /*3aa0*/  VIADD R26, R19, 0x80 ;  /* 0x00000080131a7836 */ /* 0x000fe20000000000 */
[-C--:B------:R-:W-:Y:S02]  /*3ab0*/  ISETP.GE.AND P0, PT, R0, R17.reuse, PT ;  /* 0x000000110000720c */ /* 0x080fe40003f06270 */
[-C--:B------:R-:W-:Y:S02]  /*3ac0*/  ISETP.GE.AND P1, PT, R4, R17.reuse, PT ;  /* 0x000000110400720c */ /* 0x080fe40003f26270 */
[----:B------:R-:W-:-:S03]  /*3ad0*/  ISETP.GE.AND P5, PT, R26, R17, PT ;  /* 0x000000111a00720c */ /* 0x000fc60003fa6270 */
[----:B------:R-:W-:Y:S10]  /*3ae0*/  @P2 BRA `(.L_x_6631) ;  /* 0x0000000000702947 */ /* 0x000ff40003800000 */
[C---:B-1-3-5:R-:W-:Y:S01]  /*3af0*/  FADD.FTZ.RZ R0, R22.reuse, 1 ;  /* 0x3f80000016007421 */ /* 0x06afe2000001c000 */
[----:B------:R-:W-:Y:S01]  /*3b00*/  IMAD.MOV.U32 R5, RZ, RZ, 0x3e800000 ;  /* 0x3e800000ff057424 */ /* 0x000fe200078e00ff */
[----:B------:R-:W-:Y:S01]  /*3b10*/  ISETP.GE.U32.AND P3, PT, R22, 0x7f800000, PT ;  /* 0x7f8000001600780c */ /* 0x000fe20003f66070 */
[----:B------:R-:W-:Y:S02]  /*3b20*/  IMAD.MOV.U32 R7, RZ, RZ, 0x3d39bf78 ;  /* 0x3d39bf78ff077424 */ /* 0x000fe400078e00ff */
[----:B------:R-:W-:Y:S01]  /*3b30*/  VIADD R0, R0, 0xc0c00000 ;  /* 0xc0c0000000007836 */ /* 0x000fe20000000000 */
[----:B------:R-:W-:-:S04]  /*3b40*/  ISETP.GT.AND P6, PT, R22, -0x40800000, P3 ;  /* 0xbf8000001600780c */ /* 0x000fc80001fc4270 */
[----:B------:R-:W-:-:S04]  /*3b50*/  LOP3.LUT R3, R0, 0xff800000, RZ, 0xc0, !PT ;  /* 0xff80000000037812 */ /* 0x000fc800078ec0ff */
        /* <DEDUP_REMOVED lines=20> */
[----:B------:R-:W-:-:S07]  /*3ca0*/  @P3 FSEL R4, R4, -RZ, P4 ;  /* 0x800000ff04043208 */ /* 0x000fce0002000000 */
.L_x_6631:
[----:B------:R-:W-:Y:S05]  /*3cb0*/  BSYNC.RECONVERGENT B0 ;  /* 0x0000000000007941 */ /* 0x000fea0003800200 */
.L_x_6630:
[----:B------:R-:W-:Y:S04]  /*3cc0*/  BSSY.RECONVERGENT B0, `(.L_x_6632) ;  /* 0x000001e000007945 */ /* 0x000fe80003800200 */
[----:B------:R-:W-:Y:S05]  /*3cd0*/  @P5 BRA `(.L_x_6633) ;  /* 0x0000000000705947 */ /* 0x000fea0003800000 */
[C---:B-----5:R-:W-:Y:S01]  /*3ce0*/  FADD.FTZ.RZ R0, R24.reuse, 1 ;  /* 0x3f80000018007421 */ /* 0x060fe2000001c000 */
        /* <DEDUP_REMOVED lines=24> */
[----:B-1-3--:R-:W-:Y:S01]  /*3e70*/  FFMA.FTZ R22, R3, 0.69314718246459960938, R0 ;  /* 0x3f31721803167823 */ /* 0x00afe20000010000 */
[----:B------:R-:W-:-:S05]  /*3e80*/  @P5 FFMA.FTZ R22, R24, R5, +INF ;  /* 0x7f80000018165423 */ /* 0x000fca0000010005 */
[----:B------:R-:W-:-:S07]  /*3e90*/  @P3 FSEL R22, R22, -RZ, P4 ;  /* 0x800000ff16163208 */ /* 0x000fce0002000000 */
.L_x_6633:
[----:B------:R-:W-:Y:S05]  /*3ea0*/  BSYNC.RECONVERGENT B0 ;  /* 0x0000000000007941 */ /* 0x000fea0003800200 */
.L_x_6632:
        /* <DEDUP_REMOVED lines=30> */
.L_x_6635:
[----:B------:R-:W-:Y:S05]  /*4090*/  BSYNC.RECONVERGENT B0 ;  /* 0x0000000000007941 */ /* 0x000fea0003800200 */
.L_x_6634:
[----:B------:R-:W-:Y:S04]  /*40a0*/  BSSY.RECONVERGENT B0, `(.L_x_6636) ;  /* 0x000001e000007945 */ /* 0x000fe80003800200 */
[----:B------:R-:W-:Y:S05]  /*40b0*/  @P1 BRA `(.L_x_6637) ;  /* 0x0000000000701947 */ /* 0x000fea0003800000 */
[C---:B-----5:R-:W-:Y:S01]  /*40c0*/  FADD.FTZ.RZ R0, R23.reuse, 1 ;  /* 0x3f80000017007421 */ /* 0x060fe2000001c000 */
[----:B------:R-:W-:Y:S01]  /*40d0*/  IMAD.MOV.U32 R6, RZ, RZ, 0x3e800000 ;  /* 0x3e800000ff067424 */ /* 0x000fe200078e00ff */
[C---:B------:R-:W-:Y:S01]  /*40e0*/  ISETP.GE.U32.AND P0, PT, R23.reuse, 0x7f800000, PT ;  /* 0x7f8000001700780c */ /* 0x040fe20003f06070 */
        /* <DEDUP_REMOVED lines=25> */
.L_x_6637:
[----:B------:R-:W-:Y:S05]  /*4280*/  BSYNC.RECONVERGENT B0 ;  /* 0x0000000000007941 */ /* 0x000fea0003800200 */
.L_x_6636:
[----:B------:R-:W-:Y:S04]  /*4290*/  BSSY.RECONVERGENT B6, `(.L_x_6638) ;  /* 0x00000fc000067945 */ /* 0x000fe80003800200 */
[----:B------:R-:W-:Y:S05]  /*42a0*/  @P2 BRA `(.L_x_6639) ;  /* 0x0000000c00e82947 */ /* 0x000fea0003800000 */
[----:B------:R-:W0:Y:S01]  /*42b0*/  LDCU UR4, c[0x0][0x3a8] ;  /* 0x00007500ff0477ac */ /* 0x000e220008000800 */
[----:B------:R-:W2:Y:S01]  /*42c0*/  LDC.64 R8, c[0x0][0x388] ;  /* 0x0000e200ff087b82 */ /* 0x000ea20000000a00 */
[----:B------:R-:W-:Y:S01]  /*42d0*/  IMAD R0, R2, 0x200, R19 ;  /* 0x0000020002007824 */ /* 0x000fe200078e0213 */
[----:B-1----:R-:W-:-:S03]  /*42e0*/  PRMT R5, R16, 0x9910, RZ ;  /* 0x0000991010057816 */ /* 0x002fc600000000ff */
        /* <DEDUP_REMOVED lines=18> */
.L_x_6643:
[----:B------:R-:W0:Y:S01]  /*4410*/  F2I.S64.TRUNC R4, R4 ;  /* 0x0000000400047311 */ /* 0x000e22000020d900 */
[----:B------:R-:W-:Y:S02]  /*4420*/  IMAD.MOV.U32 R19, RZ, RZ, R26 ;  /* 0x000000ffff137224 */ /* 0x000fe400078e001a */
[----:B0-----:R-:W-:-:S05]  /*4430*/  IMAD.MOV.U32 R3, RZ, RZ, R4 ;  /* 0x000000ffff037224 */ /* 0x001fca00078e0004 */
[----:B------:R0:W-:Y:S01]  /*4440*/  STG.E.U8 desc[UR36][R8.64], R3 ;  /* 0x0000000308007986 */ /* 0x0001e2000c101124 */
[----:B------:R-:W-:Y:S05]  /*4450*/  BRA `(.L_x_6639) ;  /* 0x0000000c007c7947 */ /* 0x000fea0003800000 */
.L_x_6642:
        /* <DEDUP_REMOVED lines=10> */
.L_x_6646:
[----:B------:R-:W0:Y:S01]  /*4500*/  F2I.FTZ.TRUNC.NTZ R3, R4 ;  /* 0x0000000400037305 */ /* 0x000e22000021f100 */
[----:B------:R-:W-:Y:S01]  /*4510*/  IMAD.MOV.U32 R19, RZ, RZ, R26 ;  /* 0x000000ffff137224 */ /* 0x000fe200078e001a */
[----:B0-----:R4:W-:Y:S01]  /*4520*/  STG.E desc[UR36][R8.64], R3 ;  /* 0x0000000308007986 */ /* 0x0019e2000c101924 */
[----:B------:R-:W-:Y:S05]  /*4530*/  BRA `(.L_x_6639) ;  /* 0x0000000c00447947 */ /* 0x000fea0003800000 */
.L_x_6645:
[----:B------:R-:W0:Y:S01]  /*4540*/  F2I.FTZ.TRUNC.NTZ R3, R4 ;  /* 0x0000000400037305 */ /* 0x000e22000021f100 */
[----:B------:R-:W-:Y:S01]  /*4550*/  IMAD.MOV.U32 R19, RZ, RZ, R26 ;  /* 0x000000ffff137224 */ /* 0x000fe200078e001a */
[----:B0-----:R0:W-:Y:S01]  /*4560*/  STG.E.U16 desc[UR36][R8.64], R3 ;  /* 0x0000000308007986 */ /* 0x0011e2000c101524 */
[----:B------:R-:W-:Y:S05]  /*4570*/  BRA `(.L_x_6639) ;  /* 0x0000000c00347947 */ /* 0x000fea0003800000 */
.L_x_6641:
        /* <DEDUP_REMOVED lines=9> */
.L_x_6648:
[----:B------:R-:W-:Y:S01]  /*4610*/  F2FP.F16.F32.PACK_AB R4, RZ, R4 ;  /* 0x00000004ff04723e */ /* 0x000fe200000000ff */
[----:B------:R-:W-:-:S04]  /*4620*/  IMAD.MOV.U32 R19, RZ, RZ, R26 ;  /* 0x000000ffff137224 */ /* 0x000fc800078e001a */
[----:B------:R0:W-:Y:S01]  /*4630*/  STG.E.U16 desc[UR36][R8.64], R4 ;  /* 0x0000000408007986 */ /* 0x0001e2000c101524 */
[----:B------:R-:W-:Y:S05]  /*4640*/  BRA `(.L_x_6639) ;  /* 0x0000000c00007947 */ /* 0x000fea0003800000 */
.L_x_6647:
        /* <DEDUP_REMOVED lines=10> */
.L_x_6650:
[----:B------:R-:W-:Y:S01]  /*46f0*/  F2FP.F16.F32.PACK_AB R3, RZ, R4 ;  /* 0x00000004ff03723e */ /* 0x000fe200000000ff */
[----:B------:R-:W-:-:S03]  /*4700*/  IMAD.MOV.U32 R19, RZ, RZ, R26 ;  /* 0x000000ffff137224 */ /* 0x000fc600078e001a */
[----:B------:R-:W-:-:S05]  /*4710*/  PRMT R3, R3, 0x5410, RZ ;  /* 0x0000541003037816 */ /* 0x000fca00000000ff */
[----:B------:R0:W-:Y:S01]  /*4720*/  STG.E desc[UR36][R8.64], R3 ;  /* 0x0000000308007986 */ /* 0x0001e2000c101924 */
[----:B------:R-:W-:Y:S05]  /*4730*/  BRA `(.L_x_6639) ;  /* 0x0000000800c47947 */ /* 0x000fea0003800000 */
.L_x_6649:
[----:B------:R-:W-:Y:S01]  /*4740*/  FMUL.FTZ R4, R4, 1 ;  /* 0x3f80000004047820 */ /* 0x000fe20000410000 */
[----:B------:R-:W-:-:S05]  /*4750*/  IMAD.MOV.U32 R19, RZ, RZ, R26 ;  /* 0x000000ffff137224 */ /* 0x000fca00078e001a */
[----:B------:R-:W0:Y:S02]  /*4760*/  F2F.F64.F32 R4, R4 ;  /* 0x0000000400047310 */ /* 0x000e240000201800 */
[----:B0-----:R0:W-:Y:S01]  /*4770*/  STG.E.64 desc[UR36][R8.64], R4 ;  /* 0x0000000408007986 */ /* 0x0011e2000c101b24 */
[----:B------:R-:W-:Y:S05]  /*4780*/  BRA `(.L_x_6639) ;  /* 0x0000000800b07947 */ /* 0x000fea0003800000 */
.L_x_6640:
        /* <DEDUP_REMOVED lines=13> */
.L_x_6653:
[----:B------:R-:W-:Y:S01]  /*4860*/  FMUL.FTZ R4, R4, 1 ;  /* 0x3f80000004047820 */ /* 0x000fe20000410000 */
[----:B------:R-:W-:Y:S01]  /*4870*/  CS2R R6, SRZ ;  /* 0x0000000000067805 */ /* 0x000fe2000001ff00 */
[----:B------:R-:W-:-:S04]  /*4880*/  IMAD.MOV.U32 R19, RZ, RZ, R26 ;  /* 0x000000ffff137224 */ /* 0x000fc800078e001a */
[----:B------:R-:W0:Y:S02]  /*4890*/  F2F.F64.F32 R4, R4 ;  /* 0x0000000400047310 */ /* 0x000e240000201800 */
[----:B0-----:R0:W-:Y:S01]  /*48a0*/  STG.E.128 desc[UR36][R8.64], R4 ;  /* 0x0000000408007986 */ /* 0x0011e2000c101d24 */
[----:B------:R-:W-:Y:S05]  /*48b0*/  BRA `(.L_x_6639) ;  /* 0x0000000800647947 */ /* 0x000fea0003800000 */
.L_x_6652:
        /* <DEDUP_REMOVED lines=18> */
.L_x_6657:
[----:B------:R-:W-:Y:S05]  /*49e0*/  BSYNC.RECONVERGENT B0 ;  /* 0x0000000000007941 */ /* 0x000fea0003800200 */
.L_x_6656:
[----:B------:R-:W-:Y:S01]  /*49f0*/  LOP3.LUT R5, R0, 0x80, R5, 0xf8, !PT ;  /* 0x0000008000057812 */ /* 0x000fe200078ef805 */
[----:B------:R-:W-:-:S04]  /*4a00*/  IMAD.MOV.U32 R19, RZ, RZ, R26 ;  /* 0x000000ffff137224 */ /* 0x000fc800078e001a */
[----:B------:R0:W-:Y:S01]  /*4a10*/  STG.E.U8 desc[UR36][R8.64], R5 ;  /* 0x0000000508007986 */ /* 0x0001e2000c101124 */
[----:B------:R-:W-:Y:S05]  /*4a20*/  BRA `(.L_x_6639) ;  /* 0x0000000800087947 */ /* 0x000fea0003800000 */
.L_x_6655:
        /* <DEDUP_REMOVED lines=14> */
.L_x_6659:
[----:B------:R-:W-:Y:S05]  /*4b10*/  BSYNC.RECONVERGENT B0 ;  /* 0x0000000000007941 */ /* 0x000fea0003800200 */
.L_x_6658:
[----:B------:R-:W-:Y:S01]  /*4b20*/  LOP3.LUT R3, R0, 0x80, R7, 0xf8, !PT ;  /* 0x0000008000037812 */ /* 0x000fe200078ef807 */
[----:B------:R-:W-:-:S04]  /*4b30*/  IMAD.MOV.U32 R19, RZ, RZ, R26 ;  /* 0x000000ffff137224 */ /* 0x000fc800078e001a */
[----:B------:R0:W-:Y:S01]  /*4b40*/  STG.E.U8 desc[UR36][R8.64], R3 ;  /* 0x0000000308007986 */ /* 0x0001e2000c101124 */
[----:B------:R-:W-:Y:S05]  /*4b50*/  BRA `(.L_x_6639) ;  /* 0x0000000400bc7947 */ /* 0x000fea0003800000 */
.L_x_6654:
[----:B------:R-:W-:Y:S01]  /*4b60*/  F2FP.BF16.F32.PACK_AB R4, RZ, R4 ;  /* 0x00000004ff04723e */ /* 0x000fe200000010ff */
[----:B------:R-:W-:-:S04]  /*4b70*/  IMAD.MOV.U32 R19, RZ, RZ, R26 ;  /* 0x000000ffff137224 */ /* 0x000fc800078e001a */
[----:B------:R0:W-:Y:S01]  /*4b80*/  STG.E.U16 desc[UR36][R8.64], R4 ;  /* 0x0000000408007986 */ /* 0x0001e2000c101524 */
[----:B------:R-:W-:Y:S05]  /*4b90*/  BRA `(.L_x_6639) ;  /* 0x0000000400ac7947 */ /* 0x000fea0003800000 */
.L_x_6651:
        /* <DEDUP_REMOVED lines=12> */
.L_x_6662:
        /* <DEDUP_REMOVED lines=12> */
.L_x_6665:
[----:B------:R-:W-:-:S04]  /*4d20*/  SHF.R.U32.HI R0, RZ, 0x14, R4 ;  /* 0x00000014ff007819 */ /* 0x000fc80000011604 */
[----:B------:R-:W-:-:S04]  /*4d30*/  LOP3.LUT R3, R0, 0x1, RZ, 0xc0, !PT ;  /* 0x0000000100037812 */ /* 0x000fc800078ec0ff */
[----:B------:R-:W-:-:S04]  /*4d40*/  IADD3 R0, PT, PT, R4, 0x487ffff, R3 ;  /* 0x0487ffff04007810 */ /* 0x000fc80007ffe003 */
[----:B------:R-:W-:-:S04]  /*4d50*/  SHF.R.U32.HI R0, RZ, 0x14, R0 ;  /* 0x00000014ff007819 */ /* 0x000fc80000011600 */
[----:B------:R-:W-:-:S07]  /*4d60*/  LOP3.LUT R3, R0, 0xff, RZ, 0xc0, !PT ;  /* 0x000000ff00037812 */ /* 0x000fce00078ec0ff */
.L_x_6666:
[----:B------:R-:W-:-:S04]  /*4d70*/  SHF.R.U32.HI R4, RZ, 0x18, R4 ;  /* 0x00000018ff047819 */ /* 0x000fc80000011604 */
[----:B------:R-:W-:-:S04]  /*4d80*/  LOP3.LUT R3, R3, 0x80, R4, 0xf8, !PT ;  /* 0x0000008003037812 */ /* 0x000fc800078ef804 */
[----:B------:R-:W-:-:S07]  /*4d90*/  PRMT R0, R3, 0x7610, R0 ;  /* 0x0000761003007816 */ /* 0x000fce0000000000 */
.L_x_6664:
[----:B------:R-:W-:Y:S05]  /*4da0*/  BSYNC.RECONVERGENT B0 ;  /* 0x0000000000007941 */ /* 0x000fea0003800200 */
.L_x_6663:
[----:B------:R0:W-:Y:S01]  /*4db0*/  STG.E.U8 desc[UR36][R8.64], R0 ;  /* 0x0000000008007986 */ /* 0x0001e2000c101124 */
[----:B------:R-:W-:Y:S01]  /*4dc0*/  IMAD.MOV.U32 R19, RZ, RZ, R26 ;  /* 0x000000ffff137224 */ /* 0x000fe200078e001a */
[----:B------:R-:W-:Y:S06]  /*4dd0*/  BRA `(.L_x_6639) ;  /* 0x00000004001c7947 */ /* 0x000fec0003800000 */
.L_x_6661:
        /* <DEDUP_REMOVED lines=12> */
.L_x_6669:
[----:B------:R-:W-:-:S04]  /*4ea0*/  SHF.R.U32.HI R0, RZ, 0x15, R4 ;  /* 0x00000015ff007819 */ /* 0x000fc80000011604 */
[----:B------:R-:W-:-:S04]  /*4eb0*/  LOP3.LUT R3, R0, 0x1, RZ, 0xc0, !PT ;  /* 0x0000000100037812 */ /* 0x000fc800078ec0ff */
[----:B------:R-:W-:-:S04]  /*4ec0*/  IADD3 R0, PT, PT, R4, 0x88fffff, R3 ;  /* 0x088fffff04007810 */ /* 0x000fc80007ffe003 */
[----:B------:R-:W-:-:S04]  /*4ed0*/  SHF.R.U32.HI R0, RZ, 0x15, R0 ;  /* 0x00000015ff007819 */ /* 0x000fc80000011600 */
[----:B------:R-:W-:-:S07]  /*4ee0*/  LOP3.LUT R3, R0, 0xff, RZ, 0xc0, !PT ;  /* 0x000000ff00037812 */ /* 0x000fce00078ec0ff */
.L_x_6670:
[----:B------:R-:W-:-:S04]  /*4ef0*/  SHF.R.U32.HI R4, RZ, 0x18, R4 ;  /* 0x00000018ff047819 */ /* 0x000fc80000011604 */
[----:B------:R-:W-:-:S04]  /*4f00*/  LOP3.LUT R3, R3, 0x80, R4, 0xf8, !PT ;  /* 0x0000008003037812 */ /* 0x000fc800078ef804 */
[----:B------:R-:W-:-:S07]  /*4f10*/  PRMT R0, R3, 0x7610, R0 ;  /* 0x0000761003007816 */ /* 0x000fce0000000000 */
.L_x_6668:
[----:B------:R-:W-:Y:S05]  /*4f20*/  BSYNC.RECONVERGENT B0 ;  /* 0x0000000000007941 */ /* 0x000fea0003800200 */
.L_x_6667:
[----:B------:R0:W-:Y:S01]  /*4f30*/  STG.E.U8 desc[UR36][R8.64], R0 ;  /* 0x0000000008007986 */ /* 0x0001e2000c101124 */
[----:B------:R-:W-:Y:S01]  /*4f40*/  IMAD.MOV.U32 R19, RZ, RZ, R26 ;  /* 0x000000ffff137224 */ /* 0x000fe200078e001a */
[----:B------:R-:W-:Y:S06]  /*4f50*/  BRA `(.L_x_6639) ;  /* 0x0000000000bc7947 */ /* 0x000fec0003800000 */
.L_x_6660:
[----:B------:R-:W-:-:S13]  /*4f60*/  ISETP.NE.AND P0, PT, R0, 0x1c, PT ;  /* 0x0000001c0000780c */ /* 0x000fda0003f05270 */
[----:B------:R-:W-:Y:S05]  /*4f70*/  @!P0 BRA `(.L_x_6671) ;  /* 0x0000000000a88947 */ /* 0x000fea0003800000 */
[----:B------:R-:W-:-:S13]  /*4f80*/  ISETP.NE.AND P0, PT, R0, 0x1d, PT ;  /* 0x0000001d0000780c */ /* 0x000fda0003f05270 */
[----:B------:R-:W-:Y:S05]  /*4f90*/  @!P0 BRA `(.L_x_6672) ;  /* 0x0000000000908947 */ /* 0x000fea0003800000 */
[----:B------:R-:W-:-:S13]  /*4fa0*/  ISETP.NE.AND P0, PT, R0, 0x2c, PT ;  /* 0x0000002c0000780c */ /* 0x000fda0003f05270 */
[----:B------:R-:W-:Y:S05]  /*4fb0*/  @!P0 BRA `(.L_x_6673) ;  /* 0x0000000000488947 */ /* 0x000fea0003800000 */
.L_x_6644:
        /* <DEDUP_REMOVED lines=15> */
[----:B--23-5:R-:W-:Y:S05]  /*50b0*/  CALL.ABS.NOINC R14 ;  /* 0x000000000e007343 */ /* 0x02cfea0003c00000 */
.L_x_6674:
[----:B------:R-:W-:Y:S01]  /*50c0*/  IMAD.MOV.U32 R19, RZ, RZ, R26 ;  /* 0x000000ffff137224 */ /* 0x000fe200078e001a */
[----:B------:R-:W-:Y:S06]  /*50d0*/  BRA `(.L_x_6639) ;  /* 0x00000000005c7947 */ /* 0x000fec0003800000 */
.L_x_6673:
        /* <DEDUP_REMOVED lines=16> */
.L_x_6672:
[----:B------:R-:W0:Y:S01]  /*51e0*/  F2I.U64.TRUNC R4, R4 ;  /* 0x0000000400047311 */ /* 0x000e22000020d800 */
[----:B------:R-:W-:Y:S01]  /*51f0*/  IMAD.MOV.U32 R19, RZ, RZ, R26 ;  /* 0x000000ffff137224 */ /* 0x000fe200078e001a */
[----:B0-----:R0:W-:Y:S01]  /*5200*/  STG.E.64 desc[UR36][R8.64], R4 ;  /* 0x0000000408007986 */ /* 0x0011e2000c101b24 */
[----:B------:R-:W-:Y:S05]  /*5210*/  BRA `(.L_x_6639) ;  /* 0x00000000000c7947 */ /* 0x000fea0003800000 */
.L_x_6671:
[----:B------:R-:W0:Y:S01]  /*5220*/  F2I.FTZ.U32.TRUNC.NTZ R3, R4 ;  /* 0x0000000400037305 */ /* 0x000e22000021f000 */
[----:B------:R-:W-:Y:S01]  /*5230*/  IMAD.MOV.U32 R19, RZ, RZ, R26 ;  /* 0x000000ffff137224 */ /* 0x000fe200078e001a */
[----:B0-----:R0:W-:Y:S06]  /*5240*/  STG.E desc[UR36][R8.64], R3 ;  /* 0x0000000308007986 */ /* 0x0011ec000c101924 */
.L_x_6639:
[----:B------:R-:W-:Y:S05]  /*5250*/  BSYNC.RECONVERGENT B6 ;  /* 0x0000000000067941 */ /* 0x000fea0003800200 */
.L_x_6638:
[----:B------:R-:W-:Y:S01]  /*5260*/  ISETP.GE.AND P0, PT, R19, R17, PT ;  /* 0x000000111300720c */ /* 0x000fe20003f06270 */
[----:B------:R-:W-:-:S12]  /*5270*/  BSSY.RECONVERGENT B6, `(.L_x_6675) ;  /* 0x00001cc000067945 */ /* 0x000fd80003800200 */
[----:B------:R-:W-:Y:S05]  /*5280*/  @P0 BRA `(.L_x_6676) ;  /* 0x0000001c00280947 */ /* 0x000fea0003800000 */
[----:B------:R-:W3:Y:S01]  /*5290*/  LDCU UR4, c[0x0][0x3a8] ;  /* 0x00007500ff0477ac */ /* 0x000ee20008000800 */
[----:B0-2-4-:R-:W0:Y:S01]  /*52a0*/  LDC.64 R8, c[0x0][0x388] ;  /* 0x0000e200ff087b82 */ /* 0x015e220000000a00 */
[----:B------:R-:W-:Y:S01]  /*52b0*/  IMAD R0, R2, 0x200, R19 ;  /* 0x0000020002007824 */ /* 0x000fe200078e0213 */
[----:B-1----:R-:W-:-:S03]  /*52c0*/  PRMT R4, R16, 0x9910, RZ ;  /* 0x0000991010047816 */ /* 0x002fc600000000ff */
        /* <DEDUP_REMOVED lines=14> */
[----:B-----5:R-:W0:Y:S02]  /*53b0*/  F2I.FTZ.TRUNC.NTZ R3, R22 ;  /* 0x0000001600037305 */ /* 0x020e24000021f100 */
[----:B0-----:R1:W-:Y:S01]  /*53c0*/  STG.E.U8 desc[UR36][R8.64], R3 ;  /* 0x0000000308007986 */ /* 0x0013e2000c101124 */
[----:B------:R-:W-:Y:S05]  /*53d0*/  BRA `(.L_x_6682) ;  /* 0x0000000c00387947 */ /* 0x000fea0003800000 */
.L_x_6680:
[----:B-----5:R-:W0:Y:S02]  /*53e0*/  F2I.S64.TRUNC R22, R22 ;  /* 0x0000001600167311 */ /* 0x020e24000020d900 */
[----:B0-----:R-:W-:-:S05]  /*53f0*/  IMAD.MOV.U32 R3, RZ, RZ, R22 ;  /* 0x000000ffff037224 */ /* 0x001fca00078e0016 */
[----:B------:R0:W-:Y:S01]  /*5400*/  STG.E.U8 desc[UR36][R8.64], R3 ;  /* 0x0000000308007986 */ /* 0x0001e2000c101124 */
[----:B------:R-:W-:Y:S05]  /*5410*/  BRA `(.L_x_6682) ;  /* 0x0000000c00287947 */ /* 0x000fea0003800000 */
.L_x_6679:
[----:B------:R-:W-:-:S13]  /*5420*/  ISETP.NE.AND P0, PT, R0, 0x2, PT ;  /* 0x000000020000780c */ /* 0x000fda0003f05270 */
[----:B------:R-:W-:Y:S05]  /*5430*/  @!P0 BRA `(.L_x_6683) ;  /* 0x0000000000288947 */ /* 0x000fea0003800000 */
[----:B------:R-:W-:-:S13]  /*5440*/  ISETP.NE.AND P0, PT, R0, 0x3, PT ;  /* 0x000000030000780c */ /* 0x000fda0003f05270 */
[----:B------:R-:W-:Y:S05]  /*5450*/  @!P0 BRA `(.L_x_6684) ;  /* 0x0000000000148947 */ /* 0x000fea0003800000 */
[----:B------:R-:W-:-:S13]  /*5460*/  ISETP.NE.AND P0, PT, R0, 0x4, PT ;  /* 0x000000040000780c */ /* 0x000fda0003f05270 */
[----:B------:R-:W-:Y:S05]  /*5470*/  @P0 BRA `(.L_x_6681) ;  /* 0x0000000800380947 */ /* 0x000fea0003800000 */
[----:B-----5:R-:W0:Y:S02]  /*5480*/  F2I.S64.TRUNC R22, R22 ;  /* 0x0000001600167311 */ /* 0x020e24000020d900 */
[----:B0-----:R4:W-:Y:S01]  /*5490*/  STG.E.64 desc[UR36][R8.64], R22 ;  /* 0x0000001608007986 */ /* 0x0019e2000c101b24 */
[----:B------:R-:W-:Y:S05]  /*54a0*/  BRA `(.L_x_6682) ;  /* 0x0000000c00047947 */ /* 0x000fea0003800000 */
.L_x_6684:
[----:B-----5:R-:W0:Y:S02]  /*54b0*/  F2I.FTZ.TRUNC.NTZ R3, R22 ;  /* 0x0000001600037305 */ /* 0x020e24000021f100 */
[----:B0-----:R3:W-:Y:S01]  /*54c0*/  STG.E desc[UR36][R8.64], R3 ;  /* 0x0000000308007986 */ /* 0x0017e2000c101924 */
[----:B------:R-:W-:Y:S05]  /*54d0*/  BRA `(.L_x_6682) ;  /* 0x0000000800f87947 */ /* 0x000fea0003800000 */
.L_x_6683:
[----:B-----5:R-:W0:Y:S02]  /*54e0*/  F2I.FTZ.TRUNC.NTZ R3, R22 ;  /* 0x0000001600037305 */ /* 0x020e24000021f100 */
[----:B0-----:R2:W-:Y:S01]  /*54f0*/  STG.E.U16 desc[UR36][R8.64], R3 ;  /* 0x0000000308007986 */ /* 0x0015e2000c101524 */
[----:B------:R-:W-:Y:S05]  /*5500*/  BRA `(.L_x_6682) ;  /* 0x0000000800ec7947 */ /* 0x000fea0003800000 */
.L_x_6678:
[----:B------:R-:W-:-:S13]  /*5510*/  ISETP.GT.AND P0, PT, R0, 0x6, PT ;  /* 0x000000060000780c */ /* 0x000fda0003f04270 */
[----:B------:R-:W-:Y:S05]  /*5520*/  @P0 BRA `(.L_x_6685) ;  /* 0x0000000000240947 */ /* 0x000fea0003800000 */
[----:B------:R-:W-:-:S13]  /*5530*/  ISETP.NE.AND P0, PT, R0, 0x5, PT ;  /* 0x000000050000780c */ /* 0x000fda0003f05270 */
[----:B------:R-:W-:Y:S05]  /*5540*/  @!P0 BRA `(.L_x_6686) ;  /* 0x0000000000108947 */ /* 0x000fea0003800000 */
[----:B------:R-:W-:-:S13]  /*5550*/  ISETP.NE.AND P0, PT, R0, 0x6, PT ;  /* 0x000000060000780c */ /* 0x000fda0003f05270 */
[----:B------:R-:W-:Y:S05]  /*5560*/  @P0 BRA `(.L_x_6681) ;  /* 0x0000000400fc0947 */ /* 0x000fea0003800000 */
[----:B-----5:R0:W-:Y:S01]  /*5570*/  STG.E desc[UR36][R8.64], R22 ;  /* 0x0000001608007986 */ /* 0x0201e2000c101924 */
[----:B------:R-:W-:Y:S05]  /*5580*/  BRA `(.L_x_6682) ;  /* 0x0000000800cc7947 */ /* 0x000fea0003800000 */
.L_x_6686:
[----:B-----5:R-:W-:-:S05]  /*5590*/  F2FP.F16.F32.PACK_AB R22, RZ, R22 ;  /* 0x00000016ff16723e */ /* 0x020fca00000000ff */
[----:B------:R0:W-:Y:S01]  /*55a0*/  STG.E.U16 desc[UR36][R8.64], R22 ;  /* 0x0000001608007986 */ /* 0x0001e2000c101524 */
[----:B------:R-:W-:Y:S05]  /*55b0*/  BRA `(.L_x_6682) ;  /* 0x0000000800c07947 */ /* 0x000fea0003800000 */
.L_x_6685:
[----:B------:R-:W-:-:S13]  /*55c0*/  ISETP.NE.AND P0, PT, R0, 0x7, PT ;  /* 0x000000070000780c */ /* 0x000fda0003f05270 */
[----:B------:R-:W-:Y:S05]  /*55d0*/  @!P0 BRA `(.L_x_6687) ;  /* 0x00000000002c8947 */ /* 0x000fea0003800000 */
[----:B------:R-:W-:-:S13]  /*55e0*/  ISETP.NE.AND P0, PT, R0, 0x8, PT ;  /* 0x000000080000780c */ /* 0x000fda0003f05270 */
[----:B------:R-:W-:Y:S05]  /*55f0*/  @!P0 BRA `(.L_x_6688) ;  /* 0x0000000000148947 */ /* 0x000fea0003800000 */
[----:B------:R-:W-:-:S13]  /*5600*/  ISETP.NE.AND P0, PT, R0, 0x9, PT ;  /* 0x000000090000780c */ /* 0x000fda0003f05270 */
[----:B------:R-:W-:Y:S05]  /*5610*/  @P0 BRA `(.L_x_6681) ;  /* 0x0000000400d00947 */ /* 0x000fea0003800000 */
[----:B-----5:R-:W-:-:S05]  /*5620*/  IMAD.MOV.U32 R23, RZ, RZ, RZ ;  /* 0x000000ffff177224 */ /* 0x020fca00078e00ff */
[----:B------:R0:W-:Y:S01]  /*5630*/  STG.E.64 desc[UR36][R8.64], R22 ;  /* 0x0000001608007986 */ /* 0x0001e2000c101b24 */
[----:B------:R-:W-:Y:S05]  /*5640*/  BRA `(.L_x_6682) ;  /* 0x00000008009c7947 */ /* 0x000fea0003800000 */
.L_x_6688:
[----:B-----5:R-:W-:-:S04]  /*5650*/  F2FP.F16.F32.PACK_AB R3, RZ, R22 ;  /* 0x00000016ff03723e */ /* 0x020fc800000000ff */
[----:B------:R-:W-:-:S05]  /*5660*/  PRMT R3, R3, 0x5410, RZ ;  /* 0x0000541003037816 */ /* 0x000fca00000000ff */
[----:B------:R0:W-:Y:S01]  /*5670*/  STG.E desc[UR36][R8.64], R3 ;  /* 0x0000000308007986 */ /* 0x0001e2000c101924 */
[----:B------:R-:W-:Y:S05]  /*5680*/  BRA `(.L_x_6682) ;  /* 0x00000008008c7947 */ /* 0x000fea0003800000 */
.L_x_6687:
[----:B-----5:R-:W-:-:S06]  /*5690*/  FMUL.FTZ R4, R22, 1 ;  /* 0x3f80000016047820 */ /* 0x020fcc0000410000 */
[----:B------:R-:W0:Y:S02]  /*56a0*/  F2F.F64.F32 R4, R4 ;  /* 0x0000000400047310 */ /* 0x000e240000201800 */
[----:B0-----:R0:W-:Y:S01]  /*56b0*/  STG.E.64 desc[UR36][R8.64], R4 ;  /* 0x0000000408007986 */ /* 0x0011e2000c101b24 */
[----:B------:R-:W-:Y:S05]  /*56c0*/  BRA `(.L_x_6682) ;  /* 0x00000008007c7947 */ /* 0x000fea0003800000 */
.L_x_6677:
        /* <DEDUP_REMOVED lines=10> */
[----:B-----5:R-:W0:Y:S02]  /*5770*/  F2I.FTZ.U32.TRUNC.NTZ R3, R22 ;  /* 0x0000001600037305 */ /* 0x020e24000021f000 */
[----:B0-----:R0:W-:Y:S01]  /*5780*/  STG.E.U16 desc[UR36][R8.64], R3 ;  /* 0x0000000308007986 */ /* 0x0011e2000c101524 */
[----:B------:R-:W-:Y:S05]  /*5790*/  BRA `(.L_x_6682) ;  /* 0x0000000800487947 */ /* 0x000fea0003800000 */
.L_x_6692:
[----:B-----5:R-:W-:Y:S01]  /*57a0*/  LOP3.LUT R5, R22, 0x7fffffff, RZ, 0xc0, !PT ;  /* 0x7fffffff16057812 */ /* 0x020fe200078ec0ff */
        /* <DEDUP_REMOVED lines=15> */
.L_x_6695:
[----:B------:R-:W-:-:S04]  /*58a0*/  SHF.R.U32.HI R22, RZ, 0x18, R22 ;  /* 0x00000018ff167819 */ /* 0x000fc80000011616 */
[----:B------:R-:W-:-:S04]  /*58b0*/  LOP3.LUT R3, R3, 0x80, R22, 0xf8, !PT ;  /* 0x0000008003037812 */ /* 0x000fc800078ef816 */
[----:B------:R-:W-:-:S07]  /*58c0*/  PRMT R4, R3, 0x7610, R4 ;  /* 0x0000761003047816 */ /* 0x000fce0000000004 */
.L_x_6694:
[----:B------:R-:W-:Y:S05]  /*58d0*/  BSYNC.RECONVERGENT B0 ;  /* 0x0000000000007941 */ /* 0x000fea0003800200 */
.L_x_6693:
[----:B------:R0:W-:Y:S01]  /*58e0*/  STG.E.U8 desc[UR36][R8.64], R4 ;  /* 0x0000000408007986 */ /* 0x0001e2000c101124 */
[----:B------:R-:W-:Y:S05]  /*58f0*/  BRA `(.L_x_6682) ;  /* 0x0000000400f07947 */ /* 0x000fea0003800000 */
.L_x_6691:
        /* <DEDUP_REMOVED lines=16> */
.L_x_6698:
[----:B------:R-:W-:-:S04]  /*5a00*/  SHF.R.U32.HI R22, RZ, 0x18, R22 ;  /* 0x00000018ff167819 */ /* 0x000fc80000011616 */
[----:B------:R-:W-:-:S04]  /*5a10*/  LOP3.LUT R3, R3, 0x80, R22, 0xf8, !PT ;  /* 0x0000008003037812 */ /* 0x000fc800078ef816 */
[----:B------:R-:W-:-:S07]  /*5a20*/  PRMT R4, R3, 0x7610, R4 ;  /* 0x0000761003047816 */ /* 0x000fce0000000004 */
.L_x_6697:
[----:B------:R-:W-:Y:S05]  /*5a30*/  BSYNC.RECONVERGENT B0 ;  /* 0x0000000000007941 */ /* 0x000fea0003800200 */
.L_x_6696:
[----:B------:R0:W-:Y:S01]  /*5a40*/  STG.E.U8 desc[UR36][R8.64], R4 ;  /* 0x0000000408007986 */ /* 0x0001e2000c101124 */
[----:B------:R-:W-:Y:S05]  /*5a50*/  BRA `(.L_x_6682) ;  /* 0x0000000400987947 */ /* 0x000fea0003800000 */
.L_x_6690:
[----:B------:R-:W-:-:S13]  /*5a60*/  ISETP.NE.AND P0, PT, R0, 0x1c, PT ;  /* 0x0000001c0000780c */ /* 0x000fda0003f05270 */
[----:B------:R-:W-:Y:S05]  /*5a70*/  @!P0 BRA `(.L_x_6699) ;  /* 0x0000000000588947 */ /* 0x000fea0003800000 */
[----:B------:R-:W-:-:S13]  /*5a80*/  ISETP.NE.AND P0, PT, R0, 0x1d, PT ;  /* 0x0000001d0000780c */ /* 0x000fda0003f05270 */
[----:B------:R-:W-:Y:S05]  /*5a90*/  @!P0 BRA `(.L_x_6700) ;  /* 0x0000000000448947 */ /* 0x000fea0003800000 */
[----:B------:R-:W-:-:S13]  /*5aa0*/  ISETP.NE.AND P0, PT, R0, 0x2c, PT ;  /* 0x0000002c0000780c */ /* 0x000fda0003f05270 */
[----:B------:R-:W-:Y:S05]  /*5ab0*/  @P0 BRA `(.L_x_6681) ;  /* 0x0000000000a80947 */ /* 0x000fea0003800000 */
[----:B-----5:R-:W-:-:S04]  /*5ac0*/  SHF.R.U32.HI R4, RZ, 0x17, R22 ;  /* 0x00000017ff047819 */ /* 0x020fc80000011616 */
        /* <DEDUP_REMOVED lines=14> */
.L_x_6700:
[----:B-----5:R-:W0:Y:S02]  /*5bb0*/  F2I.U64.TRUNC R22, R22 ;  /* 0x0000001600167311 */ /* 0x020e24000020d800 */
[----:B0-----:R0:W-:Y:S01]  /*5bc0*/  STG.E.64 desc[UR36][R8.64], R22 ;  /* 0x0000001608007986 */ /* 0x0011e2000c101b24 */
[----:B------:R-:W-:Y:S05]  /*5bd0*/  BRA `(.L_x_6682) ;  /* 0x0000000400387947 */ /* 0x000fea0003800000 */
.L_x_6699:
[----:B-----5:R-:W0:Y:S02]  /*5be0*/  F2I.FTZ.U32.TRUNC.NTZ R3, R22 ;  /* 0x0000001600037305 */ /* 0x020e24000021f000 */
[----:B0-----:R0:W-:Y:S01]  /*5bf0*/  STG.E desc[UR36][R8.64], R3 ;  /* 0x0000000308007986 */ /* 0x0011e2000c101924 */
[----:B------:R-:W-:Y:S05]  /*5c00*/  BRA `(.L_x_6682) ;  /* 0x00000004002c7947 */ /* 0x000fea0003800000 */
.L_x_6689:
[----:B------:R-:W-:-:S13]  /*5c10*/  ISETP.GT.AND P0, PT, R0, 0xe, PT ;  /* 0x0000000e0000780c */ /* 0x000fda0003f04270 */
[----:B------:R-:W-:Y:S05]  /*5c20*/  @P0 BRA `(.L_x_6701) ;  /* 0x0000000000340947 */ /* 0x000fea0003800000 */
[----:B------:R-:W-:-:S13]  /*5c30*/  ISETP.NE.AND P0, PT, R0, 0xa, PT ;  /* 0x0000000a0000780c */ /* 0x000fda0003f05270 */
[----:B------:R-:W-:Y:S05]  /*5c40*/  @!P0 BRA `(.L_x_6702) ;  /* 0x0000000000188947 */ /* 0x000fea0003800000 */
[----:B------:R-:W-:-:S13]  /*5c50*/  ISETP.NE.AND P0, PT, R0, 0xb, PT ;  /* 0x0000000b0000780c */ /* 0x000fda0003f05270 */
[----:B------:R-:W-:Y:S05]  /*5c60*/  @P0 BRA `(.L_x_6681) ;  /* 0x00000000003c0947 */ /* 0x000fea0003800000 */
[----:B-----5:R-:W-:-:S04]  /*5c70*/  FSETP.NEU.FTZ.AND P0, PT, R22, RZ, PT ;  /* 0x000000ff1600720b */ /* 0x020fc80003f1d000 */
[----:B------:R-:W-:-:S05]  /*5c80*/  SEL R3, RZ, 0x1, !P0 ;  /* 0x00000001ff037807 */ /* 0x000fca0004000000 */
[----:B------:R0:W-:Y:S01]  /*5c90*/  STG.E.U8 desc[UR36][R8.64], R3 ;  /* 0x0000000308007986 */ /* 0x0001e2000c101124 */
[----:B------:R-:W-:Y:S05]  /*5ca0*/  BRA `(.L_x_6682) ;  /* 0x0000000400047947 */ /* 0x000fea0003800000 */
.L_x_6702:
[----:B-----5:R-:W-:Y:S01]  /*5cb0*/  FMUL.FTZ R4, R22, 1 ;  /* 0x3f80000016047820 */ /* 0x020fe20000410000 */
[----:B------:R-:W-:-:S05]  /*5cc0*/  CS2R R6, SRZ ;  /* 0x0000000000067805 */ /* 0x000fca000001ff00 */
[----:B------:R-:W0:Y:S02]  /*5cd0*/  F2F.F64.F32 R4, R4 ;  /* 0x0000000400047310 */ /* 0x000e240000201800 */
[----:B0-----:R0:W-:Y:S01]  /*5ce0*/  STG.E.128 desc[UR36][R8.64], R4 ;  /* 0x0000000408007986 */ /* 0x0011e2000c101d24 */
[----:B------:R-:W-:Y:S05]  /*5cf0*/  BRA `(.L_x_6682) ;  /* 0x0000000000f07947 */ /* 0x000fea0003800000 */
.L_x_6701:
[----:B------:R-:W-:-:S13]  /*5d00*/  ISETP.NE.AND P0, PT, R0, 0xf, PT ;  /* 0x0000000f0000780c */ /* 0x000fda0003f05270 */
[----:B------:R-:W-:Y:S05]  /*5d10*/  @!P0 BRA `(.L_x_6703) ;  /* 0x0000000000e08947 */ /* 0x000fea0003800000 */
[----:B------:R-:W-:-:S13]  /*5d20*/  ISETP.NE.AND P0, PT, R0, 0x17, PT ;  /* 0x000000170000780c */ /* 0x000fda0003f05270 */
[----:B------:R-:W-:Y:S05]  /*5d30*/  @!P0 BRA `(.L_x_6704) ;  /* 0x00000000008c8947 */ /* 0x000fea0003800000 */
[----:B------:R-:W-:-:S13]  /*5d40*/  ISETP.NE.AND P0, PT, R0, 0x18, PT ;  /* 0x000000180000780c */ /* 0x000fda0003f05270 */
[----:B------:R-:W-:Y:S05]  /*5d50*/  @!P0 BRA `(.L_x_6705) ;  /* 0x0000000000448947 */ /* 0x000fea0003800000 */
.L_x_6681:
        /* <DEDUP_REMOVED lines=16> */
.L_x_6706:
[----:B------:R-:W-:Y:S05]  /*5e60*/  BRA `(.L_x_6682) ;  /* 0x0000000000947947 */ /* 0x000fea0003800000 */
.L_x_6705:
[----:B-----5:R-:W-:Y:S01]  /*5e70*/  LOP3.LUT R4, R22, 0x7fffffff, RZ, 0xc0, !PT ;  /* 0x7fffffff16047812 */ /* 0x020fe200078ec0ff */
        /* <DEDUP_REMOVED lines=11> */
.L_x_6708:
[----:B------:R-:W-:Y:S05]  /*5f30*/  BSYNC.RECONVERGENT B0 ;  /* 0x0000000000007941 */ /* 0x000fea0003800200 */
.L_x_6707:
[----:B------:R-:W-:-:S05]  /*5f40*/  LOP3.LUT R3, R0, 0x80, R5, 0xf8, !PT ;  /* 0x0000008000037812 */ /* 0x000fca00078ef805 */
[----:B------:R0:W-:Y:S01]  /*5f50*/  STG.E.U8 desc[UR36][R8.64], R3 ;  /* 0x0000000308007986 */ /* 0x0001e2000c101124 */
[----:B------:R-:W-:Y:S05]  /*5f60*/  BRA `(.L_x_6682) ;  /* 0x0000000000547947 */ /* 0x000fea0003800000 */
.L_x_6704:
[----:B-----5:R-:W-:Y:S01]  /*5f70*/  LOP3.LUT R4, R22, 0x7fffffff, RZ, 0xc0, !PT ;  /* 0x7fffffff16047812 */ /* 0x020fe200078ec0ff */
        /* <DEDUP_REMOVED lines=10> */
.L_x_6710:
[----:B------:R-:W-:Y:S01]  /*6020*/  IMAD.MOV.U32 R0, RZ, RZ, 0x7f ;  /* 0x0000007fff007424 */ /* 0x000fe200078e00ff */
[----:B------:R-:W-:-:S04]  /*6030*/  ISETP.GT.U32.AND P0, PT, R4, 0x7f800000, PT ;  /* 0x7f8000000400780c */ /* 0x000fc80003f04070 */
[----:B------:R-:W-:-:S09]  /*6040*/  SEL R0, R0, 0x7c, P0 ;  /* 0x0000007c00007807 */ /* 0x000fd20000000000 */
.L_x_6711:
[----:B------:R-:W-:Y:S05]  /*6050*/  BSYNC.RECONVERGENT B0 ;  /* 0x0000000000007941 */ /* 0x000fea0003800200 */
.L_x_6709:
[----:B------:R-:W-:-:S04]  /*6060*/  SHF.R.U32.HI R3, RZ, 0x18, R22 ;  /* 0x00000018ff037819 */ /* 0x000fc80000011616 */
[----:B------:R-:W-:-:S05]  /*6070*/  LOP3.LUT R3, R0, 0x80, R3, 0xf8, !PT ;  /* 0x0000008000037812 */ /* 0x000fca00078ef803 */
[----:B------:R0:W-:Y:S01]  /*6080*/  STG.E.U8 desc[UR36][R8.64], R3 ;  /* 0x0000000308007986 */ /* 0x0001e2000c101124 */
[----:B------:R-:W-:Y:S05]  /*6090*/  BRA `(.L_x_6682) ;  /* 0x0000000000087947 */ /* 0x000fea0003800000 */
.L_x_6703:
[----:B-----5:R-:W-:-:S05]  /*60a0*/  F2FP.BF16.F32.PACK_AB R22, RZ, R22 ;  /* 0x00000016ff16723e */ /* 0x020fca00000010ff */
[----:B------:R0:W-:Y:S02]  /*60b0*/  STG.E.U16 desc[UR36][R8.64], R22 ;  /* 0x0000001608007986 */ /* 0x0001e4000c101524 */
.L_x_6682:
        /* <DEDUP_REMOVED lines=24> */
.L_x_6715:
[----:B------:R-:W0:Y:S02]  /*6240*/  F2I.S64.TRUNC R24, R24 ;  /* 0x0000001800187311 */ /* 0x000e24000020d900 */
[----:B0-----:R-:W-:-:S05]  /*6250*/  IMAD.MOV.U32 R3, RZ, RZ, R24 ;  /* 0x000000ffff037224 */ /* 0x001fca00078e0018 */
[----:B------:R0:W-:Y:S01]  /*6260*/  STG.E.U8 desc[UR36][R8.64], R3 ;  /* 0x0000000308007986 */ /* 0x0001e2000c101124 */
[----:B------:R-:W-:Y:S05]  /*6270*/  BRA `(.L_x_6717) ;  /* 0x0000000c00287947 */ /* 0x000fea0003800000 */
.L_x_6714:
        /* <DEDUP_REMOVED lines=9> */
.L_x_6719:
[----:B------:R-:W0:Y:S02]  /*6310*/  F2I.FTZ.TRUNC.NTZ R3, R24 ;  /* 0x0000001800037305 */ /* 0x000e24000021f100 */
[----:B0-----:R0:W-:Y:S01]  /*6320*/  STG.E desc[UR36][R8.64], R3 ;  /* 0x0000000308007986 */ /* 0x0011e2000c101924 */
[----:B------:R-:W-:Y:S05]  /*6330*/  BRA `(.L_x_6717) ;  /* 0x0000000800f87947 */ /* 0x000fea0003800000 */
.L_x_6718:
[----:B------:R-:W0:Y:S02]  /*6340*/  F2I.FTZ.TRUNC.NTZ R3, R24 ;  /* 0x0000001800037305 */ /* 0x000e24000021f100 */
[----:B0-----:R0:W-:Y:S01]  /*6350*/  STG.E.U16 desc[UR36][R8.64], R3 ;  /* 0x0000000308007986 */ /* 0x0011e2000c101524 */
[----:B------:R-:W-:Y:S05]  /*6360*/  BRA `(.L_x_6717) ;  /* 0x0000000800ec7947 */ /* 0x000fea0003800000 */
.L_x_6713:
        /* <DEDUP_REMOVED lines=8> */
.L_x_6721:
[----:B------:R-:W-:-:S05]  /*63f0*/  F2FP.F16.F32.PACK_AB R24, RZ, R24 ;  /* 0x00000018ff18723e */ /* 0x000fca00000000ff */
[----:B------:R0:W-:Y:S01]  /*6400*/  STG.E.U16 desc[UR36][R8.64], R24 ;  /* 0x0000001808007986 */ /* 0x0001e2000c101524 */
[----:B------:R-:W-:Y:S05]  /*6410*/  BRA `(.L_x_6717) ;  /* 0x0000000800c07947 */ /* 0x000fea0003800000 */
.L_x_6720:
        /* <DEDUP_REMOVED lines=9> */
.L_x_6723:
[----:B------:R-:W-:-:S04]  /*64b0*/  F2FP.F16.F32.PACK_AB R3, RZ, R24 ;  /* 0x00000018ff03723e */ /* 0x000fc800000000ff */
[----:B------:R-:W-:-:S05]  /*64c0*/  PRMT R3, R3, 0x5410, RZ ;  /* 0x0000541003037816 */ /* 0x000fca00000000ff */
[----:B------:R0:W-:Y:S01]  /*64d0*/  STG.E desc[UR36][R8.64], R3 ;  /* 0x0000000308007986 */ /* 0x0001e2000c101924 */
[----:B------:R-:W-:Y:S05]  /*64e0*/  BRA `(.L_x_6717) ;  /* 0x00000008008c7947 */ /* 0x000fea0003800000 */
.L_x_6722:
[----:B------:R-:W-:-:S06]  /*64f0*/  FMUL.FTZ R4, R24, 1 ;  /* 0x3f80000018047820 */ /* 0x000fcc0000410000 */
[----:B------:R-:W0:Y:S02]  /*6500*/  F2F.F64.F32 R4, R4 ;  /* 0x0000000400047310 */ /* 0x000e240000201800 */
[----:B0-----:R0:W-:Y:S01]  /*6510*/  STG.E.64 desc[UR36][R8.64], R4 ;  /* 0x0000000408007986 */ /* 0x0011e2000c101b24 */
[----:B------:R-:W-:Y:S05]  /*6520*/  BRA `(.L_x_6717) ;  /* 0x00000008007c7947 */ /* 0x000fea0003800000 */
.L_x_6712:
        /* <DEDUP_REMOVED lines=13> */
.L_x_6727:
        /* <DEDUP_REMOVED lines=16> */
.L_x_6730:
[----:B------:R-:W-:-:S04]  /*6700*/  SHF.R.U32.HI R24, RZ, 0x18, R24 ;  /* 0x00000018ff187819 */ /* 0x000fc80000011618 */
[----:B------:R-:W-:-:S04]  /*6710*/  LOP3.LUT R3, R3, 0x80, R24, 0xf8, !PT ;  /* 0x0000008003037812 */ /* 0x000fc800078ef818 */
[----:B------:R-:W-:-:S07]  /*6720*/  PRMT R4, R3, 0x7610, R4 ;  /* 0x0000761003047816 */ /* 0x000fce0000000004 */
.L_x_6729:
[----:B------:R-:W-:Y:S05]  /*6730*/  BSYNC.RECONVERGENT B0 ;  /* 0x0000000000007941 */ /* 0x000fea0003800200 */
.L_x_6728:
[----:B------:R0:W-:Y:S01]  /*6740*/  STG.E.U8 desc[UR36][R8.64], R4 ;  /* 0x0000000408007986 */ /* 0x0001e2000c101124 */
[----:B------:R-:W-:Y:S05]  /*6750*/  BRA `(.L_x_6717) ;  /* 0x0000000400f07947 */ /* 0x000fea0003800000 */
.L_x_6726:
        /* <DEDUP_REMOVED lines=16> */
.L_x_6733:
[----:B------:R-:W-:-:S04]  /*6860*/  SHF.R.U32.HI R24, RZ, 0x18, R24 ;  /* 0x00000018ff187819 */ /* 0x000fc80000011618 */
[----:B------:R-:W-:-:S04]  /*6870*/  LOP3.LUT R3, R3, 0x80, R24, 0xf8, !PT ;  /* 0x0000008003037812 */ /* 0x000fc800078ef818 */
[----:B------:R-:W-:-:S07]  /*6880*/  PRMT R4, R3, 0x7610, R4 ;  /* 0x0000761003047816 */ /* 0x000fce0000000004 */
.L_x_6732:
[----:B------:R-:W-:Y:S05]  /*6890*/  BSYNC.RECONVERGENT B0 ;  /* 0x0000000000007941 */ /* 0x000fea0003800200 */
.L_x_6731:
[----:B------:R0:W-:Y:S01]  /*68a0*/  STG.E.U8 desc[UR36][R8.64], R4 ;  /* 0x0000000408007986 */ /* 0x0001e2000c101124 */
[----:B------:R-:W-:Y:S05]  /*68b0*/  BRA `(.L_x_6717) ;  /* 0x0000000400987947 */ /* 0x000fea0003800000 */
.L_x_6725:
        /* <DEDUP_REMOVED lines=21> */
.L_x_6735:
[----:B------:R-:W0:Y:S02]  /*6a10*/  F2I.U64.TRUNC R24, R24 ;  /* 0x0000001800187311 */ /* 0x000e24000020d800 */
[----:B0-----:R0:W-:Y:S01]  /*6a20*/  STG.E.64 desc[UR36][R8.64], R24 ;  /* 0x0000001808007986 */ /* 0x0011e2000c101b24 */
[----:B------:R-:W-:Y:S05]  /*6a30*/  BRA `(.L_x_6717) ;  /* 0x0000000400387947 */ /* 0x000fea0003800000 */
.L_x_6734:
[----:B------:R-:W0:Y:S02]  /*6a40*/  F2I.FTZ.U32.TRUNC.NTZ R3, R24 ;  /* 0x0000001800037305 */ /* 0x000e24000021f000 */
[----:B0-----:R0:W-:Y:S01]  /*6a50*/  STG.E desc[UR36][R8.64], R3 ;  /* 0x0000000308007986 */ /* 0x0011e2000c101924 */
[----:B------:R-:W-:Y:S05]  /*6a60*/  BRA `(.L_x_6717) ;  /* 0x00000004002c7947 */ /* 0x000fea0003800000 */
.L_x_6724:
        /* <DEDUP_REMOVED lines=10> */
.L_x_6737:
[----:B------:R-:W-:Y:S01]  /*6b10*/  FMUL.FTZ R4, R24, 1 ;  /* 0x3f80000018047820 */ /* 0x000fe20000410000 */
[----:B------:R-:W-:-:S05]  /*6b20*/  CS2R R6, SRZ ;  /* 0x0000000000067805 */ /* 0x000fca000001ff00 */
[----:B------:R-:W0:Y:S02]  /*6b30*/  F2F.F64.F32 R4, R4 ;  /* 0x0000000400047310 */ /* 0x000e240000201800 */
[----:B0-----:R3:W-:Y:S01]  /*6b40*/  STG.E.128 desc[UR36][R8.64], R4 ;  /* 0x0000000408007986 */ /* 0x0017e2000c101d24 */
[----:B------:R-:W-:Y:S05]  /*6b50*/  BRA `(.L_x_6717) ;  /* 0x0000000000f07947 */ /* 0x000fea0003800000 */
.L_x_6736:
[----:B------:R-:W-:-:S13]  /*6b60*/  ISETP.NE.AND P0, PT, R0, 0xf, PT ;  /* 0x0000000f0000780c */ /* 0x000fda0003f05270 */
[----:B------:R-:W-:Y:S05]  /*6b70*/  @!P0 BRA `(.L_x_6738) ;  /* 0x0000000000e08947 */ /* 0x000fea0003800000 */
[----:B------:R-:W-:-:S13]  /*6b80*/  ISETP.NE.AND P0, PT, R0, 0x17, PT ;  /* 0x000000170000780c */ /* 0x000fda0003f05270 */
[----:B------:R-:W-:Y:S05]  /*6b90*/  @!P0 BRA `(.L_x_6739) ;  /* 0x00000000008c8947 */ /* 0x000fea0003800000 */
[----:B------:R-:W-:-:S13]  /*6ba0*/  ISETP.NE.AND P0, PT, R0, 0x18, PT ;  /* 0x000000180000780c */ /* 0x000fda0003f05270 */
[----:B------:R-:W-:Y:S05]  /*6bb0*/  @!P0 BRA `(.L_x_6740) ;  /* 0x0000000000448947 */ /* 0x000fea0003800000 */
.L_x_6716:
        /* <DEDUP_REMOVED lines=16> */
.L_x_6741:
[----:B------:R-:W-:Y:S05]  /*6cc0*/  BRA `(.L_x_6717) ;  /* 0x0000000000947947 */ /* 0x000fea0003800000 */
.L_x_6740:
        /* <DEDUP_REMOVED lines=12> */
.L_x_6743:
[----:B------:R-:W-:Y:S05]  /*6d90*/  BSYNC.RECONVERGENT B0 ;  /* 0x0000000000007941 */ /* 0x000fea0003800200 */
.L_x_6742:
[----:B------:R-:W-:-:S05]  /*6da0*/  LOP3.LUT R3, R0, 0x80, R5, 0xf8, !PT ;  /* 0x0000008000037812 */ /* 0x000fca00078ef805 */
[----:B------:R1:W-:Y:S01]  /*6db0*/  STG.E.U8 desc[UR36][R8.64], R3 ;  /* 0x0000000308007986 */ /* 0x0003e2000c101124 */
[----:B------:R-:W-:Y:S05]  /*6dc0*/  BRA `(.L_x_6717) ;  /* 0x0000000000547947 */ /* 0x000fea0003800000 */
.L_x_6739:
        /* <DEDUP_REMOVED lines=11> */
.L_x_6745:
[----:B------:R-:W-:Y:S01]  /*6e80*/  IMAD.MOV.U32 R0, RZ, RZ, 0x7f ;  /* 0x0000007fff007424 */ /* 0x000fe200078e00ff */
[----:B------:R-:W-:-:S04]  /*6e90*/  ISETP.GT.U32.AND P0, PT, R4, 0x7f800000, PT ;  /* 0x7f8000000400780c */ /* 0x000fc80003f04070 */
[----:B------:R-:W-:-:S09]  /*6ea0*/  SEL R0, R0, 0x7c, P0 ;  /* 0x0000007c00007807 */ /* 0x000fd20000000000 */
.L_x_6746:
[----:B------:R-:W-:Y:S05]  /*6eb0*/  BSYNC.RECONVERGENT B0 ;  /* 0x0000000000007941 */ /* 0x000fea0003800200 */
.L_x_6744:
[----:B------:R-:W-:-:S04]  /*6ec0*/  SHF.R.U32.HI R3, RZ, 0x18, R24 ;  /* 0x00000018ff037819 */ /* 0x000fc80000011618 */
[----:B------:R-:W-:-:S05]  /*6ed0*/  LOP3.LUT R3, R0, 0x80, R3, 0xf8, !PT ;  /* 0x0000008000037812 */ /* 0x000fca00078ef803 */
[----:B------:R2:W-:Y:S01]  /*6ee0*/  STG.E.U8 desc[UR36][R8.64], R3 ;  /* 0x0000000308007986 */ /* 0x0005e2000c101124 */
[----:B------:R-:W-:Y:S05]  /*6ef0*/  BRA `(.L_x_6717) ;  /* 0x0000000000087947 */ /* 0x000fea0003800000 */
.L_x_6738:
[----:B------:R-:W-:-:S05]  /*6f00*/  F2FP.BF16.F32.PACK_AB R24, RZ, R24 ;  /* 0x00000018ff18723e */ /* 0x000fca00000010ff */
[----:B------:R0:W-:Y:S02]  /*6f10*/  STG.E.U16 desc[UR36][R8.64], R24 ;  /* 0x0000001808007986 */ /* 0x0001e4000c101524 */
.L_x_6717:
[----:B------:R-:W-:-:S07]  /*6f20*/  VIADD R19, R19, 0x80 ;  /* 0x0000008013137836 */ /* 0x000fce0000000000 */
.L_x_6676:
[----:B------:R-:W-:Y:S05]  /*6f30*/  BSYNC.RECONVERGENT B6 ;  /* 0x0000000000067941 */ /* 0x000fea0003800200 */
.L_x_6675:
[----:B------:R-:W-:-:S13]  /*6f40*/  ISETP.GE.AND P0, PT, R19, R17, PT ;  /* 0x000000111300720c */ /* 0x000fda0003f06270 */
[----:B------:R-:W-:Y:S05]  /*6f50*/  @P0 EXIT ;  /* 0x000000000000094d */ /* 0x000fea0003800000 */
[----:B0-23--:R-:W0:Y:S01]  /*6f60*/  LDC.64 R4, c[0x0][0x388] ;  /* 0x0000e200ff047b82 */ /* 0x00de220000000a00 */
[----:B------:R-:W4:Y:S01]  /*6f70*/  LDCU UR4, c[0x0][0x3a8] ;  /* 0x00007500ff0477ac */ /* 0x000f220008000800 */
[----:B-1----:R-:W-:Y:S01]  /*6f80*/  PRMT R0, R16, 0x9910, RZ ;  /* 0x0000991010007816 */ /* 0x002fe200000000ff */
        /* <DEDUP_REMOVED lines=15> */
[----:B0-----:R-:W-:Y:S01]  /*7080*/  STG.E.U8 desc[UR36][R2.64], R5 ;  /* 0x0000000502007986 */ /* 0x001fe2000c101124 */
[----:B------:R-:W-:Y:S05]  /*7090*/  EXIT ;  /* 0x000000000000794d */ /* 0x000fea0003800000 */
.L_x_6750:
[----:B-----5:R-:W0:Y:S02]  /*70a0*/  F2I.S64.TRUNC R18, R18 ;  /* 0x0000001200127311 */ /* 0x020e24000020d900 */
[----:B0-----:R-:W-:-:S05]  /*70b0*/  IMAD.MOV.U32 R5, RZ, RZ, R18 ;  /* 0x000000ffff057224 */ /* 0x001fca00078e0012 */
[----:B------:R-:W-:Y:S01]  /*70c0*/  STG.E.U8 desc[UR36][R2.64], R5 ;  /* 0x0000000502007986 */ /* 0x000fe2000c101124 */
[----:B------:R-:W-:Y:S05]  /*70d0*/  EXIT ;  /* 0x000000000000794d */ /* 0x000fea0003800000 */
.L_x_6749:
[----:B------:R-:W-:-:S13]  /*70e0*/  ISETP.NE.AND P0, PT, R0, 0x2, PT ;  /* 0x000000020000780c */ /* 0x000fda0003f05270 */
[----:B------:R-:W-:Y:S05]  /*70f0*/  @!P0 BRA `(.L_x_6752) ;  /* 0x0000000000288947 */ /* 0x000fea0003800000 */
[----:B------:R-:W-:-:S13]  /*7100*/  ISETP.NE.AND P0, PT, R0, 0x3, PT ;  /* 0x000000030000780c */ /* 0x000fda0003f05270 */
[----:B------:R-:W-:Y:S05]  /*7110*/  @!P0 BRA `(.L_x_6753) ;  /* 0x0000000000148947 */ /* 0x000fea0003800000 */
[----:B------:R-:W-:-:S13]  /*7120*/  ISETP.NE.AND P0, PT, R0, 0x4, PT ;  /* 0x000000040000780c */ /* 0x000fda0003f05270 */
[----:B------:R-:W-:Y:S05]  /*7130*/  @P0 BRA `(.L_x_6751) ;  /* 0x0000000800380947 */ /* 0x000fea0003800000 */
[----:B-----5:R-:W0:Y:S02]  /*7140*/  F2I.S64.TRUNC R18, R18 ;  /* 0x0000001200127311 */ /* 0x020e24000020d900 */
[----:B0-----:R-:W-:Y:S01]  /*7150*/  STG.E.64 desc[UR36][R2.64], R18 ;  /* 0x0000001202007986 */ /* 0x001fe2000c101b24 */
[----:B------:R-:W-:Y:S05]  /*7160*/  EXIT ;  /* 0x000000000000794d */ /* 0x000fea0003800000 */
.L_x_6753:
[----:B-----5:R-:W0:Y:S02]  /*7170*/  F2I.FTZ.TRUNC.NTZ R5, R18 ;  /* 0x0000001200057305 */ /* 0x020e24000021f100 */
[----:B0-----:R-:W-:Y:S01]  /*7180*/  STG.E desc[UR36][R2.64], R5 ;  /* 0x0000000502007986 */ /* 0x001fe2000c101924 */
[----:B------:R-:W-:Y:S05]  /*7190*/  EXIT ;  /* 0x000000000000794d */ /* 0x000fea0003800000 */
.L_x_6752:
[----:B-----5:R-:W0:Y:S02]  /*71a0*/  F2I.FTZ.TRUNC.NTZ R5, R18 ;  /* 0x0000001200057305 */ /* 0x020e24000021f100 */
[----:B0-----:R-:W-:Y:S01]  /*71b0*/  STG.E.U16 desc[UR36][R2.64], R5 ;  /* 0x0000000502007986 */ /* 0x001fe2000c101524 */
[----:B------:R-:W-:Y:S05]  /*71c0*/  EXIT ;  /* 0x000000000000794d */ /* 0x000fea0003800000 */
.L_x_6748:
[----:B------:R-:W-:-:S13]  /*71d0*/  ISETP.GT.AND P0, PT, R0, 0x6, PT ;  /* 0x000000060000780c */ /* 0x000fda0003f04270 */
[----:B------:R-:W-:Y:S05]  /*71e0*/  @P0 BRA `(.L_x_6754) ;  /* 0x0000000000240947 */ /* 0x000fea0003800000 */
[----:B------:R-:W-:-:S13]  /*71f0*/  ISETP.NE.AND P0, PT, R0, 0x5, PT ;  /* 0x000000050000780c */ /* 0x000fda0003f05270 */
[----:B------:R-:W-:Y:S05]  /*7200*/  @!P0 BRA `(.L_x_6755) ;  /* 0x0000000000108947 */ /* 0x000fea0003800000 */
[----:B------:R-:W-:-:S13]  /*7210*/  ISETP.NE.AND P0, PT, R0, 0x6, PT ;  /* 0x000000060000780c */ /* 0x000fda0003f05270 */
[----:B------:R-:W-:Y:S05]  /*7220*/  @P0 BRA `(.L_x_6751) ;  /* 0x0000000400fc0947 */ /* 0x000fea0003800000 */
[----:B-----5:R-:W-:Y:S01]  /*7230*/  STG.E desc[UR36][R2.64], R18 ;  /* 0x0000001202007986 */ /* 0x020fe2000c101924 */
[----:B------:R-:W-:Y:S05]  /*7240*/  EXIT ;  /* 0x000000000000794d */ /* 0x000fea0003800000 */
.L_x_6755:
[----:B-----5:R-:W-:-:S05]  /*7250*/  F2FP.F16.F32.PACK_AB R18, RZ, R18 ;  /* 0x00000012ff12723e */ /* 0x020fca00000000ff */
[----:B------:R-:W-:Y:S01]  /*7260*/  STG.E.U16 desc[UR36][R2.64], R18 ;  /* 0x0000001202007986 */ /* 0x000fe2000c101524 */
[----:B------:R-:W-:Y:S05]  /*7270*/  EXIT ;  /* 0x000000000000794d */ /* 0x000fea0003800000 */
.L_x_6754:
[----:B------:R-:W-:-:S13]  /*7280*/  ISETP.NE.AND P0, PT, R0, 0x7, PT ;  /* 0x000000070000780c */ /* 0x000fda0003f05270 */
[----:B------:R-:W-:Y:S05]  /*7290*/  @!P0 BRA `(.L_x_6756) ;  /* 0x00000000002c8947 */ /* 0x000fea0003800000 */
[----:B------:R-:W-:-:S13]  /*72a0*/  ISETP.NE.AND P0, PT, R0, 0x8, PT ;  /* 0x000000080000780c */ /* 0x000fda0003f05270 */
[----:B------:R-:W-:Y:S05]  /*72b0*/  @!P0 BRA `(.L_x_6757) ;  /* 0x0000000000148947 */ /* 0x000fea0003800000 */
[----:B------:R-:W-:-:S13]  /*72c0*/  ISETP.NE.AND P0, PT, R0, 0x9, PT ;  /* 0x000000090000780c */ /* 0x000fda0003f05270 */
[----:B------:R-:W-:Y:S05]  /*72d0*/  @P0 BRA `(.L_x_6751) ;  /* 0x0000000400d00947 */ /* 0x000fea0003800000 */
[----:B------:R-:W-:-:S05]  /*72e0*/  IMAD.MOV.U32 R19, RZ, RZ, RZ ;  /* 0x000000ffff137224 */ /* 0x000fca00078e00ff */
[----:B-----5:R-:W-:Y:S01]  /*72f0*/  STG.E.64 desc[UR36][R2.64], R18 ;  /* 0x0000001202007986 */ /* 0x020fe2000c101b24 */
[----:B------:R-:W-:Y:S05]  /*7300*/  EXIT ;  /* 0x000000000000794d */ /* 0x000fea0003800000 */
.L_x_6757:
[----:B-----5:R-:W-:-:S04]  /*7310*/  F2FP.F16.F32.PACK_AB R5, RZ, R18 ;  /* 0x00000012ff05723e */ /* 0x020fc800000000ff */
[----:B------:R-:W-:-:S05]  /*7320*/  PRMT R5, R5, 0x5410, RZ ;  /* 0x0000541005057816 */ /* 0x000fca00000000ff */
[----:B------:R-:W-:Y:S01]  /*7330*/  STG.E desc[UR36][R2.64], R5 ;  /* 0x0000000502007986 */ /* 0x000fe2000c101924 */
[----:B------:R-:W-:Y:S05]  /*7340*/  EXIT ;  /* 0x000000000000794d */ /* 0x000fea0003800000 */
.L_x_6756:
[----:B-----5:R-:W-:-:S06]  /*7350*/  FMUL.FTZ R4, R18, 1 ;  /* 0x3f80000012047820 */ /* 0x020fcc0000410000 */
[----:B------:R-:W0:Y:S02]  /*7360*/  F2F.F64.F32 R4, R4 ;  /* 0x0000000400047310 */ /* 0x000e240000201800 */
[----:B0-----:R-:W-:Y:S01]  /*7370*/  STG.E.64 desc[UR36][R2.64], R4 ;  /* 0x0000000402007986 */ /* 0x001fe2000c101b24 */
[----:B------:R-:W-:Y:S05]  /*7380*/  EXIT ;  /* 0x000000000000794d */ /* 0x000fea0003800000 */
.L_x_6747:
        /* <DEDUP_REMOVED lines=11> */
[----:B0-----:R-:W-:Y:S01]  /*7440*/  STG.E.U16 desc[UR36][R2.64], R5 ;  /* 0x0000000502007986 */ /* 0x001fe2000c101524 */
[----:B------:R-:W-:Y:S05]  /*7450*/  EXIT ;  /* 0x000000000000794d */ /* 0x000fea0003800000 */
.L_x_6761:
        /* <DEDUP_REMOVED lines=16> */
.L_x_6764:
[----:B------:R-:W-:-:S04]  /*7560*/  SHF.R.U32.HI R18, RZ, 0x18, R18 ;  /* 0x00000018ff127819 */ /* 0x000fc80000011612 */
[----:B------:R-:W-:-:S04]  /*7570*/  LOP3.LUT R5, R5, 0x80, R18, 0xf8, !PT ;  /* 0x0000008005057812 */ /* 0x000fc800078ef812 */
[----:B------:R-:W-:-:S07]  /*7580*/  PRMT R0, R5, 0x7610, R0 ;  /* 0x0000761005007816 */ /* 0x000fce0000000000 */
.L_x_6763:
[----:B------:R-:W-:Y:S05]  /*7590*/  BSYNC.RECONVERGENT B0 ;  /* 0x0000000000007941 */ /* 0x000fea0003800200 */
.L_x_6762:
[----:B------:R-:W-:Y:S01]  /*75a0*/  STG.E.U8 desc[UR36][R2.64], R0 ;  /* 0x0000000002007986 */ /* 0x000fe2000c101124 */
[----:B------:R-:W-:Y:S05]  /*75b0*/  EXIT ;  /* 0x000000000000794d */ /* 0x000fea0003800000 */
.L_x_6760:
        /* <DEDUP_REMOVED lines=16> */
.L_x_6767:
[----:B------:R-:W-:-:S04]  /*76c0*/  SHF.R.U32.HI R18, RZ, 0x18, R18 ;  /* 0x00000018ff127819 */ /* 0x000fc80000011612 */
[----:B------:R-:W-:-:S04]  /*76d0*/  LOP3.LUT R5, R5, 0x80, R18, 0xf8, !PT ;  /* 0x0000008005057812 */ /* 0x000fc800078ef812 */
[----:B------:R-:W-:-:S07]  /*76e0*/  PRMT R0, R5, 0x7610, R0 ;  /* 0x0000761005007816 */ /* 0x000fce0000000000 */
.L_x_6766:
[----:B------:R-:W-:Y:S05]  /*76f0*/  BSYNC.RECONVERGENT B0 ;  /* 0x0000000000007941 */ /* 0x000fea0003800200 */
.L_x_6765:
[----:B------:R-:W-:Y:S01]  /*7700*/  STG.E.U8 desc[UR36][R2.64], R0 ;  /* 0x0000000002007986 */ /* 0x000fe2000c101124 */
[----:B------:R-:W-:Y:S05]  /*7710*/  EXIT ;  /* 0x000000000000794d */ /* 0x000fea0003800000 */
.L_x_6759:
        /* <DEDUP_REMOVED lines=21> */
.L_x_6769:
[----:B-----5:R-:W0:Y:S02]  /*7870*/  F2I.U64.TRUNC R18, R18 ;  /* 0x0000001200127311 */ /* 0x020e24000020d800 */
[----:B0-----:R-:W-:Y:S01]  /*7880*/  STG.E.64 desc[UR36][R2.64], R18 ;  /* 0x0000001202007986 */ /* 0x001fe2000c101b24 */
[----:B------:R-:W-:Y:S05]  /*7890*/  EXIT ;  /* 0x000000000000794d */ /* 0x000fea0003800000 */
.L_x_6768:
[----:B-----5:R-:W0:Y:S02]  /*78a0*/  F2I.FTZ.U32.TRUNC.NTZ R5, R18 ;  /* 0x0000001200057305 */ /* 0x020e24000021f000 */
[----:B0-----:R-:W-:Y:S01]  /*78b0*/  STG.E desc[UR36][R2.64], R5 ;  /* 0x0000000502007986 */ /* 0x001fe2000c101924 */
[----:B------:R-:W-:Y:S05]  /*78c0*/  EXIT ;  /* 0x000000000000794d */ /* 0x000fea0003800000 */
.L_x_6758:
        /* <DEDUP_REMOVED lines=8> */
[----:B------:R-:W-:Y:S01]  /*7950*/  STG.E.U8 desc[UR36][R2.64], R5 ;  /* 0x0000000502007986 */ /* 0x000fe2000c101124 */
[----:B------:R-:W-:Y:S05]  /*7960*/  EXIT ;  /* 0x000000000000794d */ /* 0x000fea0003800000 */
.L_x_6771:
[----:B-----5:R-:W-:Y:S01]  /*7970*/  FMUL.FTZ R4, R18, 1 ;  /* 0x3f80000012047820 */ /* 0x020fe20000410000 */
[----:B------:R-:W-:-:S05]  /*7980*/  CS2R R6, SRZ ;  /* 0x0000000000067805 */ /* 0x000fca000001ff00 */
[----:B------:R-:W0:Y:S02]  /*7990*/  F2F.F64.F32 R4, R4 ;  /* 0x0000000400047310 */ /* 0x000e240000201800 */
[----:B0-----:R-:W-:Y:S01]  /*79a0*/  STG.E.128 desc[UR36][R2.64], R4 ;  /* 0x0000000402007986 */ /* 0x001fe2000c101d24 */
[----:B------:R-:W-:Y:S05]  /*79b0*/  EXIT ;  /* 0x000000000000794d */ /* 0x000fea0003800000 */
.L_x_6770:
[----:B------:R-:W-:-:S13]  /*79c0*/  ISETP.NE.AND P0, PT, R0, 0xf, PT ;  /* 0x0000000f0000780c */ /* 0x000fda0003f05270 */
[----:B------:R-:W-:Y:S05]  /*79d0*/  @!P0 BRA `(.L_x_6772) ;  /* 0x0000000000e08947 */ /* 0x000fea0003800000 */
[----:B------:R-:W-:-:S13]  /*79e0*/  ISETP.NE.AND P0, PT, R0, 0x17, PT ;  /* 0x000000170000780c */ /* 0x000fda0003f05270 */
[----:B------:R-:W-:Y:S05]  /*79f0*/  @!P0 BRA `(.L_x_6773) ;  /* 0x00000000008c8947 */ /* 0x000fea0003800000 */
[----:B------:R-:W-:-:S13]  /*7a00*/  ISETP.NE.AND P0, PT, R0, 0x18, PT ;  /* 0x000000180000780c */ /* 0x000fda0003f05270 */
[----:B------:R-:W-:Y:S05]  /*7a10*/  @!P0 BRA `(.L_x_6774) ;  /* 0x0000000000448947 */ /* 0x000fea0003800000 */
.L_x_6751:
        /* <DEDUP_REMOVED lines=15> */
[----:B--2--5:R-:W-:Y:S05]  /*7b10*/  CALL.ABS.NOINC R2 ;  /* 0x0000000002007343 */ /* 0x024fea0003c00000 */
.L_x_6775:
[----:B------:R-:W-:Y:S05]  /*7b20*/  EXIT ;  /* 0x000000000000794d */ /* 0x000fea0003800000 */
.L_x_6774:
        /* <DEDUP_REMOVED lines=12> */
.L_x_6777:
[----:B------:R-:W-:Y:S05]  /*7bf0*/  BSYNC.RECONVERGENT B0 ;  /* 0x0000000000007941 */ /* 0x000fea0003800200 */
.L_x_6776:
[----:B------:R-:W-:-:S05]  /*7c00*/  LOP3.LUT R5, R0, 0x80, R7, 0xf8, !PT ;  /* 0x0000008000057812 */ /* 0x000fca00078ef807 */
[----:B------:R-:W-:Y:S01]  /*7c10*/  STG.E.U8 desc[UR36][R2.64], R5 ;  /* 0x0000000502007986 */ /* 0x000fe2000c101124 */
[----:B------:R-:W-:Y:S05]  /*7c20*/  EXIT ;  /* 0x000000000000794d */ /* 0x000fea0003800000 */
.L_x_6773:
        /* <DEDUP_REMOVED lines=11> */
.L_x_6779:
[----:B------:R-:W-:Y:S01]  /*7ce0*/  IMAD.MOV.U32 R0, RZ, RZ, 0x7f ;  /* 0x0000007fff007424 */ /* 0x000fe200078e00ff */
[----:B------:R-:W-:-:S04]  /*7cf0*/  ISETP.GT.U32.AND P0, PT, R4, 0x7f800000, PT ;  /* 0x7f8000000400780c */ /* 0x000fc80003f04070 */
[----:B------:R-:W-:-:S09]  /*7d00*/  SEL R0, R0, 0x7c, P0 ;  /* 0x0000007c00007807 */ /* 0x000fd20000000000 */
.L_x_6780:
[----:B------:R-:W-:Y:S05]  /*7d10*/  BSYNC.RECONVERGENT B0 ;  /* 0x0000000000007941 */ /* 0x000fea0003800200 */
.L_x_6778:
[----:B------:R-:W-:-:S04]  /*7d20*/  SHF.R.U32.HI R5, RZ, 0x18, R18 ;  /* 0x00000018ff057819 */ /* 0x000fc80000011612 */
[----:B------:R-:W-:-:S05]  /*7d30*/  LOP3.LUT R5, R0, 0x80, R5, 0xf8, !PT ;  /* 0x0000008000057812 */ /* 0x000fca00078ef805 */
[----:B------:R-:W-:Y:S01]  /*7d40*/  STG.E.U8 desc[UR36][R2.64], R5 ;  /* 0x0000000502007986 */ /* 0x000fe2000c101124 */
[----:B------:R-:W-:Y:S05]  /*7d50*/  EXIT ;  /* 0x000000000000794d */ /* 0x000fea0003800000 */
.L_x_6772:
[----:B-----5:R-:W-:-:S05]  /*7d60*/  F2FP.BF16.F32.PACK_AB R18, RZ, R18 ;  /* 0x00000012ff12723e */ /* 0x020fca00000010ff */
[----:B------:R-:W-:Y:S01]  /*7d70*/  STG.E.U16 desc[UR36][R2.64], R18 ;  /* 0x0000001202007986 */ /* 0x000fe2000c101524 */
[----:B------:R-:W-:Y:S05]  /*7d80*/  EXIT ;  /* 0x000000000000794d */ /* 0x000fea0003800000 */
.L_x_6781:
        /* <DEDUP_REMOVED lines=15> */
.L_x_12934:


//--------------------- .text._ZN2at6native18elementwise_kernelILi128ELi2EZNS0_22gpu_kernel_impl_nocastIZZZNS0_17log1p_kernel_cudaERNS_18TensorIteratorBaseEENKUlvE_clEvENKUlvE0_clEvEUlfE_EEvS4_RKT_EUliE_EEviT1_ --------------------------
	.section	.text._ZN2at6native18elementwise_kernelILi128ELi2EZNS0_22gpu_kernel_impl_nocastIZZZNS0_17log1p_kernel_cudaERNS_18TensorIteratorBaseEENKUlvE_clEvENKUlvE0_clEvEUlfE_EEvS4_RKT_EUliE_EEviT1_,"ax",@progbits
	.align	128
        .global         _ZN2at6native18elementwise_kernelILi128ELi2EZNS0_22gpu_kernel_impl_nocastIZZZNS0_17log1p_kernel_cudaERNS_18TensorIteratorBaseEENKUlvE_clEvENKUlvE0_clEvEUlfE_EEvS4_RKT_EUliE_EEviT1_
        .type           _ZN2at6native18elementwise_kernelILi128ELi2EZNS0_22gpu_kernel_impl_nocastIZZZNS0_17log1p_kernel_cudaERNS_18TensorIteratorBaseEENKUlvE_clEvENKUlvE0_clEvEUlfE_EEvS4_RKT_EUliE_EEviT1_,@function
        .size           _ZN2at6native18elementwise_kernelILi128ELi2EZNS0_22gpu_kernel_impl_nocastIZZZNS0_17log1p_kernel_cudaERNS_18TensorIteratorBaseEENKUlvE_clEvENKUlvE0_clEvEUlfE_EEvS4_RKT_EUliE_EEviT1_,(.L_x_12935 - _ZN2at6native18elementwise_kernelILi128ELi2EZNS0_22gpu_kernel_impl_nocastIZZZNS0_17log1p_kernel_cudaERNS_18TensorIteratorBaseEENKUlvE_clEvENKUlvE0_clEvEUlfE_EEvS4_RKT_EUliE_EEviT1_)
        .other          _ZN2at6native18elementwise_kernelILi128ELi2EZNS0_22gpu_kernel_impl_nocastIZZZNS0_17log1p_kernel_cudaERNS_18TensorIteratorBaseEENKUlvE_clEvENKUlvE0_clEvEUlfE_EEvS4_RKT_EUliE_EEviT1_,@"STO_CUDA_ENTRY STV_DEFAULT"
_ZN2at6native18elementwise_kernelILi128ELi2EZNS0_22gpu_kernel_impl_nocastIZZZNS0_17log1p_kernel_cudaERNS_18TensorIteratorBaseEENKUlvE_clEvENKUlvE0_clEvEUlfE_EEvS4_RKT_EUliE_EEviT1_:
.text._ZN2at6native18elementwise_kernelILi128ELi2EZNS0_22gpu_kernel_impl_nocastIZZZNS0_17log1p_kernel_cudaERNS_18TensorIteratorBaseEENKUlvE_clEvENKUlvE0_clEvEUlfE_EEvS4_RKT_EUliE_EEviT1_:
        /* <DEDUP_REMOVED lines=14> */
[----:B0-----:R0:W2:Y:S01]  /*00e0*/  LDG.E R0, desc[UR6][R4.64] ;  /* 0x0000000604007981 */ /* 0x0010a2000c1e1900 */
[----:B------:R-:W-:Y:S01]  /*00f0*/  HFMA2 R9, -RZ, RZ, 1.625, 0 ;  /* 0x3e800000ff097431 */ /* 0x000fe200000001ff */
[----:B------:R-:W-:Y:S02]  /*0100*/  MOV R11, 0x3d39bf78 ;  /* 0x3d39bf78000b7802 */ /* 0x000fe40000000f00 */
[----:B------:R-:W-:Y:S02]  /*0110*/  IADD3 R3, PT, PT, R3, 0x80, RZ ;  /* 0x0000008003037810 */ /* 0x000fe40007ffe0ff */
[----:B0-----:R-:W0:Y:S01]  /*0120*/  LDC.64 R4, c[0x0][0x580] ;  /* 0x00016000ff047b82 */ /* 0x001e220000000a00 */
[C---:B--2---:R-:W-:Y:S01]  /*0130*/  FADD.FTZ.RZ R2, R0.reuse, 1 ;  /* 0x3f80000000027421 */ /* 0x044fe2000001c000 */
        /* <DEDUP_REMOVED lines=24> */
[----:B------:R-:W-:-:S05]  /*02c0*/  @P0 FSEL R7, R7, -RZ, P1 ;  /* 0x800000ff07070208 */ /* 0x000fca0000800000 */
[----:B0-----:R0:W-:Y:S04]  /*02d0*/  STG.E desc[UR6][R4.64], R7 ;  /* 0x0000000704007986 */ /* 0x0011e8000c101906 */
.L_x_6784:
[----:B------:R-:W-:Y:S05]  /*02e0*/  BSYNC.RECONVERGENT B0 ;  /* 0x0000000000007941 */ /* 0x000fea0003800200 */
.L_x_6783:
[----:B------:R-:W-:-:S13]  /*02f0*/  ISETP.GE.AND P0, PT, R3, UR4, PT ;  /* 0x0000000403007c0c */ /* 0x000fda000bf06270 */
[----:B------:R-:W-:Y:S05]  /*0300*/  @P0 EXIT ;  /* 0x000000000000094d */ /* 0x000fea0003800000 */
[----:B------:R-:W1:Y:S02]  /*0310*/  LDC.64 R2, c[0x0][0x588] ;  /* 0x00016200ff027b82 */ /* 0x000e640000000a00 */
[----:B-1----:R1:W2:Y:S01]  /*0320*/  LDG.E R0, desc[UR6][R2.64] ;  /* 0x0000000602007981 */ /* 0x0022a2000c1e1900 */
[----:B0-----:R-:W-:Y:S01]  /*0330*/  HFMA2 R7, -RZ, RZ, 1.625, 0 ;  /* 0x3e800000ff077431 */ /* 0x001fe200000001ff */
[----:B------:R-:W-:-:S04]  /*0340*/  MOV R9, 0x3d39bf78 ;  /* 0x3d39bf7800097802 */ /* 0x000fc80000000f00 */
[----:B-1----:R-:W0:Y:S01]  /*0350*/  LDC.64 R2, c[0x0][0x580] ;  /* 0x00016000ff027b82 */ /* 0x002e220000000a00 */
        /* <DEDUP_REMOVED lines=26> */
[----:B0-----:R-:W-:Y:S01]  /*0500*/  STG.E desc[UR6][R2.64], R5 ;  /* 0x0000000502007986 */ /* 0x001fe2000c101906 */
[----:B------:R-:W-:Y:S05]  /*0510*/  EXIT ;  /* 0x000000000000794d */ /* 0x000fea0003800000 */
.L_x_6782:
        /* <DEDUP_REMOVED lines=305> */
.L_x_6787:
[----:B------:R-:W0:Y:S02]  /*1830*/  LDCU.64 UR8, c[0x0][0x588] ;  /* 0x0000b100ff0877ac */ /* 0x000e240008000a00 */
[----:B0-----:R-:W-:-:S04]  /*1840*/  IADD3 R6, P0, PT, R4, UR8, RZ ;  /* 0x0000000804067c10 */ /* 0x001fc8000ff1e0ff */
[----:B------:R-:W-:Y:S01]  /*1850*/  IADD3.X R7, PT, PT, RZ, UR9, RZ, P0, !PT ;  /* 0x00000009ff077c10 */ /* 0x000fe200087fe4ff */
[----:B------:R-:W0:Y:S04]  /*1860*/  LDCU.64 UR8, c[0x0][0x580] ;  /* 0x0000b000ff0877ac */ /* 0x000e280008000a00 */
[----:B------:R0:W2:Y:S01]  /*1870*/  LDG.E R4, desc[UR6][R6.64] ;  /* 0x0000000606047981 */ /* 0x0000a2000c1e1900 */
[----:B------:R-:W-:Y:S02]  /*1880*/  MOV R11, 0x3e800000 ;  /* 0x3e800000000b7802 */ /* 0x000fe40000000f00 */
[----:B------:R-:W-:Y:S02]  /*1890*/  MOV R13, 0x3d39bf78 ;  /* 0x3d39bf78000d7802 */ /* 0x000fe40000000f00 */
[----:B------:R-:W-:-:S02]  /*18a0*/  IADD3 R3, PT, PT, R3, 0x80, RZ ;  /* 0x0000008003037810 */ /* 0x000fc40007ffe0ff */
[----:B0-----:R-:W-:Y:S01]  /*18b0*/  IADD3 R6, P1, PT, R5, UR8, RZ ;  /* 0x0000000805067c10 */ /* 0x001fe2000ff3e0ff */
        /* <DEDUP_REMOVED lines=24> */
[----:B------:R-:W-:Y:S02]  /*1a40*/  @P0 FSETP.NEU.FTZ.AND P2, PT, R4, RZ, PT ;  /* 0x000000ff0400020b */ /* 0x000fe40003f5d000 */
[----:B------:R-:W-:Y:S02]  /*1a50*/  IADD3.X R7, PT, PT, RZ, UR9, RZ, P1, !PT ;  /* 0x00000009ff077c10 */ /* 0x000fe40008ffe4ff */
[----:B------:R-:W-:-:S05]  /*1a60*/  @P0 FSEL R9, R9, -RZ, P2 ;  /* 0x800000ff09090208 */ /* 0x000fca0001000000 */
[----:B------:R0:W-:Y:S04]  /*1a70*/  STG.E desc[UR6][R6.64], R9 ;  /* 0x0000000906007986 */ /* 0x0001e8000c101906 */
.L_x_6786:
[----:B------:R-:W-:Y:S05]  /*1a80*/  BSYNC.RECONVERGENT B0 ;  /* 0x0000000000007941 */ /* 0x000fea0003800200 */
.L_x_6785:
[----:B------:R-:W-:-:S13]  /*1a90*/  ISETP.GE.AND P0, PT, R3, UR4, PT ;  /* 0x0000000403007c0c */ /* 0x000fda000bf06270 */
[----:B------:R-:W-:Y:S05]  /*1aa0*/  @P0 EXIT ;  /* 0x000000000000094d */ /* 0x000fea0003800000 */
[----:B------:R-:W1:Y:S01]  /*1ab0*/  LDCU.64 UR4, c[0x0][0x390] ;  /* 0x00007200ff0477ac */ /* 0x000e620008000a00 */
[----:B------:R-:W-:Y:S01]  /*1ac0*/  HFMA2 R4, -RZ, RZ, 0, 0 ;  /* 0x00000000ff047431 */ /* 0x000fe200000001ff */
[----:B------:R-:W-:Y:S01]  /*1ad0*/  MOV R5, R3 ;  /* 0x0000000300057202 */ /* 0x000fe20000000f00 */
[----:B------:R-:W2:Y:S01]  /*1ae0*/  LDCU UR8, c[0x0][0x38c] ;  /* 0x00007180ff0877ac */ /* 0x000ea20008000800 */
[----:B------:R-:W-:Y:S01]  /*1af0*/  ISETP.NE.AND P0, PT, R2, RZ, PT ;  /* 0x000000ff0200720c */ /* 0x000fe20003f05270 */
[----:B------:R-:W3:Y:S01]  /*1b00*/  LDCU.64 UR10, c[0x0][0x4b8] ;  /* 0x00009700ff0a77ac */ /* 0x000ee20008000a00 */
[----:B-1----:R-:W-:-:S05]  /*1b10*/  IMAD.HI.U32 R4, R3, UR4, R4 ;  /* 0x0000000403047c27 */ /* 0x002fca000f8e0004 */
[----:B------:R-:W-:-:S04]  /*1b20*/  SHF.R.U32.HI R5, RZ, UR5, R4 ;  /* 0x00000005ff057c19 */ /* 0x000fc80008011604 */
[----:B0-----:R-:W-:-:S05]  /*1b30*/  IADD3 R6, PT, PT, -R5, RZ, RZ ;  /* 0x000000ff05067210 */ /* 0x001fca0007ffe1ff */
[----:B--2---:R-:W-:-:S04]  /*1b40*/  IMAD R2, R6, UR8, R3 ;  /* 0x0000000806027c24 */ /* 0x004fc8000f8e0203 */
[C---:B---3--:R-:W-:Y:S02]  /*1b50*/  IMAD R3, R2.reuse, UR10, RZ ;  /* 0x0000000a02037c24 */ /* 0x048fe4000f8e02ff */
        /* <DEDUP_REMOVED lines=287> */
.L_x_6788:
[----:B------:R-:W0:Y:S02]  /*2d50*/  LDCU.128 UR8, c[0x0][0x580] ;  /* 0x0000b000ff0877ac */ /* 0x000e240008000c00 */
[----:B0-----:R-:W-:-:S04]  /*2d60*/  IADD3 R4, P0, PT, R2, UR10, RZ ;  /* 0x0000000a02047c10 */ /* 0x001fc8000ff1e0ff */
[----:B------:R-:W-:-:S06]  /*2d70*/  IADD3.X R5, PT, PT, RZ, UR11, RZ, P0, !PT ;  /* 0x0000000bff057c10 */ /* 0x000fcc00087fe4ff */
[----:B------:R-:W2:Y:S01]  /*2d80*/  LDG.E R5, desc[UR6][R4.64] ;  /* 0x0000000604057981 */ /* 0x000ea2000c1e1900 */
[----:B------:R-:W-:Y:S02]  /*2d90*/  MOV R7, 0x3e800000 ;  /* 0x3e80000000077802 */ /* 0x000fe40000000f00 */
[----:B------:R-:W-:Y:S01]  /*2da0*/  MOV R9, 0x3d39bf78 ;  /* 0x3d39bf7800097802 */ /* 0x000fe20000000f00 */
        /* <DEDUP_REMOVED lines=22> */
[----:B------:R-:W-:-:S03]  /*2f10*/  IADD3 R2, P1, PT, R3, UR8, RZ ;  /* 0x0000000803027c10 */ /* 0x000fc6000ff3e0ff */
[----:B------:R-:W-:Y:S01]  /*2f20*/  FFMA.FTZ R7, R0, 0.69314718246459960938, R7 ;  /* 0x3f31721800077823 */ /* 0x000fe20000010007 */
[C---:B------:R-:W-:Y:S01]  /*2f30*/  @P2 FFMA.FTZ R7, R5.reuse, R4, +INF ;  /* 0x7f80000005072423 */ /* 0x040fe20000010004 */
[----:B------:R-:W-:Y:S02]  /*2f40*/  @P0 FSETP.NEU.FTZ.AND P2, PT, R5, RZ, PT ;  /* 0x000000ff0500020b */ /* 0x000fe40003f5d000 */
[----:B------:R-:W-:Y:S02]  /*2f50*/  IADD3.X R3, PT, PT, RZ, UR9, RZ, P1, !PT ;  /* 0x00000009ff037c10 */ /* 0x000fe40008ffe4ff */
[----:B------:R-:W-:-:S05]  /*2f60*/  @P0 FSEL R7, R7, -RZ, P2 ;  /* 0x800000ff07070208 */ /* 0x000fca0001000000 */
[----:B------:R-:W-:Y:S01]  /*2f70*/  STG.E desc[UR6][R2.64], R7 ;  /* 0x0000000702007986 */ /* 0x000fe2000c101906 */
[----:B------:R-:W-:Y:S05]  /*2f80*/  EXIT ;  /* 0x000000000000794d */ /* 0x000fea0003800000 */
.L_x_6789:
        /* <DEDUP_REMOVED lines=15> */
.L_x_12935:


//--------------------- .text._ZN2at6native27unrolled_elementwise_kernelIZZZNS0_17log1p_kernel_cudaERNS_18TensorIteratorBaseEENKUlvE_clEvENKUlvE0_clEvEUlfE_St5arrayIPcLm2EELi4E23TrivialOffsetCalculatorILi1EjESB_NS0_6memory15LoadWithoutCastENSC_16StoreWithoutCastEEEviT_T0_T2_T3_T4_T5_ --------------------------
	.section	.text._ZN2at6native27unrolled_elementwise_kernelIZZZNS0_17log1p_kernel_cudaERNS_18TensorIteratorBaseEENKUlvE_clEvENKUlvE0_clEvEUlfE_St5arrayIPcLm2EELi4E23TrivialOffsetCalculatorILi1EjESB_NS0_6memory15LoadWithoutCastENSC_16StoreWithoutCastEEEviT_T0_T2_T3_T4_T5_,"ax",@progbits
	.align	128
        .global         _ZN2at6native27unrolled_elementwise_kernelIZZZNS0_17log1p_kernel_cudaERNS_18TensorIteratorBaseEENKUlvE_clEvENKUlvE0_clEvEUlfE_St5arrayIPcLm2EELi4E23TrivialOffsetCalculatorILi1EjESB_NS0_6memory15LoadWithoutCastENSC_16StoreWithoutCastEEEviT_T0_T2_T3_T4_T5_
        .type           _ZN2at6native27unrolled_elementwise_kernelIZZZNS0_17log1p_kernel_cudaERNS_18TensorIteratorBaseEENKUlvE_clEvENKUlvE0_clEvEUlfE_St5arrayIPcLm2EELi4E23TrivialOffsetCalculatorILi1EjESB_NS0_6memory15LoadWithoutCastENSC_16StoreWithoutCastEEEviT_T0_T2_T3_T4_T5_,@function
        .size           _ZN2at6native27unrolled_elementwise_kernelIZZZNS0_17log1p_kernel_cudaERNS_18TensorIteratorBaseEENKUlvE_clEvENKUlvE0_clEvEUlfE_St5arrayIPcLm2EELi4E23TrivialOffsetCalculatorILi1EjESB_NS0_6memory15LoadWithoutCastENSC_16StoreWithoutCastEEEviT_T0_T2_T3_T4_T5_,(.L_x_12936 - _ZN2at6native27unrolled_elementwise_kernelIZZZNS0_17log1p_kernel_cudaERNS_18TensorIteratorBaseEENKUlvE_clEvENKUlvE0_clEvEUlfE_St5arrayIPcLm2EELi4E23TrivialOffsetCalculatorILi1EjESB_NS0_6memory15LoadWithoutCastENSC_16StoreWithoutCastEEEviT_T0_T2_T3_T4_T5_)
        .other          _ZN2at6native27unrolled_elementwise_kernelIZZZNS0_17log1p_kernel_cudaERNS_18TensorIteratorBaseEENKUlvE_clEvENKUlvE0_clEvEUlfE_St5arrayIPcLm2EELi4E23TrivialOffsetCalculatorILi1EjESB_NS0_6memory15LoadWithoutCastENSC_16StoreWithoutCastEEEviT_T0_T2_T3_T4_T5_,@"STO_CUDA_ENTRY STV_DEFAULT"
_ZN2at6native27unrolled_elementwise_kernelIZZZNS0_17log1p_kernel_cudaERNS_18TensorIteratorBaseEENKUlvE_clEvENKUlvE0_clEvEUlfE_St5arrayIPcLm2EELi4E23TrivialOffsetCalculatorILi1EjESB_NS0_6memory15LoadWithoutCastENSC_16StoreWithoutCastEEEviT_T0_T2_T3_T4_T5_:
.text._ZN2at6native27unrolled_elementwise_kernelIZZZNS0_17log1p_kernel_cudaERNS_18TensorIteratorBaseEENKUlvE_clEvENKUlvE0_clEvEUlfE_St5arrayIPcLm2EELi4E23TrivialOffsetCalculatorILi1EjESB_NS0_6memory15LoadWithoutCastENSC_16StoreWithoutCastEEEviT_T0_T2_T3_T4_T5_:
[----:B------:R-:W-:Y:S01]  /*0000*/  LDC R1, c[0x0][0x37c] ;  /* 0x0000df00ff017b82 */ /* 0x000fe20000000800 */
[----:B------:R-:W0:Y:S07]  /*0010*/  S2R R0, SR_CTAID.X ;  /* 0x0000000000007919 */ /* 0x000e2e0000002500 */
[----:B------:R-:W0:Y:S01]  /*0020*/  LDC R3, c[0x0][0x380] ;  /* 0x0000e000ff037b82 */ /* 0x000e220000000800 */
[----:B------:R-:W1:Y:S01]  /*0030*/  LDCU.64 UR4, c[0x0][0x358] ;  /* 0x00006b00ff0477ac */ /* 0x000e620008000a00 */
[----:B------:R-:W-:Y:S01]  /*0040*/  HFMA2 R8, -RZ, RZ, 0, 0 ;  /* 0x00000000ff087431 */ /* 0x000fe200000001ff */
[----:B------:R-:W2:Y:S01]  /*0050*/  S2R R7, SR_TID.X ;  /* 0x0000000000077919 */ /* 0x000ea20000002100 */
        /* <DEDUP_REMOVED lines=18> */
[----:B-1----:R1:W5:Y:S01]  /*0180*/  @!P1 LDG.E R8, desc[UR4][R10.64] ;  /* 0x000000040a089981 */ /* 0x002362000c1e1900 */
[----:B------:R-:W2:Y:S01]  /*0190*/  @!P2 LDC.64 R12, c[0x0][0x390] ;  /* 0x0000e400ff0cab82 */ /* 0x000ea20000000a00 */
[----:B0-----:R-:W-:Y:S01]  /*01a0*/  @!P0 IMAD.WIDE.U32 R4, R9, 0x4, R4 ;  /* 0x0000000409048825 */ /* 0x001fe200078e0004 */
[----:B------:R-:W-:-:S06]  /*01b0*/  MOV R9, RZ ;  /* 0x000000ff00097202 */ /* 0x000fcc0000000f00 */
[----:B------:R-:W5:Y:S01]  /*01c0*/  @!P0 LDG.E R9, desc[UR4][R4.64] ;  /* 0x0000000404098981 */ /* 0x000f62000c1e1900 */
[----:B------:R-:W-:Y:S01]  /*01d0*/  ISETP.GE.AND P0, PT, R3, R2, PT ;  /* 0x000000020300720c */ /* 0x000fe20003f06270 */
[----:B--2---:R-:W-:Y:S01]  /*01e0*/  @!P2 IMAD.WIDE.U32 R12, R7, 0x4, R12 ;  /* 0x00000004070ca825 */ /* 0x004fe200078e000c */
[----:B------:R-:W-:Y:S02]  /*01f0*/  CS2R R6, SRZ ;  /* 0x0000000000067805 */ /* 0x000fe4000001ff00 */
[C---:B------:R-:W-:Y:S02]  /*0200*/  IADD3 R19, PT, PT, R3.reuse, 0x80, RZ ;  /* 0x0000008003137810 */ /* 0x040fe40007ffe0ff */
[C---:B-1----:R-:W-:Y:S02]  /*0210*/  IADD3 R11, PT, PT, R3.reuse, 0x100, RZ ;  /* 0x00000100030b7810 */ /* 0x042fe40007ffe0ff */
[----:B------:R0:W5:Y:S01]  /*0220*/  @!P3 LDG.E R6, desc[UR4][R16.64] ;  /* 0x000000041006b981 */ /* 0x000162000c1e1900 */
[----:B------:R-:W-:Y:S03]  /*0230*/  BSSY.RECONVERGENT B0, `(.L_x_6790) ;  /* 0x0000028000007945 */ /* 0x000fe60003800200 */
[----:B------:R1:W5:Y:S01]  /*0240*/  @!P2 LDG.E R7, desc[UR4][R12.64] ;  /* 0x000000040c07a981 */ /* 0x000362000c1e1900 */
[----:B------:R-:W2:Y:S01]  /*0250*/  @!P0 LDC.64 R14, c[0x0][0x388] ;  /* 0x0000e200ff0e8b82 */ /* 0x000ea20000000a00 */
[----:B0-----:R-:W-:Y:S01]  /*0260*/  VIADD R17, R3, 0x180 ;  /* 0x0000018003117836 */ /* 0x001fe20000000000 */
[----:B-1----:R-:W-:-:S02]  /*0270*/  @!P0 LEA R13, R0, R3, 0x9 ;  /* 0x00000003000d8211 */ /* 0x002fc400078e48ff */
[----:B------:R-:W-:Y:S02]  /*0280*/  @!P0 MOV R3, R19 ;  /* 0x0000001300038202 */ /* 0x000fe40000000f00 */
[-C--:B------:R-:W-:Y:S02]  /*0290*/  ISETP.GE.AND P4, PT, R19, R2.reuse, PT ;  /* 0x000000021300720c */ /* 0x080fe40003f86270 */
[-C--:B------:R-:W-:Y:S02]  /*02a0*/  ISETP.GE.AND P1, PT, R11, R2.reuse, PT ;  /* 0x000000020b00720c */ /* 0x080fe40003f26270 */
[-C--:B------:R-:W-:Y:S02]  /*02b0*/  ISETP.GE.AND P2, PT, R17, R2.reuse, PT ;  /* 0x000000021100720c */ /* 0x080fe40003f46270 */
[----:B------:R-:W-:Y:S01]  /*02c0*/  ISETP.GE.AND P3, PT, R3, R2, PT ;  /* 0x000000020300720c */ /* 0x000fe20003f66270 */
[----:B--2---:R-:W-:Y:S01]  /*02d0*/  @!P0 IMAD.WIDE.U32 R4, R13, 0x4, R14 ;  /* 0x000000040d048825 */ /* 0x004fe200078e000e */
[----:B------:R-:W-:Y:S11]  /*02e0*/  @P0 BRA `(.L_x_6791) ;  /* 0x0000000000700947 */ /* 0x000ff60003800000 */
[C---:B-----5:R-:W-:Y:S01]  /*02f0*/  FADD.FTZ.RZ R10, R9.reuse, 1 ;  /* 0x3f800000090a7421 */ /* 0x060fe2000001c000 */
[----:B------:R-:W-:Y:S02]  /*0300*/  MOV R13, 0x3e800000 ;  /* 0x3e800000000d7802 */ /* 0x000fe40000000f00 */
[----:B------:R-:W-:Y:S02]  /*0310*/  MOV R14, 0x3d39bf78 ;  /* 0x3d39bf78000e7802 */ /* 0x000fe40000000f00 */
[----:B------:R-:W-:Y:S02]  /*0320*/  IADD3 R10, PT, PT, R10, -0x3f400000, RZ ;  /* 0xc0c000000a0a7810 */ /* 0x000fe40007ffe0ff */
[C---:B------:R-:W-:Y:S02]  /*0330*/  ISETP.GE.U32.AND P5, PT, R9.reuse, 0x7f800000, PT ;  /* 0x7f8000000900780c */ /* 0x040fe40003fa6070 */
[----:B------:R-:W-:Y:S02]  /*0340*/  LOP3.LUT R10, R10, 0xff800000, RZ, 0xc0, !PT ;  /* 0xff8000000a0a7812 */ /* 0x000fe400078ec0ff */
[----:B------:R-:W-:-:S02]  /*0350*/  ISETP.GT.AND P6, PT, R9, -0x40800000, P5 ;  /* 0xbf8000000900780c */ /* 0x000fc40002fc4270 */
[C---:B------:R-:W-:Y:S02]  /*0360*/  IADD3 R12, PT, PT, -R10.reuse, 0x40800000, RZ ;  /* 0x408000000a0c7810 */ /* 0x040fe40007ffe1ff */
[----:B------:R-:W-:Y:S02]  /*0370*/  IADD3 R11, PT, PT, -R10, R9, RZ ;  /* 0x000000090a0b7210 */ /* 0x000fe40007ffe1ff */
        /* <DEDUP_REMOVED lines=18> */
[----:B------:R-:W-:-:S09]  /*04a0*/  @P5 FSEL R11, R11, -RZ, P6 ;  /* 0x800000ff0b0b5208 */ /* 0x000fd20003000000 */
.L_x_6791:
[----:B------:R-:W-:Y:S05]  /*04b0*/  BSYNC.RECONVERGENT B0 ;  /* 0x0000000000007941 */ /* 0x000fea0003800200 */
.L_x_6790:
[----:B------:R-:W-:Y:S04]  /*04c0*/  BSSY.RECONVERGENT B0, `(.L_x_6792) ;  /* 0x000001e000007945 */ /* 0x000fe80003800200 */
[----:B------:R-:W-:Y:S05]  /*04d0*/  @P4 BRA `(.L_x_6793) ;  /* 0x0000000000704947 */ /* 0x000fea0003800000 */
[C---:B-----5:R-:W-:Y:S01]  /*04e0*/  FADD.FTZ.RZ R9, R8.reuse, 1 ;  /* 0x3f80000008097421 */ /* 0x060fe2000001c000 */
[----:B------:R-:W-:Y:S02]  /*04f0*/  IMAD.MOV.U32 R13, RZ, RZ, 0x3e800000 ;  /* 0x3e800000ff0d7424 */ /* 0x000fe400078e00ff */
[----:B------:R-:W-:Y:S01]  /*0500*/  HFMA2 R15, -RZ, RZ, 1.3056640625, -1.8671875 ;  /* 0x3d39bf78ff0f7431 */ /* 0x000fe200000001ff */
[C---:B------:R-:W-:Y:S02]  /*0510*/  ISETP.GE.U32.AND P4, PT, R8.reuse, 0x7f800000, PT ;  /* 0x7f8000000800780c */ /* 0x040fe40003f86070 */
[----:B------:R-:W-:Y:S02]  /*0520*/  IADD3 R9, PT, PT, R9, -0x3f400000, RZ ;  /* 0xc0c0000009097810 */ /* 0x000fe40007ffe0ff */
[----:B------:R-:W-:Y:S02]  /*0530*/  ISETP.GT.AND P6, PT, R8, -0x40800000, P4 ;  /* 0xbf8000000800780c */ /* 0x000fe400027c4270 */
[----:B------:R-:W-:-:S04]  /*0540*/  LOP3.LUT R9, R9, 0xff800000, RZ, 0xc0, !PT ;  /* 0xff80000009097812 */ /* 0x000fc800078ec0ff */
        /* <DEDUP_REMOVED lines=19> */
[----:B------:R-:W-:-:S05]  /*0680*/  @P6 FFMA.FTZ R9, R8, R13, +INF ;  /* 0x7f80000008096423 */ /* 0x000fca000001000d */
[----:B------:R-:W-:-:S07]  /*0690*/  @P4 FSEL R9, R9, -RZ, P5 ;  /* 0x800000ff09094208 */ /* 0x000fce0002800000 */
.L_x_6793:
[----:B------:R-:W-:Y:S05]  /*06a0*/  BSYNC.RECONVERGENT B0 ;  /* 0x0000000000007941 */ /* 0x000fea0003800200 */
.L_x_6792:
[----:B------:R-:W-:Y:S04]  /*06b0*/  BSSY.RECONVERGENT B0, `(.L_x_6794) ;  /* 0x000001e000007945 */ /* 0x000fe80003800200 */
[----:B------:R-:W-:Y:S05]  /*06c0*/  @P1 BRA `(.L_x_6795) ;  /* 0x0000000000701947 */ /* 0x000fea0003800000 */
[C---:B-----5:R-:W-:Y:S01]  /*06d0*/  FADD.FTZ.RZ R8, R6.reuse, 1 ;  /* 0x3f80000006087421 */ /* 0x060fe2000001c000 */
[----:B------:R-:W-:Y:S01]  /*06e0*/  HFMA2 R15, -RZ, RZ, 1.625, 0 ;  /* 0x3e800000ff0f7431 */ /* 0x000fe200000001ff */
[----:B------:R-:W-:Y:S02]  /*06f0*/  MOV R17, 0x3d39bf78 ;  /* 0x3d39bf7800117802 */ /* 0x000fe40000000f00 */
[----:B------:R-:W-:Y:S02]  /*0700*/  ISETP.GE.U32.AND P1, PT, R6, 0x7f800000, PT ;  /* 0x7f8000000600780c */ /* 0x000fe40003f26070 */
        /* <DEDUP_REMOVED lines=24> */
.L_x_6795:
[----:B------:R-:W-:Y:S05]  /*0890*/  BSYNC.RECONVERGENT B0 ;  /* 0x0000000000007941 */ /* 0x000fea0003800200 */
.L_x_6794:
[----:B------:R-:W-:Y:S04]  /*08a0*/  BSSY.RECONVERGENT B0, `(.L_x_6796) ;  /* 0x000001e000007945 */ /* 0x000fe80003800200 */
[----:B------:R-:W-:Y:S05]  /*08b0*/  @P2 BRA `(.L_x_6797) ;  /* 0x0000000000702947 */ /* 0x000fea0003800000 */
[C---:B-----5:R-:W-:Y:S01]  /*08c0*/  FADD.FTZ.RZ R6, R7.reuse, 1 ;  /* 0x3f80000007067421 */ /* 0x060fe2000001c000 */
[----:B------:R-:W-:Y:S01]  /*08d0*/  HFMA2 R13, -RZ, RZ, 1.625, 0 ;  /* 0x3e800000ff0d7431 */ /* 0x000fe200000001ff */
[----:B------:R-:W-:Y:S02]  /*08e0*/  MOV R15, 0x3d39bf78 ;  /* 0x3d39bf78000f7802 */ /* 0x000fe40000000f00 */
[----:B------:R-:W-:Y:S01]  /*08f0*/  VIADD R6, R6, 0xc0c00000 ;  /* 0xc0c0000006067836 */ /* 0x000fe20000000000 */
[----:B------:R-:W-:-:S04]  /*0900*/  ISETP.GE.U32.AND P1, PT, R7, 0x7f800000, PT ;  /* 0x7f8000000700780c */ /* 0x000fc80003f26070 */
[----:B------:R-:W-:Y:S02]  /*0910*/  LOP3.LUT R6, R6, 0xff800000, RZ, 0xc0, !PT ;  /* 0xff80000006067812 */ /* 0x000fe400078ec0ff */
[C---:B------:R-:W-:Y:S02]  /*0920*/  ISETP.GT.AND P4, PT, R7.reuse, -0x40800000, P1 ;  /* 0xbf8000000700780c */ /* 0x040fe40000f84270 */
        /* <DEDUP_REMOVED lines=21> */
.L_x_6797:
[----:B------:R-:W-:Y:S05]  /*0a80*/  BSYNC.RECONVERGENT B0 ;  /* 0x0000000000007941 */ /* 0x000fea0003800200 */
.L_x_6796:
[----:B------:R0:W-:Y:S01]  /*0a90*/  @!P0 STG.E desc[UR4][R4.64], R11 ;  /* 0x0000000b04008986 */ /* 0x0001e2000c101904 */
[----:B------:R-:W-:Y:S04]  /*0aa0*/  BSSY.RECONVERGENT B0, `(.L_x_6798) ;  /* 0x000000c000007945 */ /* 0x000fe80003800200 */
[----:B------:R-:W-:Y:S05]  /*0ab0*/  @P3 BRA `(.L_x_6799) ;  /* 0x0000000000283947 */ /* 0x000fea0003800000 */
[----:B0-----:R-:W0:Y:S01]  /*0ac0*/  LDC.64 R4, c[0x0][0x388] ;  /* 0x0000e200ff047b82 */ /* 0x001e220000000a00 */
[----:B-----5:R-:W-:Y:S02]  /*0ad0*/  LEA R7, R0, R3, 0x9 ;  /* 0x0000000300077211 */ /* 0x020fe400078e48ff */
[----:B------:R-:W-:-:S04]  /*0ae0*/  IADD3 R3, PT, PT, R3, 0x80, RZ ;  /* 0x0000008003037810 */ /* 0x000fc80007ffe0ff */
[----:B------:R-:W-:-:S13]  /*0af0*/  ISETP.GE.AND P0, PT, R3, R2, PT ;  /* 0x000000020300720c */ /* 0x000fda0003f06270 */
[----:B------:R-:W-:Y:S02]  /*0b00*/  @!P0 LEA R11, R0, R3, 0x9 ;  /* 0x00000003000b8211 */ /* 0x000fe400078e48ff */
[----:B------:R-:W-:Y:S01]  /*0b10*/  @!P0 IADD3 R3, PT, PT, R3, 0x80, RZ ;  /* 0x0000008003038810 */ /* 0x000fe20007ffe0ff */
[----:B0-----:R-:W-:-:S04]  /*0b20*/  IMAD.WIDE.U32 R6, R7, 0x4, R4 ;  /* 0x0000000407067825 */ /* 0x001fc800078e0004 */
[----:B------:R-:W-:Y:S01]  /*0b30*/  @!P0 IMAD.WIDE.U32 R4, R11, 0x4, R4 ;  /* 0x000000040b048825 */ /* 0x000fe200078e0004 */
[----:B------:R1:W-:Y:S04]  /*0b40*/  STG.E desc[UR4][R6.64], R9 ;  /* 0x0000000906007986 */ /* 0x0003e8000c101904 */
[----:B------:R1:W-:Y:S02]  /*0b50*/  @!P0 STG.E desc[UR4][R4.64], R8 ;  /* 0x0000000804008986 */ /* 0x0003e4000c101904 */
.L_x_6799:
[----:B------:R-:W-:Y:S05]  /*0b60*/  BSYNC.RECONVERGENT B0 ;  /* 0x0000000000007941 */ /* 0x000fea0003800200 */
.L_x_6798:
[----:B------:R-:W-:-:S13]  /*0b70*/  ISETP.GE.AND P0, PT, R3, R2, PT ;  /* 0x000000020300720c */ /* 0x000fda0003f06270 */
[----:B------:R-:W-:Y:S05]  /*0b80*/  @P0 EXIT ;  /* 0x000000000000094d */ /* 0x000fea0003800000 */
[----:B01----:R-:W0:Y:S01]  /*0b90*/  LDC.64 R4, c[0x0][0x388] ;  /* 0x0000e200ff047b82 */ /* 0x003e220000000a00 */
[----:B------:R-:W-:-:S05]  /*0ba0*/  LEA R3, R0, R3, 0x9 ;  /* 0x0000000300037211 */ /* 0x000fca00078e48ff */
[----:B0-----:R-:W-:-:S05]  /*0bb0*/  IMAD.WIDE.U32 R2, R3, 0x4, R4 ;  /* 0x0000000403027825 */ /* 0x001fca00078e0004 */
[----:B------:R-:W-:Y:S01]  /*0bc0*/  STG.E desc[UR4][R2.64], R13 ;  /* 0x0000000d02007986 */ /* 0x000fe2000c101904 */
[----:B------:R-:W-:Y:S05]  /*0bd0*/  EXIT ;  /* 0x000000000000794d */ /* 0x000fea0003800000 */
.L_x_6800:
        /* <DEDUP_REMOVED lines=10> */
.L_x_12936:


//--------------------- .text._ZN2at6native29vectorized_elementwise_kernelILi2EZZZNS0_17log1p_kernel_cudaERNS_18TensorIteratorBaseEENKUlvE_clEvENKUlvE0_clEvEUlfE_St5arrayIPcLm2EEEEviT0_T1_ --------------------------
	.section	.text._ZN2at6native29vectorized_elementwise_kernelILi2EZZZNS0_17log1p_kernel_cudaERNS_18TensorIteratorBaseEENKUlvE_clEvENKUlvE0_clEvEUlfE_St5arrayIPcLm2EEEEviT0_T1_,"ax",@progbits
	.align	128
        .global         _ZN2at6native29vectorized_elementwise_kernelILi2EZZZNS0_17log1p_kernel_cudaERNS_18TensorIteratorBaseEENKUlvE_clEvENKUlvE0_clEvEUlfE_St5arrayIPcLm2EEEEviT0_T1_
        .type           _ZN2at6native29vectorized_elementwise_kernelILi2EZZZNS0_17log1p_kernel_cudaERNS_18TensorIteratorBaseEENKUlvE_clEvENKUlvE0_clEvEUlfE_St5arrayIPcLm2EEEEviT0_T1_,@function
        .size           _ZN2at6native29vectorized_elementwise_kernelILi2EZZZNS0_17log1p_kernel_cudaERNS_18TensorIteratorBaseEENKUlvE_clEvENKUlvE0_clEvEUlfE_St5arrayIPcLm2EEEEviT0_T1_,(.L_x_12937 - _ZN2at6native29vectorized_elementwise_kernelILi2EZZZNS0_17log1p_kernel_cudaERNS_18TensorIteratorBaseEENKUlvE_clEvENKUlvE0_clEvEUlfE_St5arrayIPcLm2EEEEviT0_T1_)
        .other          _ZN2at6native29vectorized_elementwise_kernelILi2EZZZNS0_17log1p_kernel_cudaERNS_18TensorIteratorBaseEENKUlvE_clEvENKUlvE0_clEvEUlfE_St5arrayIPcLm2EEEEviT0_T1_,@"STO_CUDA_ENTRY STV_DEFAULT"
_ZN2at6native29vectorized_elementwise_kernelILi2EZZZNS0_17log1p_kernel_cudaERNS_18TensorIteratorBaseEENKUlvE_clEvENKUlvE0_clEvEUlfE_St5arrayIPcLm2EEEEviT0_T1_:
.text._ZN2at6native29vectorized_elementwise_kernelILi2EZZZNS0_17log1p_kernel_cudaERNS_18TensorIteratorBaseEENKUlvE_clEvENKUlvE0_clEvEUlfE_St5arrayIPcLm2EEEEviT0_T1_:
        /* <DEDUP_REMOVED lines=23> */
[----:B------:R0:W5:Y:S07]  /*0170*/  @!P6 LDG.E R12, desc[UR4][R24.64] ;  /* 0x00000004180ce981 */ /* 0x00016e000c1e1900 */
[----:B------:R-:W-:Y:S01]  /*0180*/  @!P4 IADD3 R27, PT, PT, R0, R17, RZ ;  /* 0x00000011001bc210 */ /* 0x000fe20007ffe0ff */
[----:B------:R-:W2:Y:S01]  /*0190*/  @!P4 LDC.64 R2, c[0x0][0x390] ;  /* 0x0000e400ff02cb82 */ /* 0x000ea20000000a00 */
[----:B------:R-:W-:-:S04]  /*01a0*/  @!P4 IADD3 R17, PT, PT, R17, 0x80, RZ ;  /* 0x000000801111c810 */ /* 0x000fc80007ffe0ff */
[----:B------:R-:W-:-:S13]  /*01b0*/  ISETP.GE.U32.AND P3, PT, R17, R10, PT ;  /* 0x0000000a1100720c */ /* 0x000fda0003f66070 */
[----:B------:R-:W-:Y:S01]  /*01c0*/  @!P3 IADD3 R11, PT, PT, R0, R17, RZ ;  /* 0x00000011000bb210 */ /* 0x000fe20007ffe0ff */
[----:B------:R-:W0:Y:S01]  /*01d0*/  @!P3 LDC.64 R14, c[0x0][0x390] ;  /* 0x0000e400ff0ebb82 */ /* 0x000e220000000a00 */
[----:B------:R-:W-:-:S04]  /*01e0*/  @!P3 IADD3 R17, PT, PT, R17, 0x80, RZ ;  /* 0x000000801111b810 */ /* 0x000fc80007ffe0ff */
[----:B------:R-:W-:-:S13]  /*01f0*/  ISETP.GE.U32.AND P2, PT, R17, R10, PT ;  /* 0x0000000a1100720c */ /* 0x000fda0003f46070 */
[----:B------:R-:W-:Y:S01]  /*0200*/  @!P2 IADD3 R19, PT, PT, R0, R17, RZ ;  /* 0x000000110013a210 */ /* 0x000fe20007ffe0ff */
[----:B--2---:R-:W-:Y:S01]  /*0210*/  @!P4 IMAD.WIDE.U32 R26, R27, 0x4, R2 ;  /* 0x000000041b1ac825 */ /* 0x004fe200078e0002 */
[----:B------:R-:W-:-:S03]  /*0220*/  @!P2 IADD3 R17, PT, PT, R17, 0x80, RZ ;  /* 0x000000801111a810 */ /* 0x000fc60007ffe0ff */
[----:B------:R-:W-:Y:S01]  /*0230*/  HFMA2 R8, -RZ, RZ, 0, 0 ;  /* 0x00000000ff087431 */ /* 0x000fe200000001ff */
[----:B------:R-:W2:Y:S01]  /*0240*/  @!P2 LDC.64 R6, c[0x0][0x390] ;  /* 0x0000e400ff06ab82 */ /* 0x000ea20000000a00 */
[----:B------:R-:W-:Y:S01]  /*0250*/  ISETP.GE.U32.AND P1, PT, R17, R10, PT ;  /* 0x0000000a1100720c */ /* 0x000fe20003f26070 */
[----:B-1----:R-:W-:-:S04]  /*0260*/  @!P5 IMAD.WIDE.U32 R22, R23, 0x4, R4 ;  /* 0x000000041716d825 */ /* 0x002fc800078e0004 */
[----:B0-----:R-:W-:Y:S01]  /*0270*/  @!P3 IMAD.WIDE.U32 R24, R11, 0x4, R14 ;  /* 0x000000040b18b825 */ /* 0x001fe200078e000e */
[----:B------:R-:W5:Y:S07]  /*0280*/  @!P4 LDG.E R8, desc[UR4][R26.64] ;  /* 0x000000041a08c981 */ /* 0x000f6e000c1e1900 */
[----:B------:R-:W-:Y:S01]  /*0290*/  @!P1 IADD3 R21, PT, PT, R0, R17, RZ ;  /* 0x0000001100159210 */ /* 0x000fe20007ffe0ff */
[----:B------:R-:W0:Y:S01]  /*02a0*/  @!P1 LDC.64 R2, c[0x0][0x390] ;  /* 0x0000e400ff029b82 */ /* 0x000e220000000a00 */
[----:B------:R-:W-:Y:S01]  /*02b0*/  @!P1 IADD3 R17, PT, PT, R17, 0x80, RZ ;  /* 0x0000008011119810 */ /* 0x000fe20007ffe0ff */
[----:B------:R1:W5:Y:S03]  /*02c0*/  @!P5 LDG.E R13, desc[UR4][R22.64] ;  /* 0x00000004160dd981 */ /* 0x000366000c1e1900 */
[----:B------:R-:W-:-:S13]  /*02d0*/  ISETP.GE.U32.AND P6, PT, R17, R10, PT ;  /* 0x0000000a1100720c */ /* 0x000fda0003fc6070 */
[----:B------:R-:W3:Y:S01]  /*02e0*/  @!P6 LDC.64 R4, c[0x0][0x390] ;  /* 0x0000e400ff04eb82 */ /* 0x000ee20000000a00 */
[----:B------:R-:W-:Y:S02]  /*02f0*/  @!P6 IADD3 R15, PT, PT, R0, R17, RZ ;  /* 0x00000011000fe210 */ /* 0x000fe40007ffe0ff */
[----:B------:R-:W-:Y:S01]  /*0300*/  MOV R11, RZ ;  /* 0x000000ff000b7202 */ /* 0x000fe20000000f00 */
[----:B0-----:R-:W-:-:S05]  /*0310*/  @!P1 IMAD.WIDE.U32 R16, R21, 0x4, R2 ;  /* 0x0000000415109825 */ /* 0x001fca00078e0002 */
[----:B------:R-:W5:Y:S01]  /*0320*/  @!P3 LDG.E R11, desc[UR4][R24.64] ;  /* 0x00000004180bb981 */ /* 0x000f62000c1e1900 */
[----:B---3--:R-:W-:Y:S01]  /*0330*/  @!P6 IMAD.WIDE.U32 R20, R15, 0x4, R4 ;  /* 0x000000040f14e825 */ /* 0x008fe200078e0004 */
[----:B------:R-:W-:-:S06]  /*0340*/  CS2R R4, SRZ ;  /* 0x0000000000047805 */ /* 0x000fcc000001ff00 */
[----:B------:R-:W5:Y:S01]  /*0350*/  @!P6 LDG.E R4, desc[UR4][R20.64] ;  /* 0x000000041404e981 */ /* 0x000f62000c1e1900 */
[----:B--2---:R-:W-:Y:S02]  /*0360*/  @!P2 IMAD.WIDE.U32 R6, R19, 0x4, R6 ;  /* 0x000000041306a825 */ /* 0x004fe400078e0006 */
[----:B------:R-:W0:Y:S01]  /*0370*/  @!P0 LDC.64 R18, c[0x0][0x390] ;  /* 0x0000e400ff128b82 */ /* 0x000e220000000a00 */
[----:B------:R-:W-:Y:S02]  /*0380*/  @!P0 IADD3 R3, PT, PT, R0, R9, RZ ;  /* 0x0000000900038210 */ /* 0x000fe40007ffe0ff */
[----:B------:R-:W-:Y:S01]  /*0390*/  CS2R R14, SRZ ;  /* 0x00000000000e7805 */ /* 0x000fe2000001ff00 */
[----:B------:R-:W5:Y:S01]  /*03a0*/  @!P1 LDG.E R5, desc[UR4][R16.64] ;  /* 0x0000000410059981 */ /* 0x000f62000c1e1900 */
[----:B-1----:R-:W-:Y:S01]  /*03b0*/  IADD3 R23, PT, PT, R9, 0x100, RZ ;  /* 0x0000010009177810 */ /* 0x002fe20007ffe0ff */
[----:B------:R-:W-:Y:S03]  /*03c0*/  BSSY.RECONVERGENT B0, `(.L_x_6802) ;  /* 0x000002a000007945 */ /* 0x000fe60003800200 */
[----:B------:R1:W5:Y:S01]  /*03d0*/  @!P2 LDG.E R14, desc[UR4][R6.64] ;  /* 0x00000004060ea981 */ /* 0x000362000c1e1900 */
[----:B0-----:R-:W-:-:S05]  /*03e0*/  @!P0 IMAD.WIDE.U32 R18, R3, 0x4, R18 ;  /* 0x0000000403128825 */ /* 0x001fca00078e0012 */
[----:B------:R0:W5:Y:S01]  /*03f0*/  @!P0 LDG.E R15, desc[UR4][R18.64] ;  /* 0x00000004120f8981 */ /* 0x000162000c1e1900 */
[----:B------:R-:W-:-:S13]  /*0400*/  ISETP.GE.U32.AND P0, PT, R9, R10, PT ;  /* 0x0000000a0900720c */ /* 0x000fda0003f06070 */
[----:B------:R-:W2:Y:S01]  /*0410*/  @!P0 LDC.64 R2, c[0x0][0x388] ;  /* 0x0000e200ff028b82 */ /* 0x000ea20000000a00 */
[C---:B-1----:R-:W-:Y:S02]  /*0420*/  IADD3 R7, PT, PT, R9.reuse, 0x180, RZ ;  /* 0x0000018009077810 */ /* 0x042fe40007ffe0ff */
[----:B------:R-:W-:Y:S02]  /*0430*/  IADD3 R17, PT, PT, R9, 0x200, RZ ;  /* 0x0000020009117810 */ /* 0x000fe40007ffe0ff */
[-C--:B------:R-:W-:Y:S02]  /*0440*/  ISETP.GE.U32.AND P1, PT, R7, R10.reuse, PT ;  /* 0x0000000a0700720c */ /* 0x080fe40003f26070 */
[-C--:B------:R-:W-:Y:S02]  /*0450*/  ISETP.GE.U32.AND P2, PT, R17, R10.reuse, PT ;  /* 0x0000000a1100720c */ /* 0x080fe40003f46070 */
[----:B------:R-:W-:Y:S02]  /*0460*/  ISETP.GE.U32.AND P5, PT, R23, R10, PT ;  /* 0x0000000a1700720c */ /* 0x000fe40003fa6070 */
[----:B------:R-:W-:-:S02]  /*0470*/  IADD3 R7, PT, PT, R9, 0x80, RZ ;  /* 0x0000008009077810 */ /* 0x000fc40007ffe0ff */
[----:B------:R-:W-:Y:S01]  /*0480*/  IADD3 R17, PT, PT, R9, 0x280, RZ ;  /* 0x0000028009117810 */ /* 0x000fe20007ffe0ff */
[----:B0-----:R-:W-:Y:S08]  /*0490*/  @P0 BRA `(.L_x_6803) ;  /* 0x0000000000700947 */ /* 0x001ff00003800000 */
[C---:B-----5:R-:W-:Y:S01]  /*04a0*/  FADD.FTZ.RZ R6, R15.reuse, 1 ;  /* 0x3f8000000f067421 */ /* 0x060fe2000001c000 */
[----:B------:R-:W-:Y:S02]  /*04b0*/  MOV R19, 0x3e800000 ;  /* 0x3e80000000137802 */ /* 0x000fe40000000f00 */
[C---:B------:R-:W-:Y:S02]  /*04c0*/  ISETP.GE.U32.AND P3, PT, R15.reuse, 0x7f800000, PT ;  /* 0x7f8000000f00780c */ /* 0x040fe40003f66070 */
[----:B------:R-:W-:Y:S02]  /*04d0*/  IADD3 R6, PT, PT, R6, -0x3f400000, RZ ;  /* 0xc0c0000006067810 */ /* 0x000fe40007ffe0ff */
[----:B------:R-:W-:Y:S02]  /*04e0*/  ISETP.GT.AND P6, PT, R15, -0x40800000, P3 ;  /* 0xbf8000000f00780c */ /* 0x000fe40001fc4270 */
[----:B------:R-:W-:-:S04]  /*04f0*/  LOP3.LUT R6, R6, 0xff800000, RZ, 0xc0, !PT ;  /* 0xff80000006067812 */ /* 0x000fc800078ec0ff */
[----:B------:R-:W-:-:S03]  /*0500*/  IADD3 R16, PT, PT, -R6, 0x40800000, RZ ;  /* 0x4080000006107810 */ /* 0x000fc60007ffe1ff */
[----:B------:R-:W-:Y:S02]  /*0510*/  @P3 FSETP.NEU.FTZ.AND P4, PT, R15, RZ, PT ;  /* 0x000000ff0f00320b */ /* 0x000fe40003f9d000 */
[----:B------:R-:W-:Y:S01]  /*0520*/  FFMA.FTZ R19, R16, R19, -1 ;  /* 0xbf80000010137423 */ /* 0x000fe20000010013 */
[----:B------:R-:W-:Y:S02]  /*0530*/  IADD3 R16, PT, PT, -R6, R15, RZ ;  /* 0x0000000f06107210 */ /* 0x000fe40007ffe1ff */
[----:B------:R-:W-:-:S03]  /*0540*/  I2FP.F32.S32 R6, R6 ;  /* 0x0000000600067245 */ /* 0x000fc60000201400 */
[----:B------:R-:W-:Y:S01]  /*0550*/  FADD.FTZ R16, R16, R19 ;  /* 0x0000001310107221 */ /* 0x000fe20000010000 */
[----:B------:R-:W-:Y:S01]  /*0560*/  MOV R19, 0x3d39bf78 ;  /* 0x3d39bf7800137802 */ /* 0x000fe20000000f00 */
[----:B------:R-:W-:-:S04]  /*0570*/  FMUL.FTZ R6, R6, 1.1920928955078125e-07 ;  /* 0x3400000006067820 */ /* 0x000fc80000410000 */
        /* <DEDUP_REMOVED lines=11> */
[----:B------:R-:W-:-:S05]  /*0630*/  @P3 MOV R6, 0x7f800000 ;  /* 0x7f80000000063802 */ /* 0x000fca0000000f00 */
[----:B------:R-:W-:-:S05]  /*0640*/  @P6 FFMA.FTZ R19, R15, R6, +INF ;  /* 0x7f8000000f136423 */ /* 0x000fca0000010006 */
[----:B------:R-:W-:-:S07]  /*0650*/  @P3 FSEL R19, R19, -RZ, P4 ;  /* 0x800000ff13133208 */ /* 0x000fce0002000000 */
.L_x_6803:
[----:B------:R-:W-:Y:S05]  /*0660*/  BSYNC.RECONVERGENT B0 ;  /* 0x0000000000007941 */ /* 0x000fea0003800200 */
.L_x_6802:
[-C--:B------:R-:W-:Y:S01]  /*0670*/  ISETP.GE.U32.AND P4, PT, R7, R10.reuse, PT ;  /* 0x0000000a0700720c */ /* 0x080fe20003f86070 */
[----:B------:R-:W-:Y:S01]  /*0680*/  BSSY.RECONVERGENT B0, `(.L_x_6804) ;  /* 0x0000020000007945 */ /* 0x000fe20003800200 */
[----:B------:R-:W-:Y:S02]  /*0690*/  ISETP.GE.U32.AND P3, PT, R17, R10, PT ;  /* 0x0000000a1100720c */ /* 0x000fe40003f66070 */
[----:B-----5:R-:W-:-:S09]  /*06a0*/  IADD3 R15, PT, PT, R9, 0x300, RZ ;  /* 0x00000300090f7810 */ /* 0x020fd20007ffe0ff */
[----:B------:R-:W-:Y:S05]  /*06b0*/  @P4 BRA `(.L_x_6805) ;  /* 0x0000000000704947 */ /* 0x000fea0003800000 */
[C---:B------:R-:W-:Y:S01]  /*06c0*/  FADD.FTZ.RZ R6, R12.reuse, 1 ;  /* 0x3f8000000c067421 */ /* 0x040fe2000001c000 */
        /* <DEDUP_REMOVED lines=27> */
.L_x_6805:
[----:B------:R-:W-:Y:S05]  /*0880*/  BSYNC.RECONVERGENT B0 ;  /* 0x0000000000007941 */ /* 0x000fea0003800200 */
.L_x_6804:
[----:B------:R-:W-:Y:S01]  /*0890*/  BSSY.RECONVERGENT B0, `(.L_x_6806) ;  /* 0x0000020000007945 */ /* 0x000fe20003800200 */
[----:B------:R-:W-:Y:S02]  /*08a0*/  ISETP.GE.U32.AND P4, PT, R15, R10, PT ;  /* 0x0000000a0f00720c */ /* 0x000fe40003f86070 */
[----:B------:R-:W-:Y:S01]  /*08b0*/  IADD3 R15, PT, PT, R9, 0x380, RZ ;  /* 0x00000380090f7810 */ /* 0x000fe20007ffe0ff */
[----:B------:R-:W-:Y:S10]  /*08c0*/  @P5 BRA `(.L_x_6807) ;  /* 0x0000000000705947 */ /* 0x000ff40003800000 */
[C---:B------:R-:W-:Y:S01]  /*08d0*/  FADD.FTZ.RZ R12, R13.reuse, 1 ;  /* 0x3f8000000d0c7421 */ /* 0x040fe2000001c000 */
[----:B------:R-:W-:Y:S01]  /*08e0*/  HFMA2 R18, -RZ, RZ, 1.625, 0 ;  /* 0x3e800000ff127431 */ /* 0x000fe200000001ff */
[----:B------:R-:W-:Y:S02]  /*08f0*/  MOV R21, 0x3d39bf78 ;  /* 0x3d39bf7800157802 */ /* 0x000fe40000000f00 */
[C---:B------:R-:W-:Y:S02]  /*0900*/  ISETP.GE.U32.AND P5, PT, R13.reuse, 0x7f800000, PT ;  /* 0x7f8000000d00780c */ /* 0x040fe40003fa6070 */
        /* <DEDUP_REMOVED lines=24> */
.L_x_6807:
[----:B------:R-:W-:Y:S05]  /*0a90*/  BSYNC.RECONVERGENT B0 ;  /* 0x0000000000007941 */ /* 0x000fea0003800200 */
.L_x_6806:
[----:B------:R-:W-:Y:S01]  /*0aa0*/  @!P0 IADD3 R13, PT, PT, R0, R9, RZ ;  /* 0x00000009000d8210 */ /* 0x000fe20007ffe0ff */
[----:B------:R-:W-:Y:S01]  /*0ab0*/  BSSY.RECONVERGENT B0, `(.L_x_6808) ;  /* 0x0000020000007945 */ /* 0x000fe20003800200 */
[----:B------:R-:W-:-:S03]  /*0ac0*/  ISETP.GE.U32.AND P5, PT, R15, R10, PT ;  /* 0x0000000a0f00720c */ /* 0x000fc60003fa6070 */
[----:B--2---:R-:W-:Y:S01]  /*0ad0*/  @!P0 IMAD.WIDE.U32 R2, R13, 0x4, R2 ;  /* 0x000000040d028825 */ /* 0x004fe200078e0002 */
[----:B------:R-:W-:Y:S09]  /*0ae0*/  @P1 BRA `(.L_x_6809) ;  /* 0x0000000000701947 */ /* 0x000ff20003800000 */
        /* <DEDUP_REMOVED lines=28> */
.L_x_6809:
[----:B------:R-:W-:Y:S05]  /*0cb0*/  BSYNC.RECONVERGENT B0 ;  /* 0x0000000000007941 */ /* 0x000fea0003800200 */
.L_x_6808:
[----:B------:R-:W-:Y:S04]  /*0cc0*/  BSSY.RECONVERGENT B0, `(.L_x_6810) ;  /* 0x000001e000007945 */ /* 0x000fe80003800200 */
[----:B------:R-:W-:Y:S05]  /*0cd0*/  @P2 BRA `(.L_x_6811) ;  /* 0x0000000000702947 */ /* 0x000fea0003800000 */
        /* <DEDUP_REMOVED lines=28> */
.L_x_6811:
[----:B------:R-:W-:Y:S05]  /*0ea0*/  BSYNC.RECONVERGENT B0 ;  /* 0x0000000000007941 */ /* 0x000fea0003800200 */
.L_x_6810:
        /* <DEDUP_REMOVED lines=30> */
.L_x_6813:
[----:B------:R-:W-:Y:S05]  /*1090*/  BSYNC.RECONVERGENT B0 ;  /* 0x0000000000007941 */ /* 0x000fea0003800200 */
.L_x_6812:
        /* <DEDUP_REMOVED lines=30> */
.L_x_6815:
[----:B------:R-:W-:Y:S05]  /*1280*/  BSYNC.RECONVERGENT B0 ;  /* 0x0000000000007941 */ /* 0x000fea0003800200 */
.L_x_6814:
        /* <DEDUP_REMOVED lines=30> */
.L_x_6817:
[----:B------:R-:W-:Y:S05]  /*1470*/  BSYNC.RECONVERGENT B0 ;  /* 0x0000000000007941 */ /* 0x000fea0003800200 */
.L_x_6816:
[----:B------:R-:W-:Y:S01]  /*1480*/  @!P0 MOV R9, R7 ;  /* 0x0000000700098202 */ /* 0x000fe20000000f00 */
[----:B------:R0:W-:Y:S01]  /*1490*/  @!P0 STG.E desc[UR4][R2.64], R19 ;  /* 0x0000001302008986 */ /* 0x0001e2000c101904 */
        /* <DEDUP_REMOVED lines=9> */
[----:B------:R0:W-:Y:S07]  /*1530*/  STG.E desc[UR4][R2.64], R6 ;  /* 0x0000000602007986 */ /* 0x0001ee000c101904 */
[----:B------:R-:W-:Y:S05]  /*1540*/  @P0 BRA `(.L_x_6821) ;  /* 0x0000000000300947 */ /* 0x000fea0003800000 */
[----:B0-----:R-:W0:Y:S01]  /*1550*/  LDC.64 R2, c[0x0][0x388] ;  /* 0x0000e200ff027b82 */ /* 0x001e220000000a00 */
[----:B------:R-:W-:Y:S02]  /*1560*/  IADD3 R7, PT, PT, R0, R9, RZ ;  /* 0x0000000900077210 */ /* 0x000fe40007ffe0ff */
[----:B------:R-:W-:-:S03]  /*1570*/  IADD3 R9, PT, PT, R9, 0x80, RZ ;  /* 0x0000008009097810 */ /* 0x000fc60007ffe0ff */
[----:B0-----:R-:W-:-:S05]  /*1580*/  IMAD.WIDE.U32 R2, R7, 0x4, R2 ;  /* 0x0000000407027825 */ /* 0x001fca00078e0002 */
[----:B------:R0:W-:Y:S02]  /*1590*/  STG.E desc[UR4][R2.64], R12 ;  /* 0x0000000c02007986 */ /* 0x0001e4000c101904 */
.L_x_6820:
[----:B------:R-:W-:-:S13]  /*15a0*/  ISETP.GE.U32.AND P0, PT, R9, R10, PT ;  /* 0x0000000a0900720c */ /* 0x000fda0003f06070 */
[----:B------:R-:W-:Y:S05]  /*15b0*/  @P0 BRA `(.L_x_6822) ;  /* 0x0000000000300947 */ /* 0x000fea0003800000 */
[----:B0-----:R-:W0:Y:S01]  /*15c0*/  LDC.64 R2, c[0x0][0x388] ;  /* 0x0000e200ff027b82 */ /* 0x001e220000000a00 */
[----:B------:R-:W-:Y:S02]  /*15d0*/  IADD3 R7, PT, PT, R0, R9, RZ ;  /* 0x0000000900077210 */ /* 0x000fe40007ffe0ff */
[----:B------:R-:W-:-:S03]  /*15e0*/  IADD3 R9, PT, PT, R9, 0x80, RZ ;  /* 0x0000008009097810 */ /* 0x000fc60007ffe0ff */
[----:B0-----:R-:W-:-:S05]  /*15f0*/  IMAD.WIDE.U32 R2, R7, 0x4, R2 ;  /* 0x0000000407027825 */ /* 0x001fca00078e0002 */
[----:B------:R1:W-:Y:S02]  /*1600*/  STG.E desc[UR4][R2.64], R13 ;  /* 0x0000000d02007986 */ /* 0x0003e4000c101904 */
.L_x_6821:
[----:B------:R-:W-:-:S13]  /*1610*/  ISETP.GE.U32.AND P0, PT, R9, R10, PT ;  /* 0x0000000a0900720c */ /* 0x000fda0003f06070 */
[----:B------:R-:W-:Y:S05]  /*1620*/  @P0 BRA `(.L_x_6823) ;  /* 0x0000000000340947 */ /* 0x000fea0003800000 */
[----:B01----:R-:W0:Y:S01]  /*1630*/  LDC.64 R2, c[0x0][0x388] ;  /* 0x0000e200ff027b82 */ /* 0x003e220000000a00 */
[----:B------:R-:W-:Y:S02]  /*1640*/  IADD3 R7, PT, PT, R0, R9, RZ ;  /* 0x0000000900077210 */ /* 0x000fe40007ffe0ff */
[----:B------:R-:W-:-:S03]  /*1650*/  IADD3 R9, PT, PT, R9, 0x80, RZ ;  /* 0x0000008009097810 */ /* 0x000fc60007ffe0ff */
[----:B0-----:R-:W-:-:S05]  /*1660*/  IMAD.WIDE.U32 R2, R7, 0x4, R2 ;  /* 0x0000000407027825 */ /* 0x001fca00078e0002 */
[----:B------:R1:W-:Y:S02]  /*1670*/  STG.E desc[UR4][R2.64], R8 ;  /* 0x0000000802007986 */ /* 0x0003e4000c101904 */
.L_x_6822:
[----:B------:R-:W-:-:S13]  /*1680*/  ISETP.GE.U32.AND P0, PT, R9, R10, PT ;  /* 0x0000000a0900720c */ /* 0x000fda0003f06070 */
[----:B------:R-:W-:Y:S05]  /*1690*/  @P0 BREAK.RELIABLE B1 ;  /* 0x0000000000010942 */ /* 0x000fea0003800100 */
[----:B------:R-:W-:Y:S05]  /*16a0*/  @P0 BRA `(.L_x_6824) ;  /* 0x0000000000300947 */ /* 0x000fea0003800000 */
[----:B01----:R-:W0:Y:S01]  /*16b0*/  LDC.64 R2, c[0x0][0x388] ;  /* 0x0000e200ff027b82 */ /* 0x003e220000000a00 */
[----:B------:R-:W-:Y:S02]  /*16c0*/  IADD3 R7, PT, PT, R0, R9, RZ ;  /* 0x0000000900077210 */ /* 0x000fe40007ffe0ff */
[----:B------:R-:W-:-:S03]  /*16d0*/  IADD3 R9, PT, PT, R9, 0x80, RZ ;  /* 0x0000008009097810 */ /* 0x000fc60007ffe0ff */
[----:B0-----:R-:W-:-:S05]  /*16e0*/  IMAD.WIDE.U32 R2, R7, 0x4, R2 ;  /* 0x0000000407027825 */ /* 0x001fca00078e0002 */
[----:B------:R2:W-:Y:S02]  /*16f0*/  STG.E desc[UR4][R2.64], R11 ;  /* 0x0000000b02007986 */ /* 0x0005e4000c101904 */
.L_x_6823:
[----:B------:R-:W-:Y:S05]  /*1700*/  BSYNC.RELIABLE B1 ;  /* 0x0000000000017941 */ /* 0x000fea0003800100 */
.L_x_6819:
[----:B------:R-:W-:-:S13]  /*1710*/  ISETP.GE.U32.AND P0, PT, R9, R10, PT ;  /* 0x0000000a0900720c */ /* 0x000fda0003f06070 */
[----:B012---:R-:W0:Y:S01]  /*1720*/  @!P0 LDC.64 R2, c[0x0][0x388] ;  /* 0x0000e200ff028b82 */ /* 0x007e220000000a00 */
[----:B------:R-:W-:Y:S02]  /*1730*/  @!P0 IADD3 R7, PT, PT, R0, R9, RZ ;  /* 0x0000000900078210 */ /* 0x000fe40007ffe0ff */
[----:B------:R-:W-:-:S03]  /*1740*/  @!P0 IADD3 R9, PT, PT, R9, 0x80, RZ ;  /* 0x0000008009098810 */ /* 0x000fc60007ffe0ff */
[----:B0-----:R-:W-:-:S05]  /*1750*/  @!P0 IMAD.WIDE.U32 R2, R7, 0x4, R2 ;  /* 0x0000000407028825 */ /* 0x001fca00078e0002 */
[----:B------:R2:W-:Y:S02]  /*1760*/  @!P0 STG.E desc[UR4][R2.64], R14 ;  /* 0x0000000e02008986 */ /* 0x0005e4000c101904 */
.L_x_6824:
[----:B------:R-:W-:Y:S05]  /*1770*/  BSYNC.RECONVERGENT B0 ;  /* 0x0000000000007941 */ /* 0x000fea0003800200 */
.L_x_6818:
[----:B------:R-:W-:Y:S05]  /*1780*/  WARPSYNC.ALL ;  /* 0x0000000000007948 */ /* 0x000fea0003800000 */
[----:B------:R-:W-:-:S13]  /*1790*/  ISETP.GE.U32.AND P0, PT, R9, R10, PT ;  /* 0x0000000a0900720c */ /* 0x000fda0003f06070 */
[----:B------:R-:W-:Y:S05]  /*17a0*/  @P0 EXIT ;  /* 0x000000000000094d */ /* 0x000fea0003800000 */
[----:B012---:R-:W0:Y:S01]  /*17b0*/  LDC.64 R2, c[0x0][0x388] ;  /* 0x0000e200ff027b82 */ /* 0x007e220000000a00 */
[----:B------:R-:W-:-:S05]  /*17c0*/  IADD3 R9, PT, PT, R0, R9, RZ ;  /* 0x0000000900097210 */ /* 0x000fca0007ffe0ff */
[----:B0-----:R-:W-:-:S05]  /*17d0*/  IMAD.WIDE.U32 R2, R9, 0x4, R2 ;  /* 0x0000000409027825 */ /* 0x001fca00078e0002 */
[----:B------:R-:W-:Y:S01]  /*17e0*/  STG.E desc[UR4][R2.64], R5 ;  /* 0x0000000502007986 */ /* 0x000fe2000c101904 */
[----:B------:R-:W-:Y:S05]  /*17f0*/  EXIT ;  /* 0x000000000000794d */ /* 0x000fea0003800000 */
.L_x_6801:
[----:B------:R-:W0:Y:S01]  /*1800*/  S2R R14, SR_TID.X ;  /* 0x00000000000e7919 */ /* 0x000e220000002100 */
[----:B------:R-:W1:Y:S02]  /*1810*/  LDC.64 R2, c[0x0][0x390] ;  /* 0x0000e400ff027b82 */ /* 0x000e640000000a00 */
[----:B-1----:R-:W-:-:S04]  /*1820*/  IMAD.WIDE.U32 R2, R0, 0x4, R2 ;  /* 0x0000000400027825 */ /* 0x002fc800078e0002 */
[----:B0-----:R-:W-:-:S05]  /*1830*/  IMAD.WIDE.U32 R16, R14, 0x8, R2 ;  /* 0x000000080e107825 */ /* 0x001fca00078e0002 */
[----:B------:R-:W2:Y:S04]  /*1840*/  LDG.E.64 R10, desc[UR4][R16.64] ;  /* 0x00000004100a7981 */ /* 0x000ea8000c1e1b00 */
[----:B------:R-:W3:Y:S04]  /*1850*/  LDG.E.64 R8, desc[UR4][R16.64+0x400] ;  /* 0x0004000410087981 */ /* 0x000ee8000c1e1b00 */
[----:B------:R-:W4:Y:S04]  /*1860*/  LDG.E.64 R6, desc[UR4][R16.64+0x800] ;  /* 0x0008000410067981 */ /* 0x000f28000c1e1b00 */
[----:B------:R0:W5:Y:S01]  /*1870*/  LDG.E.64 R4, desc[UR4][R16.64+0xc00] ;  /* 0x000c000410047981 */ /* 0x000162000c1e1b00 */
[----:B------:R-:W-:-:S02]  /*1880*/  HFMA2 R13, -RZ, RZ, 1.625, 0 ;  /* 0x3e800000ff0d7431 */ /* 0x000fc400000001ff */
[C---:B--2---:R-:W-:Y:S01]  /*1890*/  FADD.FTZ.RZ R2, R10.reuse, 1 ;  /* 0x3f8000000a027421 */ /* 0x044fe2000001c000 */
[----:B------:R-:W-:Y:S01]  /*18a0*/  FADD.FTZ.RZ R12, R11, 1 ;  /* 0x3f8000000b0c7421 */ /* 0x000fe2000001c000 */
[----:B------:R-:W-:Y:S01]  /*18b0*/  ISETP.GE.U32.AND P2, PT, R10, 0x7f800000, PT ;  /* 0x7f8000000a00780c */ /* 0x000fe20003f46070 */
[----:B---3--:R-:W-:Y:S02]  /*18c0*/  FADD.FTZ.RZ R19, R8, 1 ;  /* 0x3f80000008137421 */ /* 0x008fe4000001c000 */
[----:B------:R-:W-:Y:S01]  /*18d0*/  IADD3 R2, PT, PT, R2, -0x3f400000, RZ ;  /* 0xc0c0000002027810 */ /* 0x000fe20007ffe0ff */
[----:B------:R-:W-:Y:S01]  /*18e0*/  FADD.FTZ.RZ R21, R9, 1 ;  /* 0x3f80000009157421 */ /* 0x000fe2000001c000 */
[----:B------:R-:W-:Y:S02]  /*18f0*/  IADD3 R18, PT, PT, R12, -0x3f400000, RZ ;  /* 0xc0c000000c127810 */ /* 0x000fe40007ffe0ff */
[----:B------:R-:W-:Y:S02]  /*1900*/  LOP3.LUT R3, R2, 0xff800000, RZ, 0xc0, !PT ;  /* 0xff80000002037812 */ /* 0x000fe400078ec0ff */
[----:B------:R-:W-:-:S02]  /*1910*/  MOV R12, 0x3d39bf78 ;  /* 0x3d39bf78000c7802 */ /* 0x000fc40000000f00 */
[----:B------:R-:W-:Y:S02]  /*1920*/  IADD3 R2, PT, PT, -R3, 0x40800000, RZ ;  /* 0x4080000003027810 */ /* 0x000fe40007ffe1ff */
[----:B------:R-:W-:Y:S02]  /*1930*/  IADD3 R15, PT, PT, R10, -R3, RZ ;  /* 0x800000030a0f7210 */ /* 0x000fe40007ffe0ff */
[----:B------:R-:W-:Y:S01]  /*1940*/  IADD3 R19, PT, PT, R19, -0x3f400000, RZ ;  /* 0xc0c0000013137810 */ /* 0x000fe20007ffe0ff */
[----:B------:R-:W-:Y:S01]  /*1950*/  FFMA.FTZ R2, R2, R13, -1 ;  /* 0xbf80000002027423 */ /* 0x000fe2000001000d */
[----:B------:R-:W-:Y:S02]  /*1960*/  ISETP.GT.AND P0, PT, R10, -0x40800000, P2 ;  /* 0xbf8000000a00780c */ /* 0x000fe40001704270 */
[----:B------:R-:W-:Y:S01]  /*1970*/  ISETP.GE.U32.AND P3, PT, R11, 0x7f800000, PT ;  /* 0x7f8000000b00780c */ /* 0x000fe20003f66070 */
[----:B------:R-:W-:Y:S01]  /*1980*/  FADD.FTZ R15, R15, R2 ;  /* 0x000000020f0f7221 */ /* 0x000fe20000010000 */
[----:B------:R-:W-:-:S02]  /*1990*/  LOP3.LUT R2, R18, 0xff800000, RZ, 0xc0, !PT ;  /* 0xff80000012027812 */ /* 0x000fc400078ec0ff */
[----:B------:R-:W-:Y:S01]  /*19a0*/  @P2 FSETP.NEU.FTZ.AND P6, PT, R10, RZ, PT ;  /* 0x000000ff0a00220b */ /* 0x000fe20003fdd000 */
[----:B0-----:R-:W-:Y:S01]  /*19b0*/  FFMA.FTZ R16, R15, -R12, 0.10546888411045074463 ;  /* 0x3dd800120f107423 */ /* 0x001fe2000001080c */
[----:B------:R-:W-:Y:S02]  /*19c0*/  IADD3 R18, PT, PT, -R2, 0x40800000, RZ ;  /* 0x4080000002127810 */ /* 0x000fe40007ffe1ff */
[----:B------:R-:W-:Y:S01]  /*19d0*/  IADD3 R17, PT, PT, R11, -R2, RZ ;  /* 0x800000020b117210 */ /* 0x000fe20007ffe0ff */
[C---:B------:R-:W-:Y:S01]  /*19e0*/  FFMA.FTZ R16, R15.reuse, R16, -0.13229703903198242188 ;  /* 0xbe0778e00f107423 */ /* 0x040fe20000010010 */
[----:B------:R-:W-:Y:S01]  /*19f0*/  ISETP.GE.U32.AND P5, PT, R8, 0x7f800000, PT ;  /* 0x7f8000000800780c */ /* 0x000fe20003fa6070 */
[----:B------:R-:W-:Y:S02]  /*1a00*/  FFMA.FTZ R18, R18, R13, -1 ;  /* 0xbf80000012127423 */ /* 0x000fe4000001000d */
[----:B------:R-:W-:Y:S01]  /*1a10*/  FFMA.FTZ R16, R15, R16, 0.14491446316242218018 ;  /* 0x3e1464750f107423 */ /* 0x000fe20000010010 */
[----:B------:R-:W-:Y:S01]  /*1a20*/  @P3 FSETP.NEU.FTZ.AND P4, PT, R11, RZ, PT ;  /* 0x000000ff0b00320b */ /* 0x000fe20003f9d000 */
[----:B------:R-:W-:Y:S01]  /*1a30*/  FADD.FTZ R17, R17, R18 ;  /* 0x0000001211117221 */ /* 0x000fe20000010000 */
[----:B------:R-:W-:Y:S01]  /*1a40*/  ISETP.GT.AND P1, PT, R8, -0x40800000, P5 ;  /* 0xbf8000000800780c */ /* 0x000fe20002f24270 */
[----:B------:R-:W-:-:S02]  /*1a50*/  FFMA.FTZ R16, R15, R16, -0.16641564667224884033 ;  /* 0xbe2a68dd0f107423 */ /* 0x000fc40000010010 */
[----:B------:R-:W-:Y:S02]  /*1a60*/  FFMA.FTZ R18, R17, -R12, 0.10546888411045074463 ;  /* 0x3dd8001211127423 */ /* 0x000fe4000001080c */
[----:B------:R-:W-:Y:S02]  /*1a70*/  FFMA.FTZ R16, R15, R16, 0.19988867640495300293 ;  /* 0x3e4caf9e0f107423 */ /* 0x000fe40000010010 */
[----:B------:R-:W-:Y:S02]  /*1a80*/  FFMA.FTZ R18, R17, R18, -0.13229703903198242188 ;  /* 0xbe0778e011127423 */ /* 0x000fe40000010012 */
[----:B------:R-:W-:Y:S02]  /*1a90*/  FFMA.FTZ R16, R15, R16, -0.25000196695327758789 ;  /* 0xbe8000420f107423 */ /* 0x000fe40000010010 */
[----:B------:R-:W-:Y:S02]  /*1aa0*/  FFMA.FTZ R18, R17, R18, 0.14491446316242218018 ;  /* 0x3e14647511127423 */ /* 0x000fe40000010012 */
[----:B------:R-:W-:-:S02]  /*1ab0*/  FFMA.FTZ R16, R15, R16, 0.33333510160446166992 ;  /* 0x3eaaaae60f107423 */ /* 0x000fc40000010010 */
[----:B------:R-:W-:Y:S02]  /*1ac0*/  FFMA.FTZ R18, R17, R18, -0.16641564667224884033 ;  /* 0xbe2a68dd11127423 */ /* 0x000fe40000010012 */
[----:B------:R-:W-:Y:S02]  /*1ad0*/  FFMA.FTZ R16, R15, R16, -0.5 ;  /* 0xbf0000000f107423 */ /* 0x000fe40000010010 */
[----:B------:R-:W-:Y:S02]  /*1ae0*/  FFMA.FTZ R18, R17, R18, 0.19988867640495300293 ;  /* 0x3e4caf9e11127423 */ /* 0x000fe40000010012 */
[----:B------:R-:W-:Y:S02]  /*1af0*/  FMUL.FTZ R16, R15, R16 ;  /* 0x000000100f107220 */ /* 0x000fe40000410000 */
[----:B------:R-:W-:Y:S02]  /*1b00*/  FFMA.FTZ R20, R17, R18, -0.25000196695327758789 ;  /* 0xbe80004211147423 */ /* 0x000fe40000010012 */
[----:B------:R-:W-:Y:S01]  /*1b10*/  FFMA.FTZ R18, R15, R16, R15 ;  /* 0x000000100f127223 */ /* 0x000fe2000001000f */
[----:B------:R-:W-:Y:S01]  /*1b20*/  IADD3 R16, PT, PT, R21, -0x3f400000, RZ ;  /* 0xc0c0000015107810 */ /* 0x000fe20007ffe0ff */
[----:B------:R-:W-:Y:S01]  /*1b30*/  FFMA.FTZ R20, R17, R20, 0.33333510160446166992 ;  /* 0x3eaaaae611147423 */ /* 0x000fe20000010014 */
[----:B------:R-:W-:-:S02]  /*1b40*/  LOP3.LUT R15, R19, 0xff800000, RZ, 0xc0, !PT ;  /* 0xff800000130f7812 */ /* 0x000fc400078ec0ff */
[----:B------:R-:W-:Y:S01]  /*1b50*/  LOP3.LUT R16, R16, 0xff800000, RZ, 0xc0, !PT ;  /* 0xff80000010107812 */ /* 0x000fe200078ec0ff */
[----:B------:R-:W-:Y:S01]  /*1b60*/  FFMA.FTZ R20, R17, R20, -0.5 ;  /* 0xbf00000011147423 */ /* 0x000fe20000010014 */
[----:B------:R-:W-:Y:S02]  /*1b70*/  IADD3 R22, PT, PT, -R15, 0x40800000, RZ ;  /* 0x408000000f167810 */ /* 0x000fe40007ffe1ff */
[----:B------:R-:W-:Y:S01]  /*1b80*/  I2FP.F32.S32 R19, R3 ;  /* 0x0000000300137245 */ /* 0x000fe20000201400 */
[C---:B------:R-:W-:Y:S01]  /*1b90*/  FMUL.FTZ R20, R17.reuse, R20 ;  /* 0x0000001411147220 */ /* 0x040fe20000410000 */
[----:B------:R-:W-:Y:S01]  /*1ba0*/  IADD3 R24, PT, PT, -R16, 0x40800000, RZ ;  /* 0x4080000010187810 */ /* 0x000fe20007ffe1ff */
[----:B------:R-:W-:Y:S01]  /*1bb0*/  FFMA.FTZ R22, R22, R13, -1 ;  /* 0xbf80000016167423 */ /* 0x000fe2000001000d */
[----:B------:R-:W-:Y:S01]  /*1bc0*/  IADD3 R21, PT, PT, R8, -R15, RZ ;  /* 0x8000000f08157210 */ /* 0x000fe20007ffe0ff */
[----:B------:R-:W-:Y:S01]  /*1bd0*/  FFMA.FTZ R3, R17, R20, R17 ;  /* 0x0000001411037223 */ /* 0x000fe20000010011 */
[----:B------:R-:W-:Y:S01]  /*1be0*/  IADD3 R23, PT, PT, R9, -R16, RZ ;  /* 0x8000001009177210 */ /* 0x000fe20007ffe0ff */
[----:B------:R-:W-:Y:S01]  /*1bf0*/  FMUL.FTZ R19, R19, 1.1920928955078125e-07 ;  /* 0x3400000013137820 */ /* 0x000fe20000410000 */
[----:B------:R-:W-:Y:S01]  /*1c00*/  FFMA.FTZ R24, R24, R13, -1 ;  /* 0xbf80000018187423 */ /* 0x000fe2000001000d */
[----:B------:R-:W-:Y:S01]  /*1c10*/  FADD.FTZ R17, R21, R22 ;  /* 0x0000001615117221 */ /* 0x000fe20000010000 */
[----:B------:R-:W-:Y:S01]  /*1c20*/  I2FP.F32.S32 R20, R2 ;  /* 0x0000000200147245 */ /* 0x000fe20000201400 */
[----:B------:R-:W-:Y:S01]  /*1c30*/  FFMA.FTZ R2, R19, 0.69314718246459960938, R18 ;  /* 0x3f31721813027823 */ /* 0x000fe20000010012 */
[----:B------:R-:W-:Y:S01]  /*1c40*/  FADD.FTZ R21, R23, R24 ;  /* 0x0000001817157221 */ /* 0x000fe20000010000 */
[-C--:B------:R-:W-:Y:S01]  /*1c50*/  FFMA.FTZ R18, R17, -R12.reuse, 0.10546888411045074463 ;  /* 0x3dd8001211127423 */ /* 0x080fe2000001080c */
[----:B------:R-:W-:Y:S01]  /*1c60*/  @P2 MOV R19, 0x7f800000 ;  /* 0x7f80000000132802 */ /* 0x000fe20000000f00 */
[----:B------:R-:W-:Y:S01]  /*1c70*/  FMUL.FTZ R20, R20, 1.1920928955078125e-07 ;  /* 0x3400000014147820 */ /* 0x000fe20000410000 */
[----:B------:R-:W-:Y:S01]  /*1c80*/  FFMA.FTZ R22, R21, -R12, 0.10546888411045074463 ;  /* 0x3dd8001215167423 */ /* 0x000fe2000001080c */
[----:B------:R-:W-:Y:S01]  /*1c90*/  FFMA.FTZ R18, R17, R18, -0.13229703903198242188 ;  /* 0xbe0778e011127423 */ /* 0x000fe20000010012 */
[----:B------:R-:W-:Y:S01]  /*1ca0*/  I2FP.F32.S32 R15, R15 ;  /* 0x0000000f000f7245 */ /* 0x000fe20000201400 */
[----:B------:R-:W-:Y:S01]  /*1cb0*/  @P0 FFMA.FTZ R2, R10, R19, +INF ;  /* 0x7f8000000a020423 */ /* 0x000fe20000010013 */
[----:B------:R-:W-:Y:S01]  /*1cc0*/  FFMA.FTZ R22, R21, R22, -0.13229703903198242188 ;  /* 0xbe0778e015167423 */ /* 0x000fe20000010016 */
[----:B------:R-:W-:Y:S01]  /*1cd0*/  FFMA.FTZ R18, R17, R18, 0.14491446316242218018 ;  /* 0x3e14647511127423 */ /* 0x000fe20000010012 */
[----:B----4-:R-:W-:Y:S01]  /*1ce0*/  FADD.FTZ.RZ R19, R6, 1 ;  /* 0x3f80000006137421 */ /* 0x010fe2000001c000 */
[----:B------:R-:W-:Y:S01]  /*1cf0*/  ISETP.GT.AND P0, PT, R11, -0x40800000, P3 ;  /* 0xbf8000000b00780c */ /* 0x000fe20001f04270 */
[----:B------:R-:W-:Y:S01]  /*1d00*/  FFMA.FTZ R22, R21, R22, 0.14491446316242218018 ;  /* 0x3e14647515167423 */ /* 0x000fe20000010016 */
[----:B------:R-:W-:Y:S01]  /*1d10*/  FFMA.FTZ R18, R17, R18, -0.16641564667224884033 ;  /* 0xbe2a68dd11127423 */ /* 0x000fe20000010012 */
[----:B------:R-:W-:Y:S01]  /*1d20*/  FADD.FTZ.RZ R10, R7, 1 ;  /* 0x3f800000070a7421 */ /* 0x000fe2000001c000 */
[----:B------:R-:W-:Y:S01]  /*1d30*/  IADD3 R19, PT, PT, R19, -0x3f400000, RZ ;  /* 0xc0c0000013137810 */ /* 0x000fe20007ffe0ff */
[----:B------:R-:W-:Y:S01]  /*1d40*/  FFMA.FTZ R22, R21, R22, -0.16641564667224884033 ;  /* 0xbe2a68dd15167423 */ /* 0x000fe20000010016 */
[----:B------:R-:W-:Y:S01]  /*1d50*/  FFMA.FTZ R18, R17, R18, 0.19988867640495300293 ;  /* 0x3e4caf9e11127423 */ /* 0x000fe20000010012 */
[----:B------:R-:W-:Y:S01]  /*1d60*/  FFMA.FTZ R3, R20, 0.69314718246459960938, R3 ;  /* 0x3f31721814037823 */ /* 0x000fe20000010003 */
[----:B------:R-:W-:Y:S01]  /*1d70*/  LOP3.LUT R19, R19, 0xff800000, RZ, 0xc0, !PT ;  /* 0xff80000013137812 */ /* 0x000fe200078ec0ff */
[----:B------:R-:W-:Y:S01]  /*1d80*/  FFMA.FTZ R22, R21, R22, 0.19988867640495300293 ;  /* 0x3e4caf9e15167423 */ /* 0x000fe20000010016 */
[----:B------:R-:W-:Y:S01]  /*1d90*/  FFMA.FTZ R18, R17, R18, -0.25000196695327758789 ;  /* 0xbe80004211127423 */ /* 0x000fe20000010012 */
[----:B------:R-:W-:-:S02]  /*1da0*/  IADD3 R23, PT, PT, R10, -0x3f400000, RZ ;  /* 0xc0c000000a177810 */ /* 0x000fc40007ffe0ff */
[----:B------:R-:W-:Y:S01]  /*1db0*/  FFMA.FTZ R22, R21, R22, -0.25000196695327758789 ;  /* 0xbe80004215167423 */ /* 0x000fe20000010016 */
[----:B------:R-:W-:Y:S01]  /*1dc0*/  FFMA.FTZ R18, R17, R18, 0.33333510160446166992 ;  /* 0x3eaaaae611127423 */ /* 0x000fe20000010012 */
[----:B------:R-:W-:Y:S02]  /*1dd0*/  @P3 MOV R20, 0x7f800000 ;  /* 0x7f80000000143802 */ /* 0x000fe40000000f00 */
[----:B------:R-:W-:Y:S01]  /*1de0*/  FFMA.FTZ R22, R21, R22, 0.33333510160446166992 ;  /* 0x3eaaaae615167423 */ /* 0x000fe20000010016 */
[----:B------:R-:W-:Y:S01]  /*1df0*/  FFMA.FTZ R18, R17, R18, -0.5 ;  /* 0xbf00000011127423 */ /* 0x000fe20000010012 */
[----:B------:R-:W-:Y:S01]  /*1e00*/  IADD3 R24, PT, PT, -R19, 0x40800000, RZ ;  /* 0x4080000013187810 */ /* 0x000fe20007ffe1ff */
[----:B------:R-:W-:Y:S01]  /*1e10*/  @P0 FFMA.FTZ R3, R11, R20, +INF ;  /* 0x7f8000000b030423 */ /* 0x000fe20000010014 */
[----:B------:R-:W-:Y:S01]  /*1e20*/  FFMA.FTZ R22, R21, R22, -0.5 ;  /* 0xbf00000015167423 */ /* 0x000fe20000010016 */
[----:B------:R-:W-:Y:S01]  /*1e30*/  FMUL.FTZ R10, R17, R18 ;  /* 0x00000012110a7220 */ /* 0x000fe20000410000 */
[----:B------:R-:W-:Y:S01]  /*1e40*/  LOP3.LUT R18, R23, 0xff800000, RZ, 0xc0, !PT ;  /* 0xff80000017127812 */ /* 0x000fe200078ec0ff */
[----:B------:R-:W-:Y:S01]  /*1e50*/  FFMA.FTZ R24, R24, R13, -1 ;  /* 0xbf80000018187423 */ /* 0x000fe2000001000d */
[----:B------:R-:W-:Y:S01]  /*1e60*/  IADD3 R11, PT, PT, R6, -R19, RZ ;  /* 0x80000013060b7210 */ /* 0x000fe20007ffe0ff */
[----:B------:R-:W-:Y:S01]  /*1e70*/  FMUL.FTZ R20, R21, R22 ;  /* 0x0000001615147220 */ /* 0x000fe20000410000 */
[----:B------:R-:W-:Y:S01]  /*1e80*/  IADD3 R22, PT, PT, -R18, 0x40800000, RZ ;  /* 0x4080000012167810 */ /* 0x000fe20007ffe1ff */
[----:B------:R-:W-:Y:S01]  /*1e90*/  FFMA.FTZ R17, R17, R10, R17 ;  /* 0x0000000a11117223 */ /* 0x000fe20000010011 */
[----:B------:R-:W-:Y:S01]  /*1ea0*/  IADD3 R23, PT, PT, R7, -R18, RZ ;  /* 0x8000001207177210 */ /* 0x000fe20007ffe0ff */
[----:B------:R-:W-:Y:S01]  /*1eb0*/  FFMA.FTZ R20, R21, R20, R21 ;  /* 0x0000001415147223 */ /* 0x000fe20000010015 */
[----:B------:R-:W-:Y:S01]  /*1ec0*/  FADD.FTZ R21, R11, R24 ;  /* 0x000000180b157221 */ /* 0x000fe20000010000 */
[----:B------:R-:W-:Y:S01]  /*1ed0*/  FFMA.FTZ R24, R22, R13, -1 ;  /* 0xbf80000016187423 */ /* 0x000fe2000001000d */
[----:B------:R-:W-:Y:S01]  /*1ee0*/  I2FP.F32.S32 R22, R16 ;  /* 0x0000001000167245 */ /* 0x000fe20000201400 */
[----:B------:R-:W-:Y:S01]  /*1ef0*/  FMUL.FTZ R16, R15, 1.1920928955078125e-07 ;  /* 0x340000000f107820 */ /* 0x000fe20000410000 */
[----:B------:R-:W0:Y:S01]  /*1f00*/  LDC.64 R10, c[0x0][0x388] ;  /* 0x0000e200ff0a7b82 */ /* 0x000e220000000a00 */
[----:B------:R-:W-:Y:S01]  /*1f10*/  FADD.FTZ R15, R23, R24 ;  /* 0x00000018170f7221 */ /* 0x000fe20000010000 */
[----:B------:R-:W-:Y:S01]  /*1f20*/  ISETP.GE.U32.AND P0, PT, R9, 0x7f800000, PT ;  /* 0x7f8000000900780c */ /* 0x000fe20003f06070 */
[----:B------:R-:W-:Y:S01]  /*1f30*/  FMUL.FTZ R23, R22, 1.1920928955078125e-07 ;  /* 0x3400000016177820 */ /* 0x000fe20000410000 */
[----:B------:R-:W-:Y:S01]  /*1f40*/  FFMA.FTZ R16, R16, 0.69314718246459960938, R17 ;  /* 0x3f31721810107823 */ /* 0x000fe20000010011 */
[-C--:B------:R-:W-:Y:S01]  /*1f50*/  FFMA.FTZ R22, R15, -R12.reuse, 0.10546888411045074463 ;  /* 0x3dd800120f167423 */ /* 0x080fe2000001080c */
[----:B------:R-:W-:Y:S01]  /*1f60*/  @P2 FSEL R2, R2, -RZ, P6 ;  /* 0x800000ff02022208 */ /* 0x000fe20003000000 */
[----:B------:R-:W-:Y:S01]  /*1f70*/  FFMA.FTZ R17, R23, 0.69314718246459960938, R20 ;  /* 0x3f31721817117823 */ /* 0x000fe20000010014 */
[----:B------:R-:W-:Y:S01]  /*1f80*/  FFMA.FTZ R20, R21, -R12, 0.10546888411045074463 ;  /* 0x3dd8001215147423 */ /* 0x000fe2000001080c */
[----:B------:R-:W-:Y:S01]  /*1f90*/  ISETP.GT.AND P2, PT, R9, -0x40800000, P0 ;  /* 0xbf8000000900780c */ /* 0x000fe20000744270 */
[----:B------:R-:W-:Y:S01]  /*1fa0*/  FFMA.FTZ R22, R15, R22, -0.13229703903198242188 ;  /* 0xbe0778e00f167423 */ /* 0x000fe20000010016 */
[----:B------:R-:W-:Y:S01]  /*1fb0*/  @P5 MOV R23, 0x7f800000 ;  /* 0x7f80000000175802 */ /* 0x000fe20000000f00 */
[----:B------:R-:W-:Y:S01]  /*1fc0*/  FFMA.FTZ R20, R21, R20, -0.13229703903198242188 ;  /* 0xbe0778e015147423 */ /* 0x000fe20000010014 */
[C---:B------:R-:W-:Y:S01]  /*1fd0*/  @P5 FSETP.NEU.FTZ.AND P6, PT, R8.reuse, RZ, PT ;  /* 0x000000ff0800520b */ /* 0x040fe20003fdd000 */
[----:B------:R-:W-:Y:S01]  /*1fe0*/  FFMA.FTZ R22, R15, R22, 0.14491446316242218018 ;  /* 0x3e1464750f167423 */ /* 0x000fe20000010016 */
[----:B------:R-:W-:Y:S01]  /*1ff0*/  @P0 MOV R24, 0x7f800000 ;  /* 0x7f80000000180802 */ /* 0x000fe20000000f00 */
[----:B------:R-:W-:Y:S01]  /*2000*/  FFMA.FTZ R20, R21, R20, 0.14491446316242218018 ;  /* 0x3e14647515147423 */ /* 0x000fe20000010014 */
[----:B------:R-:W-:Y:S01]  /*2010*/  @P1 FFMA.FTZ R16, R8, R23, +INF ;  /* 0x7f80000008101423 */ /* 0x000fe20000010017 */
[----:B------:R-:W-:Y:S01]  /*2020*/  FFMA.FTZ R22, R15, R22, -0.16641564667224884033 ;  /* 0xbe2a68dd0f167423 */ /* 0x000fe20000010016 */
[----:B-----5:R-:W-:Y:S01]  /*2030*/  FADD.FTZ.RZ R8, R4, 1 ;  /* 0x3f80000004087421 */ /* 0x020fe2000001c000 */
[----:B------:R-:W-:Y:S01]  /*2040*/  FFMA.FTZ R20, R21, R20, -0.16641564667224884033 ;  /* 0xbe2a68dd15147423 */ /* 0x000fe20000010014 */
[C---:B------:R-:W-:Y:S01]  /*2050*/  @P0 FSETP.NEU.FTZ.AND P1, PT, R9.reuse, RZ, PT ;  /* 0x000000ff0900020b */ /* 0x040fe20003f3d000 */
[----:B------:R-:W-:Y:S01]  /*2060*/  @P2 FFMA.FTZ R17, R9, R24, +INF ;  /* 0x7f80000009112423 */ /* 0x000fe20000010018 */
[----:B------:R-:W-:Y:S01]  /*2070*/  FADD.FTZ.RZ R9, R5, 1 ;  /* 0x3f80000005097421 */ /* 0x000fe2000001c000 */
[----:B------:R-:W-:Y:S01]  /*2080*/  FFMA.FTZ R22, R15, R22, 0.19988867640495300293 ;  /* 0x3e4caf9e0f167423 */ /* 0x000fe20000010016 */
[----:B------:R-:W-:Y:S01]  /*2090*/  FFMA.FTZ R20, R21, R20, 0.19988867640495300293 ;  /* 0x3e4caf9e15147423 */ /* 0x000fe20000010014 */
[----:B------:R-:W-:Y:S01]  /*20a0*/  IADD3 R8, PT, PT, R8, -0x3f400000, RZ ;  /* 0xc0c0000008087810 */ /* 0x000fe20007ffe0ff */
[----:B0-----:R-:W-:-:S04]  /*20b0*/  IMAD.WIDE.U32 R10, R0, 0x4, R10 ;  /* 0x00000004000a7825 */ /* 0x001fc800078e000a */
[----:B------:R-:W-:Y:S01]  /*20c0*/  FFMA.FTZ R22, R15, R22, -0.25000196695327758789 ;  /* 0xbe8000420f167423 */ /* 0x000fe20000010016 */
[----:B------:R-:W-:Y:S01]  /*20d0*/  IADD3 R0, PT, PT, R9, -0x3f400000, RZ ;  /* 0xc0c0000009007810 */ /* 0x000fe20007ffe0ff */
[----:B------:R-:W-:Y:S01]  /*20e0*/  FFMA.FTZ R20, R21, R20, -0.25000196695327758789 ;  /* 0xbe80004215147423 */ /* 0x000fe20000010014 */
[----:B------:R-:W-:Y:S01]  /*20f0*/  LOP3.LUT R9, R8, 0xff800000, RZ, 0xc0, !PT ;  /* 0xff80000008097812 */ /* 0x000fe200078ec0ff */
[----:B------:R-:W-:Y:S01]  /*2100*/  FFMA.FTZ R22, R15, R22, 0.33333510160446166992 ;  /* 0x3eaaaae60f167423 */ /* 0x000fe20000010016 */
[----:B------:R-:W-:Y:S01]  /*2110*/  LOP3.LUT R0, R0, 0xff800000, RZ, 0xc0, !PT ;  /* 0xff80000000007812 */ /* 0x000fe200078ec0ff */
[----:B------:R-:W-:Y:S01]  /*2120*/  FFMA.FTZ R20, R21, R20, 0.33333510160446166992 ;  /* 0x3eaaaae615147423 */ /* 0x000fe20000010014 */
[----:B------:R-:W-:Y:S01]  /*2130*/  IADD3 R24, PT, PT, -R9, 0x40800000, RZ ;  /* 0x4080000009187810 */ /* 0x000fe20007ffe1ff */
[----:B------:R-:W-:Y:S01]  /*2140*/  FFMA.FTZ R22, R15, R22, -0.5 ;  /* 0xbf0000000f167423 */ /* 0x000fe20000010016 */
[----:B------:R-:W-:Y:S01]  /*2150*/  IADD3 R26, PT, PT, -R0, 0x40800000, RZ ;  /* 0x40800000001a7810 */ /* 0x000fe20007ffe1ff */
[----:B------:R-:W-:Y:S01]  /*2160*/  FFMA.FTZ R20, R21, R20, -0.5 ;  /* 0xbf00000015147423 */ /* 0x000fe20000010014 */
[----:B------:R-:W-:Y:S01]  /*2170*/  IADD3 R8, PT, PT, R4, -R9, RZ ;  /* 0x8000000904087210 */ /* 0x000fe20007ffe0ff */
[-C--:B------:R-:W-:Y:S01]  /*2180*/  FFMA.FTZ R23, R24, R13.reuse, -1 ;  /* 0xbf80000018177423 */ /* 0x080fe2000001000d */
[----:B------:R-:W-:Y:S01]  /*2190*/  FMUL.FTZ R22, R15, R22 ;  /* 0x000000160f167220 */ /* 0x000fe20000410000 */
[----:B------:R-:W-:Y:S01]  /*21a0*/  FMUL.FTZ R20, R21, R20 ;  /* 0x0000001415147220 */ /* 0x000fe20000410000 */
[----:B------:R-:W-:Y:S01]  /*21b0*/  IADD3 R24, PT, PT, R5, -R0, RZ ;  /* 0x8000000005187210 */ /* 0x000fe20007ffe0ff */
[----:B------:R-:W-:Y:S01]  /*21c0*/  FFMA.FTZ R25, R26, R13, -1 ;  /* 0xbf8000001a197423 */ /* 0x000fe2000001000d */
[----:B------:R-:W-:Y:S01]  /*21d0*/  FFMA.FTZ R13, R15, R22, R15 ;  /* 0x000000160f0d7223 */ /* 0x000fe2000001000f */
[----:B------:R-:W-:Y:S01]  /*21e0*/  FFMA.FTZ R20, R21, R20, R21 ;  /* 0x0000001415147223 */ /* 0x000fe20000010015 */
[----:B------:R-:W-:Y:S01]  /*21f0*/  FADD.FTZ R15, R8, R23 ;  /* 0x00000017080f7221 */ /* 0x000fe20000010000 */
[----:B------:R-:W-:Y:S01]  /*2200*/  FADD.FTZ R21, R24, R25 ;  /* 0x0000001918157221 */ /* 0x000fe20000010000 */
[----:B------:R-:W-:Y:S01]  /*2210*/  ISETP.GE.U32.AND P2, PT, R6, 0x7f800000, PT ;  /* 0x7f8000000600780c */ /* 0x000fe20003f46070 */
[----:B------:R-:W-:-:S04]  /*2220*/  IMAD.WIDE.U32 R10, R14, 0x8, R10 ;  /* 0x000000080e0a7825 */ /* 0x000fc800078e000a */
[-C--:B------:R-:W-:Y:S01]  /*2230*/  FFMA.FTZ R8, R15, -R12.reuse, 0.10546888411045074463 ;  /* 0x3dd800120f087423 */ /* 0x080fe2000001080c */
[----:B------:R-:W-:Y:S01]  /*2240*/  FFMA.FTZ R12, R21, -R12, 0.10546888411045074463 ;  /* 0x3dd80012150c7423 */ /* 0x000fe2000001080c */
[----:B------:R-:W-:Y:S02]  /*2250*/  I2FP.F32.S32 R19, R19 ;  /* 0x0000001300137245 */ /* 0x000fe40000201400 */
[----:B------:R-:W-:Y:S01]  /*2260*/  FFMA.FTZ R8, R15, R8, -0.13229703903198242188 ;  /* 0xbe0778e00f087423 */ /* 0x000fe20000010008 */
[----:B------:R-:W-:Y:S01]  /*2270*/  FFMA.FTZ R22, R21, R12, -0.13229703903198242188 ;  /* 0xbe0778e015167423 */ /* 0x000fe2000001000c */
[----:B------:R-:W-:Y:S01]  /*2280*/  @P3 FSEL R3, R3, -RZ, P4 ;  /* 0x800000ff03033208 */ /* 0x000fe20002000000 */
[----:B------:R-:W-:Y:S01]  /*2290*/  FMUL.FTZ R19, R19, 1.1920928955078125e-07 ;  /* 0x3400000013137820 */ /* 0x000fe20000410000 */
[----:B------:R-:W-:Y:S01]  /*22a0*/  FFMA.FTZ R8, R15, R8, 0.14491446316242218018 ;  /* 0x3e1464750f087423 */ /* 0x000fe20000010008 */
[----:B------:R-:W-:Y:S01]  /*22b0*/  FFMA.FTZ R22, R21, R22, 0.14491446316242218018 ;  /* 0x3e14647515167423 */ /* 0x000fe20000010016 */
[----:B------:R-:W-:Y:S01]  /*22c0*/  ISETP.GT.AND P4, PT, R6, -0x40800000, P2 ;  /* 0xbf8000000600780c */ /* 0x000fe20001784270 */
[----:B------:R-:W-:Y:S01]  /*22d0*/  FFMA.FTZ R12, R19, 0.69314718246459960938, R20 ;  /* 0x3f317218130c7823 */ /* 0x000fe20000010014 */
[----:B------:R-:W-:Y:S01]  /*22e0*/  FFMA.FTZ R8, R15, R8, -0.16641564667224884033 ;  /* 0xbe2a68dd0f087423 */ /* 0x000fe20000010008 */
[----:B------:R-:W-:Y:S01]  /*22f0*/  FFMA.FTZ R22, R21, R22, -0.16641564667224884033 ;  /* 0xbe2a68dd15167423 */ /* 0x000fe20000010016 */
[----:B------:R-:W-:Y:S01]  /*2300*/  @P2 MOV R19, 0x7f800000 ;  /* 0x7f80000000132802 */ /* 0x000fe20000000f00 */
[----:B------:R-:W-:Y:S01]  /*2310*/  STG.E.64 desc[UR4][R10.64], R2 ;  /* 0x000000020a007986 */ /* 0x000fe2000c101b04 */
[----:B------:R-:W-:Y:S01]  /*2320*/  FFMA.FTZ R8, R15, R8, 0.19988867640495300293 ;  /* 0x3e4caf9e0f087423 */ /* 0x000fe20000010008 */
[----:B------:R-:W-:Y:S01]  /*2330*/  FFMA.FTZ R22, R21, R22, 0.19988867640495300293 ;  /* 0x3e4caf9e15167423 */ /* 0x000fe20000010016 */
[----:B------:R-:W-:-:S02]  /*2340*/  ISETP.GE.U32.AND P3, PT, R7, 0x7f800000, PT ;  /* 0x7f8000000700780c */ /* 0x000fc40003f66070 */
[----:B------:R-:W-:Y:S01]  /*2350*/  FFMA.FTZ R8, R15, R8, -0.25000196695327758789 ;  /* 0xbe8000420f087423 */ /* 0x000fe20000010008 */
[----:B------:R-:W-:Y:S01]  /*2360*/  I2FP.F32.S32 R18, R18 ;  /* 0x0000001200127245 */ /* 0x000fe20000201400 */
[----:B------:R-:W-:Y:S01]  /*2370*/  FFMA.FTZ R22, R21, R22, -0.25000196695327758789 ;  /* 0xbe80004215167423 */ /* 0x000fe20000010016 */
[----:B------:R-:W-:Y:S01]  /*2380*/  @P5 FSEL R16, R16, -RZ, P6 ;  /* 0x800000ff10105208 */ /* 0x000fe20003000000 */
[----:B------:R-:W-:Y:S01]  /*2390*/  @P4 FFMA.FTZ R12, R6, R19, +INF ;  /* 0x7f800000060c4423 */ /* 0x000fe20000010013 */
[----:B------:R-:W-:Y:S01]  /*23a0*/  ISETP.GT.AND P6, PT, R7, -0x40800000, P3 ;  /* 0xbf8000000700780c */ /* 0x000fe20001fc4270 */
[----:B------:R-:W-:Y:S01]  /*23b0*/  FFMA.FTZ R8, R15, R8, 0.33333510160446166992 ;  /* 0x3eaaaae60f087423 */ /* 0x000fe20000010008 */
[----:B------:R-:W-:Y:S01]  /*23c0*/  ISETP.GE.U32.AND P4, PT, R4, 0x7f800000, PT ;  /* 0x7f8000000400780c */ /* 0x000fe20003f86070 */
[----:B------:R-:W-:Y:S01]  /*23d0*/  FFMA.FTZ R22, R21, R22, 0.33333510160446166992 ;  /* 0x3eaaaae615167423 */ /* 0x000fe20000010016 */
[----:B------:R-:W-:Y:S01]  /*23e0*/  ISETP.GE.U32.AND P5, PT, R5, 0x7f800000, PT ;  /* 0x7f8000000500780c */ /* 0x000fe20003fa6070 */
[----:B------:R-:W-:Y:S01]  /*23f0*/  FMUL.FTZ R18, R18, 1.1920928955078125e-07 ;  /* 0x3400000012127820 */ /* 0x000fe20000410000 */
[----:B------:R-:W-:Y:S01]  /*2400*/  FFMA.FTZ R8, R15, R8, -0.5 ;  /* 0xbf0000000f087423 */ /* 0x000fe20000010008 */
[----:B------:R-:W-:Y:S01]  /*2410*/  @P0 FSEL R17, R17, -RZ, P1 ;  /* 0x800000ff11110208 */ /* 0x000fe20000800000 */
[----:B------:R-:W-:Y:S01]  /*2420*/  FFMA.FTZ R22, R21, R22, -0.5 ;  /* 0xbf00000015167423 */ /* 0x000fe20000010016 */
[----:B------:R-:W-:Y:S01]  /*2430*/  ISETP.GT.AND P1, PT, R4, -0x40800000, P4 ;  /* 0xbf8000000400780c */ /* 0x000fe20002724270 */
[----:B------:R-:W-:Y:S01]  /*2440*/  FFMA.FTZ R13, R18, 0.69314718246459960938, R13 ;  /* 0x3f317218120d7823 */ /* 0x000fe2000001000d */
[----:B------:R-:W-:Y:S01]  /*2450*/  ISETP.GT.AND P0, PT, R5, -0x40800000, P5 ;  /* 0xbf8000000500780c */ /* 0x000fe20002f04270 */
[----:B------:R-:W-:Y:S01]  /*2460*/  FMUL.FTZ R8, R15, R8 ;  /* 0x000000080f087220 */ /* 0x000fe20000410000 */
[----:B------:R-:W-:Y:S01]  /*2470*/  @P3 MOV R18, 0x7f800000 ;  /* 0x7f80000000123802 */ /* 0x000fe20000000f00 */
[----:B------:R-:W-:Y:S01]  /*2480*/  FMUL.FTZ R22, R21, R22 ;  /* 0x0000001615167220 */ /* 0x000fe20000410000 */
[----:B------:R-:W-:Y:S01]  /*2490*/  I2FP.F32.S32 R9, R9 ;  /* 0x0000000900097245 */ /* 0x000fe20000201400 */
[----:B------:R-:W-:Y:S01]  /*24a0*/  FFMA.FTZ R8, R15, R8, R15 ;  /* 0x000000080f087223 */ /* 0x000fe2000001000f */
[----:B------:R-:W-:Y:S01]  /*24b0*/  I2FP.F32.S32 R0, R0 ;  /* 0x0000000000007245 */ /* 0x000fe20000201400 */
[----:B------:R-:W-:Y:S01]  /*24c0*/  @P6 FFMA.FTZ R13, R7, R18, +INF ;  /* 0x7f800000070d6423 */ /* 0x000fe20000010012 */
[----:B------:R-:W-:Y:S01]  /*24d0*/  FFMA.FTZ R21, R21, R22, R21 ;  /* 0x0000001615157223 */ /* 0x000fe20000010015 */
[----:B------:R-:W-:Y:S01]  /*24e0*/  FMUL.FTZ R9, R9, 1.1920928955078125e-07 ;  /* 0x3400000009097820 */ /* 0x000fe20000410000 */
[----:B------:R-:W-:Y:S01]  /*24f0*/  @P4 MOV R15, 0x7f800000 ;  /* 0x7f800000000f4802 */ /* 0x000fe20000000f00 */
[----:B------:R-:W-:Y:S01]  /*2500*/  FMUL.FTZ R0, R0, 1.1920928955078125e-07 ;  /* 0x3400000000007820 */ /* 0x000fe20000410000 */
[----:B------:R-:W-:Y:S01]  /*2510*/  @P5 MOV R18, 0x7f800000 ;  /* 0x7f80000000125802 */ /* 0x000fe20000000f00 */
[----:B------:R-:W-:Y:S01]  /*2520*/  FFMA.FTZ R8, R9, 0.69314718246459960938, R8 ;  /* 0x3f31721809087823 */ /* 0x000fe20000010008 */
[----:B------:R-:W-:Y:S01]  /*2530*/  @P2 FSETP.NEU.FTZ.AND P6, PT, R6, RZ, PT ;  /* 0x000000ff0600220b */ /* 0x000fe20003fdd000 */
[----:B------:R-:W-:Y:S01]  /*2540*/  FFMA.FTZ R9, R0, 0.69314718246459960938, R21 ;  /* 0x3f31721800097823 */ /* 0x000fe20000010015 */
[----:B------:R-:W-:Y:S01]  /*2550*/  @P1 FFMA.FTZ R8, R4, R15, +INF ;  /* 0x7f80000004081423 */ /* 0x000fe2000001000f */
[----:B------:R-:W-:Y:S01]  /*2560*/  @P0 FFMA.FTZ R9, R5, R18, +INF ;  /* 0x7f80000005090423 */ /* 0x000fe20000010012 */
[----:B------:R-:W-:Y:S01]  /*2570*/  @P2 FSEL R12, R12, -RZ, P6 ;  /* 0x800000ff0c0c2208 */ /* 0x000fe20003000000 */
[----:B------:R-:W-:Y:S01]  /*2580*/  STG.E.64 desc[UR4][R10.64+0x400], R16 ;  /* 0x000400100a007986 */ /* 0x000fe2000c101b04 */
[----:B------:R-:W-:-:S02]  /*2590*/  @P3 FSETP.NEU.FTZ.AND P1, PT, R7, RZ, PT ;  /* 0x000000ff0700320b */ /* 0x000fc40003f3d000 */
[----:B------:R-:W-:Y:S02]  /*25a0*/  @P4 FSETP.NEU.FTZ.AND P0, PT, R4, RZ, PT ;  /* 0x000000ff0400420b */ /* 0x000fe40003f1d000 */
[----:B------:R-:W-:Y:S02]  /*25b0*/  @P5 FSETP.NEU.FTZ.AND P2, PT, R5, RZ, PT ;  /* 0x000000ff0500520b */ /* 0x000fe40003f5d000 */
[----:B------:R-:W-:Y:S02]  /*25c0*/  @P3 FSEL R13, R13, -RZ, P1 ;  /* 0x800000ff0d0d3208 */ /* 0x000fe40000800000 */
[----:B------:R-:W-:Y:S02]  /*25d0*/  @P4 FSEL R8, R8, -RZ, P0 ;  /* 0x800000ff08084208 */ /* 0x000fe40000000000 */
[----:B------:R-:W-:Y:S01]  /*25e0*/  @P5 FSEL R9, R9, -RZ, P2 ;  /* 0x800000ff09095208 */ /* 0x000fe20001000000 */
[----:B------:R-:W-:Y:S04]  /*25f0*/  STG.E.64 desc[UR4][R10.64+0x800], R12 ;  /* 0x0008000c0a007986 */ /* 0x000fe8000c101b04 */
[----:B------:R-:W-:Y:S01]  /*2600*/  STG.E.64 desc[UR4][R10.64+0xc00], R8 ;  /* 0x000c00080a007986 */ /* 0x000fe2000c101b04 */
[----:B------:R-:W-:Y:S05]  /*2610*/  EXIT ;  /* 0x000000000000794d */ /* 0x000fea0003800000 */
.L_x_6825:
        /* <DEDUP_REMOVED lines=14> */
.L_x_12937:


//--------------------- .text._ZN2at6native29vectorized_elementwise_kernelILi4EZZZNS0_17log1p_kernel_cudaERNS_18TensorIteratorBaseEENKUlvE_clEvENKUlvE0_clEvEUlfE_St5arrayIPcLm2EEEEviT0_T1_ --------------------------
	.section	.text._ZN2at6native29vectorized_elementwise_kernelILi4EZZZNS0_17log1p_kernel_cudaERNS_18TensorIteratorBaseEENKUlvE_clEvENKUlvE0_clEvEUlfE_St5arrayIPcLm2EEEEviT0_T1_,"ax",@progbits
	.align	128
        .global         _ZN2at6native29vectorized_elementwise_kernelILi4EZZZNS0_17log1p_kernel_cudaERNS_18TensorIteratorBaseEENKUlvE_clEvENKUlvE0_clEvEUlfE_St5arrayIPcLm2EEEEviT0_T1_
        .type           _ZN2at6native29vectorized_elementwise_kernelILi4EZZZNS0_17log1p_kernel_cudaERNS_18TensorIteratorBaseEENKUlvE_clEvENKUlvE0_clEvEUlfE_St5arrayIPcLm2EEEEviT0_T1_,@function
        .size           _ZN2at6native29vectorized_elementwise_kernelILi4EZZZNS0_17log1p_kernel_cudaERNS_18TensorIteratorBaseEENKUlvE_clEvENKUlvE0_clEvEUlfE_St5arrayIPcLm2EEEEviT0_T1_,(.L_x_12938 - _ZN2at6native29vectorized_elementwise_kernelILi4EZZZNS0_17log1p_kernel_cudaERNS_18TensorIteratorBaseEENKUlvE_clEvENKUlvE0_clEvEUlfE_St5arrayIPcLm2EEEEviT0_T1_)
        .other          _ZN2at6native29vectorized_elementwise_kernelILi4EZZZNS0_17log1p_kernel_cudaERNS_18TensorIteratorBaseEENKUlvE_clEvENKUlvE0_clEvEUlfE_St5arrayIPcLm2EEEEviT0_T1_,@"STO_CUDA_ENTRY STV_DEFAULT"
_ZN2at6native29vectorized_elementwise_kernelILi4EZZZNS0_17log1p_kernel_cudaERNS_18TensorIteratorBaseEENKUlvE_clEvENKUlvE0_clEvEUlfE_St5arrayIPcLm2EEEEviT0_T1_:
.text._ZN2at6native29vectorized_elementwise_kernelILi4EZZZNS0_17log1p_kernel_cudaERNS_18TensorIteratorBaseEENKUlvE_clEvENKUlvE0_clEvEUlfE_St5arrayIPcLm2EEEEviT0_T1_:
        /* <DEDUP_REMOVED lines=102> */
.L_x_6828:
[----:B------:R-:W-:Y:S05]  /*0660*/  BSYNC.RECONVERGENT B0 ;  /* 0x0000000000007941 */ /* 0x000fea0003800200 */
.L_x_6827:
        /* <DEDUP_REMOVED lines=33> */
.L_x_6830:
[----:B------:R-:W-:Y:S05]  /*0880*/  BSYNC.RECONVERGENT B0 ;  /* 0x0000000000007941 */ /* 0x000fea0003800200 */
.L_x_6829:
        /* <DEDUP_REMOVED lines=32> */
.L_x_6832:
[----:B------:R-:W-:Y:S05]  /*0a90*/  BSYNC.RECONVERGENT B0 ;  /* 0x0000000000007941 */ /* 0x000fea0003800200 */
.L_x_6831:
        /* <DEDUP_REMOVED lines=33> */
.L_x_6834:
[----:B------:R-:W-:Y:S05]  /*0cb0*/  BSYNC.RECONVERGENT B0 ;  /* 0x0000000000007941 */ /* 0x000fea0003800200 */
.L_x_6833:
        /* <DEDUP_REMOVED lines=30> */
.L_x_6836:
[----:B------:R-:W-:Y:S05]  /*0ea0*/  BSYNC.RECONVERGENT B0 ;  /* 0x0000000000007941 */ /* 0x000fea0003800200 */
.L_x_6835:
        /* <DEDUP_REMOVED lines=30> */
.L_x_6838:
[----:B------:R-:W-:Y:S05]  /*1090*/  BSYNC.RECONVERGENT B0 ;  /* 0x0000000000007941 */ /* 0x000fea0003800200 */
.L_x_6837:
        /* <DEDUP_REMOVED lines=30> */
.L_x_6840:
[----:B------:R-:W-:Y:S05]  /*1280*/  BSYNC.RECONVERGENT B0 ;  /* 0x0000000000007941 */ /* 0x000fea0003800200 */
.L_x_6839:
        /* <DEDUP_REMOVED lines=30> */
.L_x_6842:
[----:B------:R-:W-:Y:S05]  /*1470*/  BSYNC.RECONVERGENT B0 ;  /* 0x0000000000007941 */ /* 0x000fea0003800200 */
.L_x_6841:
        /* <DEDUP_REMOVED lines=18> */
.L_x_6845:
[----:B------:R-:W-:-:S13]  /*15a0*/  ISETP.GE.U32.AND P0, PT, R9, R10, PT ;  /* 0x0000000a0900720c */ /* 0x000fda0003f06070 */
[----:B------:R-:W-:Y:S05]  /*15b0*/  @P0 BRA `(.L_x_6847) ;  /* 0x0000000000300947 */ /* 0x000fea0003800000 */
[----:B0-----:R-:W0:Y:S01]  /*15c0*/  LDC.64 R2, c[0x0][0x388] ;  /* 0x0000e200ff027b82 */ /* 0x001e220000000a00 */
[----:B------:R-:W-:Y:S02]  /*15d0*/  IADD3 R7, PT, PT, R0, R9, RZ ;  /* 0x0000000900077210 */ /* 0x000fe40007ffe0ff */
[----:B------:R-:W-:-:S03]  /*15e0*/  IADD3 R9, PT, PT, R9, 0x80, RZ ;  /* 0x0000008009097810 */ /* 0x000fc60007ffe0ff */
[----:B0-----:R-:W-:-:S05]  /*15f0*/  IMAD.WIDE.U32 R2, R7, 0x4, R2 ;  /* 0x0000000407027825 */ /* 0x001fca00078e0002 */
[----:B------:R1:W-:Y:S02]  /*1600*/  STG.E desc[UR4][R2.64], R13 ;  /* 0x0000000d02007986 */ /* 0x0003e4000c101904 */
.L_x_6846:
[----:B------:R-:W-:-:S13]  /*1610*/  ISETP.GE.U32.AND P0, PT, R9, R10, PT ;  /* 0x0000000a0900720c */ /* 0x000fda0003f06070 */
[----:B------:R-:W-:Y:S05]  /*1620*/  @P0 BRA `(.L_x_6848) ;  /* 0x0000000000340947 */ /* 0x000fea0003800000 */
[----:B01----:R-:W0:Y:S01]  /*1630*/  LDC.64 R2, c[0x0][0x388] ;  /* 0x0000e200ff027b82 */ /* 0x003e220000000a00 */
[----:B------:R-:W-:Y:S02]  /*1640*/  IADD3 R7, PT, PT, R0, R9, RZ ;  /* 0x0000000900077210 */ /* 0x000fe40007ffe0ff */
[----:B------:R-:W-:-:S03]  /*1650*/  IADD3 R9, PT, PT, R9, 0x80, RZ ;  /* 0x0000008009097810 */ /* 0x000fc60007ffe0ff */
[----:B0-----:R-:W-:-:S05]  /*1660*/  IMAD.WIDE.U32 R2, R7, 0x4, R2 ;  /* 0x0000000407027825 */ /* 0x001fca00078e0002 */
[----:B------:R1:W-:Y:S02]  /*1670*/  STG.E desc[UR4][R2.64], R8 ;  /* 0x0000000802007986 */ /* 0x0003e4000c101904 */
.L_x_6847:
        /* <DEDUP_REMOVED lines=8> */
.L_x_6848:
[----:B------:R-:W-:Y:S05]  /*1700*/  BSYNC.RELIABLE B1 ;  /* 0x0000000000017941 */ /* 0x000fea0003800100 */
.L_x_6844:
[----:B------:R-:W-:-:S13]  /*1710*/  ISETP.GE.U32.AND P0, PT, R9, R10, PT ;  /* 0x0000000a0900720c */ /* 0x000fda0003f06070 */
[----:B012---:R-:W0:Y:S01]  /*1720*/  @!P0 LDC.64 R2, c[0x0][0x388] ;  /* 0x0000e200ff028b82 */ /* 0x007e220000000a00 */
[----:B------:R-:W-:Y:S02]  /*1730*/  @!P0 IADD3 R7, PT, PT, R0, R9, RZ ;  /* 0x0000000900078210 */ /* 0x000fe40007ffe0ff */
[----:B------:R-:W-:-:S03]  /*1740*/  @!P0 IADD3 R9, PT, PT, R9, 0x80, RZ ;  /* 0x0000008009098810 */ /* 0x000fc60007ffe0ff */
[----:B0-----:R-:W-:-:S05]  /*1750*/  @!P0 IMAD.WIDE.U32 R2, R7, 0x4, R2 ;  /* 0x0000000407028825 */ /* 0x001fca00078e0002 */
[----:B------:R2:W-:Y:S02]  /*1760*/  @!P0 STG.E desc[UR4][R2.64], R14 ;  /* 0x0000000e02008986 */ /* 0x0005e4000c101904 */
.L_x_6849:
[----:B------:R-:W-:Y:S05]  /*1770*/  BSYNC.RECONVERGENT B0 ;  /* 0x0000000000007941 */ /* 0x000fea0003800200 */
.L_x_6843:
        /* <DEDUP_REMOVED lines=8> */
.L_x_6826:
[----:B------:R-:W0:Y:S01]  /*1800*/  S2R R2, SR_TID.X ;  /* 0x0000000000027919 */ /* 0x000e220000002100 */
[----:B------:R-:W1:Y:S02]  /*1810*/  LDC.64 R4, c[0x0][0x390] ;  /* 0x0000e400ff047b82 */ /* 0x000e640000000a00 */
[----:B-1----:R-:W-:-:S04]  /*1820*/  IMAD.WIDE.U32 R4, R0, 0x4, R4 ;  /* 0x0000000400047825 */ /* 0x002fc800078e0004 */
[----:B0-----:R-:W-:-:S05]  /*1830*/  IMAD.WIDE.U32 R6, R2, 0x10, R4 ;  /* 0x0000001002067825 */ /* 0x001fca00078e0004 */
[----:B------:R-:W2:Y:S04]  /*1840*/  LDG.E.128 R8, desc[UR4][R6.64] ;  /* 0x0000000406087981 */ /* 0x000ea8000c1e1d00 */
[----:B------:R0:W3:Y:S01]  /*1850*/  LDG.E.128 R12, desc[UR4][R6.64+0x800] ;  /* 0x00080004060c7981 */ /* 0x0000e2000c1e1d00 */
[----:B------:R-:W-:Y:S02]  /*1860*/  HFMA2 R16, -RZ, RZ, 1.625, 0 ;  /* 0x3e800000ff107431 */ /* 0x000fe400000001ff */
[----:B--2---:R-:W-:Y:S01]  /*1870*/  FADD.FTZ.RZ R3, R8, 1 ;  /* 0x3f80000008037421 */ /* 0x004fe2000001c000 */
[----:B------:R-:W-:Y:S01]  /*1880*/  FADD.FTZ.RZ R4, R9, 1 ;  /* 0x3f80000009047421 */ /* 0x000fe2000001c000 */
[----:B------:R-:W-:Y:S01]  /*1890*/  FADD.FTZ.RZ R17, R10, 1 ;  /* 0x3f8000000a117421 */ /* 0x000fe2000001c000 */
[----:B0-----:R-:W-:Y:S01]  /*18a0*/  FADD.FTZ.RZ R6, R11, 1 ;  /* 0x3f8000000b067421 */ /* 0x001fe2000001c000 */
[----:B------:R-:W-:-:S02]  /*18b0*/  ISETP.GE.U32.AND P2, PT, R8, 0x7f800000, PT ;  /* 0x7f8000000800780c */ /* 0x000fc40003f46070 */
[----:B------:R-:W-:Y:S02]  /*18c0*/  IADD3 R3, PT, PT, R3, -0x3f400000, RZ ;  /* 0xc0c0000003037810 */ /* 0x000fe40007ffe0ff */
[----:B------:R-:W-:Y:S02]  /*18d0*/  IADD3 R4, PT, PT, R4, -0x3f400000, RZ ;  /* 0xc0c0000004047810 */ /* 0x000fe40007ffe0ff */
[----:B------:R-:W-:Y:S02]  /*18e0*/  LOP3.LUT R5, R3, 0xff800000, RZ, 0xc0, !PT ;  /* 0xff80000003057812 */ /* 0x000fe400078ec0ff */
[----:B------:R-:W-:Y:S02]  /*18f0*/  IADD3 R7, PT, PT, R17, -0x3f400000, RZ ;  /* 0xc0c0000011077810 */ /* 0x000fe40007ffe0ff */
[----:B------:R-:W-:Y:S02]  /*1900*/  LOP3.LUT R4, R4, 0xff800000, RZ, 0xc0, !PT ;  /* 0xff80000004047812 */ /* 0x000fe400078ec0ff */
[----:B------:R-:W-:-:S02]  /*1910*/  IADD3 R3, PT, PT, -R5, 0x40800000, RZ ;  /* 0x4080000005037810 */ /* 0x000fc40007ffe1ff */
[----:B------:R-:W-:Y:S02]  /*1920*/  IADD3 R6, PT, PT, R6, -0x3f400000, RZ ;  /* 0xc0c0000006067810 */ /* 0x000fe40007ffe0ff */
[----:B------:R-:W-:Y:S01]  /*1930*/  LOP3.LUT R7, R7, 0xff800000, RZ, 0xc0, !PT ;  /* 0xff80000007077812 */ /* 0x000fe200078ec0ff */
[-C--:B------:R-:W-:Y:S01]  /*1940*/  FFMA.FTZ R3, R3, R16.reuse, -1 ;  /* 0xbf80000003037423 */ /* 0x080fe20000010010 */
[----:B------:R-:W-:Y:S02]  /*1950*/  IADD3 R17, PT, PT, -R4, 0x40800000, RZ ;  /* 0x4080000004117810 */ /* 0x000fe40007ffe1ff */
[----:B------:R-:W-:Y:S02]  /*1960*/  IADD3 R24, PT, PT, R8, -R5, RZ ;  /* 0x8000000508187210 */ /* 0x000fe40007ffe0ff */
[----:B------:R-:W-:Y:S01]  /*1970*/  LOP3.LUT R6, R6, 0xff800000, RZ, 0xc0, !PT ;  /* 0xff80000006067812 */ /* 0x000fe200078ec0ff */
[----:B------:R-:W-:Y:S01]  /*1980*/  FFMA.FTZ R17, R17, R16, -1 ;  /* 0xbf80000011117423 */ /* 0x000fe20000010010 */
[----:B------:R-:W-:Y:S01]  /*1990*/  IADD3 R19, PT, PT, -R7, 0x40800000, RZ ;  /* 0x4080000007137810 */ /* 0x000fe20007ffe1ff */
[----:B------:R-:W-:Y:S01]  /*19a0*/  FADD.FTZ R24, R24, R3 ;  /* 0x0000000318187221 */ /* 0x000fe20000010000 */
[----:B------:R-:W-:-:S02]  /*19b0*/  IADD3 R22, PT, PT, R9, -R4, RZ ;  /* 0x8000000409167210 */ /* 0x000fc40007ffe0ff */
[----:B------:R-:W-:Y:S01]  /*19c0*/  IADD3 R21, PT, PT, -R6, 0x40800000, RZ ;  /* 0x4080000006157810 */ /* 0x000fe20007ffe1ff */
[-C--:B------:R-:W-:Y:S01]  /*19d0*/  FFMA.FTZ R19, R19, R16.reuse, -1 ;  /* 0xbf80000013137423 */ /* 0x080fe20000010010 */
[----:B------:R-:W-:Y:S01]  /*19e0*/  IADD3 R20, PT, PT, R10, -R7, RZ ;  /* 0x800000070a147210 */ /* 0x000fe20007ffe0ff */
[----:B------:R-:W-:Y:S01]  /*19f0*/  FADD.FTZ R22, R22, R17 ;  /* 0x0000001116167221 */ /* 0x000fe20000010000 */
[----:B------:R-:W-:Y:S01]  /*1a00*/  MOV R3, 0x3d39bf78 ;  /* 0x3d39bf7800037802 */ /* 0x000fe20000000f00 */
[----:B------:R-:W-:Y:S01]  /*1a10*/  FFMA.FTZ R23, R21, R16, -1 ;  /* 0xbf80000015177423 */ /* 0x000fe20000010010 */
[----:B------:R-:W-:Y:S01]  /*1a20*/  IADD3 R18, PT, PT, R11, -R6, RZ ;  /* 0x800000060b127210 */ /* 0x000fe20007ffe0ff */
[----:B------:R-:W-:Y:S01]  /*1a30*/  FADD.FTZ R20, R20, R19 ;  /* 0x0000001314147221 */ /* 0x000fe20000010000 */
[----:B------:R-:W-:Y:S01]  /*1a40*/  I2FP.F32.S32 R5, R5 ;  /* 0x0000000500057245 */ /* 0x000fe20000201400 */
[-C--:B------:R-:W-:Y:S01]  /*1a50*/  FFMA.FTZ R19, R22, -R3.reuse, 0.10546888411045074463 ;  /* 0x3dd8001216137423 */ /* 0x080fe20000010803 */
[-C--:B------:R-:W-:Y:S01]  /*1a60*/  FFMA.FTZ R17, R24, -R3.reuse, 0.10546888411045074463 ;  /* 0x3dd8001218117423 */ /* 0x080fe20000010803 */
[----:B------:R-:W-:Y:S01]  /*1a70*/  FADD.FTZ R18, R18, R23 ;  /* 0x0000001712127221 */ /* 0x000fe20000010000 */
[----:B------:R-:W-:Y:S01]  /*1a80*/  FFMA.FTZ R21, R20, -R3, 0.10546888411045074463 ;  /* 0x3dd8001214157423 */ /* 0x000fe20000010803 */
[----:B------:R-:W-:Y:S01]  /*1a90*/  FFMA.FTZ R19, R22, R19, -0.13229703903198242188 ;  /* 0xbe0778e016137423 */ /* 0x000fe20000010013 */
[----:B------:R-:W-:Y:S01]  /*1aa0*/  FFMA.FTZ R17, R24, R17, -0.13229703903198242188 ;  /* 0xbe0778e018117423 */ /* 0x000fe20000010011 */
[----:B------:R-:W-:Y:S01]  /*1ab0*/  FFMA.FTZ R23, R18, -R3, 0.10546888411045074463 ;  /* 0x3dd8001212177423 */ /* 0x000fe20000010803 */
[----:B------:R-:W-:Y:S01]  /*1ac0*/  FFMA.FTZ R21, R20, R21, -0.13229703903198242188 ;  /* 0xbe0778e014157423 */ /* 0x000fe20000010015 */
[----:B------:R-:W-:Y:S01]  /*1ad0*/  FFMA.FTZ R19, R22, R19, 0.14491446316242218018 ;  /* 0x3e14647516137423 */ /* 0x000fe20000010013 */
[----:B------:R-:W-:Y:S01]  /*1ae0*/  FFMA.FTZ R17, R24, R17, 0.14491446316242218018 ;  /* 0x3e14647518117423 */ /* 0x000fe20000010011 */
[----:B------:R-:W-:Y:S01]  /*1af0*/  FFMA.FTZ R23, R18, R23, -0.13229703903198242188 ;  /* 0xbe0778e012177423 */ /* 0x000fe20000010017 */
[----:B------:R-:W-:Y:S01]  /*1b00*/  FFMA.FTZ R21, R20, R21, 0.14491446316242218018 ;  /* 0x3e14647514157423 */ /* 0x000fe20000010015 */
[----:B------:R-:W-:Y:S01]  /*1b10*/  FFMA.FTZ R19, R22, R19, -0.16641564667224884033 ;  /* 0xbe2a68dd16137423 */ /* 0x000fe20000010013 */
[----:B------:R-:W-:Y:S01]  /*1b20*/  FFMA.FTZ R17, R24, R17, -0.16641564667224884033 ;  /* 0xbe2a68dd18117423 */ /* 0x000fe20000010011 */
[----:B------:R-:W-:Y:S01]  /*1b30*/  FFMA.FTZ R23, R18, R23, 0.14491446316242218018 ;  /* 0x3e14647512177423 */ /* 0x000fe20000010017 */
[----:B------:R-:W-:Y:S01]  /*1b40*/  FFMA.FTZ R21, R20, R21, -0.16641564667224884033 ;  /* 0xbe2a68dd14157423 */ /* 0x000fe20000010015 */
[----:B------:R-:W-:Y:S01]  /*1b50*/  FFMA.FTZ R19, R22, R19, 0.19988867640495300293 ;  /* 0x3e4caf9e16137423 */ /* 0x000fe20000010013 */
[----:B------:R-:W-:Y:S01]  /*1b60*/  FFMA.FTZ R17, R24, R17, 0.19988867640495300293 ;  /* 0x3e4caf9e18117423 */ /* 0x000fe20000010011 */
[----:B------:R-:W-:Y:S01]  /*1b70*/  FFMA.FTZ R23, R18, R23, -0.16641564667224884033 ;  /* 0xbe2a68dd12177423 */ /* 0x000fe20000010017 */
[----:B------:R-:W-:Y:S01]  /*1b80*/  FFMA.FTZ R21, R20, R21, 0.19988867640495300293 ;  /* 0x3e4caf9e14157423 */ /* 0x000fe20000010015 */
[----:B------:R-:W-:Y:S01]  /*1b90*/  FFMA.FTZ R19, R22, R19, -0.25000196695327758789 ;  /* 0xbe80004216137423 */ /* 0x000fe20000010013 */
[----:B------:R-:W-:Y:S01]  /*1ba0*/  FFMA.FTZ R17, R24, R17, -0.25000196695327758789 ;  /* 0xbe80004218117423 */ /* 0x000fe20000010011 */
[----:B------:R-:W-:Y:S01]  /*1bb0*/  FFMA.FTZ R23, R18, R23, 0.19988867640495300293 ;  /* 0x3e4caf9e12177423 */ /* 0x000fe20000010017 */
[----:B------:R-:W-:Y:S01]  /*1bc0*/  FFMA.FTZ R21, R20, R21, -0.25000196695327758789 ;  /* 0xbe80004214157423 */ /* 0x000fe20000010015 */
[----:B------:R-:W-:Y:S01]  /*1bd0*/  FFMA.FTZ R19, R22, R19, 0.33333510160446166992 ;  /* 0x3eaaaae616137423 */ /* 0x000fe20000010013 */
[----:B------:R-:W-:Y:S01]  /*1be0*/  FFMA.FTZ R17, R24, R17, 0.33333510160446166992 ;  /* 0x3eaaaae618117423 */ /* 0x000fe20000010011 */
[----:B------:R-:W-:Y:S01]  /*1bf0*/  FFMA.FTZ R23, R18, R23, -0.25000196695327758789 ;  /* 0xbe80004212177423 */ /* 0x000fe20000010017 */
[----:B------:R-:W-:Y:S01]  /*1c00*/  I2FP.F32.S32 R4, R4 ;  /* 0x0000000400047245 */ /* 0x000fe20000201400 */
[----:B------:R-:W-:Y:S01]  /*1c10*/  FFMA.FTZ R19, R22, R19, -0.5 ;  /* 0xbf00000016137423 */ /* 0x000fe20000010013 */
[----:B------:R-:W-:Y:S01]  /*1c20*/  FFMA.FTZ R17, R24, R17, -0.5 ;  /* 0xbf00000018117423 */ /* 0x000fe20000010011 */
[----:B------:R-:W-:Y:S01]  /*1c30*/  FFMA.FTZ R23, R18, R23, 0.33333510160446166992 ;  /* 0x3eaaaae612177423 */ /* 0x000fe20000010017 */
[----:B------:R-:W-:Y:S01]  /*1c40*/  ISETP.GT.AND P0, PT, R8, -0x40800000, P2 ;  /* 0xbf8000000800780c */ /* 0x000fe20001704270 */
[----:B------:R-:W-:Y:S01]  /*1c50*/  FMUL.FTZ R19, R22, R19 ;  /* 0x0000001316137220 */ /* 0x000fe20000410000 */
[----:B------:R-:W-:Y:S01]  /*1c60*/  FMUL.FTZ R17, R24, R17 ;  /* 0x0000001118117220 */ /* 0x000fe20000410000 */
[----:B------:R-:W-:Y:S01]  /*1c70*/  FFMA.FTZ R21, R20, R21, 0.33333510160446166992 ;  /* 0x3eaaaae614157423 */ /* 0x000fe20000010015 */
[----:B------:R-:W-:Y:S01]  /*1c80*/  FFMA.FTZ R23, R18, R23, -0.5 ;  /* 0xbf00000012177423 */ /* 0x000fe20000010017 */
[----:B------:R-:W-:Y:S01]  /*1c90*/  FFMA.FTZ R22, R22, R19, R22 ;  /* 0x0000001316167223 */ /* 0x000fe20000010016 */
[----:B------:R-:W-:Y:S01]  /*1ca0*/  FFMA.FTZ R24, R24, R17, R24 ;  /* 0x0000001118187223 */ /* 0x000fe20000010018 */
[----:B------:R-:W-:Y:S01]  /*1cb0*/  FFMA.FTZ R21, R20, R21, -0.5 ;  /* 0xbf00000014157423 */ /* 0x000fe20000010015 */
[----:B------:R-:W-:Y:S01]  /*1cc0*/  FMUL.FTZ R5, R5, 1.1920928955078125e-07 ;  /* 0x3400000005057820 */ /* 0x000fe20000410000 */
[----:B------:R-:W-:Y:S01]  /*1cd0*/  FMUL.FTZ R19, R4, 1.1920928955078125e-07 ;  /* 0x3400000004137820 */ /* 0x000fe20000410000 */
[----:B------:R-:W-:Y:S01]  /*1ce0*/  FMUL.FTZ R17, R18, R23 ;  /* 0x0000001712117220 */ /* 0x000fe20000410000 */
[----:B------:R-:W-:Y:S01]  /*1cf0*/  ISETP.GE.U32.AND P3, PT, R9, 0x7f800000, PT ;  /* 0x7f8000000900780c */ /* 0x000fe20003f66070 */
[----:B------:R-:W-:Y:S01]  /*1d00*/  FMUL.FTZ R21, R20, R21 ;  /* 0x0000001514157220 */ /* 0x000fe20000410000 */
[----:B------:R-:W-:Y:S01]  /*1d10*/  @P2 MOV R23, 0x7f800000 ;  /* 0x7f80000000172802 */ /* 0x000fe20000000f00 */
[----:B------:R-:W-:Y:S01]  /*1d20*/  FFMA.FTZ R4, R5, 0.69314718246459960938, R24 ;  /* 0x3f31721805047823 */ /* 0x000fe20000010018 */
[----:B------:R-:W-:Y:S01]  /*1d30*/  FFMA.FTZ R17, R18, R17, R18 ;  /* 0x0000001112117223 */ /* 0x000fe20000010012 */
[----:B------:R-:W-:Y:S01]  /*1d40*/  FFMA.FTZ R5, R19, 0.69314718246459960938, R22 ;  /* 0x3f31721813057823 */ /* 0x000fe20000010016 */
[----:B------:R-:W-:Y:S01]  /*1d50*/  I2FP.F32.S32 R7, R7 ;  /* 0x0000000700077245 */ /* 0x000fe20000201400 */
[----:B------:R-:W0:Y:S01]  /*1d60*/  LDC.64 R18, c[0x0][0x388] ;  /* 0x0000e200ff127b82 */ /* 0x000e220000000a00 */
[----:B------:R-:W-:Y:S01]  /*1d70*/  FFMA.FTZ R20, R20, R21, R20 ;  /* 0x0000001514147223 */ /* 0x000fe20000010014 */
[----:B------:R-:W-:Y:S01]  /*1d80*/  ISETP.GE.U32.AND P5, PT, R10, 0x7f800000, PT ;  /* 0x7f8000000a00780c */ /* 0x000fe20003fa6070 */
[C---:B------:R-:W-:Y:S01]  /*1d90*/  @P0 FFMA.FTZ R4, R8.reuse, R23, +INF ;  /* 0x7f80000008040423 */ /* 0x040fe20000010017 */
[----:B------:R-:W-:Y:S01]  /*1da0*/  ISETP.GT.AND P6, PT, R9, -0x40800000, P3 ;  /* 0xbf8000000900780c */ /* 0x000fe20001fc4270 */
[----:B------:R-:W-:Y:S01]  /*1db0*/  FMUL.FTZ R7, R7, 1.1920928955078125e-07 ;  /* 0x3400000007077820 */ /* 0x000fe20000410000 */
[----:B------:R-:W-:-:S02]  /*1dc0*/  @P2 FSETP.NEU.FTZ.AND P4, PT, R8, RZ, PT ;  /* 0x000000ff0800220b */ /* 0x000fc40003f9d000 */
[----:B------:R-:W-:Y:S01]  /*1dd0*/  I2FP.F32.S32 R21, R6 ;  /* 0x0000000600157245 */ /* 0x000fe20000201400 */
[----:B------:R-:W-:Y:S01]  /*1de0*/  FFMA.FTZ R6, R7, 0.69314718246459960938, R20 ;  /* 0x3f31721807067823 */ /* 0x000fe20000010014 */
[----:B------:R-:W-:Y:S02]  /*1df0*/  ISETP.GE.U32.AND P0, PT, R11, 0x7f800000, PT ;  /* 0x7f8000000b00780c */ /* 0x000fe40003f06070 */
[----:B------:R-:W-:Y:S01]  /*1e00*/  ISETP.GT.AND P1, PT, R10, -0x40800000, P5 ;  /* 0xbf8000000a00780c */ /* 0x000fe20002f24270 */
[----:B------:R-:W-:Y:S01]  /*1e10*/  FMUL.FTZ R8, R21, 1.1920928955078125e-07 ;  /* 0x3400000015087820 */ /* 0x000fe20000410000 */
[----:B------:R-:W-:Y:S02]  /*1e20*/  @P2 FSEL R4, R4, -RZ, P4 ;  /* 0x800000ff04042208 */ /* 0x000fe40002000000 */
[----:B------:R-:W-:Y:S01]  /*1e30*/  ISETP.GT.AND P2, PT, R11, -0x40800000, P0 ;  /* 0xbf8000000b00780c */ /* 0x000fe20000744270 */
[----:B------:R-:W-:Y:S01]  /*1e40*/  FFMA.FTZ R7, R8, 0.69314718246459960938, R17 ;  /* 0x3f31721808077823 */ /* 0x000fe20000010011 */
[----:B------:R-:W-:Y:S01]  /*1e50*/  @P3 MOV R20, 0x7f800000 ;  /* 0x7f80000000143802 */ /* 0x000fe20000000f00 */
[----:B---3--:R-:W-:Y:S01]  /*1e60*/  FADD.FTZ.RZ R8, R12, 1 ;  /* 0x3f8000000c087421 */ /* 0x008fe2000001c000 */
[----:B------:R-:W-:-:S02]  /*1e70*/  @P5 MOV R17, 0x7f800000 ;  /* 0x7f80000000115802 */ /* 0x000fc40000000f00 */
[C---:B------:R-:W-:Y:S01]  /*1e80*/  @P3 FSETP.NEU.FTZ.AND P4, PT, R9.reuse, RZ, PT ;  /* 0x000000ff0900320b */ /* 0x040fe20003f9d000 */
[----:B------:R-:W-:Y:S01]  /*1e90*/  @P6 FFMA.FTZ R5, R9, R20, +INF ;  /* 0x7f80000009056423 */ /* 0x000fe20000010014 */
[----:B------:R-:W-:Y:S01]  /*1ea0*/  @P0 MOV R20, 0x7f800000 ;  /* 0x7f80000000140802 */ /* 0x000fe20000000f00 */
[----:B------:R-:W-:Y:S01]  /*1eb0*/  @P1 FFMA.FTZ R6, R10, R17, +INF ;  /* 0x7f8000000a061423 */ /* 0x000fe20000010011 */
[----:B------:R-:W-:Y:S01]  /*1ec0*/  IADD3 R8, PT, PT, R8, -0x3f400000, RZ ;  /* 0xc0c0000008087810 */ /* 0x000fe20007ffe0ff */
[----:B------:R-:W-:Y:S01]  /*1ed0*/  FADD.FTZ.RZ R9, R13, 1 ;  /* 0x3f8000000d097421 */ /* 0x000fe2000001c000 */
[C---:B------:R-:W-:Y:S01]  /*1ee0*/  @P0 FSETP.NEU.FTZ.AND P1, PT, R11.reuse, RZ, PT ;  /* 0x000000ff0b00020b */ /* 0x040fe20003f3d000 */
[----:B------:R-:W-:Y:S01]  /*1ef0*/  @P2 FFMA.FTZ R7, R11, R20, +INF ;  /* 0x7f8000000b072423 */ /* 0x000fe20000010014 */
[----:B------:R-:W-:Y:S01]  /*1f00*/  LOP3.LUT R11, R8, 0xff800000, RZ, 0xc0, !PT ;  /* 0xff800000080b7812 */ /* 0x000fe200078ec0ff */
[----:B------:R-:W-:Y:S01]  /*1f10*/  FADD.FTZ.RZ R8, R14, 1 ;  /* 0x3f8000000e087421 */ /* 0x000fe2000001c000 */
[----:B------:R-:W-:Y:S01]  /*1f20*/  @P5 FSETP.NEU.FTZ.AND P6, PT, R10, RZ, PT ;  /* 0x000000ff0a00520b */ /* 0x000fe20003fdd000 */
[----:B0-----:R-:W-:Y:S01]  /*1f30*/  IMAD.WIDE.U32 R18, R0, 0x4, R18 ;  /* 0x0000000400127825 */ /* 0x001fe200078e0012 */
[----:B------:R-:W-:-:S03]  /*1f40*/  IADD3 R0, PT, PT, R9, -0x3f400000, RZ ;  /* 0xc0c0000009007810 */ /* 0x000fc60007ffe0ff */
[----:B------:R-:W-:Y:S01]  /*1f50*/  FADD.FTZ.RZ R10, R15, 1 ;  /* 0x3f8000000f0a7421 */ /* 0x000fe2000001c000 */
[----:B------:R-:W-:Y:S02]  /*1f60*/  IADD3 R9, PT, PT, -R11, 0x40800000, RZ ;  /* 0x408000000b097810 */ /* 0x000fe40007ffe1ff */
[----:B------:R-:W-:Y:S01]  /*1f70*/  IADD3 R8, PT, PT, R8, -0x3f400000, RZ ;  /* 0xc0c0000008087810 */ /* 0x000fe20007ffe0ff */
[----:B------:R-:W-:Y:S01]  /*1f80*/  IMAD.WIDE.U32 R18, R2, 0x10, R18 ;  /* 0x0000001002127825 */ /* 0x000fe200078e0012 */
[----:B------:R-:W-:-:S03]  /*1f90*/  IADD3 R22, PT, PT, R12, -R11, RZ ;  /* 0x8000000b0c167210 */ /* 0x000fc60007ffe0ff */
[----:B------:R-:W-:Y:S01]  /*1fa0*/  FFMA.FTZ R17, R9, R16, -1 ;  /* 0xbf80000009117423 */ /* 0x000fe20000010010 */
[----:B------:R-:W-:Y:S02]  /*1fb0*/  IADD3 R10, PT, PT, R10, -0x3f400000, RZ ;  /* 0xc0c000000a0a7810 */ /* 0x000fe40007ffe0ff */
[----:B------:R-:W-:Y:S01]  /*1fc0*/  LOP3.LUT R9, R8, 0xff800000, RZ, 0xc0, !PT ;  /* 0xff80000008097812 */ /* 0x000fe200078ec0ff */
[----:B------:R-:W-:Y:S01]  /*1fd0*/  FADD.FTZ R22, R22, R17 ;  /* 0x0000001116167221 */ /* 0x000fe20000010000 */
[----:B------:R-:W-:Y:S02]  /*1fe0*/  LOP3.LUT R0, R0, 0xff800000, RZ, 0xc0, !PT ;  /* 0xff80000000007812 */ /* 0x000fe400078ec0ff */
[----:B------:R-:W-:Y:S02]  /*1ff0*/  LOP3.LUT R10, R10, 0xff800000, RZ, 0xc0, !PT ;  /* 0xff8000000a0a7812 */ /* 0x000fe400078ec0ff */
[----:B------:R-:W-:Y:S02]  /*2000*/  IADD3 R17, PT, PT, -R9, 0x40800000, RZ ;  /* 0x4080000009117810 */ /* 0x000fe40007ffe1ff */
        /* <DEDUP_REMOVED lines=9> */
[----:B------:R-:W-:Y:S01]  /*20a0*/  FFMA.FTZ R17, R22, -R3, 0.10546888411045074463 ;  /* 0x3dd8001216117423 */ /* 0x000fe20000010803 */
[----:B------:R-:W-:Y:S01]  /*20b0*/  FADD.FTZ R20, R20, R21 ;  /* 0x0000001514147221 */ /* 0x000fe20000010000 */
[----:B------:R-:W-:Y:S01]  /*20c0*/  ISETP.GE.U32.AND P2, PT, R12, 0x7f800000, PT ;  /* 0x7f8000000c00780c */ /* 0x000fe20003f46070 */
[----:B------:R-:W-:Y:S01]  /*20d0*/  FADD.FTZ R8, R23, R24 ;  /* 0x0000001817087221 */ /* 0x000fe20000010000 */
[----:B------:R-:W-:Y:S01]  /*20e0*/  FFMA.FTZ R17, R22, R17, -0.13229703903198242188 ;  /* 0xbe0778e016117423 */ /* 0x000fe20000010011 */
[-C--:B------:R-:W-:Y:S01]  /*20f0*/  FFMA.FTZ R21, R20, -R3.reuse, 0.10546888411045074463 ;  /* 0x3dd8001214157423 */ /* 0x080fe20000010803 */
[-C--:B------:R-:W-:Y:S01]  /*2100*/  FFMA.FTZ R23, R16, -R3.reuse, 0.10546888411045074463 ;  /* 0x3dd8001210177423 */ /* 0x080fe20000010803 */
[----:B------:R-:W-:Y:S01]  /*2110*/  FFMA.FTZ R3, R8, -R3, 0.10546888411045074463 ;  /* 0x3dd8001208037423 */ /* 0x000fe20000010803 */
[----:B------:R-:W-:Y:S01]  /*2120*/  FFMA.FTZ R17, R22, R17, 0.14491446316242218018 ;  /* 0x3e14647516117423 */ /* 0x000fe20000010011 */
[----:B------:R-:W-:Y:S01]  /*2130*/  FFMA.FTZ R21, R20, R21, -0.13229703903198242188 ;  /* 0xbe0778e014157423 */ /* 0x000fe20000010015 */
[----:B------:R-:W-:Y:S01]  /*2140*/  FFMA.FTZ R23, R16, R23, -0.13229703903198242188 ;  /* 0xbe0778e010177423 */ /* 0x000fe20000010017 */
[----:B------:R-:W-:Y:S01]  /*2150*/  FFMA.FTZ R3, R8, R3, -0.13229703903198242188 ;  /* 0xbe0778e008037423 */ /* 0x000fe20000010003 */
[----:B------:R-:W-:Y:S01]  /*2160*/  FFMA.FTZ R17, R22, R17, -0.16641564667224884033 ;  /* 0xbe2a68dd16117423 */ /* 0x000fe20000010011 */
[----:B------:R-:W-:Y:S01]  /*2170*/  FFMA.FTZ R21, R20, R21, 0.14491446316242218018 ;  /* 0x3e14647514157423 */ /* 0x000fe20000010015 */
[----:B------:R-:W-:Y:S01]  /*2180*/  FFMA.FTZ R23, R16, R23, 0.14491446316242218018 ;  /* 0x3e14647510177423 */ /* 0x000fe20000010017 */
[----:B------:R-:W-:Y:S01]  /*2190*/  FFMA.FTZ R3, R8, R3, 0.14491446316242218018 ;  /* 0x3e14647508037423 */ /* 0x000fe20000010003 */
[----:B------:R-:W-:Y:S01]  /*21a0*/  FFMA.FTZ R17, R22, R17, 0.19988867640495300293 ;  /* 0x3e4caf9e16117423 */ /* 0x000fe20000010011 */
[----:B------:R-:W-:Y:S01]  /*21b0*/  FFMA.FTZ R21, R20, R21, -0.16641564667224884033 ;  /* 0xbe2a68dd14157423 */ /* 0x000fe20000010015 */
[----:B------:R-:W-:Y:S01]  /*21c0*/  FFMA.FTZ R23, R16, R23, -0.16641564667224884033 ;  /* 0xbe2a68dd10177423 */ /* 0x000fe20000010017 */
[----:B------:R-:W-:Y:S01]  /*21d0*/  FFMA.FTZ R3, R8, R3, -0.16641564667224884033 ;  /* 0xbe2a68dd08037423 */ /* 0x000fe20000010003 */
[----:B------:R-:W-:Y:S01]  /*21e0*/  FFMA.FTZ R17, R22, R17, -0.25000196695327758789 ;  /* 0xbe80004216117423 */ /* 0x000fe20000010011 */
[----:B------:R-:W-:Y:S01]  /*21f0*/  FFMA.FTZ R21, R20, R21, 0.19988867640495300293 ;  /* 0x3e4caf9e14157423 */ /* 0x000fe20000010015 */
[----:B------:R-:W-:Y:S01]  /*2200*/  FFMA.FTZ R23, R16, R23, 0.19988867640495300293 ;  /* 0x3e4caf9e10177423 */ /* 0x000fe20000010017 */
[----:B------:R-:W-:Y:S01]  /*2210*/  FFMA.FTZ R3, R8, R3, 0.19988867640495300293 ;  /* 0x3e4caf9e08037423 */ /* 0x000fe20000010003 */
[----:B------:R-:W-:Y:S01]  /*2220*/  FFMA.FTZ R17, R22, R17, 0.33333510160446166992 ;  /* 0x3eaaaae616117423 */ /* 0x000fe20000010011 */
[----:B------:R-:W-:Y:S01]  /*2230*/  FFMA.FTZ R21, R20, R21, -0.25000196695327758789 ;  /* 0xbe80004214157423 */ /* 0x000fe20000010015 */
[----:B------:R-:W-:Y:S01]  /*2240*/  @P3 FSEL R5, R5, -RZ, P4 ;  /* 0x800000ff05053208 */ /* 0x000fe20002000000 */
[----:B------:R-:W-:Y:S01]  /*2250*/  FFMA.FTZ R3, R8, R3, -0.25000196695327758789 ;  /* 0xbe80004208037423 */ /* 0x000fe20000010003 */
[----:B------:R-:W-:Y:S01]  /*2260*/  FFMA.FTZ R17, R22, R17, -0.5 ;  /* 0xbf00000016117423 */ /* 0x000fe20000010011 */
[----:B------:R-:W-:Y:S01]  /*2270*/  FFMA.FTZ R21, R20, R21, 0.33333510160446166992 ;  /* 0x3eaaaae614157423 */ /* 0x000fe20000010015 */
[----:B------:R-:W-:Y:S01]  /*2280*/  ISETP.GT.AND P3, PT, R12, -0x40800000, P2 ;  /* 0xbf8000000c00780c */ /* 0x000fe20001764270 */
[----:B------:R-:W-:Y:S01]  /*2290*/  FFMA.FTZ R3, R8, R3, 0.33333510160446166992 ;  /* 0x3eaaaae608037423 */ /* 0x000fe20000010003 */
[----:B------:R-:W-:Y:S01]  /*22a0*/  FMUL.FTZ R17, R22, R17 ;  /* 0x0000001116117220 */ /* 0x000fe20000410000 */
[----:B------:R-:W-:Y:S01]  /*22b0*/  I2FP.F32.S32 R11, R11 ;  /* 0x0000000b000b7245 */ /* 0x000fe20000201400 */
[----:B------:R-:W-:Y:S01]  /*22c0*/  FFMA.FTZ R23, R16, R23, -0.25000196695327758789 ;  /* 0xbe80004210177423 */ /* 0x000fe20000010017 */
[----:B------:R-:W-:Y:S01]  /*22d0*/  FFMA.FTZ R3, R8, R3, -0.5 ;  /* 0xbf00000008037423 */ /* 0x000fe20000010003 */
[----:B------:R-:W-:Y:S01]  /*22e0*/  FFMA.FTZ R22, R22, R17, R22 ;  /* 0x0000001116167223 */ /* 0x000fe20000010016 */
[----:B------:R-:W-:Y:S01]  /*22f0*/  FFMA.FTZ R21, R20, R21, -0.5 ;  /* 0xbf00000014157423 */ /* 0x000fe20000010015 */
[----:B------:R-:W-:Y:S01]  /*2300*/  ISETP.GE.U32.AND P4, PT, R13, 0x7f800000, PT ;  /* 0x7f8000000d00780c */ /* 0x000fe20003f86070 */
[----:B------:R-:W-:Y:S01]  /*2310*/  FMUL.FTZ R17, R8, R3 ;  /* 0x0000000308117220 */ /* 0x000fe20000410000 */
[----:B------:R-:W-:Y:S01]  /*2320*/  FFMA.FTZ R23, R16, R23, 0.33333510160446166992 ;  /* 0x3eaaaae610177423 */ /* 0x000fe20000010017 */
[----:B------:R-:W-:Y:S01]  /*2330*/  FMUL.FTZ R3, R11, 1.1920928955078125e-07 ;  /* 0x340000000b037820 */ /* 0x000fe20000410000 */
[----:B------:R-:W-:Y:S01]  /*2340*/  I2FP.F32.S32 R0, R0 ;  /* 0x0000000000007245 */ /* 0x000fe20000201400 */
[----:B------:R-:W-:Y:S01]  /*2350*/  FFMA.FTZ R11, R8, R17, R8 ;  /* 0x00000011080b7223 */ /* 0x000fe20000010008 */
[----:B------:R-:W-:Y:S01]  /*2360*/  FMUL.FTZ R21, R20, R21 ;  /* 0x0000001514157220 */ /* 0x000fe20000410000 */
[----:B------:R-:W-:Y:S01]  /*2370*/  @P5 FSEL R6, R6, -RZ, P6 ;  /* 0x800000ff06065208 */ /* 0x000fe20003000000 */
[----:B------:R-:W-:Y:S01]  /*2380*/  FFMA.FTZ R23, R16, R23, -0.5 ;  /* 0xbf00000010177423 */ /* 0x000fe20000010017 */
[----:B------:R-:W-:Y:S01]  /*2390*/  @P0 FSEL R7, R7, -RZ, P1 ;  /* 0x800000ff07070208 */ /* 0x000fe20000800000 */
[----:B------:R-:W-:Y:S01]  /*23a0*/  FFMA.FTZ R8, R3, 0.69314718246459960938, R22 ;  /* 0x3f31721803087823 */ /* 0x000fe20000010016 */
[----:B------:R-:W-:Y:S01]  /*23b0*/  @P2 MOV R17, 0x7f800000 ;  /* 0x7f80000000112802 */ /* 0x000fe20000000f00 */
[----:B------:R-:W-:Y:S01]  /*23c0*/  FFMA.FTZ R20, R20, R21, R20 ;  /* 0x0000001514147223 */ /* 0x000fe20000010014 */
[----:B------:R-:W-:Y:S01]  /*23d0*/  ISETP.GE.U32.AND P6, PT, R14, 0x7f800000, PT ;  /* 0x7f8000000e00780c */ /* 0x000fe20003fc6070 */
[----:B------:R-:W-:Y:S01]  /*23e0*/  FMUL.FTZ R23, R16, R23 ;  /* 0x0000001710177220 */ /* 0x000fe20000410000 */
[----:B------:R-:W-:Y:S01]  /*23f0*/  ISETP.GE.U32.AND P5, PT, R15, 0x7f800000, PT ;  /* 0x7f8000000f00780c */ /* 0x000fe20003fa6070 */
[----:B------:R-:W-:Y:S01]  /*2400*/  @P3 FFMA.FTZ R8, R12, R17, +INF ;  /* 0x7f8000000c083423 */ /* 0x000fe20000010011 */
[----:B------:R-:W-:Y:S01]  /*2410*/  ISETP.GT.AND P1, PT, R13, -0x40800000, P4 ;  /* 0xbf8000000d00780c */ /* 0x000fe20002724270 */
[----:B------:R-:W-:Y:S01]  /*2420*/  FFMA.FTZ R16, R16, R23, R16 ;  /* 0x0000001710107223 */ /* 0x000fe20000010010 */
[----:B------:R-:W-:Y:S01]  /*2430*/  I2FP.F32.S32 R3, R9 ;  /* 0x0000000900037245 */ /* 0x000fe20000201400 */
[----:B------:R-:W-:Y:S01]  /*2440*/  FMUL.FTZ R9, R0, 1.1920928955078125e-07 ;  /* 0x3400000000097820 */ /* 0x000fe20000410000 */
[----:B------:R-:W-:Y:S01]  /*2450*/  I2FP.F32.S32 R10, R10 ;  /* 0x0000000a000a7245 */ /* 0x000fe20000201400 */
[----:B------:R-:W-:Y:S01]  /*2460*/  STG.E.128 desc[UR4][R18.64], R4 ;  /* 0x0000000412007986 */ /* 0x000fe2000c101d04 */
[----:B------:R-:W-:Y:S01]  /*2470*/  ISETP.GT.AND P0, PT, R14, -0x40800000, P6 ;  /* 0xbf8000000e00780c */ /* 0x000fe20003704270 */
[----:B------:R-:W-:Y:S01]  /*2480*/  FFMA.FTZ R9, R9, 0.69314718246459960938, R20 ;  /* 0x3f31721809097823 */ /* 0x000fe20000010014 */
[----:B------:R-:W-:Y:S01]  /*2490*/  ISETP.GT.AND P3, PT, R15, -0x40800000, P5 ;  /* 0xbf8000000f00780c */ /* 0x000fe20002f64270 */
[----:B------:R-:W-:Y:S01]  /*24a0*/  FMUL.FTZ R3, R3, 1.1920928955078125e-07 ;  /* 0x3400000003037820 */ /* 0x000fe20000410000 */
[----:B------:R-:W-:Y:S01]  /*24b0*/  FMUL.FTZ R0, R10, 1.1920928955078125e-07 ;  /* 0x340000000a007820 */ /* 0x000fe20000410000 */
[----:B------:R-:W-:-:S02]  /*24c0*/  @P4 MOV R20, 0x7f800000 ;  /* 0x7f80000000144802 */ /* 0x000fc40000000f00 */
[----:B------:R-:W-:Y:S01]  /*24d0*/  FFMA.FTZ R10, R3, 0.69314718246459960938, R16 ;  /* 0x3f317218030a7823 */ /* 0x000fe20000010010 */
[----:B------:R-:W-:Y:S01]  /*24e0*/  FFMA.FTZ R11, R0, 0.69314718246459960938, R11 ;  /* 0x3f317218000b7823 */ /* 0x000fe2000001000b */
[----:B------:R-:W-:Y:S01]  /*24f0*/  @P6 MOV R3, 0x7f800000 ;  /* 0x7f80000000036802 */ /* 0x000fe20000000f00 */
[C---:B------:R-:W-:Y:S01]  /*2500*/  @P1 FFMA.FTZ R9, R13.reuse, R20, +INF ;  /* 0x7f8000000d091423 */ /* 0x040fe20000010014 */
[----:B------:R-:W-:Y:S02]  /*2510*/  @P5 MOV R0, 0x7f800000 ;  /* 0x7f80000000005802 */ /* 0x000fe40000000f00 */
[----:B------:R-:W-:Y:S01]  /*2520*/  @P2 FSETP.NEU.FTZ.AND P1, PT, R12, RZ, PT ;  /* 0x000000ff0c00220b */ /* 0x000fe20003f3d000 */
[----:B------:R-:W-:Y:S01]  /*2530*/  @P0 FFMA.FTZ R10, R14, R3, +INF ;  /* 0x7f8000000e0a0423 */ /* 0x000fe20000010003 */
[----:B------:R-:W-:Y:S01]  /*2540*/  @P4 FSETP.NEU.FTZ.AND P0, PT, R13, RZ, PT ;  /* 0x000000ff0d00420b */ /* 0x000fe20003f1d000 */
[----:B------:R-:W-:Y:S01]  /*2550*/  @P3 FFMA.FTZ R11, R15, R0, +INF ;  /* 0x7f8000000f0b3423 */ /* 0x000fe20000010000 */
[----:B------:R-:W-:-:S02]  /*2560*/  @P2 FSEL R8, R8, -RZ, P1 ;  /* 0x800000ff08082208 */ /* 0x000fc40000800000 */
[----:B------:R-:W-:Y:S02]  /*2570*/  @P6 FSETP.NEU.FTZ.AND P3, PT, R14, RZ, PT ;  /* 0x000000ff0e00620b */ /* 0x000fe40003f7d000 */
[----:B------:R-:W-:Y:S02]  /*2580*/  @P5 FSETP.NEU.FTZ.AND P1, PT, R15, RZ, PT ;  /* 0x000000ff0f00520b */ /* 0x000fe40003f3d000 */
[----:B------:R-:W-:Y:S02]  /*2590*/  @P4 FSEL R9, R9, -RZ, P0 ;  /* 0x800000ff09094208 */ /* 0x000fe40000000000 */
[----:B------:R-:W-:Y:S02]  /*25a0*/  @P6 FSEL R10, R10, -RZ, P3 ;  /* 0x800000ff0a0a6208 */ /* 0x000fe40001800000 */
[----:B------:R-:W-:-:S05]  /*25b0*/  @P5 FSEL R11, R11, -RZ, P1 ;  /* 0x800000ff0b0b5208 */ /* 0x000fca0000800000 */
[----:B------:R-:W-:Y:S01]  /*25c0*/  STG.E.128 desc[UR4][R18.64+0x800], R8 ;  /* 0x0008000812007986 */ /* 0x000fe2000c101d04 */
[----:B------:R-:W-:Y:S05]  /*25d0*/  EXIT ;  /* 0x000000000000794d */ /* 0x000fea0003800000 */
.L_x_6850:
        /* <DEDUP_REMOVED lines=10> */
.L_x_12938:


//--------------------- .text._ZN2at6native29vectorized_elementwise_kernelILi8EZZZNS0_17log1p_kernel_cudaERNS_18TensorIteratorBaseEENKUlvE_clEvENKUlvE0_clEvEUlfE_St5arrayIPcLm2EEEEviT0_T1_ --------------------------
	.section	.text._ZN2at6native29vectorized_elementwise_kernelILi8EZZZNS0_17log1p_kernel_cudaERNS_18TensorIteratorBaseEENKUlvE_clEvENKUlvE0_clEvEUlfE_St5arrayIPcLm2EEEEviT0_T1_,"ax",@progbits
	.align	128
        .global         _ZN2at6native29vectorized_elementwise_kernelILi8EZZZNS0_17log1p_kernel_cudaERNS_18TensorIteratorBaseEENKUlvE_clEvENKUlvE0_clEvEUlfE_St5arrayIPcLm2EEEEviT0_T1_
        .type           _ZN2at6native29vectorized_elementwise_kernelILi8EZZZNS0_17log1p_kernel_cudaERNS_18TensorIteratorBaseEENKUlvE_clEvENKUlvE0_clEvEUlfE_St5arrayIPcLm2EEEEviT0_T1_,@function
        .size           _ZN2at6native29vectorized_elementwise_kernelILi8EZZZNS0_17log1p_kernel_cudaERNS_18TensorIteratorBaseEENKUlvE_clEvENKUlvE0_clEvEUlfE_St5arrayIPcLm2EEEEviT0_T1_,(.L_x_12939 - _ZN2at6native29vectorized_elementwise_kernelILi8EZZZNS0_17log1p_kernel_cudaERNS_18TensorIteratorBaseEENKUlvE_clEvENKUlvE0_clEvEUlfE_St5arrayIPcLm2EEEEviT0_T1_)
        .other          _ZN2at6native29vectorized_elementwise_kernelILi8EZZZNS0_17log1p_kernel_cudaERNS_18TensorIteratorBaseEENKUlvE_clEvENKUlvE0_clEvEUlfE_St5arrayIPcLm2EEEEviT0_T1_,@"STO_CUDA_ENTRY STV_DEFAULT"
_ZN2at6native29vectorized_elementwise_kernelILi8EZZZNS0_17log1p_kernel_cudaERNS_18TensorIteratorBaseEENKUlvE_clEvENKUlvE0_clEvEUlfE_St5arrayIPcLm2EEEEviT0_T1_:
.text._ZN2at6native29vectorized_elementwise_kernelILi8EZZZNS0_17log1p_kernel_cudaERNS_18TensorIteratorBaseEENKUlvE_clEvENKUlvE0_clEvEUlfE_St5arrayIPcLm2EEEEviT0_T1_:
        /* <DEDUP_REMOVED lines=102> */
.L_x_6853:
[----:B------:R-:W-:Y:S05]  /*0660*/  BSYNC.RECONVERGENT B0 ;  /* 0x0000000000007941 */ /* 0x000fea0003800200 */
.L_x_6852:
        /* <DEDUP_REMOVED lines=33> */
.L_x_6855:
[----:B------:R-:W-:Y:S05]  /*0880*/  BSYNC.RECONVERGENT B0 ;  /* 0x0000000000007941 */ /* 0x000fea0003800200 */
.L_x_6854:
        /* <DEDUP_REMOVED lines=32> */
.L_x_6857:
[----:B------:R-:W-:Y:S05]  /*0a90*/  BSYNC.RECONVERGENT B0 ;  /* 0x0000000000007941 */ /* 0x000fea0003800200 */
.L_x_6856:
        /* <DEDUP_REMOVED lines=33> */
.L_x_6859:
[----:B------:R-:W-:Y:S05]  /*0cb0*/  BSYNC.RECONVERGENT B0 ;  /* 0x0000000000007941 */ /* 0x000fea0003800200 */
.L_x_6858:
        /* <DEDUP_REMOVED lines=30> */
.L_x_6861:
[----:B------:R-:W-:Y:S05]  /*0ea0*/  BSYNC.RECONVERGENT B0 ;  /* 0x0000000000007941 */ /* 0x000fea0003800200 */
.L_x_6860:
        /* <DEDUP_REMOVED lines=30> */
.L_x_6863:
[----:B------:R-:W-:Y:S05]  /*1090*/  BSYNC.RECONVERGENT B0 ;  /* 0x0000000000007941 */ /* 0x000fea0003800200 */
.L_x_6862:
        /* <DEDUP_REMOVED lines=30> */
.L_x_6865:
[----:B------:R-:W-:Y:S05]  /*1280*/  BSYNC.RECONVERGENT B0 ;  /* 0x0000000000007941 */ /* 0x000fea0003800200 */
.L_x_6864:
        /* <DEDUP_REMOVED lines=30> */
.L_x_6867:
[----:B------:R-:W-:Y:S05]  /*1470*/  BSYNC.RECONVERGENT B0 ;  /* 0x0000000000007941 */ /* 0x000fea0003800200 */
.L_x_6866:
        /* <DEDUP_REMOVED lines=18> */
.L_x_6870:
[----:B------:R-:W-:-:S13]  /*15a0*/  ISETP.GE.U32.AND P0, PT, R9, R10, PT ;  /* 0x0000000a0900720c */ /* 0x000fda0003f06070 */
[----:B------:R-:W-:Y:S05]  /*15b0*/  @P0 BRA `(.L_x_6872) ;  /* 0x0000000000300947 */ /* 0x000fea0003800000 */
[----:B0-----:R-:W0:Y:S01]  /*15c0*/  LDC.64 R2, c[0x0][0x388] ;  /* 0x0000e200ff027b82 */ /* 0x001e220000000a00 */
[----:B------:R-:W-:Y:S02]  /*15d0*/  IADD3 R7, PT, PT, R0, R9, RZ ;  /* 0x0000000900077210 */ /* 0x000fe40007ffe0ff */
[----:B------:R-:W-:-:S03]  /*15e0*/  IADD3 R9, PT, PT, R9, 0x80, RZ ;  /* 0x0000008009097810 */ /* 0x000fc60007ffe0ff */
[----:B0-----:R-:W-:-:S05]  /*15f0*/  IMAD.WIDE.U32 R2, R7, 0x4, R2 ;  /* 0x0000000407027825 */ /* 0x001fca00078e0002 */
[----:B------:R1:W-:Y:S02]  /*1600*/  STG.E desc[UR4][R2.64], R13 ;  /* 0x0000000d02007986 */ /* 0x0003e4000c101904 */
.L_x_6871:
[----:B------:R-:W-:-:S13]  /*1610*/  ISETP.GE.U32.AND P0, PT, R9, R10, PT ;  /* 0x0000000a0900720c */ /* 0x000fda0003f06070 */
[----:B------:R-:W-:Y:S05]  /*1620*/  @P0 BRA `(.L_x_6873) ;  /* 0x0000000000340947 */ /* 0x000fea0003800000 */
[----:B01----:R-:W0:Y:S01]  /*1630*/  LDC.64 R2, c[0x0][0x388] ;  /* 0x0000e200ff027b82 */ /* 0x003e220000000a00 */
[----:B------:R-:W-:Y:S02]  /*1640*/  IADD3 R7, PT, PT, R0, R9, RZ ;  /* 0x0000000900077210 */ /* 0x000fe40007ffe0ff */
[----:B------:R-:W-:-:S03]  /*1650*/  IADD3 R9, PT, PT, R9, 0x80, RZ ;  /* 0x0000008009097810 */ /* 0x000fc60007ffe0ff */
[----:B0-----:R-:W-:-:S05]  /*1660*/  IMAD.WIDE.U32 R2, R7, 0x4, R2 ;  /* 0x0000000407027825 */ /* 0x001fca00078e0002 */
[----:B------:R1:W-:Y:S02]  /*1670*/  STG.E desc[UR4][R2.64], R8 ;  /* 0x0000000802007986 */ /* 0x0003e4000c101904 */
.L_x_6872:
        /* <DEDUP_REMOVED lines=8> */
.L_x_6873:
[----:B------:R-:W-:Y:S05]  /*1700*/  BSYNC.RELIABLE B1 ;  /* 0x0000000000017941 */ /* 0x000fea0003800100 */
.L_x_6869:
[----:B------:R-:W-:-:S13]  /*1710*/  ISETP.GE.U32.AND P0, PT, R9, R10, PT ;  /* 0x0000000a0900720c */ /* 0x000fda0003f06070 */
[----:B012---:R-:W0:Y:S01]  /*1720*/  @!P0 LDC.64 R2, c[0x0][0x388] ;  /* 0x0000e200ff028b82 */ /* 0x007e220000000a00 */
[----:B------:R-:W-:Y:S02]  /*1730*/  @!P0 IADD3 R7, PT, PT, R0, R9, RZ ;  /* 0x0000000900078210 */ /* 0x000fe40007ffe0ff */
[----:B------:R-:W-:-:S03]  /*1740*/  @!P0 IADD3 R9, PT, PT, R9, 0x80, RZ ;  /* 0x0000008009098810 */ /* 0x000fc60007ffe0ff */
[----:B0-----:R-:W-:-:S05]  /*1750*/  @!P0 IMAD.WIDE.U32 R2, R7, 0x4, R2 ;  /* 0x0000000407028825 */ /* 0x001fca00078e0002 */
[----:B------:R2:W-:Y:S02]  /*1760*/  @!P0 STG.E desc[UR4][R2.64], R14 ;  /* 0x0000000e02008986 */ /* 0x0005e4000c101904 */
.L_x_6874:
[----:B------:R-:W-:Y:S05]  /*1770*/  BSYNC.RECONVERGENT B0 ;  /* 0x0000000000007941 */ /* 0x000fea0003800200 */
.L_x_6868:
        /* <DEDUP_REMOVED lines=8> */
.L_x_6851:
[----:B------:R-:W0:Y:S01]  /*1800*/  S2R R2, SR_TID.X ;  /* 0x0000000000027919 */ /* 0x000e220000002100 */
[----:B------:R-:W1:Y:S02]  /*1810*/  LDC.64 R4, c[0x0][0x390] ;  /* 0x0000e400ff047b82 */ /* 0x000e640000000a00 */
[----:B-1----:R-:W-:-:S04]  /*1820*/  IMAD.WIDE.U32 R4, R0, 0x4, R4 ;  /* 0x0000000400047825 */ /* 0x002fc800078e0004 */
[----:B0-----:R-:W-:-:S06]  /*1830*/  IMAD.WIDE.U32 R8, R2, 0x20, R4 ;  /* 0x0000002002087825 */ /* 0x001fcc00078e0004 */
[----:B------:R-:W2:Y:S01]  /*1840*/  LDG.E.ENL2.256 R8, R12, desc[UR4][R8.64] ;  /* 0xfe000004080c797e */ /* 0x000ea20008121908 */
[----:B------:R-:W-:Y:S02]  /*1850*/  HFMA2 R17, -RZ, RZ, 1.625, 0 ;  /* 0x3e800000ff117431 */ /* 0x000fe400000001ff */
[----:B--2---:R-:W-:Y:S01]  /*1860*/  FADD.FTZ.RZ R3, R12, 1 ;  /* 0x3f8000000c037421 */ /* 0x004fe2000001c000 */
[----:B------:R-:W-:Y:S01]  /*1870*/  FADD.FTZ.RZ R16, R14, 1 ;  /* 0x3f8000000e107421 */ /* 0x000fe2000001c000 */
[----:B------:R-:W-:Y:S01]  /*1880*/  FADD.FTZ.RZ R20, R15, 1 ;  /* 0x3f8000000f147421 */ /* 0x000fe2000001c000 */
[----:B------:R-:W-:Y:S02]  /*1890*/  ISETP.GE.U32.AND P5, PT, R12, 0x7f800000, PT ;  /* 0x7f8000000c00780c */ /* 0x000fe40003fa6070 */
[----:B------:R-:W-:Y:S02]  /*18a0*/  IADD3 R3, PT, PT, R3, -0x3f400000, RZ ;  /* 0xc0c0000003037810 */ /* 0x000fe40007ffe0ff */
[----:B------:R-:W-:-:S02]  /*18b0*/  IADD3 R16, PT, PT, R16, -0x3f400000, RZ ;  /* 0xc0c0000010107810 */ /* 0x000fc40007ffe0ff */
[----:B------:R-:W-:Y:S02]  /*18c0*/  LOP3.LUT R5, R3, 0xff800000, RZ, 0xc0, !PT ;  /* 0xff80000003057812 */ /* 0x000fe400078ec0ff */
[----:B------:R-:W-:Y:S02]  /*18d0*/  MOV R3, 0x3d39bf78 ;  /* 0x3d39bf7800037802 */ /* 0x000fe40000000f00 */
[----:B------:R-:W-:Y:S02]  /*18e0*/  IADD3 R6, PT, PT, -R5, 0x40800000, RZ ;  /* 0x4080000005067810 */ /* 0x000fe40007ffe1ff */
[----:B------:R-:W-:Y:S02]  /*18f0*/  IADD3 R4, PT, PT, R12, -R5, RZ ;  /* 0x800000050c047210 */ /* 0x000fe40007ffe0ff */
[----:B------:R-:W-:Y:S01]  /*1900*/  IADD3 R24, PT, PT, R20, -0x3f400000, RZ ;  /* 0xc0c0000014187810 */ /* 0x000fe20007ffe0ff */
[----:B------:R-:W-:Y:S01]  /*1910*/  FFMA.FTZ R7, R6, R17, -1 ;  /* 0xbf80000006077423 */ /* 0x000fe20000010011 */
[----:B------:R-:W-:Y:S01]  /*1920*/  FADD.FTZ.RZ R6, R13, 1 ;  /* 0x3f8000000d067421 */ /* 0x000fe2000001c000 */
[----:B------:R-:W-:-:S02]  /*1930*/  ISETP.GT.AND P0, PT, R12, -0x40800000, P5 ;  /* 0xbf8000000c00780c */ /* 0x000fc40002f04270 */
[----:B------:R-:W-:Y:S01]  /*1940*/  FADD.FTZ R4, R4, R7 ;  /* 0x0000000704047221 */ /* 0x000fe20000010000 */
[----:B------:R-:W-:Y:S02]  /*1950*/  I2FP.F32.S32 R5, R5 ;  /* 0x0000000500057245 */ /* 0x000fe40000201400 */
[----:B------:R-:W-:Y:S01]  /*1960*/  IADD3 R6, PT, PT, R6, -0x3f400000, RZ ;  /* 0xc0c0000006067810 */ /* 0x000fe20007ffe0ff */
[----:B------:R-:W-:Y:S01]  /*1970*/  FFMA.FTZ R7, R4, -R3, 0.10546888411045074463 ;  /* 0x3dd8001204077423 */ /* 0x000fe20000010803 */
[----:B------:R-:W-:Y:S01]  /*1980*/  @P5 FSETP.NEU.FTZ.AND P6, PT, R12, RZ, PT ;  /* 0x000000ff0c00520b */ /* 0x000fe20003fdd000 */
[----:B------:R-:W-:Y:S01]  /*1990*/  FMUL.FTZ R5, R5, 1.1920928955078125e-07 ;  /* 0x3400000005057820 */ /* 0x000fe20000410000 */
[----:B------:R-:W-:Y:S01]  /*19a0*/  LOP3.LUT R18, R6, 0xff800000, RZ, 0xc0, !PT ;  /* 0xff80000006127812 */ /* 0x000fe200078ec0ff */
[----:B------:R-:W-:Y:S01]  /*19b0*/  FFMA.FTZ R7, R4, R7, -0.13229703903198242188 ;  /* 0xbe0778e004077423 */ /* 0x000fe20000010007 */
[----:B------:R-:W-:Y:S02]  /*19c0*/  ISETP.GE.U32.AND P2, PT, R14, 0x7f800000, PT ;  /* 0x7f8000000e00780c */ /* 0x000fe40003f46070 */
[----:B------:R-:W-:Y:S01]  /*19d0*/  IADD3 R6, PT, PT, -R18, 0x40800000, RZ ;  /* 0x4080000012067810 */ /* 0x000fe20007ffe1ff */
[----:B------:R-:W-:Y:S01]  /*19e0*/  FFMA.FTZ R7, R4, R7, 0.14491446316242218018 ;  /* 0x3e14647504077423 */ /* 0x000fe20000010007 */
[----:B------:R-:W-:-:S02]  /*19f0*/  IADD3 R22, PT, PT, R13, -R18, RZ ;  /* 0x800000120d167210 */ /* 0x000fc40007ffe0ff */
[----:B------:R-:W-:Y:S01]  /*1a00*/  I2FP.F32.S32 R18, R18 ;  /* 0x0000001200127245 */ /* 0x000fe20000201400 */
[----:B------:R-:W-:Y:S01]  /*1a10*/  FFMA.FTZ R19, R4, R7, -0.16641564667224884033 ;  /* 0xbe2a68dd04137423 */ /* 0x000fe20000010007 */
[----:B------:R-:W-:Y:S01]  /*1a20*/  LOP3.LUT R7, R16, 0xff800000, RZ, 0xc0, !PT ;  /* 0xff80000010077812 */ /* 0x000fe200078ec0ff */
[----:B------:R-:W-:Y:S01]  /*1a30*/  FFMA.FTZ R21, R6, R17, -1 ;  /* 0xbf80000006157423 */ /* 0x000fe20000010011 */
[----:B------:R-:W-:Y:S01]  /*1a40*/  LOP3.LUT R6, R24, 0xff800000, RZ, 0xc0, !PT ;  /* 0xff80000018067812 */ /* 0x000fe200078ec0ff */
[----:B------:R-:W-:Y:S01]  /*1a50*/  FFMA.FTZ R19, R4, R19, 0.19988867640495300293 ;  /* 0x3e4caf9e04137423 */ /* 0x000fe20000010013 */
[----:B------:R-:W-:Y:S01]  /*1a60*/  IADD3 R16, PT, PT, -R7, 0x40800000, RZ ;  /* 0x4080000007107810 */ /* 0x000fe20007ffe1ff */
[----:B------:R-:W-:Y:S01]  /*1a70*/  FADD.FTZ R22, R22, R21 ;  /* 0x0000001516167221 */ /* 0x000fe20000010000 */
[----:B------:R-:W-:Y:S01]  /*1a80*/  IADD3 R20, PT, PT, R14, -R7, RZ ;  /* 0x800000070e147210 */ /* 0x000fe20007ffe0ff */
[----:B------:R-:W-:Y:S01]  /*1a90*/  FFMA.FTZ R19, R4, R19, -0.25000196695327758789 ;  /* 0xbe80004204137423 */ /* 0x000fe20000010013 */
[----:B------:R-:W-:Y:S01]  /*1aa0*/  IADD3 R24, PT, PT, R15, -R6, RZ ;  /* 0x800000060f187210 */ /* 0x000fe20007ffe0ff */
[----:B------:R-:W-:Y:S01]  /*1ab0*/  FFMA.FTZ R23, R16, R17, -1 ;  /* 0xbf80000010177423 */ /* 0x000fe20000010011 */
[----:B------:R-:W-:Y:S01]  /*1ac0*/  FFMA.FTZ R21, R22, -R3, 0.10546888411045074463 ;  /* 0x3dd8001216157423 */ /* 0x000fe20000010803 */
[----:B------:R-:W-:Y:S01]  /*1ad0*/  FFMA.FTZ R19, R4, R19, 0.33333510160446166992 ;  /* 0x3eaaaae604137423 */ /* 0x000fe20000010013 */
[----:B------:R-:W-:Y:S01]  /*1ae0*/  IADD3 R16, PT, PT, -R6, 0x40800000, RZ ;  /* 0x4080000006107810 */ /* 0x000fe20007ffe1ff */
[----:B------:R-:W-:Y:S01]  /*1af0*/  FADD.FTZ R20, R20, R23 ;  /* 0x0000001714147221 */ /* 0x000fe20000010000 */
[----:B------:R-:W-:Y:S01]  /*1b00*/  FFMA.FTZ R21, R22, R21, -0.13229703903198242188 ;  /* 0xbe0778e016157423 */ /* 0x000fe20000010015 */
[----:B------:R-:W-:Y:S01]  /*1b10*/  FFMA.FTZ R19, R4, R19, -0.5 ;  /* 0xbf00000004137423 */ /* 0x000fe20000010013 */
[----:B------:R-:W-:Y:S01]  /*1b20*/  I2FP.F32.S32 R7, R7 ;  /* 0x0000000700077245 */ /* 0x000fe20000201400 */
[----:B------:R-:W-:Y:S01]  /*1b30*/  FFMA.FTZ R23, R16, R17, -1 ;  /* 0xbf80000010177423 */ /* 0x000fe20000010011 */
[----:B------:R-:W-:Y:S01]  /*1b40*/  FFMA.FTZ R21, R22, R21, 0.14491446316242218018 ;  /* 0x3e14647516157423 */ /* 0x000fe20000010015 */
[----:B------:R-:W-:Y:S01]  /*1b50*/  FMUL.FTZ R19, R4, R19 ;  /* 0x0000001304137220 */ /* 0x000fe20000410000 */
[----:B------:R-:W-:Y:S01]  /*1b60*/  FADD.FTZ.RZ R16, R8, 1 ;  /* 0x3f80000008107421 */ /* 0x000fe2000001c000 */
[----:B------:R-:W-:Y:S01]  /*1b70*/  FADD.FTZ R24, R24, R23 ;  /* 0x0000001718187221 */ /* 0x000fe20000010000 */
[----:B------:R-:W-:Y:S01]  /*1b80*/  FFMA.FTZ R21, R22, R21, -0.16641564667224884033 ;  /* 0xbe2a68dd16157423 */ /* 0x000fe20000010015 */
[----:B------:R-:W-:Y:S01]  /*1b90*/  FFMA.FTZ R4, R4, R19, R4 ;  /* 0x0000001304047223 */ /* 0x000fe20000010004 */
[----:B------:R-:W-:Y:S01]  /*1ba0*/  FFMA.FTZ R19, R20, -R3, 0.10546888411045074463 ;  /* 0x3dd8001214137423 */ /* 0x000fe20000010803 */
[----:B------:R-:W-:Y:S01]  /*1bb0*/  @P5 MOV R23, 0x7f800000 ;  /* 0x7f80000000175802 */ /* 0x000fe20000000f00 */
[----:B------:R-:W-:Y:S01]  /*1bc0*/  FFMA.FTZ R21, R22, R21, 0.19988867640495300293 ;  /* 0x3e4caf9e16157423 */ /* 0x000fe20000010015 */
[----:B------:R-:W-:Y:S01]  /*1bd0*/  FFMA.FTZ R4, R5, 0.69314718246459960938, R4 ;  /* 0x3f31721805047823 */ /* 0x000fe20000010004 */
[----:B------:R-:W-:Y:S01]  /*1be0*/  FFMA.FTZ R19, R20, R19, -0.13229703903198242188 ;  /* 0xbe0778e014137423 */ /* 0x000fe20000010013 */
[----:B------:R-:W-:Y:S01]  /*1bf0*/  IADD3 R16, PT, PT, R16, -0x3f400000, RZ ;  /* 0xc0c0000010107810 */ /* 0x000fe20007ffe0ff */
[----:B------:R-:W-:Y:S01]  /*1c00*/  FADD.FTZ.RZ R5, R9, 1 ;  /* 0x3f80000009057421 */ /* 0x000fe2000001c000 */
[----:B------:R-:W-:Y:S01]  /*1c10*/  @P0 FFMA.FTZ R4, R12, R23, +INF ;  /* 0x7f8000000c040423 */ /* 0x000fe20000010017 */
[C---:B------:R-:W-:Y:S01]  /*1c20*/  FFMA.FTZ R19, R20.reuse, R19, 0.14491446316242218018 ;  /* 0x3e14647514137423 */ /* 0x040fe20000010013 */
[----:B------:R-:W-:Y:S01]  /*1c30*/  ISETP.GE.U32.AND P0, PT, R13, 0x7f800000, PT ;  /* 0x7f8000000d00780c */ /* 0x000fe20003f06070 */
[----:B------:R-:W-:Y:S01]  /*1c40*/  FMUL.FTZ R7, R7, 1.1920928955078125e-07 ;  /* 0x3400000007077820 */ /* 0x000fe20000410000 */
[----:B------:R-:W-:Y:S01]  /*1c50*/  IADD3 R5, PT, PT, R5, -0x3f400000, RZ ;  /* 0xc0c0000005057810 */ /* 0x000fe20007ffe0ff */
[----:B------:R-:W-:Y:S01]  /*1c60*/  FFMA.FTZ R23, R20, R19, -0.16641564667224884033 ;  /* 0xbe2a68dd14177423 */ /* 0x000fe20000010013 */
[----:B------:R-:W-:Y:S01]  /*1c70*/  FFMA.FTZ R19, R22, R21, -0.25000196695327758789 ;  /* 0xbe80004216137423 */ /* 0x000fe20000010015 */
[----:B------:R-:W-:-:S02]  /*1c80*/  LOP3.LUT R21, R16, 0xff800000, RZ, 0xc0, !PT ;  /* 0xff80000010157812 */ /* 0x000fc400078ec0ff */
[----:B------:R-:W-:Y:S01]  /*1c90*/  FFMA.FTZ R23, R20, R23, 0.19988867640495300293 ;  /* 0x3e4caf9e14177423 */ /* 0x000fe20000010017 */
[C---:B------:R-:W-:Y:S01]  /*1ca0*/  FFMA.FTZ R19, R22.reuse, R19, 0.33333510160446166992 ;  /* 0x3eaaaae616137423 */ /* 0x040fe20000010013 */
[----:B------:R-:W-:Y:S02]  /*1cb0*/  IADD3 R12, PT, PT, -R21, 0x40800000, RZ ;  /* 0x40800000150c7810 */ /* 0x000fe40007ffe1ff */
[----:B------:R-:W-:Y:S01]  /*1cc0*/  LOP3.LUT R16, R5, 0xff800000, RZ, 0xc0, !PT ;  /* 0xff80000005107812 */ /* 0x000fe200078ec0ff */
[----:B------:R-:W-:Y:S01]  /*1cd0*/  FFMA.FTZ R19, R22, R19, -0.5 ;  /* 0xbf00000016137423 */ /* 0x000fe20000010013 */
[----:B------:R-:W-:Y:S01]  /*1ce0*/  FFMA.FTZ R23, R20, R23, -0.25000196695327758789 ;  /* 0xbe80004214177423 */ /* 0x000fe20000010017 */
[----:B------:R-:W-:Y:S01]  /*1cf0*/  IADD3 R26, PT, PT, R8, -R21, RZ ;  /* 0x80000015081a7210 */ /* 0x000fe20007ffe0ff */
[----:B------:R-:W-:Y:S01]  /*1d00*/  FFMA.FTZ R25, R12, R17, -1 ;  /* 0xbf8000000c197423 */ /* 0x000fe20000010011 */
[----:B------:R-:W-:Y:S01]  /*1d10*/  IADD3 R12, PT, PT, -R16, 0x40800000, RZ ;  /* 0x40800000100c7810 */ /* 0x000fe20007ffe1ff */
[----:B------:R-:W-:Y:S01]  /*1d20*/  FMUL.FTZ R5, R22, R19 ;  /* 0x0000001316057220 */ /* 0x000fe20000410000 */
[----:B------:R-:W-:Y:S01]  /*1d30*/  FFMA.FTZ R23, R20, R23, 0.33333510160446166992 ;  /* 0x3eaaaae614177423 */ /* 0x000fe20000010017 */
[----:B------:R-:W-:Y:S01]  /*1d40*/  FFMA.FTZ R19, R24, -R3, 0.10546888411045074463 ;  /* 0x3dd8001218137423 */ /* 0x000fe20000010803 */
[----:B------:R-:W-:Y:S01]  /*1d50*/  FADD.FTZ R26, R26, R25 ;  /* 0x000000191a1a7221 */ /* 0x000fe20000010000 */
[----:B------:R-:W-:Y:S01]  /*1d60*/  IADD3 R28, PT, PT, R9, -R16, RZ ;  /* 0x80000010091c7210 */ /* 0x000fe20007ffe0ff */
[----:B------:R-:W-:Y:S01]  /*1d70*/  FFMA.FTZ R25, R12, R17, -1 ;  /* 0xbf8000000c197423 */ /* 0x000fe20000010011 */
[----:B------:R-:W-:Y:S01]  /*1d80*/  FFMA.FTZ R23, R20, R23, -0.5 ;  /* 0xbf00000014177423 */ /* 0x000fe20000010017 */
[----:B------:R-:W-:Y:S01]  /*1d90*/  FFMA.FTZ R19, R24, R19, -0.13229703903198242188 ;  /* 0xbe0778e018137423 */ /* 0x000fe20000010013 */
[----:B------:R-:W-:Y:S01]  /*1da0*/  FFMA.FTZ R5, R22, R5, R22 ;  /* 0x0000000516057223 */ /* 0x000fe20000010016 */
[----:B------:R-:W-:Y:S01]  /*1db0*/  FADD.FTZ R28, R28, R25 ;  /* 0x000000191c1c7221 */ /* 0x000fe20000010000 */
[----:B------:R-:W-:Y:S01]  /*1dc0*/  FMUL.FTZ R23, R20, R23 ;  /* 0x0000001714177220 */ /* 0x000fe20000410000 */
[----:B------:R-:W-:Y:S01]  /*1dd0*/  FFMA.FTZ R19, R24, R19, 0.14491446316242218018 ;  /* 0x3e14647518137423 */ /* 0x000fe20000010013 */
[----:B------:R-:W-:Y:S01]  /*1de0*/  I2FP.F32.S32 R6, R6 ;  /* 0x0000000600067245 */ /* 0x000fe20000201400 */
[----:B------:R-:W-:Y:S01]  /*1df0*/  FFMA.FTZ R25, R28, -R3, 0.10546888411045074463 ;  /* 0x3dd800121c197423 */ /* 0x000fe20000010803 */
[----:B------:R-:W-:Y:S01]  /*1e00*/  FFMA.FTZ R12, R20, R23, R20 ;  /* 0x00000017140c7223 */ /* 0x000fe20000010014 */
[----:B------:R-:W-:Y:S01]  /*1e10*/  FFMA.FTZ R19, R24, R19, -0.16641564667224884033 ;  /* 0xbe2a68dd18137423 */ /* 0x000fe20000010013 */
[----:B------:R-:W-:Y:S01]  /*1e20*/  FFMA.FTZ R23, R26, -R3, 0.10546888411045074463 ;  /* 0x3dd800121a177423 */ /* 0x000fe20000010803 */
[----:B------:R-:W-:Y:S01]  /*1e30*/  FFMA.FTZ R25, R28, R25, -0.13229703903198242188 ;  /* 0xbe0778e01c197423 */ /* 0x000fe20000010019 */
[----:B------:R-:W-:Y:S01]  /*1e40*/  ISETP.GT.AND P4, PT, R13, -0x40800000, P0 ;  /* 0xbf8000000d00780c */ /* 0x000fe20000784270 */
[----:B------:R-:W-:Y:S01]  /*1e50*/  FFMA.FTZ R19, R24, R19, 0.19988867640495300293 ;  /* 0x3e4caf9e18137423 */ /* 0x000fe20000010013 */
[----:B------:R-:W-:Y:S01]  /*1e60*/  FFMA.FTZ R23, R26, R23, -0.13229703903198242188 ;  /* 0xbe0778e01a177423 */ /* 0x000fe20000010017 */
[----:B------:R-:W-:Y:S01]  /*1e70*/  FFMA.FTZ R25, R28, R25, 0.14491446316242218018 ;  /* 0x3e1464751c197423 */ /* 0x000fe20000010019 */
[----:B------:R-:W-:Y:S01]  /*1e80*/  ISETP.GT.AND P1, PT, R14, -0x40800000, P2 ;  /* 0xbf8000000e00780c */ /* 0x000fe20001724270 */
[----:B------:R-:W-:Y:S01]  /*1e90*/  FFMA.FTZ R19, R24, R19, -0.25000196695327758789 ;  /* 0xbe80004218137423 */ /* 0x000fe20000010013 */
[----:B------:R-:W-:Y:S01]  /*1ea0*/  FFMA.FTZ R23, R26, R23, 0.14491446316242218018 ;  /* 0x3e1464751a177423 */ /* 0x000fe20000010017 */
[----:B------:R-:W-:Y:S01]  /*1eb0*/  FFMA.FTZ R25, R28, R25, -0.16641564667224884033 ;  /* 0xbe2a68dd1c197423 */ /* 0x000fe20000010019 */
[C---:B------:R-:W-:Y:S01]  /*1ec0*/  ISETP.GE.U32.AND P3, PT, R15.reuse, 0x7f800000, PT ;  /* 0x7f8000000f00780c */ /* 0x040fe20003f66070 */
[----:B------:R-:W-:Y:S01]  /*1ed0*/  FFMA.FTZ R19, R24, R19, 0.33333510160446166992 ;  /* 0x3eaaaae618137423 */ /* 0x000fe20000010013 */
[----:B------:R-:W-:Y:S01]  /*1ee0*/  FFMA.FTZ R23, R26, R23, -0.16641564667224884033 ;  /* 0xbe2a68dd1a177423 */ /* 0x000fe20000010017 */
[----:B------:R-:W-:Y:S01]  /*1ef0*/  FFMA.FTZ R25, R28, R25, 0.19988867640495300293 ;  /* 0x3e4caf9e1c197423 */ /* 0x000fe20000010019 */
[----:B------:R-:W-:Y:S01]  /*1f00*/  @P5 FSEL R4, R4, -RZ, P6 ;  /* 0x800000ff04045208 */ /* 0x000fe20003000000 */
[----:B------:R-:W-:Y:S01]  /*1f10*/  FFMA.FTZ R19, R24, R19, -0.5 ;  /* 0xbf00000018137423 */ /* 0x000fe20000010013 */
[----:B------:R-:W-:Y:S01]  /*1f20*/  FFMA.FTZ R23, R26, R23, 0.19988867640495300293 ;  /* 0x3e4caf9e1a177423 */ /* 0x000fe20000010017 */
[----:B------:R-:W-:Y:S01]  /*1f30*/  FFMA.FTZ R25, R28, R25, -0.25000196695327758789 ;  /* 0xbe8000421c197423 */ /* 0x000fe20000010019 */
[----:B------:R-:W-:Y:S01]  /*1f40*/  ISETP.GT.AND P5, PT, R15, -0x40800000, P3 ;  /* 0xbf8000000f00780c */ /* 0x000fe20001fa4270 */
[----:B------:R-:W-:Y:S01]  /*1f50*/  FMUL.FTZ R19, R24, R19 ;  /* 0x0000001318137220 */ /* 0x000fe20000410000 */
[----:B------:R-:W-:Y:S01]  /*1f60*/  FFMA.FTZ R23, R26, R23, -0.25000196695327758789 ;  /* 0xbe8000421a177423 */ /* 0x000fe20000010017 */
[----:B------:R-:W-:Y:S01]  /*1f70*/  FFMA.FTZ R25, R28, R25, 0.33333510160446166992 ;  /* 0x3eaaaae61c197423 */ /* 0x000fe20000010019 */
[----:B------:R-:W-:Y:S01]  /*1f80*/  @P0 FSETP.NEU.FTZ.AND P6, PT, R13, RZ, PT ;  /* 0x000000ff0d00020b */ /* 0x000fe20003fdd000 */
[----:B------:R-:W-:Y:S01]  /*1f90*/  FFMA.FTZ R22, R24, R19, R24 ;  /* 0x0000001318167223 */ /* 0x000fe20000010018 */
[----:B------:R-:W-:Y:S01]  /*1fa0*/  FFMA.FTZ R23, R26, R23, 0.33333510160446166992 ;  /* 0x3eaaaae61a177423 */ /* 0x000fe20000010017 */
[----:B------:R-:W-:Y:S01]  /*1fb0*/  FADD.FTZ.RZ R19, R10, 1 ;  /* 0x3f8000000a137421 */ /* 0x000fe2000001c000 */
[----:B------:R-:W-:Y:S01]  /*1fc0*/  FFMA.FTZ R25, R28, R25, -0.5 ;  /* 0xbf0000001c197423 */ /* 0x000fe20000010019 */
[----:B------:R-:W-:Y:S01]  /*1fd0*/  FADD.FTZ.RZ R24, R11, 1 ;  /* 0x3f8000000b187421 */ /* 0x000fe2000001c000 */
[----:B------:R-:W-:Y:S01]  /*1fe0*/  FFMA.FTZ R23, R26, R23, -0.5 ;  /* 0xbf0000001a177423 */ /* 0x000fe20000010017 */
[----:B------:R-:W-:Y:S01]  /*1ff0*/  I2FP.F32.S32 R21, R21 ;  /* 0x0000001500157245 */ /* 0x000fe20000201400 */
[----:B------:R-:W-:Y:S01]  /*2000*/  FMUL.FTZ R25, R28, R25 ;  /* 0x000000191c197220 */ /* 0x000fe20000410000 */
[----:B------:R-:W-:Y:S01]  /*2010*/  IADD3 R19, PT, PT, R19, -0x3f400000, RZ ;  /* 0xc0c0000013137810 */ /* 0x000fe20007ffe0ff */
[----:B------:R-:W-:Y:S01]  /*2020*/  FMUL.FTZ R23, R26, R23 ;  /* 0x000000171a177220 */ /* 0x000fe20000410000 */
[----:B------:R-:W-:Y:S01]  /*2030*/  I2FP.F32.S32 R16, R16 ;  /* 0x0000001000107245 */ /* 0x000fe20000201400 */
[----:B------:R-:W-:Y:S01]  /*2040*/  FFMA.FTZ R20, R28, R25, R28 ;  /* 0x000000191c147223 */ /* 0x000fe2000001001c */
[----:B------:R-:W-:Y:S01]  /*2050*/  LOP3.LUT R19, R19, 0xff800000, RZ, 0xc0, !PT ;  /* 0xff80000013137812 */ /* 0x000fe200078ec0ff */
[----:B------:R-:W-:Y:S01]  /*2060*/  FFMA.FTZ R23, R26, R23, R26 ;  /* 0x000000171a177223 */ /* 0x000fe2000001001a */
[----:B------:R-:W-:Y:S01]  /*2070*/  IADD3 R25, PT, PT, R24, -0x3f400000, RZ ;  /* 0xc0c0000018197810 */ /* 0x000fe20007ffe0ff */
[----:B------:R-:W-:Y:S01]  /*2080*/  FMUL.FTZ R24, R18, 1.1920928955078125e-07 ;  /* 0x3400000012187820 */ /* 0x000fe20000410000 */
[----:B------:R-:W-:-:S02]  /*2090*/  IADD3 R26, PT, PT, -R19, 0x40800000, RZ ;  /* 0x40800000131a7810 */ /* 0x000fc40007ffe1ff */
[----:B------:R-:W-:Y:S01]  /*20a0*/  LOP3.LUT R18, R25, 0xff800000, RZ, 0xc0, !PT ;  /* 0xff80000019127812 */ /* 0x000fe200078ec0ff */
[----:B------:R-:W-:Y:S01]  /*20b0*/  FFMA.FTZ R5, R24, 0.69314718246459960938, R5 ;  /* 0x3f31721818057823 */ /* 0x000fe20000010005 */
[----:B------:R-:W-:Y:S01]  /*20c0*/  IADD3 R24, PT, PT, R10, -R19, RZ ;  /* 0x800000130a187210 */ /* 0x000fe20007ffe0ff */
[----:B------:R-:W-:Y:S01]  /*20d0*/  FFMA.FTZ R25, R26, R17, -1 ;  /* 0xbf8000001a197423 */ /* 0x000fe20000010011 */
[----:B------:R-:W-:Y:S02]  /*20e0*/  IADD3 R26, PT, PT, -R18, 0x40800000, RZ ;  /* 0x40800000121a7810 */ /* 0x000fe40007ffe1ff */
[----:B------:R-:W-:Y:S01]  /*20f0*/  I2FP.F32.S32 R19, R19 ;  /* 0x0000001300137245 */ /* 0x000fe20000201400 */
[----:B------:R-:W-:Y:S02]  /*2100*/  FADD.FTZ R24, R24, R25 ;  /* 0x0000001918187221 */ /* 0x000fe40000010000 */
[----:B------:R-:W-:Y:S01]  /*2110*/  FFMA.FTZ R17, R26, R17, -1 ;  /* 0xbf8000001a117423 */ /* 0x000fe20000010011 */
[-C--:B------:R-:W-:Y:S01]  /*2120*/  IADD3 R26, PT, PT, R11, -R18.reuse, RZ ;  /* 0x800000120b1a7210 */ /* 0x080fe20007ffe0ff */
[----:B------:R-:W-:Y:S01]  /*2130*/  FMUL.FTZ R19, R19, 1.1920928955078125e-07 ;  /* 0x3400000013137820 */ /* 0x000fe20000410000 */
[----:B------:R-:W-:-:S03]  /*2140*/  I2FP.F32.S32 R18, R18 ;  /* 0x0000001200127245 */ /* 0x000fc60000201400 */
[----:B------:R-:W-:Y:S01]  /*2150*/  FADD.FTZ R26, R26, R17 ;  /* 0x000000111a1a7221 */ /* 0x000fe20000010000 */
[----:B------:R-:W-:Y:S01]  /*2160*/  FMUL.FTZ R17, R6, 1.1920928955078125e-07 ;  /* 0x3400000006117820 */ /* 0x000fe20000410000 */
[----:B------:R-:W-:Y:S01]  /*2170*/  FFMA.FTZ R6, R7, 0.69314718246459960938, R12 ;  /* 0x3f31721807067823 */ /* 0x000fe2000001000c */
[----:B------:R-:W-:Y:S01]  /*2180*/  FMUL.FTZ R12, R21, 1.1920928955078125e-07 ;  /* 0x34000000150c7820 */ /* 0x000fe20000410000 */
[----:B------:R-:W-:Y:S01]  /*2190*/  FMUL.FTZ R18, R18, 1.1920928955078125e-07 ;  /* 0x3400000012127820 */ /* 0x000fe20000410000 */
[----:B------:R-:W-:Y:S01]  /*21a0*/  FFMA.FTZ R7, R17, 0.69314718246459960938, R22 ;  /* 0x3f31721811077823 */ /* 0x000fe20000010016 */
[----:B------:R-:W-:Y:S01]  /*21b0*/  @P0 MOV R22, 0x7f800000 ;  /* 0x7f80000000160802 */ /* 0x000fe20000000f00 */
[----:B------:R-:W-:Y:S01]  /*21c0*/  FFMA.FTZ R12, R12, 0.69314718246459960938, R23 ;  /* 0x3f3172180c0c7823 */ /* 0x000fe20000010017 */
[----:B------:R-:W-:-:S03]  /*21d0*/  @P2 MOV R17, 0x7f800000 ;  /* 0x7f80000000112802 */ /* 0x000fc60000000f00 */
[----:B------:R-:W-:Y:S01]  /*21e0*/  @P4 FFMA.FTZ R5, R13, R22, +INF ;  /* 0x7f8000000d054423 */ /* 0x000fe20000010016 */
[----:B------:R-:W-:Y:S01]  /*21f0*/  FFMA.FTZ R13, R24, -R3, 0.10546888411045074463 ;  /* 0x3dd80012180d7423 */ /* 0x000fe20000010803 */
[----:B------:R-:W-:Y:S01]  /*2200*/  @P1 FFMA.FTZ R6, R14, R17, +INF ;  /* 0x7f8000000e061423 */ /* 0x000fe20000010011 */
[----:B------:R-:W-:Y:S01]  /*2210*/  ISETP.GE.U32.AND P1, PT, R8, 0x7f800000, PT ;  /* 0x7f8000000800780c */ /* 0x000fe20003f26070 */
[----:B------:R-:W-:Y:S01]  /*2220*/  FFMA.FTZ R17, R26, -R3, 0.10546888411045074463 ;  /* 0x3dd800121a117423 */ /* 0x000fe20000010803 */
[----:B------:R-:W-:Y:S01]  /*2230*/  @P0 FSEL R5, R5, -RZ, P6 ;  /* 0x800000ff05050208 */ /* 0x000fe20003000000 */
[----:B------:R-:W-:Y:S01]  /*2240*/  FFMA.FTZ R3, R24, R13, -0.13229703903198242188 ;  /* 0xbe0778e018037423 */ /* 0x000fe2000001000d */
[----:B------:R-:W-:Y:S01]  /*2250*/  ISETP.GT.AND P6, PT, R8, -0x40800000, P1 ;  /* 0xbf8000000800780c */ /* 0x000fe20000fc4270 */
[----:B------:R-:W-:Y:S01]  /*2260*/  FFMA.FTZ R17, R26, R17, -0.13229703903198242188 ;  /* 0xbe0778e01a117423 */ /* 0x000fe20000010011 */
[----:B------:R-:W-:Y:S01]  /*2270*/  @P2 FSETP.NEU.FTZ.AND P4, PT, R14, RZ, PT ;  /* 0x000000ff0e00220b */ /* 0x000fe20003f9d000 */
[----:B------:R-:W-:Y:S01]  /*2280*/  FFMA.FTZ R3, R24, R3, 0.14491446316242218018 ;  /* 0x3e14647518037423 */ /* 0x000fe20000010003 */
[----:B------:R-:W-:Y:S01]  /*2290*/  @P3 MOV R14, 0x7f800000 ;  /* 0x7f800000000e3802 */ /* 0x000fe20000000f00 */
[----:B------:R-:W-:Y:S01]  /*22a0*/  FFMA.FTZ R17, R26, R17, 0.14491446316242218018 ;  /* 0x3e1464751a117423 */ /* 0x000fe20000010011 */
[----:B------:R-:W-:Y:S01]  /*22b0*/  ISETP.GE.U32.AND P0, PT, R9, 0x7f800000, PT ;  /* 0x7f8000000900780c */ /* 0x000fe20003f06070 */
[----:B------:R-:W-:Y:S01]  /*22c0*/  FFMA.FTZ R3, R24, R3, -0.16641564667224884033 ;  /* 0xbe2a68dd18037423 */ /* 0x000fe20000010003 */
[----:B------:R-:W-:Y:S01]  /*22d0*/  FMUL.FTZ R13, R16, 1.1920928955078125e-07 ;  /* 0x34000000100d7820 */ /* 0x000fe20000410000 */
[----:B------:R-:W-:Y:S01]  /*22e0*/  @P5 FFMA.FTZ R7, R15, R14, +INF ;  /* 0x7f8000000f075423 */ /* 0x000fe2000001000e */
[----:B------:R-:W-:Y:S01]  /*22f0*/  @P1 MOV R21, 0x7f800000 ;  /* 0x7f80000000151802 */ /* 0x000fe20000000f00 */
[----:B------:R-:W-:Y:S01]  /*2300*/  FFMA.FTZ R17, R26, R17, -0.16641564667224884033 ;  /* 0xbe2a68dd1a117423 */ /* 0x000fe20000010011 */
[----:B------:R-:W-:Y:S01]  /*2310*/  ISETP.GT.AND P5, PT, R9, -0x40800000, P0 ;  /* 0xbf8000000900780c */ /* 0x000fe200007a4270 */
[----:B------:R-:W-:Y:S01]  /*2320*/  FFMA.FTZ R3, R24, R3, 0.19988867640495300293 ;  /* 0x3e4caf9e18037423 */ /* 0x000fe20000010003 */
[----:B------:R-:W-:Y:S01]  /*2330*/  FFMA.FTZ R13, R13, 0.69314718246459960938, R20 ;  /* 0x3f3172180d0d7823 */ /* 0x000fe20000010014 */
[----:B------:R-:W-:Y:S01]  /*2340*/  @P6 FFMA.FTZ R12, R8, R21, +INF ;  /* 0x7f800000080c6423 */ /* 0x000fe20000010015 */
[----:B------:R-:W-:Y:S01]  /*2350*/  @P3 FSETP.NEU.FTZ.AND P6, PT, R15, RZ, PT ;  /* 0x000000ff0f00320b */ /* 0x000fe20003fdd000 */
[----:B------:R-:W-:Y:S01]  /*2360*/  FFMA.FTZ R15, R26, R17, 0.19988867640495300293 ;  /* 0x3e4caf9e1a0f7423 */ /* 0x000fe20000010011 */
[----:B------:R-:W-:Y:S01]  /*2370*/  FFMA.FTZ R3, R24, R3, -0.25000196695327758789 ;  /* 0xbe80004218037423 */ /* 0x000fe20000010003 */
[----:B------:R-:W0:Y:S01]  /*2380*/  LDC.64 R16, c[0x0][0x388] ;  /* 0x0000e200ff107b82 */ /* 0x000e220000000a00 */
[----:B------:R-:W-:Y:S01]  /*2390*/  @P0 MOV R14, 0x7f800000 ;  /* 0x7f800000000e0802 */ /* 0x000fe20000000f00 */
[----:B------:R-:W-:Y:S01]  /*23a0*/  FFMA.FTZ R15, R26, R15, -0.25000196695327758789 ;  /* 0xbe8000421a0f7423 */ /* 0x000fe2000001000f */
[----:B------:R-:W-:Y:S01]  /*23b0*/  @P2 FSEL R6, R6, -RZ, P4 ;  /* 0x800000ff06062208 */ /* 0x000fe20002000000 */
[----:B------:R-:W-:Y:S01]  /*23c0*/  FFMA.FTZ R3, R24, R3, 0.33333510160446166992 ;  /* 0x3eaaaae618037423 */ /* 0x000fe20000010003 */
[----:B------:R-:W-:Y:S01]  /*23d0*/  ISETP.GE.U32.AND P2, PT, R11, 0x7f800000, PT ;  /* 0x7f8000000b00780c */ /* 0x000fe20003f46070 */
[----:B------:R-:W-:Y:S01]  /*23e0*/  @P5 FFMA.FTZ R13, R9, R14, +INF ;  /* 0x7f800000090d5423 */ /* 0x000fe2000001000e */
[----:B------:R-:W-:Y:S01]  /*23f0*/  ISETP.GE.U32.AND P5, PT, R10, 0x7f800000, PT ;  /* 0x7f8000000a00780c */ /* 0x000fe20003fa6070 */
[----:B------:R-:W-:Y:S01]  /*2400*/  FFMA.FTZ R15, R26, R15, 0.33333510160446166992 ;  /* 0x3eaaaae61a0f7423 */ /* 0x000fe2000001000f */
[----:B------:R-:W-:Y:S01]  /*2410*/  FFMA.FTZ R3, R24, R3, -0.5 ;  /* 0xbf00000018037423 */ /* 0x000fe20000010003 */
[----:B------:R-:W-:-:S02]  /*2420*/  @P3 FSEL R7, R7, -RZ, P6 ;  /* 0x800000ff07073208 */ /* 0x000fc40003000000 */
[----:B------:R-:W-:Y:S01]  /*2430*/  ISETP.GT.AND P4, PT, R10, -0x40800000, P5 ;  /* 0xbf8000000a00780c */ /* 0x000fe20002f84270 */
[----:B------:R-:W-:Y:S01]  /*2440*/  FFMA.FTZ R15, R26, R15, -0.5 ;  /* 0xbf0000001a0f7423 */ /* 0x000fe2000001000f */
[----:B------:R-:W-:Y:S01]  /*2450*/  ISETP.GT.AND P6, PT, R11, -0x40800000, P2 ;  /* 0xbf8000000b00780c */ /* 0x000fe200017c4270 */
[----:B------:R-:W-:Y:S01]  /*2460*/  FMUL.FTZ R3, R24, R3 ;  /* 0x0000000318037220 */ /* 0x000fe20000410000 */
[----:B------:R-:W-:Y:S01]  /*2470*/  @P1 FSETP.NEU.FTZ.AND P3, PT, R8, RZ, PT ;  /* 0x000000ff0800120b */ /* 0x000fe20003f7d000 */
[----:B------:R-:W-:Y:S01]  /*2480*/  FMUL.FTZ R15, R26, R15 ;  /* 0x0000000f1a0f7220 */ /* 0x000fe20000410000 */
[----:B------:R-:W-:Y:S01]  /*2490*/  @P2 MOV R8, 0x7f800000 ;  /* 0x7f80000000082802 */ /* 0x000fe20000000f00 */
[----:B------:R-:W-:Y:S01]  /*24a0*/  FFMA.FTZ R14, R24, R3, R24 ;  /* 0x00000003180e7223 */ /* 0x000fe20000010018 */
[----:B------:R-:W-:Y:S01]  /*24b0*/  @P5 MOV R3, 0x7f800000 ;  /* 0x7f80000000035802 */ /* 0x000fe20000000f00 */
[----:B------:R-:W-:Y:S01]  /*24c0*/  FFMA.FTZ R15, R26, R15, R26 ;  /* 0x0000000f1a0f7223 */ /* 0x000fe2000001001a */
[----:B------:R-:W-:Y:S01]  /*24d0*/  @P1 FSEL R12, R12, -RZ, P3 ;  /* 0x800000ff0c0c1208 */ /* 0x000fe20001800000 */
[----:B------:R-:W-:Y:S01]  /*24e0*/  FFMA.FTZ R14, R19, 0.69314718246459960938, R14 ;  /* 0x3f317218130e7823 */ /* 0x000fe2000001000e */
[----:B0-----:R-:W-:-:S04]  /*24f0*/  IMAD.WIDE.U32 R16, R0, 0x4, R16 ;  /* 0x0000000400107825 */ /* 0x001fc800078e0010 */
[----:B------:R-:W-:Y:S01]  /*2500*/  FFMA.FTZ R15, R18, 0.69314718246459960938, R15 ;  /* 0x3f317218120f7823 */ /* 0x000fe2000001000f */
[C---:B------:R-:W-:Y:S01]  /*2510*/  @P4 FFMA.FTZ R14, R10.reuse, R3, +INF ;  /* 0x7f8000000a0e4423 */ /* 0x040fe20000010003 */
[----:B------:R-:W-:Y:S01]  /*2520*/  @P6 FFMA.FTZ R15, R11, R8, +INF ;  /* 0x7f8000000b0f6423 */ /* 0x000fe20000010008 */
[----:B------:R-:W-:Y:S02]  /*2530*/  @P0 FSETP.NEU.FTZ.AND P4, PT, R9, RZ, PT ;  /* 0x000000ff0900020b */ /* 0x000fe40003f9d000 */
[----:B------:R-:W-:Y:S01]  /*2540*/  @P5 FSETP.NEU.FTZ.AND P6, PT, R10, RZ, PT ;  /* 0x000000ff0a00520b */ /* 0x000fe20003fdd000 */
[----:B------:R-:W-:Y:S01]  /*2550*/  IMAD.WIDE.U32 R16, R2, 0x20, R16 ;  /* 0x0000002002107825 */ /* 0x000fe200078e0010 */
[----:B------:R-:W-:Y:S02]  /*2560*/  @P2 FSETP.NEU.FTZ.AND P1, PT, R11, RZ, PT ;  /* 0x000000ff0b00220b */ /* 0x000fe40003f3d000 */
[----:B------:R-:W-:Y:S02]  /*2570*/  @P0 FSEL R13, R13, -RZ, P4 ;  /* 0x800000ff0d0d0208 */ /* 0x000fe40002000000 */
[----:B------:R-:W-:-:S02]  /*2580*/  @P5 FSEL R14, R14, -RZ, P6 ;  /* 0x800000ff0e0e5208 */ /* 0x000fc40003000000 */
[----:B------:R-:W-:-:S05]  /*2590*/  @P2 FSEL R15, R15, -RZ, P1 ;  /* 0x800000ff0f0f2208 */ /* 0x000fca0000800000 */
[----:B------:R-:W-:Y:S01]  /*25a0*/  STG.E.ENL2.256 desc[UR4][R16.64], R4, R12 ;  /* 0xf8000004100c797f */ /* 0x000fe2000f121804 */
[----:B------:R-:W-:Y:S05]  /*25b0*/  EXIT ;  /* 0x000000000000794d */ /* 0x000fea0003800000 */
.L_x_6875:
        /* <DEDUP_REMOVED lines=12> */
.L_x_12939:


//--------------------- .text._ZN2at6native18elementwise_kernelILi128ELi4EZNS0_15gpu_kernel_implIZZZNS0_17log1p_kernel_cudaERNS_18TensorIteratorBaseEENKUlvE_clEvENKUlvE_clEvEUldE_EEvS4_RKT_EUliE_EEviT1_ --------------------------
	.section	.text._ZN2at6native18elementwise_kernelILi128ELi4EZNS0_15gpu_kernel_implIZZZNS0_17log1p_kernel_cudaERNS_18TensorIteratorBaseEENKUlvE_clEvENKUlvE_clEvEUldE_EEvS4_RKT_EUliE_EEviT1_,"ax",@progbits
	.align	128
        .global         _ZN2at6native18elementwise_kernelILi128ELi4EZNS0_15gpu_kernel_implIZZZNS0_17log1p_kernel_cudaERNS_18TensorIteratorBaseEENKUlvE_clEvENKUlvE_clEvEUldE_EEvS4_RKT_EUliE_EEviT1_
        .type           _ZN2at6native18elementwise_kernelILi128ELi4EZNS0_15gpu_kernel_implIZZZNS0_17log1p_kernel_cudaERNS_18TensorIteratorBaseEENKUlvE_clEvENKUlvE_clEvEUldE_EEvS4_RKT_EUliE_EEviT1_,@function
        .size           _ZN2at6native18elementwise_kernelILi128ELi4EZNS0_15gpu_kernel_implIZZZNS0_17log1p_kernel_cudaERNS_18TensorIteratorBaseEENKUlvE_clEvENKUlvE_clEvEUldE_EEvS4_RKT_EUliE_EEviT1_,(.L_x_12870 - _ZN2at6native18elementwise_kernelILi128ELi4EZNS0_15gpu_kernel_implIZZZNS0_17log1p_kernel_cudaERNS_18TensorIteratorBaseEENKUlvE_clEvENKUlvE_clEvEUldE_EEvS4_RKT_EUliE_EEviT1_)
        .other          _ZN2at6native18elementwise_kernelILi128ELi4EZNS0_15gpu_kernel_implIZZZNS0_17log1p_kernel_cudaERNS_18TensorIteratorBaseEENKUlvE_clEvENKUlvE_clEvEUldE_EEvS4_RKT_EUliE_EEviT1_,@"STO_CUDA_ENTRY STV_DEFAULT"
_ZN2at6native18elementwise_kernelILi128ELi4EZNS0_15gpu_kernel_implIZZZNS0_17log1p_kernel_cudaERNS_18TensorIteratorBaseEENKUlvE_clEvENKUlvE_clEvEUldE_EEvS4_RKT_EUliE_EEviT1_:
.text._ZN2at6native18elementwise_kernelILi128ELi4EZNS0_15gpu_kernel_implIZZZNS0_17log1p_kernel_cudaERNS_18TensorIteratorBaseEENKUlvE_clEvENKUlvE_clEvEUldE_EEvS4_RKT_EUliE_EEviT1_:
        /* <DEDUP_REMOVED lines=319> */
.L_x_6878:
        /* <DEDUP_REMOVED lines=18> */
.L_x_6883:
[----:B------:R-:W2:Y:S02]  /*1510*/  LDG.E.U8 R4, desc[UR36][R4.64] ;  /* 0x0000002404047981 */ /* 0x000ea4000c1e1100 */
[----:B--2---:R0:W1:Y:S01]  /*1520*/  I2F.F64.U16 R22, R4 ;  /* 0x0000000400167312 */ /* 0x0040620000101800 */
[----:B------:R-:W-:Y:S05]  /*1530*/  BRA `(.L_x_6885) ;  /* 0x0000000c00647947 */ /* 0x000fea0003800000 */
.L_x_6882:
        /* <DEDUP_REMOVED lines=9> */
.L_x_6887:
[----:B------:R-:W2:Y:S02]  /*15d0*/  LDG.E R4, desc[UR36][R4.64] ;  /* 0x0000002404047981 */ /* 0x000ea4000c1e1900 */
[----:B--2---:R0:W1:Y:S01]  /*15e0*/  I2F.F64 R22, R4 ;  /* 0x0000000400167312 */ /* 0x0040620000201c00 */
[----:B------:R-:W-:Y:S05]  /*15f0*/  BRA `(.L_x_6885) ;  /* 0x0000000c00347947 */ /* 0x000fea0003800000 */
.L_x_6886:
[----:B------:R-:W2:Y:S02]  /*1600*/  LDG.E.U16 R4, desc[UR36][R4.64] ;  /* 0x0000002404047981 */ /* 0x000ea4000c1e1500 */
[----:B--2---:R0:W1:Y:S01]  /*1610*/  I2F.F64.S16 R22, R4 ;  /* 0x0000000400167312 */ /* 0x0040620000101c00 */
[----:B------:R-:W-:Y:S05]  /*1620*/  BRA `(.L_x_6885) ;  /* 0x0000000c00287947 */ /* 0x000fea0003800000 */
.L_x_6881:
        /* <DEDUP_REMOVED lines=10> */
.L_x_6889:
[----:B------:R-:W2:Y:S02]  /*16d0*/  LDG.E.U16 R0, desc[UR36][R4.64] ;  /* 0x0000002404007981 */ /* 0x000ea4000c1e1500 */
[----:B--2---:R-:W-:-:S05]  /*16e0*/  HADD2.F32 R0, -RZ, R0.H0_H0 ;  /* 0x20000000ff007230 */ /* 0x004fca0000004100 */
[----:B------:R-:W-:-:S04]  /*16f0*/  FMUL.FTZ R0, R0, 1 ;  /* 0x3f80000000007820 */ /* 0x000fc80000410000 */
[----:B------:R0:W1:Y:S01]  /*1700*/  F2F.F64.F32 R22, R0 ;  /* 0x0000000000167310 */ /* 0x0000620000201800 */
[----:B------:R-:W-:Y:S05]  /*1710*/  BRA `(.L_x_6885) ;  /* 0x0000000800ec7947 */ /* 0x000fea0003800000 */
.L_x_6888:
        /* <DEDUP_REMOVED lines=10> */
.L_x_6891:
[----:B------:R-:W2:Y:S02]  /*17c0*/  LDG.E.U16 R4, desc[UR36][R4.64] ;  /* 0x0000002404047981 */ /* 0x000ea4000c1e1500 */
[----:B--2---:R-:W-:-:S05]  /*17d0*/  HADD2.F32 R0, -RZ, R4.H0_H0 ;  /* 0x20000004ff007230 */ /* 0x004fca0000004100 */
[----:B------:R-:W-:-:S04]  /*17e0*/  FMUL.FTZ R0, R0, 1 ;  /* 0x3f80000000007820 */ /* 0x000fc80000410000 */
[----:B------:R0:W1:Y:S01]  /*17f0*/  F2F.F64.F32 R22, R0 ;  /* 0x0000000000167310 */ /* 0x0000620000201800 */
[----:B------:R-:W-:Y:S05]  /*1800*/  BRA `(.L_x_6885) ;  /* 0x0000000800b07947 */ /* 0x000fea0003800000 */
.L_x_6890:
[----:B------:R0:W5:Y:S01]  /*1810*/  LDG.E.64 R22, desc[UR36][R4.64] ;  /* 0x0000002404167981 */ /* 0x000162000c1e1b00 */
[----:B------:R-:W-:Y:S05]  /*1820*/  BRA `(.L_x_6885) ;  /* 0x0000000800a87947 */ /* 0x000fea0003800000 */
.L_x_6880:
        /* <DEDUP_REMOVED lines=13> */
.L_x_6894:
[----:B------:R0:W5:Y:S01]  /*1900*/  LDG.E.64 R22, desc[UR36][R4.64] ;  /* 0x0000002404167981 */ /* 0x000162000c1e1b00 */
[----:B------:R-:W-:Y:S05]  /*1910*/  BRA `(.L_x_6885) ;  /* 0x00000008006c7947 */ /* 0x000fea0003800000 */
.L_x_6893:
        /* <DEDUP_REMOVED lines=27> */
.L_x_6896:
[----:B------:R-:W2:Y:S02]  /*1ad0*/  LDG.E.U8 R4, desc[UR36][R4.64] ;  /* 0x0000002404047981 */ /* 0x000ea4000c1e1100 */
        /* <DEDUP_REMOVED lines=10> */
[----:B------:R-:W-:-:S05]  /*1b80*/  LOP3.LUT R0, R0, 0x80000000, R3, 0xf8, !PT ;  /* 0x8000000000007812 */ /* 0x000fca00078ef803 */
[----:B------:R-:W-:-:S04]  /*1b90*/  FMUL.FTZ R0, R0, 1 ;  /* 0x3f80000000007820 */ /* 0x000fc80000410000 */
[----:B------:R0:W1:Y:S01]  /*1ba0*/  F2F.F64.F32 R22, R0 ;  /* 0x0000000000167310 */ /* 0x0000620000201800 */
[----:B------:R-:W-:Y:S05]  /*1bb0*/  BRA `(.L_x_6885) ;  /* 0x0000000400c47947 */ /* 0x000fea0003800000 */
.L_x_6895:
[----:B------:R-:W2:Y:S02]  /*1bc0*/  LDG.E.U16 R0, desc[UR36][R4.64] ;  /* 0x0000002404007981 */ /* 0x000ea4000c1e1500 */
[----:B--2---:R-:W-:-:S04]  /*1bd0*/  IMAD.U32 R0, R0, 0x10000, RZ ;  /* 0x0001000000007824 */ /* 0x004fc800078e00ff */
[----:B------:R-:W-:-:S04]  /*1be0*/  FMUL.FTZ R0, R0, 1 ;  /* 0x3f80000000007820 */ /* 0x000fc80000410000 */
[----:B------:R0:W1:Y:S01]  /*1bf0*/  F2F.F64.F32 R22, R0 ;  /* 0x0000000000167310 */ /* 0x0000620000201800 */
[----:B------:R-:W-:Y:S05]  /*1c00*/  BRA `(.L_x_6885) ;  /* 0x0000000400b07947 */ /* 0x000fea0003800000 */
.L_x_6892:
        /* <DEDUP_REMOVED lines=11> */
.L_x_6899:
        /* <DEDUP_REMOVED lines=21> */
.L_x_6901:
[----:B------:R-:W-:Y:S05]  /*1e10*/  BSYNC.RECONVERGENT B0 ;  /* 0x0000000000007941 */ /* 0x000fea0003800200 */
.L_x_6900:
[----:B------:R-:W-:Y:S01]  /*1e20*/  IMAD.SHL.U32 R0, R0, 0x100000, RZ ;  /* 0x0010000000007824 */ /* 0x000fe200078e00ff */
[----:B------:R-:W-:-:S04]  /*1e30*/  LEA R3, R3, 0x3b800000, 0x17 ;  /* 0x3b80000003037811 */ /* 0x000fc800078eb8ff */
[----:B------:R-:W-:-:S05]  /*1e40*/  LOP3.LUT R0, R3, R0, R7, 0xfe, !PT ;  /* 0x0000000003007212 */ /* 0x000fca00078efe07 */
[----:B------:R-:W-:-:S04]  /*1e50*/  FMUL.FTZ R0, R0, 1 ;  /* 0x3f80000000007820 */ /* 0x000fc80000410000 */
[----:B------:R0:W1:Y:S01]  /*1e60*/  F2F.F64.F32 R22, R0 ;  /* 0x0000000000167310 */ /* 0x0000620000201800 */
[----:B------:R-:W-:Y:S05]  /*1e70*/  BRA `(.L_x_6885) ;  /* 0x0000000400147947 */ /* 0x000fea0003800000 */
.L_x_6898:
        /* <DEDUP_REMOVED lines=21> */
.L_x_6903:
[----:B------:R-:W-:Y:S05]  /*1fd0*/  BSYNC.RECONVERGENT B0 ;  /* 0x0000000000007941 */ /* 0x000fea0003800200 */
.L_x_6902:
[----:B------:R-:W-:Y:S02]  /*1fe0*/  SHF.L.U32 R0, R0, 0x15, RZ ;  /* 0x0000001500007819 */ /* 0x000fe400000006ff */
[----:B------:R-:W-:-:S04]  /*1ff0*/  LEA R3, R3, 0x37800000, 0x17 ;  /* 0x3780000003037811 */ /* 0x000fc800078eb8ff */
[----:B------:R-:W-:-:S05]  /*2000*/  LOP3.LUT R0, R3, R0, R7, 0xfe, !PT ;  /* 0x0000000003007212 */ /* 0x000fca00078efe07 */
[----:B------:R-:W-:-:S04]  /*2010*/  FMUL.FTZ R0, R0, 1 ;  /* 0x3f80000000007820 */ /* 0x000fc80000410000 */
[----:B------:R0:W1:Y:S01]  /*2020*/  F2F.F64.F32 R22, R0 ;  /* 0x0000000000167310 */ /* 0x0000620000201800 */
[----:B------:R-:W-:Y:S05]  /*2030*/  BRA `(.L_x_6885) ;  /* 0x0000000000a47947 */ /* 0x000fea0003800000 */
.L_x_6897:
[----:B------:R-:W-:-:S09]  /*2040*/  UISETP.NE.AND UP0, UPT, UR4, 0x1c, UPT ;  /* 0x0000001c0400788c */ /* 0x000fd2000bf05270 */
[----:B------:R-:W-:Y:S05]  /*2050*/  BRA.U !UP0, `(.L_x_6904) ;  /* 0x0000000108947547 */ /* 0x000fea000b800000 */
[----:B------:R-:W-:-:S09]  /*2060*/  UISETP.NE.AND UP0, UPT, UR4, 0x1d, UPT ;  /* 0x0000001d0400788c */ /* 0x000fd2000bf05270 */
[----:B------:R-:W-:Y:S05]  /*2070*/  BRA.U !UP0, `(.L_x_6905) ;  /* 0x0000000108807547 */ /* 0x000fea000b800000 */
[----:B------:R-:W-:-:S09]  /*2080*/  UISETP.NE.AND UP0, UPT, UR4, 0x2c, UPT ;  /* 0x0000002c0400788c */ /* 0x000fd2000bf05270 */
[----:B------:R-:W-:Y:S05]  /*2090*/  BRA.U !UP0, `(.L_x_6906) ;  /* 0x0000000108487547 */ /* 0x000fea000b800000 */
.L_x_6884:
        /* <DEDUP_REMOVED lines=16> */
.L_x_6907:
[----:B------:R-:W-:Y:S01]  /*21a0*/  CS2R R22, SRZ ;  /* 0x0000000000167805 */ /* 0x000fe2000001ff00 */
[----:B------:R-:W-:Y:S06]  /*21b0*/  BRA `(.L_x_6885) ;  /* 0x0000000000447947 */ /* 0x000fec0003800000 */
.L_x_6906:
[----:B------:R-:W2:Y:S01]  /*21c0*/  LDG.E.U8 R0, desc[UR36][R4.64] ;  /* 0x0000002404007981 */ /* 0x000ea2000c1e1100 */
        /* <DEDUP_REMOVED lines=11> */
.L_x_6905:
[----:B------:R-:W2:Y:S02]  /*2280*/  LDG.E.64 R22, desc[UR36][R4.64] ;  /* 0x0000002404167981 */ /* 0x000ea4000c1e1b00 */
[----:B--2---:R-:W4:Y:S01]  /*2290*/  I2F.F64.U64 R22, R22 ;  /* 0x0000001600167312 */ /* 0x004f220000301800 */
[----:B------:R-:W-:Y:S05]  /*22a0*/  BRA `(.L_x_6885) ;  /* 0x0000000000087947 */ /* 0x000fea0003800000 */
.L_x_6904:
[----:B------:R-:W2:Y:S02]  /*22b0*/  LDG.E R4, desc[UR36][R4.64] ;  /* 0x0000002404047981 */ /* 0x000ea4000c1e1900 */
[----:B--2---:R0:W1:Y:S02]  /*22c0*/  I2F.F64.U32 R22, R4 ;  /* 0x0000000400167312 */ /* 0x0040640000201800 */
.L_x_6885:
[----:B------:R-:W-:Y:S05]  /*22d0*/  BSYNC.RECONVERGENT B7 ;  /* 0x0000000000077941 */ /* 0x000fea0003800200 */
.L_x_6879:
[C---:B01-345:R-:W-:Y:S01]  /*22e0*/  FSETP.GEU.FTZ.AND P0, PT, R23.reuse, 1.7916666269302368164, PT ;  /* 0x3fe555551700780b */ /* 0x07bfe20003f1e000 */
[----:B------:R-:W-:Y:S01]  /*22f0*/  BSSY.RECONVERGENT B0, `(.L_x_6908) ;  /* 0x000008d000007945 */ /* 0x000fe20003800200 */
[----:B------:R-:W-:-:S04]  /*2300*/  FSETP.GT.FTZ.AND P1, PT, R23, -1.6999999284744262695, PT ;  /* 0xbfd999991700780b */ /* 0x000fc80003f34000 */
[----:B------:R-:W-:-:S13]  /*2310*/  PLOP3.LUT P0, PT, P0, P1, PT, 0xf2, 0x2f ;  /* 0x00000000002f781c */ /* 0x000fda0000703e72 */
[----:B------:R-:W-:Y:S05]  /*2320*/  @P0 BRA `(.L_x_6909) ;  /* 0x0000000000d40947 */ /* 0x000fea0003800000 */
[----:B------:R-:W-:Y:S01]  /*2330*/  DADD R6, R22, 2 ;  /* 0x4000000016067429 */ /* 0x000fe20000000000 */
[----:B------:R-:W-:Y:S01]  /*2340*/  MOV R4, 0x1 ;  /* 0x0000000100047802 */ /* 0x000fe20000000f00 */
[----:B------:R-:W-:Y:S01]  /*2350*/  BSSY.RECONVERGENT B1, `(.L_x_6910) ;  /* 0x0000014000017945 */ /* 0x000fe20003800200 */
[----:B------:R-:W-:-:S03]  /*2360*/  FSETP.GEU.AND P1, PT, |R23|, 6.5827683646048100446e-37, PT ;  /* 0x036000001700780b */ /* 0x000fc60003f2e200 */
        /* <DEDUP_REMOVED lines=9> */
[----:B--2---:R-:W-:-:S05]  /*2400*/  FFMA R0, RZ, R7, R5 ;  /* 0x00000007ff007223 */ /* 0x004fca0000000005 */
[----:B------:R-:W-:-:S13]  /*2410*/  FSETP.GT.AND P0, PT, |R0|, 1.469367938527859385e-39, PT ;  /* 0x001000000000780b */ /* 0x000fda0003f04200 */
[----:B------:R-:W-:Y:S05]  /*2420*/  @P0 BRA P1, `(.L_x_6911) ;  /* 0x0000000000180947 */ /* 0x000fea0000800000 */
[----:B------:R-:W-:Y:S01]  /*2430*/  IMAD.MOV.U32 R4, RZ, RZ, R22 ;  /* 0x000000ffff047224 */ /* 0x000fe200078e0016 */
[----:B------:R-:W-:Y:S01]  /*2440*/  MOV R0, 0x2470 ;  /* 0x0000247000007802 */ /* 0x000fe20000000f00 */
[----:B------:R-:W-:-:S07]  /*2450*/  IMAD.MOV.U32 R5, RZ, RZ, R23 ;  /* 0x000000ffff057224 */ /* 0x000fce00078e0017 */
[----:B------:R-:W-:Y:S05]  /*2460*/  CALL.REL.NOINC `($__internal_14_$__cuda_sm20_div_rn_f64_full) ;  /* 0x000000cc00007944 */ /* 0x000fea0003c00000 */
[----:B------:R-:W-:Y:S01]  /*2470*/  MOV R4, R12 ;  /* 0x0000000c00047202 */ /* 0x000fe20000000f00 */
[----:B------:R-:W-:-:S07]  /*2480*/  IMAD.MOV.U32 R5, RZ, RZ, R13 ;  /* 0x000000ffff057224 */ /* 0x000fce00078e000d */
.L_x_6911:
[----:B------:R-:W-:Y:S05]  /*2490*/  BSYNC.RECONVERGENT B1 ;  /* 0x0000000000017941 */ /* 0x000fea0003800200 */
.L_x_6910:
        /* <DEDUP_REMOVED lines=28> */
[----:B------:R-:W-:Y:S01]  /*2660*/  DADD R4, R4, R22 ;  /* 0x0000000004047229 */ /* 0x000fe20000000016 */
[----:B------:R-:W-:Y:S10]  /*2670*/  BRA `(.L_x_6912) ;  /* 0x0000000400507947 */ /* 0x000ff40003800000 */
.L_x_6909:
[----:B------:R-:W-:-:S10]  /*2680*/  DADD R22, R22, 1 ;  /* 0x3ff0000016167429 */ /* 0x000fd40000000000 */
[----:B------:R-:W-:Y:S01]  /*2690*/  ISETP.GT.AND P0, PT, R23, 0xfffff, PT ;  /* 0x000fffff1700780c */ /* 0x000fe20003f04270 */
[----:B------:R-:W-:Y:S01]  /*26a0*/  IMAD.MOV.U32 R4, RZ, RZ, R22 ;  /* 0x000000ffff047224 */ /* 0x000fe200078e0016 */
[----:B------:R-:W-:Y:S01]  /*26b0*/  MOV R3, R23 ;  /* 0x0000001700037202 */ /* 0x000fe20000000f00 */
[----:B------:R-:W-:-:S10]  /*26c0*/  IMAD.MOV.U32 R5, RZ, RZ, R23 ;  /* 0x000000ffff057224 */ /* 0x000fd400078e0017 */
        /* <DEDUP_REMOVED lines=73> */
.L_x_6913:
[----:B------:R-:W-:Y:S01]  /*2b60*/  IMAD.MOV.U32 R6, RZ, RZ, 0x0 ;  /* 0x00000000ff067424 */ /* 0x000fe200078e00ff */
[----:B------:R-:W-:Y:S02]  /*2b70*/  MOV R7, 0x7ff00000 ;  /* 0x7ff0000000077802 */ /* 0x000fe40000000f00 */
[----:B------:R-:W-:-:S04]  /*2b80*/  LOP3.LUT P0, RZ, R5, 0x7fffffff, RZ, 0xc0, !PT ;  /* 0x7fffffff05ff7812 */ /* 0x000fc8000780c0ff */
[----:B------:R-:W-:-:S10]  /*2b90*/  DFMA R6, R4, R6, +INF ;  /* 0x7ff000000406742b */ /* 0x000fd40000000006 */
[----:B------:R-:W-:Y:S02]  /*2ba0*/  FSEL R4, R6, RZ, P0 ;  /* 0x000000ff06047208 */ /* 0x000fe40000000000 */
[----:B------:R-:W-:-:S07]  /*2bb0*/  FSEL R5, R7, -QNAN , P0 ;  /* 0xfff0000007057808 */ /* 0x000fce0000000000 */
.L_x_6912:
[----:B------:R-:W-:Y:S05]  /*2bc0*/  BSYNC.RECONVERGENT B0 ;  /* 0x0000000000007941 */ /* 0x000fea0003800200 */
.L_x_6908:
        /* <DEDUP_REMOVED lines=17> */
.L_x_6917:
[----:B------:R-:W0:Y:S02]  /*2ce0*/  F2I.S64.F64.TRUNC R4, R4 ;  /* 0x0000000400047311 */ /* 0x000e24000030d900 */
[----:B0-----:R-:W-:-:S05]  /*2cf0*/  IMAD.MOV.U32 R7, RZ, RZ, R4 ;  /* 0x000000ffff077224 */ /* 0x001fca00078e0004 */
[----:B------:R1:W-:Y:S01]  /*2d00*/  STG.E.U8 desc[UR36][R2.64], R7 ;  /* 0x0000000702007986 */ /* 0x0003e2000c101124 */
[----:B------:R-:W-:Y:S05]  /*2d10*/  BRA `(.L_x_6919) ;  /* 0x0000000c00e47947 */ /* 0x000fea0003800000 */
.L_x_6916:
        /* <DEDUP_REMOVED lines=9> */
.L_x_6921:
[----:B------:R-:W0:Y:S02]  /*2db0*/  F2I.F64.TRUNC R5, R4 ;  /* 0x0000000400057311 */ /* 0x000e24000030d100 */
[----:B0-----:R3:W-:Y:S01]  /*2dc0*/  STG.E desc[UR36][R2.64], R5 ;  /* 0x0000000502007986 */ /* 0x0017e2000c101924 */
[----:B------:R-:W-:Y:S05]  /*2dd0*/  BRA `(.L_x_6919) ;  /* 0x0000000c00b47947 */ /* 0x000fea0003800000 */
.L_x_6920:
[----:B------:R-:W0:Y:S02]  /*2de0*/  F2I.F64.TRUNC R5, R4 ;  /* 0x0000000400057311 */ /* 0x000e24000030d100 */
[----:B0-----:R2:W-:Y:S01]  /*2df0*/  STG.E.U16 desc[UR36][R2.64], R5 ;  /* 0x0000000502007986 */ /* 0x0015e2000c101524 */
[----:B------:R-:W-:Y:S05]  /*2e00*/  BRA `(.L_x_6919) ;  /* 0x0000000c00a87947 */ /* 0x000fea0003800000 */
.L_x_6915:
        /* <DEDUP_REMOVED lines=13> */
.L_x_6923:
        /* <DEDUP_REMOVED lines=8> */
.L_x_6922:
        /* <DEDUP_REMOVED lines=14> */
.L_x_6925:
        /* <DEDUP_REMOVED lines=9> */
.L_x_6924:
[----:B------:R0:W-:Y:S01]  /*30d0*/  STG.E.64 desc[UR36][R2.64], R4 ;  /* 0x0000000402007986 */ /* 0x0001e2000c101b24 */
[----:B------:R-:W-:Y:S05]  /*30e0*/  BRA `(.L_x_6919) ;  /* 0x0000000800f07947 */ /* 0x000fea0003800000 */
.L_x_6914:
        /* <DEDUP_REMOVED lines=12> */
.L_x_6928:
[----:B------:R-:W-:-:S05]  /*31b0*/  CS2R R6, SRZ ;  /* 0x0000000000067805 */ /* 0x000fca000001ff00 */
[----:B------:R0:W-:Y:S01]  /*31c0*/  STG.E.128 desc[UR36][R2.64], R4 ;  /* 0x0000000402007986 */ /* 0x0001e2000c101d24 */
[----:B------:R-:W-:Y:S05]  /*31d0*/  BRA `(.L_x_6919) ;  /* 0x0000000800b47947 */ /* 0x000fea0003800000 */
.L_x_6927:
        /* <DEDUP_REMOVED lines=23> */
.L_x_6932:
[----:B------:R-:W-:Y:S05]  /*3350*/  BSYNC.RECONVERGENT B0 ;  /* 0x0000000000007941 */ /* 0x000fea0003800200 */
.L_x_6931:
[----:B------:R-:W-:-:S05]  /*3360*/  LOP3.LUT R7, R0, 0x80, R7, 0xf8, !PT ;  /* 0x0000008000077812 */ /* 0x000fca00078ef807 */
[----:B------:R0:W-:Y:S01]  /*3370*/  STG.E.U8 desc[UR36][R2.64], R7 ;  /* 0x0000000702007986 */ /* 0x0001e2000c101124 */
[----:B------:R-:W-:Y:S05]  /*3380*/  BRA `(.L_x_6919) ;  /* 0x0000000800487947 */ /* 0x000fea0003800000 */
.L_x_6930:
        /* <DEDUP_REMOVED lines=19> */
.L_x_6934:
[----:B------:R-:W-:Y:S05]  /*34c0*/  BSYNC.RECONVERGENT B0 ;  /* 0x0000000000007941 */ /* 0x000fea0003800200 */
.L_x_6933:
[----:B------:R-:W-:-:S05]  /*34d0*/  LOP3.LUT R7, R0, 0x80, R7, 0xf8, !PT ;  /* 0x0000008000077812 */ /* 0x000fca00078ef807 */
[----:B------:R0:W-:Y:S01]  /*34e0*/  STG.E.U8 desc[UR36][R2.64], R7 ;  /* 0x0000000702007986 */ /* 0x0001e2000c101124 */
[----:B------:R-:W-:Y:S05]  /*34f0*/  BRA `(.L_x_6919) ;  /* 0x0000000400ec7947 */ /* 0x000fea0003800000 */
.L_x_6929:
        /* <DEDUP_REMOVED lines=8> */
.L_x_6926:
        /* <DEDUP_REMOVED lines=11> */
.L_x_6937:
        /* <DEDUP_REMOVED lines=17> */
.L_x_6940:
[----:B------:R-:W-:-:S04]  /*3740*/  SHF.R.U32.HI R0, RZ, 0x14, R7 ;  /* 0x00000014ff007819 */ /* 0x000fc80000011607 */
[----:B------:R-:W-:-:S04]  /*3750*/  LOP3.LUT R0, R0, 0x1, RZ, 0xc0, !PT ;  /* 0x0000000100007812 */ /* 0x000fc800078ec0ff */
[----:B------:R-:W-:-:S04]  /*3760*/  IADD3 R0, PT, PT, R7, 0x487ffff, R0 ;  /* 0x0487ffff07007810 */ /* 0x000fc80007ffe000 */
[----:B------:R-:W-:-:S04]  /*3770*/  SHF.R.U32.HI R0, RZ, 0x14, R0 ;  /* 0x00000014ff007819 */ /* 0x000fc80000011600 */
[----:B------:R-:W-:-:S07]  /*3780*/  LOP3.LUT R4, R0, 0xff, RZ, 0xc0, !PT ;  /* 0x000000ff00047812 */ /* 0x000fce00078ec0ff */
.L_x_6941:
[----:B------:R-:W-:-:S04]  /*3790*/  SHF.R.U32.HI R5, RZ, 0x18, R7 ;  /* 0x00000018ff057819 */ /* 0x000fc80000011607 */
[----:B------:R-:W-:-:S04]  /*37a0*/  LOP3.LUT R4, R4, 0x80, R5, 0xf8, !PT ;  /* 0x0000008004047812 */ /* 0x000fc800078ef805 */
[----:B------:R-:W-:-:S07]  /*37b0*/  PRMT R0, R4, 0x7610, R0 ;  /* 0x0000761004007816 */ /* 0x000fce0000000000 */
.L_x_6939:
[----:B------:R-:W-:Y:S05]  /*37c0*/  BSYNC.RECONVERGENT B0 ;  /* 0x0000000000007941 */ /* 0x000fea0003800200 */
.L_x_6938:
[----:B------:R0:W-:Y:S01]  /*37d0*/  STG.E.U8 desc[UR36][R2.64], R0 ;  /* 0x0000000002007986 */ /* 0x0001e2000c101124 */
[----:B------:R-:W-:Y:S05]  /*37e0*/  BRA `(.L_x_6919) ;  /* 0x0000000400307947 */ /* 0x000fea0003800000 */
.L_x_6936:
        /* <DEDUP_REMOVED lines=17> */
.L_x_6944:
[----:B------:R-:W-:-:S04]  /*3900*/  SHF.R.U32.HI R0, RZ, 0x15, R7 ;  /* 0x00000015ff007819 */ /* 0x000fc80000011607 */
[----:B------:R-:W-:-:S04]  /*3910*/  LOP3.LUT R0, R0, 0x1, RZ, 0xc0, !PT ;  /* 0x0000000100007812 */ /* 0x000fc800078ec0ff */
[----:B------:R-:W-:-:S04]  /*3920*/  IADD3 R0, PT, PT, R7, 0x88fffff, R0 ;  /* 0x088fffff07007810 */ /* 0x000fc80007ffe000 */
[----:B------:R-:W-:-:S04]  /*3930*/  SHF.R.U32.HI R0, RZ, 0x15, R0 ;  /* 0x00000015ff007819 */ /* 0x000fc80000011600 */
[----:B------:R-:W-:-:S07]  /*3940*/  LOP3.LUT R4, R0, 0xff, RZ, 0xc0, !PT ;  /* 0x000000ff00047812 */ /* 0x000fce00078ec0ff */
.L_x_6945:
[----:B------:R-:W-:-:S04]  /*3950*/  SHF.R.U32.HI R5, RZ, 0x18, R7 ;  /* 0x00000018ff057819 */ /* 0x000fc80000011607 */
[----:B------:R-:W-:-:S04]  /*3960*/  LOP3.LUT R4, R4, 0x80, R5, 0xf8, !PT ;  /* 0x0000008004047812 */ /* 0x000fc800078ef805 */
[----:B------:R-:W-:-:S07]  /*3970*/  PRMT R0, R4, 0x7610, R0 ;  /* 0x0000761004007816 */ /* 0x000fce0000000000 */
.L_x_6943:
[----:B------:R-:W-:Y:S05]  /*3980*/  BSYNC.RECONVERGENT B0 ;  /* 0x0000000000007941 */ /* 0x000fea0003800200 */
.L_x_6942:
[----:B------:R0:W-:Y:S01]  /*3990*/  STG.E.U8 desc[UR36][R2.64], R0 ;  /* 0x0000000002007986 */ /* 0x0001e2000c101124 */
[----:B------:R-:W-:Y:S05]  /*39a0*/  BRA `(.L_x_6919) ;  /* 0x0000000000c07947 */ /* 0x000fea0003800000 */
.L_x_6935:
[----:B------:R-:W-:-:S09]  /*39b0*/  UISETP.NE.AND UP0, UPT, UR4, 0x1c, UPT ;  /* 0x0000001c0400788c */ /* 0x000fd2000bf05270 */
[----:B------:R-:W-:Y:S05]  /*39c0*/  BRA.U !UP0, `(.L_x_6946) ;  /* 0x0000000108b07547 */ /* 0x000fea000b800000 */
[----:B------:R-:W-:-:S09]  /*39d0*/  UISETP.NE.AND UP0, UPT, UR4, 0x1d, UPT ;  /* 0x0000001d0400788c */ /* 0x000fd2000bf05270 */
[----:B------:R-:W-:Y:S05]  /*39e0*/  BRA.U !UP0, `(.L_x_6947) ;  /* 0x00000001089c7547 */ /* 0x000fea000b800000 */
[----:B------:R-:W-:-:S09]  /*39f0*/  UISETP.NE.AND UP0, UPT, UR4, 0x2c, UPT ;  /* 0x0000002c0400788c */ /* 0x000fd2000bf05270 */
[----:B------:R-:W-:Y:S05]  /*3a00*/  BRA.U !UP0, `(.L_x_6948) ;  /* 0x0000000108447547 */ /* 0x000fea000b800000 */
.L_x_6918:
        /* <DEDUP_REMOVED lines=16> */
.L_x_6949:
[----:B------:R-:W-:Y:S05]  /*3b10*/  BRA `(.L_x_6919) ;  /* 0x0000000000647947 */ /* 0x000fea0003800000 */
.L_x_6948:
        /* <DEDUP_REMOVED lines=20> */
.L_x_6947:
[----:B------:R-:W0:Y:S02]  /*3c60*/  F2I.U64.F64.TRUNC R4, R4 ;  /* 0x0000000400047311 */ /* 0x000e24000030d800 */
[----:B0-----:R0:W-:Y:S01]  /*3c70*/  STG.E.64 desc[UR36][R2.64], R4 ;  /* 0x0000000402007986 */ /* 0x0011e2000c101b24 */
[----:B------:R-:W-:Y:S05]  /*3c80*/  BRA `(.L_x_6919) ;  /* 0x0000000000087947 */ /* 0x000fea0003800000 */
.L_x_6946:
[----:B------:R-:W0:Y:S02]  /*3c90*/  F2I.U32.F64.TRUNC R5, R4 ;  /* 0x0000000400057311 */ /* 0x000e24000030d000 */
[----:B0-----:R0:W-:Y:S02]  /*3ca0*/  STG.E desc[UR36][R2.64], R5 ;  /* 0x0000000502007986 */ /* 0x0011e4000c101924 */
.L_x_6919:
[----:B------:R-:W-:-:S07]  /*3cb0*/  IADD3 R17, PT, PT, R17, 0x80, RZ ;  /* 0x0000008011117810 */ /* 0x000fce0007ffe0ff */
.L_x_6877:
[----:B------:R-:W-:Y:S05]  /*3cc0*/  BSYNC.RECONVERGENT B6 ;  /* 0x0000000000067941 */ /* 0x000fea0003800200 */
.L_x_6876:
[----:B------:R-:W5:Y:S01]  /*3cd0*/  LDCU UR4, c[0x0][0x380] ;  /* 0x00007000ff0477ac */ /* 0x000f620008000800 */
[----:B------:R-:W-:Y:S01]  /*3ce0*/  BSSY.RECONVERGENT B6, `(.L_x_6950) ;  /* 0x00003bd000067945 */ /* 0x000fe20003800200 */
[----:B-----5:R-:W-:-:S13]  /*3cf0*/  ISETP.GE.AND P0, PT, R17, UR4, PT ;  /* 0x0000000411007c0c */ /* 0x020fda000bf06270 */
[----:B------:R-:W-:Y:S05]  /*3d00*/  @P0 BRA `(.L_x_6951) ;  /* 0x0000003800e80947 */ /* 0x000fea0003800000 */
[----:B------:R-:W5:Y:S01]  /*3d10*/  LDCU UR4, c[0x0][0x388] ;  /* 0x00007100ff0477ac */ /* 0x000f620008000800 */
[----:B0-----:R-:W-:Y:S02]  /*3d20*/  IMAD.MOV.U32 R0, RZ, RZ, RZ ;  /* 0x000000ffff007224 */ /* 0x001fe400078e00ff */
[----:B-1234-:R-:W-:Y:S01]  /*3d30*/  IMAD.MOV.U32 R2, RZ, RZ, RZ ;  /* 0x000000ffff027224 */ /* 0x01efe200078e00ff */
[----:B-----5:R-:W-:-:S09]  /*3d40*/  UISETP.NE.AND UP0, UPT, UR4, URZ, UPT ;  /* 0x000000ff0400728c */ /* 0x020fd2000bf05270 */
        /* <DEDUP_REMOVED lines=299> */
.L_x_6952:
        /* <DEDUP_REMOVED lines=18> */
.L_x_6957:
[----:B------:R-:W2:Y:S02]  /*5120*/  LDG.E.U8 R4, desc[UR36][R4.64] ;  /* 0x0000002404047981 */ /* 0x000ea4000c1e1100 */
[----:B--2---:R0:W1:Y:S01]  /*5130*/  I2F.F64.U16 R22, R4 ;  /* 0x0000000400167312 */ /* 0x0040620000101800 */
[----:B------:R-:W-:Y:S05]  /*5140*/  BRA `(.L_x_6959) ;  /* 0x0000000c00647947 */ /* 0x000fea0003800000 */
.L_x_6956:
        /* <DEDUP_REMOVED lines=9> */
.L_x_6961:
[----:B------:R-:W2:Y:S02]  /*51e0*/  LDG.E R4, desc[UR36][R4.64] ;  /* 0x0000002404047981 */ /* 0x000ea4000c1e1900 */
[----:B--2---:R0:W1:Y:S01]  /*51f0*/  I2F.F64 R22, R4 ;  /* 0x0000000400167312 */ /* 0x0040620000201c00 */
[----:B------:R-:W-:Y:S05]  /*5200*/  BRA `(.L_x_6959) ;  /* 0x0000000c00347947 */ /* 0x000fea0003800000 */
.L_x_6960:
[----:B------:R-:W2:Y:S02]  /*5210*/  LDG.E.U16 R4, desc[UR36][R4.64] ;  /* 0x0000002404047981 */ /* 0x000ea4000c1e1500 */
[----:B--2---:R0:W1:Y:S01]  /*5220*/  I2F.F64.S16 R22, R4 ;  /* 0x0000000400167312 */ /* 0x0040620000101c00 */
[----:B------:R-:W-:Y:S05]  /*5230*/  BRA `(.L_x_6959) ;  /* 0x0000000c00287947 */ /* 0x000fea0003800000 */
.L_x_6955:
        /* <DEDUP_REMOVED lines=8> */
[----:B------:R-:W2:Y:S01]  /*52c0*/  F2F.F64.F32 R22, R22 ;  /* 0x0000001600167310 */ /* 0x000ea20000201800 */
[----:B------:R-:W-:Y:S05]  /*52d0*/  BRA `(.L_x_6959) ;  /* 0x0000000c00007947 */ /* 0x000fea0003800000 */
.L_x_6963:
[----:B------:R-:W2:Y:S02]  /*52e0*/  LDG.E.U16 R0, desc[UR36][R4.64] ;  /* 0x0000002404007981 */ /* 0x000ea4000c1e1500 */
[----:B--2---:R-:W-:-:S05]  /*52f0*/  HADD2.F32 R0, -RZ, R0.H0_H0 ;  /* 0x20000000ff007230 */ /* 0x004fca0000004100 */
[----:B------:R-:W-:-:S04]  /*5300*/  FMUL.FTZ R0, R0, 1 ;  /* 0x3f80000000007820 */ /* 0x000fc80000410000 */
[----:B------:R0:W1:Y:S01]  /*5310*/  F2F.F64.F32 R22, R0 ;  /* 0x0000000000167310 */ /* 0x0000620000201800 */
[----:B------:R-:W-:Y:S05]  /*5320*/  BRA `(.L_x_6959) ;  /* 0x0000000800ec7947 */ /* 0x000fea0003800000 */
.L_x_6962:
        /* <DEDUP_REMOVED lines=10> */
.L_x_6965:
[----:B------:R-:W2:Y:S02]  /*53d0*/  LDG.E.U16 R4, desc[UR36][R4.64] ;  /* 0x0000002404047981 */ /* 0x000ea4000c1e1500 */
[----:B--2---:R-:W-:-:S05]  /*53e0*/  HADD2.F32 R0, -RZ, R4.H0_H0 ;  /* 0x20000004ff007230 */ /* 0x004fca0000004100 */
[----:B------:R-:W-:-:S04]  /*53f0*/  FMUL.FTZ R0, R0, 1 ;  /* 0x3f80000000007820 */ /* 0x000fc80000410000 */
[----:B------:R3:W4:Y:S01]  /*5400*/  F2F.F64.F32 R22, R0 ;  /* 0x0000000000167310 */ /* 0x0007220000201800 */
[----:B------:R-:W-:Y:S05]  /*5410*/  BRA `(.L_x_6959) ;  /* 0x0000000800b07947 */ /* 0x000fea0003800000 */
.L_x_6964:
[----:B------:R0:W5:Y:S01]  /*5420*/  LDG.E.64 R22, desc[UR36][R4.64] ;  /* 0x0000002404167981 */ /* 0x000162000c1e1b00 */
[----:B------:R-:W-:Y:S05]  /*5430*/  BRA `(.L_x_6959) ;  /* 0x0000000800a87947 */ /* 0x000fea0003800000 */
.L_x_6954:
        /* <DEDUP_REMOVED lines=13> */
.L_x_6968:
[----:B------:R0:W5:Y:S01]  /*5510*/  LDG.E.64 R22, desc[UR36][R4.64] ;  /* 0x0000002404167981 */ /* 0x000162000c1e1b00 */
[----:B------:R-:W-:Y:S05]  /*5520*/  BRA `(.L_x_6959) ;  /* 0x00000008006c7947 */ /* 0x000fea0003800000 */
.L_x_6967:
        /* <DEDUP_REMOVED lines=27> */
.L_x_6970:
[----:B------:R-:W2:Y:S02]  /*56e0*/  LDG.E.U8 R4, desc[UR36][R4.64] ;  /* 0x0000002404047981 */ /* 0x000ea4000c1e1100 */
        /* <DEDUP_REMOVED lines=14> */
.L_x_6969:
[----:B------:R-:W2:Y:S02]  /*57d0*/  LDG.E.U16 R0, desc[UR36][R4.64] ;  /* 0x0000002404007981 */ /* 0x000ea4000c1e1500 */
[----:B--2---:R-:W-:-:S04]  /*57e0*/  IMAD.U32 R0, R0, 0x10000, RZ ;  /* 0x0001000000007824 */ /* 0x004fc800078e00ff */
[----:B------:R-:W-:-:S04]  /*57f0*/  FMUL.FTZ R0, R0, 1 ;  /* 0x3f80000000007820 */ /* 0x000fc80000410000 */
[----:B------:R0:W1:Y:S01]  /*5800*/  F2F.F64.F32 R22, R0 ;  /* 0x0000000000167310 */ /* 0x0000620000201800 */
[----:B------:R-:W-:Y:S05]  /*5810*/  BRA `(.L_x_6959) ;  /* 0x0000000400b07947 */ /* 0x000fea0003800000 */
.L_x_6966:
        /* <DEDUP_REMOVED lines=11> */
.L_x_6973:
        /* <DEDUP_REMOVED lines=21> */
.L_x_6975:
[----:B------:R-:W-:Y:S05]  /*5a20*/  BSYNC.RECONVERGENT B0 ;  /* 0x0000000000007941 */ /* 0x000fea0003800200 */
.L_x_6974:
[----:B------:R-:W-:Y:S01]  /*5a30*/  IMAD.SHL.U32 R0, R0, 0x100000, RZ ;  /* 0x0010000000007824 */ /* 0x000fe200078e00ff */
[----:B------:R-:W-:-:S04]  /*5a40*/  LEA R3, R3, 0x3b800000, 0x17 ;  /* 0x3b80000003037811 */ /* 0x000fc800078eb8ff */
[----:B------:R-:W-:-:S05]  /*5a50*/  LOP3.LUT R0, R3, R0, R7, 0xfe, !PT ;  /* 0x0000000003007212 */ /* 0x000fca00078efe07 */
[----:B------:R-:W-:-:S04]  /*5a60*/  FMUL.FTZ R0, R0, 1 ;  /* 0x3f80000000007820 */ /* 0x000fc80000410000 */
[----:B------:R0:W1:Y:S01]  /*5a70*/  F2F.F64.F32 R22, R0 ;  /* 0x0000000000167310 */ /* 0x0000620000201800 */
[----:B------:R-:W-:Y:S05]  /*5a80*/  BRA `(.L_x_6959) ;  /* 0x0000000400147947 */ /* 0x000fea0003800000 */
.L_x_6972:
        /* <DEDUP_REMOVED lines=21> */
.L_x_6977:
[----:B------:R-:W-:Y:S05]  /*5be0*/  BSYNC.RECONVERGENT B0 ;  /* 0x0000000000007941 */ /* 0x000fea0003800200 */
.L_x_6976:
[----:B------:R-:W-:Y:S02]  /*5bf0*/  SHF.L.U32 R0, R0, 0x15, RZ ;  /* 0x0000001500007819 */ /* 0x000fe400000006ff */
[----:B------:R-:W-:-:S04]  /*5c00*/  LEA R3, R3, 0x37800000, 0x17 ;  /* 0x3780000003037811 */ /* 0x000fc800078eb8ff */
[----:B------:R-:W-:-:S05]  /*5c10*/  LOP3.LUT R0, R3, R0, R7, 0xfe, !PT ;  /* 0x0000000003007212 */ /* 0x000fca00078efe07 */
[----:B------:R-:W-:-:S04]  /*5c20*/  FMUL.FTZ R0, R0, 1 ;  /* 0x3f80000000007820 */ /* 0x000fc80000410000 */
[----:B------:R0:W1:Y:S01]  /*5c30*/  F2F.F64.F32 R22, R0 ;  /* 0x0000000000167310 */ /* 0x0000620000201800 */
[----:B------:R-:W-:Y:S05]  /*5c40*/  BRA `(.L_x_6959) ;  /* 0x0000000000a47947 */ /* 0x000fea0003800000 */
.L_x_6971:
        /* <DEDUP_REMOVED lines=16> */
[----:B------:R0:W1:Y:S01]  /*5d50*/  @P0 F2F.F64.F32 R22, R0 ;  /* 0x0000000000160310 */ /* 0x0000620000201800 */
[----:B------:R-:W-:Y:S05]  /*5d60*/  BRA `(.L_x_6959) ;  /* 0x00000000005c7947 */ /* 0x000fea0003800000 */
.L_x_6958:
        /* <DEDUP_REMOVED lines=16> */
.L_x_6980:
[----:B------:R-:W-:Y:S01]  /*5e70*/  CS2R R22, SRZ ;  /* 0x0000000000167805 */ /* 0x000fe2000001ff00 */
[----:B------:R-:W-:Y:S06]  /*5e80*/  BRA `(.L_x_6959) ;  /* 0x0000000000147947 */ /* 0x000fec0003800000 */
.L_x_6979:
[----:B------:R-:W2:Y:S02]  /*5e90*/  LDG.E.64 R22, desc[UR36][R4.64] ;  /* 0x0000002404167981 */ /* 0x000ea4000c1e1b00 */
[----:B--2---:R-:W0:Y:S01]  /*5ea0*/  I2F.F64.U64 R22, R22 ;  /* 0x0000001600167312 */ /* 0x004e220000301800 */
[----:B------:R-:W-:Y:S05]  /*5eb0*/  BRA `(.L_x_6959) ;  /* 0x0000000000087947 */ /* 0x000fea0003800000 */
.L_x_6978:
[----:B------:R-:W2:Y:S02]  /*5ec0*/  LDG.E R4, desc[UR36][R4.64] ;  /* 0x0000002404047981 */ /* 0x000ea4000c1e1900 */
[----:B--2---:R0:W1:Y:S02]  /*5ed0*/  I2F.F64.U32 R22, R4 ;  /* 0x0000000400167312 */ /* 0x0040640000201800 */
.L_x_6959:
[----:B------:R-:W-:Y:S05]  /*5ee0*/  BSYNC.RECONVERGENT B7 ;  /* 0x0000000000077941 */ /* 0x000fea0003800200 */
.L_x_6953:
[C---:B012-45:R-:W-:Y:S01]  /*5ef0*/  FSETP.GEU.FTZ.AND P1, PT, R23.reuse, 1.7916666269302368164, PT ;  /* 0x3fe555551700780b */ /* 0x077fe20003f3e000 */
[----:B------:R-:W-:Y:S01]  /*5f00*/  BSSY.RECONVERGENT B0, `(.L_x_6981) ;  /* 0x000008c000007945 */ /* 0x000fe20003800200 */
[----:B------:R-:W-:-:S13]  /*5f10*/  FSETP.GT.FTZ.AND P0, PT, R23, -1.6999999284744262695, PT ;  /* 0xbfd999991700780b */ /* 0x000fda0003f14000 */
[----:B------:R-:W-:Y:S05]  /*5f20*/  @P0 BRA !P1, `(.L_x_6982) ;  /* 0x0000000400540947 */ /* 0x000fea0004800000 */
[----:B------:R-:W-:-:S10]  /*5f30*/  DADD R22, R22, 1 ;  /* 0x3ff0000016167429 */ /* 0x000fd40000000000 */
[----:B------:R-:W-:Y:S01]  /*5f40*/  ISETP.GT.AND P0, PT, R23, 0xfffff, PT ;  /* 0x000fffff1700780c */ /* 0x000fe20003f04270 */
[--C-:B------:R-:W-:Y:S01]  /*5f50*/  IMAD.MOV.U32 R5, RZ, RZ, R23.reuse ;  /* 0x000000ffff057224 */ /* 0x100fe200078e0017 */
[----:B------:R-:W-:Y:S01]  /*5f60*/  MOV R4, R22 ;  /* 0x0000001600047202 */ /* 0x000fe20000000f00 */
[----:B------:R-:W-:-:S10]  /*5f70*/  IMAD.MOV.U32 R3, RZ, RZ, R23 ;  /* 0x000000ffff037224 */ /* 0x000fd400078e0017 */
[----:B------:R-:W-:-:S10]  /*5f80*/  @!P0 DMUL R4, R4, 1.80143985094819840000e+16 ;  /* 0x4350000004048828 */ /* 0x000fd40000000000 */
[----:B------:R-:W-:Y:S01]  /*5f90*/  @!P0 MOV R3, R5 ;  /* 0x0000000500038202 */ /* 0x000fe20000000f00 */
[----:B------:R-:W-:-:S04]  /*5fa0*/  @!P0 IMAD.MOV.U32 R22, RZ, RZ, R4 ;  /* 0x000000ffff168224 */ /* 0x000fc800078e0004 */
[----:B---3--:R-:W-:-:S05]  /*5fb0*/  VIADD R0, R3, 0xffffffff ;  /* 0xffffffff03007836 */ /* 0x008fca0000000000 */
        /* <DEDUP_REMOVED lines=8> */
[----:B------:R-:W-:-:S03]  /*6040*/  @P1 FSEL R5, R7, -QNAN , P2 ;  /* 0xfff0000007051808 */ /* 0x000fc60001000000 */
[----:B------:R-:W-:Y:S01]  /*6050*/  @P1 IMAD.MOV.U32 R4, RZ, RZ, R6 ;  /* 0x000000ffff041224 */ /* 0x000fe200078e0006 */
        /* <DEDUP_REMOVED lines=66> */
.L_x_6982:
        /* <DEDUP_REMOVED lines=13> */
[----:B---3--:R-:W-:-:S05]  /*6550*/  FFMA R0, RZ, R7, R5 ;  /* 0x00000007ff007223 */ /* 0x008fca0000000005 */
[----:B------:R-:W-:-:S13]  /*6560*/  FSETP.GT.AND P0, PT, |R0|, 1.469367938527859385e-39, PT ;  /* 0x001000000000780b */ /* 0x000fda0003f04200 */
[----:B------:R-:W-:Y:S05]  /*6570*/  @P0 BRA P1, `(.L_x_6985) ;  /* 0x0000000000180947 */ /* 0x000fea0000800000 */
[----:B------:R-:W-:Y:S01]  /*6580*/  IMAD.MOV.U32 R4, RZ, RZ, R22 ;  /* 0x000000ffff047224 */ /* 0x000fe200078e0016 */
[----:B------:R-:W-:Y:S02]  /*6590*/  MOV R5, R23 ;  /* 0x0000001700057202 */ /* 0x000fe40000000f00 */
[----:B------:R-:W-:-:S07]  /*65a0*/  MOV R0, 0x65c0 ;  /* 0x000065c000007802 */ /* 0x000fce0000000f00 */
[----:B------:R-:W-:Y:S05]  /*65b0*/  CALL.REL.NOINC `($__internal_14_$__cuda_sm20_div_rn_f64_full) ;  /* 0x0000008800ac7944 */ /* 0x000fea0003c00000 */
[----:B------:R-:W-:Y:S02]  /*65c0*/  IMAD.MOV.U32 R4, RZ, RZ, R12 ;  /* 0x000000ffff047224 */ /* 0x000fe400078e000c */
[----:B------:R-:W-:-:S07]  /*65d0*/  IMAD.MOV.U32 R5, RZ, RZ, R13 ;  /* 0x000000ffff057224 */ /* 0x000fce00078e000d */
.L_x_6985:
[----:B------:R-:W-:Y:S05]  /*65e0*/  BSYNC.RECONVERGENT B1 ;  /* 0x0000000000017941 */ /* 0x000fea0003800200 */
.L_x_6984:
[----:B------:R-:W-:Y:S01]  /*65f0*/  DMUL R6, R4, -R22 ;  /* 0x8000001604067228 */ /* 0x000fe20000000000 */
[----:B------:R-:W-:Y:S01]  /*6600*/  MOV R10, 0xceb2dc44 ;  /* 0xceb2dc44000a7802 */ /* 0x000fe20000000f00 */
[----:B------:R-:W-:Y:S01]  /*6610*/  IMAD.MOV.U32 R11, RZ, RZ, 0x3ed087ff ;  /* 0x3ed087ffff0b7424 */ /* 0x000fe200078e00ff */
        /* <DEDUP_REMOVED lines=26> */
.L_x_6983:
[----:B------:R-:W-:Y:S05]  /*67c0*/  BSYNC.RECONVERGENT B0 ;  /* 0x0000000000007941 */ /* 0x000fea0003800200 */
.L_x_6981:
        /* <DEDUP_REMOVED lines=17> */
.L_x_6989:
[----:B------:R-:W0:Y:S02]  /*68e0*/  F2I.S64.F64.TRUNC R4, R4 ;  /* 0x0000000400047311 */ /* 0x000e24000030d900 */
[----:B0-----:R-:W-:-:S05]  /*68f0*/  MOV R7, R4 ;  /* 0x0000000400077202 */ /* 0x001fca0000000f00 */
[----:B------:R4:W-:Y:S01]  /*6900*/  STG.E.U8 desc[UR36][R2.64], R7 ;  /* 0x0000000702007986 */ /* 0x0009e2000c101124 */
[----:B------:R-:W-:Y:S05]  /*6910*/  BRA `(.L_x_6991) ;  /* 0x0000000c00e07947 */ /* 0x000fea0003800000 */
.L_x_6988:
        /* <DEDUP_REMOVED lines=9> */
.L_x_6993:
[----:B------:R-:W0:Y:S02]  /*69b0*/  F2I.F64.TRUNC R5, R4 ;  /* 0x0000000400057311 */ /* 0x000e24000030d100 */
[----:B0-----:R2:W-:Y:S01]  /*69c0*/  STG.E desc[UR36][R2.64], R5 ;  /* 0x0000000502007986 */ /* 0x0015e2000c101924 */
[----:B------:R-:W-:Y:S05]  /*69d0*/  BRA `(.L_x_6991) ;  /* 0x0000000c00b07947 */ /* 0x000fea0003800000 */
.L_x_6992:
[----:B------:R-:W0:Y:S02]  /*69e0*/  F2I.F64.TRUNC R5, R4 ;  /* 0x0000000400057311 */ /* 0x000e24000030d100 */
[----:B0-----:R0:W-:Y:S01]  /*69f0*/  STG.E.U16 desc[UR36][R2.64], R5 ;  /* 0x0000000502007986 */ /* 0x0011e2000c101524 */
[----:B------:R-:W-:Y:S05]  /*6a00*/  BRA `(.L_x_6991) ;  /* 0x0000000c00a47947 */ /* 0x000fea0003800000 */
.L_x_6987:
        /* <DEDUP_REMOVED lines=13> */
.L_x_6995:
        /* <DEDUP_REMOVED lines=8> */
.L_x_6994:
        /* <DEDUP_REMOVED lines=14> */
.L_x_6997:
        /* <DEDUP_REMOVED lines=9> */
.L_x_6996:
[----:B------:R0:W-:Y:S01]  /*6cd0*/  STG.E.64 desc[UR36][R2.64], R4 ;  /* 0x0000000402007986 */ /* 0x0001e2000c101b24 */
[----:B------:R-:W-:Y:S05]  /*6ce0*/  BRA `(.L_x_6991) ;  /* 0x0000000800ec7947 */ /* 0x000fea0003800000 */
.L_x_6986:
        /* <DEDUP_REMOVED lines=13> */
.L_x_7001:
        /* <DEDUP_REMOVED lines=22> */
.L_x_7004:
[----:B------:R-:W-:-:S04]  /*6f20*/  SHF.R.U32.HI R5, RZ, 0x18, R7 ;  /* 0x00000018ff057819 */ /* 0x000fc80000011607 */
[----:B------:R-:W-:-:S07]  /*6f30*/  LOP3.LUT R0, R0, 0x80, R5, 0xf8, !PT ;  /* 0x0000008000007812 */ /* 0x000fce00078ef805 */
.L_x_7003:
[----:B------:R-:W-:Y:S05]  /*6f40*/  BSYNC.RECONVERGENT B0 ;  /* 0x0000000000007941 */ /* 0x000fea0003800200 */
.L_x_7002:
[----:B------:R0:W-:Y:S01]  /*6f50*/  STG.E.U8 desc[UR36][R2.64], R0 ;  /* 0x0000000002007986 */ /* 0x0001e2000c101124 */
[----:B------:R-:W-:Y:S05]  /*6f60*/  BRA `(.L_x_6991) ;  /* 0x00000008004c7947 */ /* 0x000fea0003800000 */
.L_x_7000:
        /* <DEDUP_REMOVED lines=22> */
.L_x_7007:
[----:B------:R-:W-:-:S04]  /*70d0*/  SHF.R.U32.HI R5, RZ, 0x18, R7 ;  /* 0x00000018ff057819 */ /* 0x000fc80000011607 */
[----:B------:R-:W-:-:S07]  /*70e0*/  LOP3.LUT R0, R0, 0x80, R5, 0xf8, !PT ;  /* 0x0000008000007812 */ /* 0x000fce00078ef805 */
.L_x_7006:
[----:B------:R-:W-:Y:S05]  /*70f0*/  BSYNC.RECONVERGENT B0 ;  /* 0x0000000000007941 */ /* 0x000fea0003800200 */
.L_x_7005:
[----:B------:R0:W-:Y:S01]  /*7100*/  STG.E.U8 desc[UR36][R2.64], R0 ;  /* 0x0000000002007986 */ /* 0x0001e2000c101124 */
[----:B------:R-:W-:Y:S05]  /*7110*/  BRA `(.L_x_6991) ;  /* 0x0000000400e07947 */ /* 0x000fea0003800000 */
.L_x_6999:
        /* <DEDUP_REMOVED lines=26> */
.L_x_7009:
[----:B------:R-:W0:Y:S02]  /*72c0*/  F2I.U64.F64.TRUNC R4, R4 ;  /* 0x0000000400047311 */ /* 0x000e24000030d800 */
[----:B0-----:R0:W-:Y:S01]  /*72d0*/  STG.E.64 desc[UR36][R2.64], R4 ;  /* 0x0000000402007986 */ /* 0x0011e2000c101b24 */
[----:B------:R-:W-:Y:S05]  /*72e0*/  BRA `(.L_x_6991) ;  /* 0x00000004006c7947 */ /* 0x000fea0003800000 */
.L_x_7008:
[----:B------:R-:W0:Y:S02]  /*72f0*/  F2I.U32.F64.TRUNC R5, R4 ;  /* 0x0000000400057311 */ /* 0x000e24000030d000 */
[----:B0-----:R0:W-:Y:S01]  /*7300*/  STG.E desc[UR36][R2.64], R5 ;  /* 0x0000000502007986 */ /* 0x0011e2000c101924 */
[----:B------:R-:W-:Y:S05]  /*7310*/  BRA `(.L_x_6991) ;  /* 0x0000000400607947 */ /* 0x000fea0003800000 */
.L_x_6998:
        /* <DEDUP_REMOVED lines=10> */
.L_x_7011:
[----:B------:R-:W-:-:S05]  /*73c0*/  CS2R R6, SRZ ;  /* 0x0000000000067805 */ /* 0x000fca000001ff00 */
[----:B------:R0:W-:Y:S01]  /*73d0*/  STG.E.128 desc[UR36][R2.64], R4 ;  /* 0x0000000402007986 */ /* 0x0001e2000c101d24 */
[----:B------:R-:W-:Y:S05]  /*73e0*/  BRA `(.L_x_6991) ;  /* 0x00000004002c7947 */ /* 0x000fea0003800000 */
.L_x_7010:
[----:B------:R-:W-:-:S09]  /*73f0*/  UISETP.NE.AND UP0, UPT, UR4, 0xf, UPT ;  /* 0x0000000f0400788c */ /* 0x000fd2000bf05270 */
[----:B------:R-:W-:Y:S05]  /*7400*/  BRA.U !UP0, `(.L_x_7012) ;  /* 0x0000000508087547 */ /* 0x000fea000b800000 */
[----:B------:R-:W-:-:S09]  /*7410*/  UISETP.NE.AND UP0, UPT, UR4, 0x17, UPT ;  /* 0x000000170400788c */ /* 0x000fd2000bf05270 */
[----:B------:R-:W-:Y:S05]  /*7420*/  BRA.U !UP0, `(.L_x_7013) ;  /* 0x0000000108a07547 */ /* 0x000fea000b800000 */
[----:B------:R-:W-:-:S09]  /*7430*/  UISETP.NE.AND UP0, UPT, UR4, 0x18, UPT ;  /* 0x000000180400788c */ /* 0x000fd2000bf05270 */
[----:B------:R-:W-:Y:S05]  /*7440*/  BRA.U !UP0, `(.L_x_7014) ;  /* 0x0000000108447547 */ /* 0x000fea000b800000 */
.L_x_6990:
        /* <DEDUP_REMOVED lines=16> */
.L_x_7015:
[----:B------:R-:W-:Y:S05]  /*7550*/  BRA `(.L_x_6991) ;  /* 0x0000000000d07947 */ /* 0x000fea0003800000 */
.L_x_7014:
        /* <DEDUP_REMOVED lines=17> */
.L_x_7017:
[----:B------:R-:W-:Y:S05]  /*7670*/  BSYNC.RECONVERGENT B0 ;  /* 0x0000000000007941 */ /* 0x000fea0003800200 */
.L_x_7016:
[----:B------:R-:W-:-:S05]  /*7680*/  LOP3.LUT R7, R0, 0x80, R7, 0xf8, !PT ;  /* 0x0000008000077812 */ /* 0x000fca00078ef807 */
[----:B------:R0:W-:Y:S01]  /*7690*/  STG.E.U8 desc[UR36][R2.64], R7 ;  /* 0x0000000702007986 */ /* 0x0001e2000c101124 */
[----:B------:R-:W-:Y:S05]  /*76a0*/  BRA `(.L_x_6991) ;  /* 0x00000000007c7947 */ /* 0x000fea0003800000 */
.L_x_7013:
        /* <DEDUP_REMOVED lines=16> */
.L_x_7019:
[----:B------:R-:W-:Y:S01]  /*77b0*/  IMAD.MOV.U32 R0, RZ, RZ, 0x7f ;  /* 0x0000007fff007424 */ /* 0x000fe200078e00ff */
[----:B------:R-:W-:-:S04]  /*77c0*/  ISETP.GT.U32.AND P0, PT, R6, 0x7f800000, PT ;  /* 0x7f8000000600780c */ /* 0x000fc80003f04070 */
[----:B------:R-:W-:-:S09]  /*77d0*/  SEL R0, R0, 0x7c, P0 ;  /* 0x0000007c00007807 */ /* 0x000fd20000000000 */
.L_x_7020:
[----:B------:R-:W-:Y:S05]  /*77e0*/  BSYNC.RECONVERGENT B0 ;  /* 0x0000000000007941 */ /* 0x000fea0003800200 */
.L_x_7018:
[----:B------:R-:W-:-:S04]  /*77f0*/  SHF.R.U32.HI R5, RZ, 0x18, R7 ;  /* 0x00000018ff057819 */ /* 0x000fc80000011607 */
[----:B------:R-:W-:-:S05]  /*7800*/  LOP3.LUT R5, R0, 0x80, R5, 0xf8, !PT ;  /* 0x0000008000057812 */ /* 0x000fca00078ef805 */
[----:B------:R0:W-:Y:S01]  /*7810*/  STG.E.U8 desc[UR36][R2.64], R5 ;  /* 0x0000000502007986 */ /* 0x0001e2000c101124 */
[----:B------:R-:W-:Y:S05]  /*7820*/  BRA `(.L_x_6991) ;  /* 0x00000000001c7947 */ /* 0x000fea0003800000 */
.L_x_7012:
[----:B------:R-:W-:Y:S01]  /*7830*/  UMOV UR4, 0xf0000000 ;  /* 0xf000000000047882 */ /* 0x000fe20000000000 */
[----:B------:R-:W-:Y:S01]  /*7840*/  UMOV UR5, 0x380fffff ;  /* 0x380fffff00057882 */ /* 0x000fe20000000000 */
[----:B------:R-:W0:Y:S01]  /*7850*/  F2F.F32.F64 R0, R4 ;  /* 0x0000000400007310 */ /* 0x000e220000301000 */
[----:B------:R-:W-:-:S14]  /*7860*/  DSETP.GEU.AND P0, PT, |R4|, UR4, PT ;  /* 0x0000000404007e2a */ /* 0x000fdc000bf0e200 */
[----:B0-----:R-:W-:-:S05]  /*7870*/  @!P0 FMUL R0, R0, 1.175494350822287508e-38 ;  /* 0x0080000000008820 */ /* 0x001fca0000400000 */
[----:B------:R-:W-:-:S05]  /*7880*/  F2FP.BF16.F32.PACK_AB R0, RZ, R0 ;  /* 0x00000000ff00723e */ /* 0x000fca00000010ff */
[----:B------:R0:W-:Y:S02]  /*7890*/  STG.E.U16 desc[UR36][R2.64], R0 ;  /* 0x0000000002007986 */ /* 0x0001e4000c101524 */
.L_x_6991:
[----:B------:R-:W-:-:S07]  /*78a0*/  IADD3 R17, PT, PT, R17, 0x80, RZ ;  /* 0x0000008011117810 */ /* 0x000fce0007ffe0ff */
.L_x_6951:
[----:B------:R-:W-:Y:S05]  /*78b0*/  BSYNC.RECONVERGENT B6 ;  /* 0x0000000000067941 */ /* 0x000fea0003800200 */
.L_x_6950:
        /* <DEDUP_REMOVED lines=10> */
[----:B------:R-:W-:Y:S01]  /*7960*/  MOV R16, RZ ;  /* 0x000000ff00107202 */ /* 0x000fe20000000f00 */
        /* <DEDUP_REMOVED lines=296> */
.L_x_7023:
        /* <DEDUP_REMOVED lines=18> */
.L_x_7028:
[----:B------:R-:W2:Y:S02]  /*8d10*/  LDG.E.U8 R4, desc[UR36][R4.64] ;  /* 0x0000002404047981 */ /* 0x000ea4000c1e1100 */
[----:B--2---:R0:W1:Y:S01]  /*8d20*/  I2F.F64.U16 R22, R4 ;  /* 0x0000000400167312 */ /* 0x0040620000101800 */
[----:B------:R-:W-:Y:S05]  /*8d30*/  BRA `(.L_x_7030) ;  /* 0x0000000c00647947 */ /* 0x000fea0003800000 */
.L_x_7027:
        /* <DEDUP_REMOVED lines=9> */
.L_x_7032:
[----:B------:R-:W2:Y:S02]  /*8dd0*/  LDG.E R4, desc[UR36][R4.64] ;  /* 0x0000002404047981 */ /* 0x000ea4000c1e1900 */
[----:B--2---:R0:W1:Y:S01]  /*8de0*/  I2F.F64 R22, R4 ;  /* 0x0000000400167312 */ /* 0x0040620000201c00 */
[----:B------:R-:W-:Y:S05]  /*8df0*/  BRA `(.L_x_7030) ;  /* 0x0000000c00347947 */ /* 0x000fea0003800000 */
.L_x_7031:
[----:B------:R-:W2:Y:S02]  /*8e00*/  LDG.E.U16 R4, desc[UR36][R4.64] ;  /* 0x0000002404047981 */ /* 0x000ea4000c1e1500 */
[----:B--2---:R0:W1:Y:S01]  /*8e10*/  I2F.F64.S16 R22, R4 ;  /* 0x0000000400167312 */ /* 0x0040620000101c00 */
[----:B------:R-:W-:Y:S05]  /*8e20*/  BRA `(.L_x_7030) ;  /* 0x0000000c00287947 */ /* 0x000fea0003800000 */
.L_x_7026:
        /* <DEDUP_REMOVED lines=10> */
.L_x_7034:
[----:B------:R-:W2:Y:S02]  /*8ed0*/  LDG.E.U16 R0, desc[UR36][R4.64] ;  /* 0x0000002404007981 */ /* 0x000ea4000c1e1500 */
[----:B--2---:R-:W-:-:S05]  /*8ee0*/  HADD2.F32 R0, -RZ, R0.H0_H0 ;  /* 0x20000000ff007230 */ /* 0x004fca0000004100 */
[----:B------:R-:W-:-:S04]  /*8ef0*/  FMUL.FTZ R0, R0, 1 ;  /* 0x3f80000000007820 */ /* 0x000fc80000410000 */
[----:B------:R0:W1:Y:S01]  /*8f00*/  F2F.F64.F32 R22, R0 ;  /* 0x0000000000167310 */ /* 0x0000620000201800 */
[----:B------:R-:W-:Y:S05]  /*8f10*/  BRA `(.L_x_7030) ;  /* 0x0000000800ec7947 */ /* 0x000fea0003800000 */
.L_x_7033:
        /* <DEDUP_REMOVED lines=10> */
.L_x_7036:
[----:B------:R-:W2:Y:S02]  /*8fc0*/  LDG.E.U16 R4, desc[UR36][R4.64] ;  /* 0x0000002404047981 */ /* 0x000ea4000c1e1500 */
[----:B--2---:R-:W-:-:S05]  /*8fd0*/  HADD2.F32 R0, -RZ, R4.H0_H0 ;  /* 0x20000004ff007230 */ /* 0x004fca0000004100 */
[----:B------:R-:W-:-:S04]  /*8fe0*/  FMUL.FTZ R0, R0, 1 ;  /* 0x3f80000000007820 */ /* 0x000fc80000410000 */
[----:B------:R0:W1:Y:S01]  /*8ff0*/  F2F.F64.F32 R22, R0 ;  /* 0x0000000000167310 */ /* 0x0000620000201800 */
[----:B------:R-:W-:Y:S05]  /*9000*/  BRA `(.L_x_7030) ;  /* 0x0000000800b07947 */ /* 0x000fea0003800000 */
.L_x_7035:
[----:B------:R0:W5:Y:S01]  /*9010*/  LDG.E.64 R22, desc[UR36][R4.64] ;  /* 0x0000002404167981 */ /* 0x000162000c1e1b00 */
[----:B------:R-:W-:Y:S05]  /*9020*/  BRA `(.L_x_7030) ;  /* 0x0000000800a87947 */ /* 0x000fea0003800000 */
.L_x_7025:
        /* <DEDUP_REMOVED lines=9> */
[----:B------:R-:W-:Y:S01]  /*90c0*/  HFMA2 R22, -RZ, RZ, 0, 0 ;  /* 0x00000000ff167431 */ /* 0x000fe200000001ff */
[----:B--2---:R-:W-:-:S04]  /*90d0*/  ISETP.NE.AND P0, PT, R4, RZ, PT ;  /* 0x000000ff0400720c */ /* 0x004fc80003f05270 */
[----:B------:R-:W-:Y:S01]  /*90e0*/  FSEL R23, RZ, 1.875, !P0 ;  /* 0x3ff00000ff177808 */ /* 0x000fe20004000000 */
[----:B------:R-:W-:Y:S08]  /*90f0*/  BRA `(.L_x_7030) ;  /* 0x0000000800747947 */ /* 0x000ff00003800000 */
.L_x_7039:
[----:B------:R0:W5:Y:S01]  /*9100*/  LDG.E.64 R22, desc[UR36][R4.64] ;  /* 0x0000002404167981 */ /* 0x000162000c1e1b00 */
[----:B------:R-:W-:Y:S05]  /*9110*/  BRA `(.L_x_7030) ;  /* 0x00000008006c7947 */ /* 0x000fea0003800000 */
.L_x_7038:
        /* <DEDUP_REMOVED lines=27> */
.L_x_7041:
        /* <DEDUP_REMOVED lines=15> */
.L_x_7040:
[----:B------:R-:W2:Y:S02]  /*93c0*/  LDG.E.U16 R0, desc[UR36][R4.64] ;  /* 0x0000002404007981 */ /* 0x000ea4000c1e1500 */
[----:B--2---:R-:W-:-:S04]  /*93d0*/  IMAD.U32 R0, R0, 0x10000, RZ ;  /* 0x0001000000007824 */ /* 0x004fc800078e00ff */
[----:B------:R-:W-:-:S04]  /*93e0*/  FMUL.FTZ R0, R0, 1 ;  /* 0x3f80000000007820 */ /* 0x000fc80000410000 */
[----:B------:R0:W1:Y:S01]  /*93f0*/  F2F.F64.F32 R22, R0 ;  /* 0x0000000000167310 */ /* 0x0000620000201800 */
[----:B------:R-:W-:Y:S05]  /*9400*/  BRA `(.L_x_7030) ;  /* 0x0000000400b07947 */ /* 0x000fea0003800000 */
.L_x_7037:
        /* <DEDUP_REMOVED lines=11> */
.L_x_7044:
        /* <DEDUP_REMOVED lines=21> */
.L_x_7046:
[----:B------:R-:W-:Y:S05]  /*9610*/  BSYNC.RECONVERGENT B0 ;  /* 0x0000000000007941 */ /* 0x000fea0003800200 */
.L_x_7045:
[----:B------:R-:W-:Y:S01]  /*9620*/  IMAD.SHL.U32 R0, R0, 0x100000, RZ ;  /* 0x0010000000007824 */ /* 0x000fe200078e00ff */
[----:B------:R-:W-:-:S04]  /*9630*/  LEA R3, R3, 0x3b800000, 0x17 ;  /* 0x3b80000003037811 */ /* 0x000fc800078eb8ff */
[----:B------:R-:W-:-:S05]  /*9640*/  LOP3.LUT R0, R3, R0, R7, 0xfe, !PT ;  /* 0x0000000003007212 */ /* 0x000fca00078efe07 */
[----:B------:R-:W-:-:S04]  /*9650*/  FMUL.FTZ R0, R0, 1 ;  /* 0x3f80000000007820 */ /* 0x000fc80000410000 */
[----:B------:R0:W1:Y:S01]  /*9660*/  F2F.F64.F32 R22, R0 ;  /* 0x0000000000167310 */ /* 0x0000620000201800 */
[----:B------:R-:W-:Y:S05]  /*9670*/  BRA `(.L_x_7030) ;  /* 0x0000000400147947 */ /* 0x000fea0003800000 */
.L_x_7043:
        /* <DEDUP_REMOVED lines=21> */
.L_x_7048:
[----:B------:R-:W-:Y:S05]  /*97d0*/  BSYNC.RECONVERGENT B0 ;  /* 0x0000000000007941 */ /* 0x000fea0003800200 */
.L_x_7047:
[----:B------:R-:W-:Y:S02]  /*97e0*/  SHF.L.U32 R0, R0, 0x15, RZ ;  /* 0x0000001500007819 */ /* 0x000fe400000006ff */
[----:B------:R-:W-:-:S04]  /*97f0*/  LEA R3, R3, 0x37800000, 0x17 ;  /* 0x3780000003037811 */ /* 0x000fc800078eb8ff */
[----:B------:R-:W-:-:S05]  /*9800*/  LOP3.LUT R0, R3, R0, R7, 0xfe, !PT ;  /* 0x0000000003007212 */ /* 0x000fca00078efe07 */
[----:B------:R-:W-:-:S04]  /*9810*/  FMUL.FTZ R0, R0, 1 ;  /* 0x3f80000000007820 */ /* 0x000fc80000410000 */
[----:B------:R0:W1:Y:S01]  /*9820*/  F2F.F64.F32 R22, R0 ;  /* 0x0000000000167310 */ /* 0x0000620000201800 */
[----:B------:R-:W-:Y:S05]  /*9830*/  BRA `(.L_x_7030) ;  /* 0x0000000000a47947 */ /* 0x000fea0003800000 */
.L_x_7042:
        /* <DEDUP_REMOVED lines=18> */
.L_x_7029:
        /* <DEDUP_REMOVED lines=16> */
.L_x_7051:
[----:B------:R-:W-:Y:S01]  /*9a60*/  CS2R R22, SRZ ;  /* 0x0000000000167805 */ /* 0x000fe2000001ff00 */
[----:B------:R-:W-:Y:S06]  /*9a70*/  BRA `(.L_x_7030) ;  /* 0x0000000000147947 */ /* 0x000fec0003800000 */
.L_x_7050:
[----:B------:R-:W2:Y:S02]  /*9a80*/  LDG.E.64 R22, desc[UR36][R4.64] ;  /* 0x0000002404167981 */ /* 0x000ea4000c1e1b00 */
[----:B--2---:R-:W4:Y:S01]  /*9a90*/  I2F.F64.U64 R22, R22 ;  /* 0x0000001600167312 */ /* 0x004f220000301800 */
[----:B------:R-:W-:Y:S05]  /*9aa0*/  BRA `(.L_x_7030) ;  /* 0x0000000000087947 */ /* 0x000fea0003800000 */
.L_x_7049:
[----:B------:R-:W2:Y:S02]  /*9ab0*/  LDG.E R4, desc[UR36][R4.64] ;  /* 0x0000002404047981 */ /* 0x000ea4000c1e1900 */
[----:B--2---:R0:W1:Y:S02]  /*9ac0*/  I2F.F64.U32 R22, R4 ;  /* 0x0000000400167312 */ /* 0x0040640000201800 */
.L_x_7030:
[----:B------:R-:W-:Y:S05]  /*9ad0*/  BSYNC.RECONVERGENT B7 ;  /* 0x0000000000077941 */ /* 0x000fea0003800200 */
.L_x_7024:
        /* <DEDUP_REMOVED lines=12> */
[----:B--2---:R-:W-:-:S05]  /*9ba0*/  VIADD R0, R3, 0xffffffff ;  /* 0xffffffff03007836 */ /* 0x004fca0000000000 */
        /* <DEDUP_REMOVED lines=76> */
.L_x_7053:
        /* <DEDUP_REMOVED lines=22> */
.L_x_7056:
[----:B------:R-:W-:Y:S05]  /*a1d0*/  BSYNC.RECONVERGENT B1 ;  /* 0x0000000000017941 */ /* 0x000fea0003800200 */
.L_x_7055:
        /* <DEDUP_REMOVED lines=29> */
.L_x_7054:
[----:B------:R-:W-:Y:S05]  /*a3b0*/  BSYNC.RECONVERGENT B0 ;  /* 0x0000000000007941 */ /* 0x000fea0003800200 */
.L_x_7052:
        /* <DEDUP_REMOVED lines=17> */
.L_x_7060:
[----:B------:R-:W0:Y:S02]  /*a4d0*/  F2I.S64.F64.TRUNC R4, R4 ;  /* 0x0000000400047311 */ /* 0x000e24000030d900 */
[----:B0-----:R-:W-:-:S05]  /*a4e0*/  MOV R7, R4 ;  /* 0x0000000400077202 */ /* 0x001fca0000000f00 */
[----:B------:R4:W-:Y:S01]  /*a4f0*/  STG.E.U8 desc[UR36][R2.64], R7 ;  /* 0x0000000702007986 */ /* 0x0009e2000c101124 */
[----:B------:R-:W-:Y:S05]  /*a500*/  BRA `(.L_x_7062) ;  /* 0x0000000c00e07947 */ /* 0x000fea0003800000 */
.L_x_7059:
        /* <DEDUP_REMOVED lines=9> */
.L_x_7064:
[----:B------:R-:W0:Y:S02]  /*a5a0*/  F2I.F64.TRUNC R5, R4 ;  /* 0x0000000400057311 */ /* 0x000e24000030d100 */
[----:B0-----:R2:W-:Y:S01]  /*a5b0*/  STG.E desc[UR36][R2.64], R5 ;  /* 0x0000000502007986 */ /* 0x0015e2000c101924 */
[----:B------:R-:W-:Y:S05]  /*a5c0*/  BRA `(.L_x_7062) ;  /* 0x0000000c00b07947 */ /* 0x000fea0003800000 */
.L_x_7063:
[----:B------:R-:W0:Y:S02]  /*a5d0*/  F2I.F64.TRUNC R5, R4 ;  /* 0x0000000400057311 */ /* 0x000e24000030d100 */
[----:B0-----:R0:W-:Y:S01]  /*a5e0*/  STG.E.U16 desc[UR36][R2.64], R5 ;  /* 0x0000000502007986 */ /* 0x0011e2000c101524 */
[----:B------:R-:W-:Y:S05]  /*a5f0*/  BRA `(.L_x_7062) ;  /* 0x0000000c00a47947 */ /* 0x000fea0003800000 */
.L_x_7058:
        /* <DEDUP_REMOVED lines=13> */
.L_x_7066:
        /* <DEDUP_REMOVED lines=8> */
.L_x_7065:
        /* <DEDUP_REMOVED lines=14> */
.L_x_7068:
        /* <DEDUP_REMOVED lines=9> */
.L_x_7067:
[----:B------:R0:W-:Y:S01]  /*a8c0*/  STG.E.64 desc[UR36][R2.64], R4 ;  /* 0x0000000402007986 */ /* 0x0001e2000c101b24 */
[----:B------:R-:W-:Y:S05]  /*a8d0*/  BRA `(.L_x_7062) ;  /* 0x0000000800ec7947 */ /* 0x000fea0003800000 */
.L_x_7057:
        /* <DEDUP_REMOVED lines=13> */
.L_x_7072:
        /* <DEDUP_REMOVED lines=22> */
.L_x_7075:
[----:B------:R-:W-:-:S04]  /*ab10*/  SHF.R.U32.HI R5, RZ, 0x18, R7 ;  /* 0x00000018ff057819 */ /* 0x000fc80000011607 */
[----:B------:R-:W-:-:S07]  /*ab20*/  LOP3.LUT R0, R0, 0x80, R5, 0xf8, !PT ;  /* 0x0000008000007812 */ /* 0x000fce00078ef805 */
.L_x_7074:
[----:B------:R-:W-:Y:S05]  /*ab30*/  BSYNC.RECONVERGENT B0 ;  /* 0x0000000000007941 */ /* 0x000fea0003800200 */
.L_x_7073:
[----:B------:R0:W-:Y:S01]  /*ab40*/  STG.E.U8 desc[UR36][R2.64], R0 ;  /* 0x0000000002007986 */ /* 0x0001e2000c101124 */
[----:B------:R-:W-:Y:S05]  /*ab50*/  BRA `(.L_x_7062) ;  /* 0x00000008004c7947 */ /* 0x000fea0003800000 */
.L_x_7071:
        /* <DEDUP_REMOVED lines=22> */
.L_x_7078:
[----:B------:R-:W-:-:S04]  /*acc0*/  SHF.R.U32.HI R5, RZ, 0x18, R7 ;  /* 0x00000018ff057819 */ /* 0x000fc80000011607 */
[----:B------:R-:W-:-:S07]  /*acd0*/  LOP3.LUT R0, R0, 0x80, R5, 0xf8, !PT ;  /* 0x0000008000007812 */ /* 0x000fce00078ef805 */
.L_x_7077:
[----:B------:R-:W-:Y:S05]  /*ace0*/  BSYNC.RECONVERGENT B0 ;  /* 0x0000000000007941 */ /* 0x000fea0003800200 */
.L_x_7076:
[----:B------:R0:W-:Y:S01]  /*acf0*/  STG.E.U8 desc[UR36][R2.64], R0 ;  /* 0x0000000002007986 */ /* 0x0001e2000c101124 */
[----:B------:R-:W-:Y:S05]  /*ad00*/  BRA `(.L_x_7062) ;  /* 0x0000000400e07947 */ /* 0x000fea0003800000 */
.L_x_7070:
        /* <DEDUP_REMOVED lines=26> */
.L_x_7080:
[----:B------:R-:W0:Y:S02]  /*aeb0*/  F2I.U64.F64.TRUNC R4, R4 ;  /* 0x0000000400047311 */ /* 0x000e24000030d800 */
[----:B0-----:R0:W-:Y:S01]  /*aec0*/  STG.E.64 desc[UR36][R2.64], R4 ;  /* 0x0000000402007986 */ /* 0x0011e2000c101b24 */
[----:B------:R-:W-:Y:S05]  /*aed0*/  BRA `(.L_x_7062) ;  /* 0x00000004006c7947 */ /* 0x000fea0003800000 */
.L_x_7079:
[----:B------:R-:W0:Y:S02]  /*aee0*/  F2I.U32.F64.TRUNC R5, R4 ;  /* 0x0000000400057311 */ /* 0x000e24000030d000 */
[----:B0-----:R0:W-:Y:S01]  /*aef0*/  STG.E desc[UR36][R2.64], R5 ;  /* 0x0000000502007986 */ /* 0x0011e2000c101924 */
[----:B------:R-:W-:Y:S05]  /*af00*/  BRA `(.L_x_7062) ;  /* 0x0000000400607947 */ /* 0x000fea0003800000 */
.L_x_7069:
        /* <DEDUP_REMOVED lines=10> */
.L_x_7082:
[----:B------:R-:W-:-:S05]  /*afb0*/  CS2R R6, SRZ ;  /* 0x0000000000067805 */ /* 0x000fca000001ff00 */
[----:B------:R0:W-:Y:S01]  /*afc0*/  STG.E.128 desc[UR36][R2.64], R4 ;  /* 0x0000000402007986 */ /* 0x0001e2000c101d24 */
[----:B------:R-:W-:Y:S05]  /*afd0*/  BRA `(.L_x_7062) ;  /* 0x00000004002c7947 */ /* 0x000fea0003800000 */
.L_x_7081:
[----:B------:R-:W-:-:S09]  /*afe0*/  UISETP.NE.AND UP0, UPT, UR4, 0xf, UPT ;  /* 0x0000000f0400788c */ /* 0x000fd2000bf05270 */
[----:B------:R-:W-:Y:S05]  /*aff0*/  BRA.U !UP0, `(.L_x_7083) ;  /* 0x0000000508087547 */ /* 0x000fea000b800000 */
[----:B------:R-:W-:-:S09]  /*b000*/  UISETP.NE.AND UP0, UPT, UR4, 0x17, UPT ;  /* 0x000000170400788c */ /* 0x000fd2000bf05270 */
[----:B------:R-:W-:Y:S05]  /*b010*/  BRA.U !UP0, `(.L_x_7084) ;  /* 0x0000000108a07547 */ /* 0x000fea000b800000 */
[----:B------:R-:W-:-:S09]  /*b020*/  UISETP.NE.AND UP0, UPT, UR4, 0x18, UPT ;  /* 0x000000180400788c */ /* 0x000fd2000bf05270 */
[----:B------:R-:W-:Y:S05]  /*b030*/  BRA.U !UP0, `(.L_x_7085) ;  /* 0x0000000108447547 */ /* 0x000fea000b800000 */
.L_x_7061:
        /* <DEDUP_REMOVED lines=16> */
.L_x_7086:
[----:B------:R-:W-:Y:S05]  /*b140*/  BRA `(.L_x_7062) ;  /* 0x0000000000d07947 */ /* 0x000fea0003800000 */
.L_x_7085:
        /* <DEDUP_REMOVED lines=17> */
.L_x_7088:
[----:B------:R-:W-:Y:S05]  /*b260*/  BSYNC.RECONVERGENT B0 ;  /* 0x0000000000007941 */ /* 0x000fea0003800200 */
.L_x_7087:
[----:B------:R-:W-:-:S05]  /*b270*/  LOP3.LUT R7, R0, 0x80, R7, 0xf8, !PT ;  /* 0x0000008000077812 */ /* 0x000fca00078ef807 */
[----:B------:R0:W-:Y:S01]  /*b280*/  STG.E.U8 desc[UR36][R2.64], R7 ;  /* 0x0000000702007986 */ /* 0x0001e2000c101124 */
[----:B------:R-:W-:Y:S05]  /*b290*/  BRA `(.L_x_7062) ;  /* 0x00000000007c7947 */ /* 0x000fea0003800000 */
.L_x_7084:
        /* <DEDUP_REMOVED lines=16> */
.L_x_7090:
[----:B------:R-:W-:Y:S01]  /*b3a0*/  IMAD.MOV.U32 R0, RZ, RZ, 0x7f ;  /* 0x0000007fff007424 */ /* 0x000fe200078e00ff */
[----:B------:R-:W-:-:S04]  /*b3b0*/  ISETP.GT.U32.AND P0, PT, R6, 0x7f800000, PT ;  /* 0x7f8000000600780c */ /* 0x000fc80003f04070 */
[----:B------:R-:W-:-:S09]  /*b3c0*/  SEL R0, R0, 0x7c, P0 ;  /* 0x0000007c00007807 */ /* 0x000fd20000000000 */
.L_x_7091:
[----:B------:R-:W-:Y:S05]  /*b3d0*/  BSYNC.RECONVERGENT B0 ;  /* 0x0000000000007941 */ /* 0x000fea0003800200 */
.L_x_7089:
[----:B------:R-:W-:-:S04]  /*b3e0*/  SHF.R.U32.HI R5, RZ, 0x18, R7 ;  /* 0x00000018ff057819 */ /* 0x000fc80000011607 */
[----:B------:R-:W-:-:S05]  /*b3f0*/  LOP3.LUT R5, R0, 0x80, R5, 0xf8, !PT ;  /* 0x0000008000057812 */ /* 0x000fca00078ef805 */
[----:B------:R0:W-:Y:S01]  /*b400*/  STG.E.U8 desc[UR36][R2.64], R5 ;  /* 0x0000000502007986 */ /* 0x0001e2000c101124 */
[----:B------:R-:W-:Y:S05]  /*b410*/  BRA `(.L_x_7062) ;  /* 0x00000000001c7947 */ /* 0x000fea0003800000 */
.L_x_7083:
[----:B------:R-:W-:Y:S01]  /*b420*/  UMOV UR4, 0xf0000000 ;  /* 0xf000000000047882 */ /* 0x000fe20000000000 */
[----:B------:R-:W-:Y:S01]  /*b430*/  UMOV UR5, 0x380fffff ;  /* 0x380fffff00057882 */ /* 0x000fe20000000000 */
[----:B------:R-:W0:Y:S01]  /*b440*/  F2F.F32.F64 R0, R4 ;  /* 0x0000000400007310 */ /* 0x000e220000301000 */
[----:B------:R-:W-:-:S14]  /*b450*/  DSETP.GEU.AND P0, PT, |R4|, UR4, PT ;  /* 0x0000000404007e2a */ /* 0x000fdc000bf0e200 */
[----:B0-----:R-:W-:-:S05]  /*b460*/  @!P0 FMUL R0, R0, 1.175494350822287508e-38 ;  /* 0x0080000000008820 */ /* 0x001fca0000400000 */
[----:B------:R-:W-:-:S05]  /*b470*/  F2FP.BF16.F32.PACK_AB R0, RZ, R0 ;  /* 0x00000000ff00723e */ /* 0x000fca00000010ff */
[----:B------:R0:W-:Y:S02]  /*b480*/  STG.E.U16 desc[UR36][R2.64], R0 ;  /* 0x0000000002007986 */ /* 0x0001e4000c101524 */
.L_x_7062:
[----:B------:R-:W-:-:S07]  /*b490*/  IADD3 R17, PT, PT, R17, 0x80, RZ ;  /* 0x0000008011117810 */ /* 0x000fce0007ffe0ff */
.L_x_7022:
[----:B------:R-:W-:Y:S05]  /*b4a0*/  BSYNC.RECONVERGENT B6 ;  /* 0x0000000000067941 */ /* 0x000fea0003800200 */
.L_x_7021:
[----:B------:R-:W5:Y:S02]  /*b4b0*/  LDCU UR4, c[0x0][0x380] ;  /* 0x00007000ff0477ac */ /* 0x000f640008000800 */
[----:B-----5:R-:W-:-:S13]  /*b4c0*/  ISETP.GE.AND P0, PT, R17, UR4, PT ;  /* 0x0000000411007c0c */ /* 0x020fda000bf06270 */
[----:B------:R-:W-:Y:S05]  /*b4d0*/  @P0 EXIT ;  /* 0x000000000000094d */ /* 0x000fea0003800000 */
[----:B------:R-:W5:Y:S01]  /*b4e0*/  LDCU UR4, c[0x0][0x388] ;  /* 0x00007100ff0477ac */ /* 0x000f620008000800 */
[----:B0-----:R-:W-:Y:S01]  /*b4f0*/  IMAD.MOV.U32 R0, RZ, RZ, RZ ;  /* 0x000000ffff007224 */ /* 0x001fe200078e00ff */
[----:B------:R-:W-:Y:S01]  /*b500*/  MOV R16, RZ ;  /* 0x000000ff00107202 */ /* 0x000fe20000000f00 */
        /* <DEDUP_REMOVED lines=300> */
.L_x_7092:
[----:B------:R-:W0:Y:S01]  /*c7d0*/  LDCU.128 UR8, c[0x0][0x580] ;  /* 0x0000b000ff0877ac */ /* 0x000e220008000c00 */
[----:B------:R-:W-:Y:S01]  /*c7e0*/  BSSY.RECONVERGENT B6, `(.L_x_7093) ;  /* 0x00000ee000067945 */ /* 0x000fe20003800200 */
        /* <DEDUP_REMOVED lines=18> */
.L_x_7097:
[----:B------:R-:W2:Y:S02]  /*c910*/  LDG.E.U8 R2, desc[UR36][R2.64] ;  /* 0x0000002402027981 */ /* 0x000ea4000c1e1100 */
[----:B--2---:R0:W1:Y:S01]  /*c920*/  I2F.F64.U16 R22, R2 ;  /* 0x0000000200167312 */ /* 0x0040620000101800 */
[----:B------:R-:W-:Y:S05]  /*c930*/  BRA `(.L_x_7099) ;  /* 0x0000000c00607947 */ /* 0x000fea0003800000 */
.L_x_7096:
        /* <DEDUP_REMOVED lines=9> */
.L_x_7101:
[----:B------:R-:W2:Y:S02]  /*c9d0*/  LDG.E R2, desc[UR36][R2.64] ;  /* 0x0000002402027981 */ /* 0x000ea4000c1e1900 */
[----:B--2---:R0:W1:Y:S01]  /*c9e0*/  I2F.F64 R22, R2 ;  /* 0x0000000200167312 */ /* 0x0040620000201c00 */
[----:B------:R-:W-:Y:S05]  /*c9f0*/  BRA `(.L_x_7099) ;  /* 0x0000000c00307947 */ /* 0x000fea0003800000 */
.L_x_7100:
[----:B------:R-:W2:Y:S02]  /*ca00*/  LDG.E.U16 R2, desc[UR36][R2.64] ;  /* 0x0000002402027981 */ /* 0x000ea4000c1e1500 */
[----:B--2---:R0:W1:Y:S01]  /*ca10*/  I2F.F64.S16 R22, R2 ;  /* 0x0000000200167312 */ /* 0x0040620000101c00 */
[----:B------:R-:W-:Y:S05]  /*ca20*/  BRA `(.L_x_7099) ;  /* 0x0000000c00247947 */ /* 0x000fea0003800000 */
.L_x_7095:
        /* <DEDUP_REMOVED lines=10> */
.L_x_7103:
[----:B------:R-:W2:Y:S02]  /*cad0*/  LDG.E.U16 R0, desc[UR36][R2.64] ;  /* 0x0000002402007981 */ /* 0x000ea4000c1e1500 */
[----:B--2---:R-:W-:-:S05]  /*cae0*/  HADD2.F32 R0, -RZ, R0.H0_H0 ;  /* 0x20000000ff007230 */ /* 0x004fca0000004100 */
[----:B------:R-:W-:-:S04]  /*caf0*/  FMUL.FTZ R0, R0, 1 ;  /* 0x3f80000000007820 */ /* 0x000fc80000410000 */
[----:B------:R0:W1:Y:S01]  /*cb00*/  F2F.F64.F32 R22, R0 ;  /* 0x0000000000167310 */ /* 0x0000620000201800 */
[----:B------:R-:W-:Y:S05]  /*cb10*/  BRA `(.L_x_7099) ;  /* 0x0000000800e87947 */ /* 0x000fea0003800000 */
.L_x_7102:
        /* <DEDUP_REMOVED lines=10> */
.L_x_7105:
[----:B------:R-:W2:Y:S02]  /*cbc0*/  LDG.E.U16 R2, desc[UR36][R2.64] ;  /* 0x0000002402027981 */ /* 0x000ea4000c1e1500 */
[----:B--2---:R-:W-:-:S05]  /*cbd0*/  HADD2.F32 R0, -RZ, R2.H0_H0 ;  /* 0x20000002ff007230 */ /* 0x004fca0000004100 */
[----:B------:R-:W-:-:S04]  /*cbe0*/  FMUL.FTZ R0, R0, 1 ;  /* 0x3f80000000007820 */ /* 0x000fc80000410000 */
[----:B------:R0:W1:Y:S01]  /*cbf0*/  F2F.F64.F32 R22, R0 ;  /* 0x0000000000167310 */ /* 0x0000620000201800 */
[----:B------:R-:W-:Y:S05]  /*cc00*/  BRA `(.L_x_7099) ;  /* 0x0000000800ac7947 */ /* 0x000fea0003800000 */
.L_x_7104:
[----:B------:R0:W5:Y:S01]  /*cc10*/  LDG.E.64 R22, desc[UR36][R2.64] ;  /* 0x0000002402167981 */ /* 0x000162000c1e1b00 */
[----:B------:R-:W-:Y:S05]  /*cc20*/  BRA `(.L_x_7099) ;  /* 0x0000000800a47947 */ /* 0x000fea0003800000 */
.L_x_7094:
        /* <DEDUP_REMOVED lines=13> */
.L_x_7108:
[----:B------:R0:W5:Y:S01]  /*cd00*/  LDG.E.64 R22, desc[UR36][R2.64] ;  /* 0x0000002402167981 */ /* 0x000162000c1e1b00 */
[----:B------:R-:W-:Y:S05]  /*cd10*/  BRA `(.L_x_7099) ;  /* 0x0000000800687947 */ /* 0x000fea0003800000 */
.L_x_7107:
        /* <DEDUP_REMOVED lines=24> */
[----:B------:R-:W-:-:S04]  /*cea0*/  FMUL.FTZ R5, R5, 1 ;  /* 0x3f80000005057820 */ /* 0x000fc80000410000 */
[----:B------:R0:W1:Y:S01]  /*ceb0*/  F2F.F64.F32 R22, R5 ;  /* 0x0000000500167310 */ /* 0x0000620000201800 */
[----:B------:R-:W-:Y:S05]  /*cec0*/  BRA `(.L_x_7099) ;  /* 0x0000000400fc7947 */ /* 0x000fea0003800000 */
.L_x_7110:
        /* <DEDUP_REMOVED lines=14> */
.L_x_7109:
[----:B------:R-:W2:Y:S02]  /*cfb0*/  LDG.E.U16 R0, desc[UR36][R2.64] ;  /* 0x0000002402007981 */ /* 0x000ea4000c1e1500 */
[----:B--2---:R-:W-:-:S04]  /*cfc0*/  IMAD.U32 R0, R0, 0x10000, RZ ;  /* 0x0001000000007824 */ /* 0x004fc800078e00ff */
[----:B------:R-:W-:-:S04]  /*cfd0*/  FMUL.FTZ R0, R0, 1 ;  /* 0x3f80000000007820 */ /* 0x000fc80000410000 */
[----:B------:R0:W1:Y:S01]  /*cfe0*/  F2F.F64.F32 R22, R0 ;  /* 0x0000000000167310 */ /* 0x0000620000201800 */
[----:B------:R-:W-:Y:S05]  /*cff0*/  BRA `(.L_x_7099) ;  /* 0x0000000400b07947 */ /* 0x000fea0003800000 */
.L_x_7106:
        /* <DEDUP_REMOVED lines=11> */
.L_x_7113:
        /* <DEDUP_REMOVED lines=21> */
.L_x_7115:
[----:B------:R-:W-:Y:S05]  /*d200*/  BSYNC.RECONVERGENT B0 ;  /* 0x0000000000007941 */ /* 0x000fea0003800200 */
.L_x_7114:
[----:B------:R-:W-:Y:S02]  /*d210*/  SHF.L.U32 R0, R0, 0x14, RZ ;  /* 0x0000001400007819 */ /* 0x000fe400000006ff */
[----:B------:R-:W-:-:S04]  /*d220*/  LEA R2, R2, 0x3b800000, 0x17 ;  /* 0x3b80000002027811 */ /* 0x000fc800078eb8ff */
[----:B------:R-:W-:-:S05]  /*d230*/  LOP3.LUT R0, R2, R0, R7, 0xfe, !PT ;  /* 0x0000000002007212 */ /* 0x000fca00078efe07 */
[----:B------:R-:W-:-:S04]  /*d240*/  FMUL.FTZ R0, R0, 1 ;  /* 0x3f80000000007820 */ /* 0x000fc80000410000 */
[----:B------:R0:W1:Y:S01]  /*d250*/  F2F.F64.F32 R22, R0 ;  /* 0x0000000000167310 */ /* 0x0000620000201800 */
[----:B------:R-:W-:Y:S05]  /*d260*/  BRA `(.L_x_7099) ;  /* 0x0000000400147947 */ /* 0x000fea0003800000 */
.L_x_7112:
        /* <DEDUP_REMOVED lines=21> */
.L_x_7117:
[----:B------:R-:W-:Y:S05]  /*d3c0*/  BSYNC.RECONVERGENT B0 ;  /* 0x0000000000007941 */ /* 0x000fea0003800200 */
.L_x_7116:
[----:B------:R-:W-:Y:S01]  /*d3d0*/  IMAD.SHL.U32 R0, R0, 0x200000, RZ ;  /* 0x0020000000007824 */ /* 0x000fe200078e00ff */
[----:B------:R-:W-:-:S04]  /*d3e0*/  LEA R2, R2, 0x37800000, 0x17 ;  /* 0x3780000002027811 */ /* 0x000fc800078eb8ff */
[----:B------:R-:W-:-:S05]  /*d3f0*/  LOP3.LUT R0, R2, R0, R7, 0xfe, !PT ;  /* 0x0000000002007212 */ /* 0x000fca00078efe07 */
[----:B------:R-:W-:-:S04]  /*d400*/  FMUL.FTZ R0, R0, 1 ;  /* 0x3f80000000007820 */ /* 0x000fc80000410000 */
[----:B------:R0:W1:Y:S01]  /*d410*/  F2F.F64.F32 R22, R0 ;  /* 0x0000000000167310 */ /* 0x0000620000201800 */
[----:B------:R-:W-:Y:S05]  /*d420*/  BRA `(.L_x_7099) ;  /* 0x0000000000a47947 */ /* 0x000fea0003800000 */
.L_x_7111:
        /* <DEDUP_REMOVED lines=16> */
[----:B------:R2:W3:Y:S01]  /*d530*/  @P0 F2F.F64.F32 R22, R0 ;  /* 0x0000000000160310 */ /* 0x0004e20000201800 */
[----:B------:R-:W-:Y:S05]  /*d540*/  BRA `(.L_x_7099) ;  /* 0x00000000005c7947 */ /* 0x000fea0003800000 */
.L_x_7098:
        /* <DEDUP_REMOVED lines=16> */
.L_x_7120:
[----:B------:R-:W-:Y:S01]  /*d650*/  CS2R R22, SRZ ;  /* 0x0000000000167805 */ /* 0x000fe2000001ff00 */
[----:B------:R-:W-:Y:S06]  /*d660*/  BRA `(.L_x_7099) ;  /* 0x0000000000147947 */ /* 0x000fec0003800000 */
.L_x_7119:
[----:B------:R-:W2:Y:S02]  /*d670*/  LDG.E.64 R22, desc[UR36][R2.64] ;  /* 0x0000002402167981 */ /* 0x000ea4000c1e1b00 */
[----:B--2---:R-:W4:Y:S01]  /*d680*/  I2F.F64.U64 R22, R22 ;  /* 0x0000001600167312 */ /* 0x004f220000301800 */
[----:B------:R-:W-:Y:S05]  /*d690*/  BRA `(.L_x_7099) ;  /* 0x0000000000087947 */ /* 0x000fea0003800000 */
.L_x_7118:
[----:B------:R-:W2:Y:S02]  /*d6a0*/  LDG.E R2, desc[UR36][R2.64] ;  /* 0x0000002402027981 */ /* 0x000ea4000c1e1900 */
[----:B--2---:R0:W1:Y:S02]  /*d6b0*/  I2F.F64.U32 R22, R2 ;  /* 0x0000000200167312 */ /* 0x0040640000201800 */
.L_x_7099:
[----:B------:R-:W-:Y:S05]  /*d6c0*/  BSYNC.RECONVERGENT B6 ;  /* 0x0000000000067941 */ /* 0x000fea0003800200 */
.L_x_7093:
[C---:B01-345:R-:W-:Y:S01]  /*d6d0*/  FSETP.GEU.FTZ.AND P1, PT, R23.reuse, 1.7916666269302368164, PT ;  /* 0x3fe555551700780b */ /* 0x07bfe20003f3e000 */
        /* <DEDUP_REMOVED lines=8> */
[----:B------:R-:W-:Y:S01]  /*d760*/  @!P0 MOV R3, R5 ;  /* 0x0000000500038202 */ /* 0x000fe20000000f00 */
[----:B------:R-:W-:-:S04]  /*d770*/  @!P0 IMAD.MOV.U32 R2, RZ, RZ, R4 ;  /* 0x000000ffff028224 */ /* 0x000fc800078e0004 */
[----:B--2---:R-:W-:-:S05]  /*d780*/  VIADD R0, R3, 0xffffffff ;  /* 0xffffffff03007836 */ /* 0x004fca0000000000 */
        /* <DEDUP_REMOVED lines=76> */
.L_x_7122:
        /* <DEDUP_REMOVED lines=17> */
[----:B------:R-:W-:Y:S01]  /*dd60*/  MOV R7, R9 ;  /* 0x0000000900077202 */ /* 0x000fe20000000f00 */
[----:B------:R-:W-:Y:S01]  /*dd70*/  IMAD.MOV.U32 R4, RZ, RZ, R22 ;  /* 0x000000ffff047224 */ /* 0x000fe200078e0016 */
[----:B------:R-:W-:Y:S02]  /*dd80*/  MOV R5, R23 ;  /* 0x0000001700057202 */ /* 0x000fe40000000f00 */
[----:B------:R-:W-:-:S07]  /*dd90*/  MOV R0, 0xddb0 ;  /* 0x0000ddb000007802 */ /* 0x000fce0000000f00 */
[----:B------:R-:W-:Y:S05]  /*dda0*/  CALL.REL.NOINC `($__internal_14_$__cuda_sm20_div_rn_f64_full) ;  /* 0x0000001000b07944 */ /* 0x000fea0003c00000 */
[----:B------:R-:W-:Y:S01]  /*ddb0*/  IMAD.MOV.U32 R2, RZ, RZ, R12 ;  /* 0x000000ffff027224 */ /* 0x000fe200078e000c */
[----:B------:R-:W-:-:S07]  /*ddc0*/  MOV R3, R13 ;  /* 0x0000000d00037202 */ /* 0x000fce0000000f00 */
.L_x_7125:
[----:B------:R-:W-:Y:S05]  /*ddd0*/  BSYNC.RECONVERGENT B1 ;  /* 0x0000000000017941 */ /* 0x000fea0003800200 */
.L_x_7124:
        /* <DEDUP_REMOVED lines=29> */
.L_x_7123:
[----:B------:R-:W-:Y:S05]  /*dfb0*/  BSYNC.RECONVERGENT B0 ;  /* 0x0000000000007941 */ /* 0x000fea0003800200 */
.L_x_7121:
        /* <DEDUP_REMOVED lines=14> */
.L_x_7129:
[----:B------:R-:W0:Y:S02]  /*e0a0*/  F2I.S64.F64.TRUNC R4, R4 ;  /* 0x0000000400047311 */ /* 0x000e24000030d900 */
[----:B0-----:R-:W-:-:S05]  /*e0b0*/  IMAD.MOV.U32 R3, RZ, RZ, R4 ;  /* 0x000000ffff037224 */ /* 0x001fca00078e0004 */
[----:B------:R-:W-:Y:S01]  /*e0c0*/  STG.E.U8 desc[UR36][R16.64], R3 ;  /* 0x0000000310007986 */ /* 0x000fe2000c101124 */
[----:B------:R-:W-:Y:S05]  /*e0d0*/  EXIT ;  /* 0x000000000000794d */ /* 0x000fea0003800000 */
.L_x_7128:
        /* <DEDUP_REMOVED lines=9> */
.L_x_7132:
[----:B------:R-:W0:Y:S02]  /*e170*/  F2I.F64.TRUNC R5, R4 ;  /* 0x0000000400057311 */ /* 0x000e24000030d100 */
[----:B0-----:R-:W-:Y:S01]  /*e180*/  STG.E desc[UR36][R16.64], R5 ;  /* 0x0000000510007986 */ /* 0x001fe2000c101924 */
[----:B------:R-:W-:Y:S05]  /*e190*/  EXIT ;  /* 0x000000000000794d */ /* 0x000fea0003800000 */
.L_x_7131:
[----:B------:R-:W0:Y:S02]  /*e1a0*/  F2I.F64.TRUNC R5, R4 ;  /* 0x0000000400057311 */ /* 0x000e24000030d100 */
[----:B0-----:R-:W-:Y:S01]  /*e1b0*/  STG.E.U16 desc[UR36][R16.64], R5 ;  /* 0x0000000510007986 */ /* 0x001fe2000c101524 */
[----:B------:R-:W-:Y:S05]  /*e1c0*/  EXIT ;  /* 0x000000000000794d */ /* 0x000fea0003800000 */
.L_x_7127:
        /* <DEDUP_REMOVED lines=13> */
.L_x_7134:
        /* <DEDUP_REMOVED lines=8> */
.L_x_7133:
        /* <DEDUP_REMOVED lines=12> */
[----:B------:R-:W-:Y:S01]  /*e3e0*/  STG.E.64 desc[UR36][R16.64], R2 ;  /* 0x0000000210007986 */ /* 0x000fe2000c101b24 */
[----:B------:R-:W-:Y:S05]  /*e3f0*/  EXIT ;  /* 0x000000000000794d */ /* 0x000fea0003800000 */
.L_x_7136:
        /* <DEDUP_REMOVED lines=9> */
.L_x_7135:
[----:B------:R-:W-:Y:S01]  /*e490*/  STG.E.64 desc[UR36][R16.64], R4 ;  /* 0x0000000410007986 */ /* 0x000fe2000c101b24 */
[----:B------:R-:W-:Y:S05]  /*e4a0*/  EXIT ;  /* 0x000000000000794d */ /* 0x000fea0003800000 */
.L_x_7126:
        /* <DEDUP_REMOVED lines=13> */
.L_x_7140:
        /* <DEDUP_REMOVED lines=21> */
.L_x_7143:
[----:B------:R-:W-:-:S04]  /*e6d0*/  SHF.R.U32.HI R3, RZ, 0x18, R3 ;  /* 0x00000018ff037819 */ /* 0x000fc80000011603 */
[----:B------:R-:W-:-:S04]  /*e6e0*/  LOP3.LUT R0, R0, 0x80, R3, 0xf8, !PT ;  /* 0x0000008000007812 */ /* 0x000fc800078ef803 */
[----:B------:R-:W-:-:S07]  /*e6f0*/  PRMT R8, R0, 0x7610, R8 ;  /* 0x0000761000087816 */ /* 0x000fce0000000008 */
.L_x_7142:
[----:B------:R-:W-:Y:S05]  /*e700*/  BSYNC.RECONVERGENT B0 ;  /* 0x0000000000007941 */ /* 0x000fea0003800200 */
.L_x_7141:
[----:B------:R-:W-:Y:S01]  /*e710*/  STG.E.U8 desc[UR36][R16.64], R8 ;  /* 0x0000000810007986 */ /* 0x000fe2000c101124 */
[----:B------:R-:W-:Y:S05]  /*e720*/  EXIT ;  /* 0x000000000000794d */ /* 0x000fea0003800000 */
.L_x_7139:
        /* <DEDUP_REMOVED lines=21> */
.L_x_7146:
[----:B------:R-:W-:-:S04]  /*e880*/  SHF.R.U32.HI R3, RZ, 0x18, R3 ;  /* 0x00000018ff037819 */ /* 0x000fc80000011603 */
[----:B------:R-:W-:-:S04]  /*e890*/  LOP3.LUT R0, R0, 0x80, R3, 0xf8, !PT ;  /* 0x0000008000007812 */ /* 0x000fc800078ef803 */
[----:B------:R-:W-:-:S07]  /*e8a0*/  PRMT R8, R0, 0x7610, R8 ;  /* 0x0000761000087816 */ /* 0x000fce0000000008 */
.L_x_7145:
[----:B------:R-:W-:Y:S05]  /*e8b0*/  BSYNC.RECONVERGENT B0 ;  /* 0x0000000000007941 */ /* 0x000fea0003800200 */
.L_x_7144:
[----:B------:R-:W-:Y:S01]  /*e8c0*/  STG.E.U8 desc[UR36][R16.64], R8 ;  /* 0x0000000810007986 */ /* 0x000fe2000c101124 */
[----:B------:R-:W-:Y:S05]  /*e8d0*/  EXIT ;  /* 0x000000000000794d */ /* 0x000fea0003800000 */
.L_x_7138:
        /* <DEDUP_REMOVED lines=24> */
[----:B------:R-:W-:Y:S01]  /*ea60*/  STG.E.U8 desc[UR36][R16.64], R3 ;  /* 0x0000000310007986 */ /* 0x000fe2000c101124 */
[----:B------:R-:W-:Y:S05]  /*ea70*/  EXIT ;  /* 0x000000000000794d */ /* 0x000fea0003800000 */
.L_x_7148:
[----:B------:R-:W0:Y:S02]  /*ea80*/  F2I.U64.F64.TRUNC R4, R4 ;  /* 0x0000000400047311 */ /* 0x000e24000030d800 */
[----:B0-----:R-:W-:Y:S01]  /*ea90*/  STG.E.64 desc[UR36][R16.64], R4 ;  /* 0x0000000410007986 */ /* 0x001fe2000c101b24 */
[----:B------:R-:W-:Y:S05]  /*eaa0*/  EXIT ;  /* 0x000000000000794d */ /* 0x000fea0003800000 */
.L_x_7147:
[----:B------:R-:W0:Y:S02]  /*eab0*/  F2I.U32.F64.TRUNC R5, R4 ;  /* 0x0000000400057311 */ /* 0x000e24000030d000 */
[----:B0-----:R-:W-:Y:S01]  /*eac0*/  STG.E desc[UR36][R16.64], R5 ;  /* 0x0000000510007986 */ /* 0x001fe2000c101924 */
[----:B------:R-:W-:Y:S05]  /*ead0*/  EXIT ;  /* 0x000000000000794d */ /* 0x000fea0003800000 */
.L_x_7137:
        /* <DEDUP_REMOVED lines=10> */
.L_x_7150:
[----:B------:R-:W-:-:S05]  /*eb80*/  CS2R R6, SRZ ;  /* 0x0000000000067805 */ /* 0x000fca000001ff00 */
[----:B------:R-:W-:Y:S01]  /*eb90*/  STG.E.128 desc[UR36][R16.64], R4 ;  /* 0x0000000410007986 */ /* 0x000fe2000c101d24 */
[----:B------:R-:W-:Y:S05]  /*eba0*/  EXIT ;  /* 0x000000000000794d */ /* 0x000fea0003800000 */
.L_x_7149:
[----:B------:R-:W-:-:S09]  /*ebb0*/  UISETP.NE.AND UP0, UPT, UR4, 0xf, UPT ;  /* 0x0000000f0400788c */ /* 0x000fd2000bf05270 */
[----:B------:R-:W-:Y:S05]  /*ebc0*/  BRA.U !UP0, `(.L_x_7151) ;  /* 0x0000000508087547 */ /* 0x000fea000b800000 */
[----:B------:R-:W-:-:S09]  /*ebd0*/  UISETP.NE.AND UP0, UPT, UR4, 0x17, UPT ;  /* 0x000000170400788c */ /* 0x000fd2000bf05270 */
[----:B------:R-:W-:Y:S05]  /*ebe0*/  BRA.U !UP0, `(.L_x_7152) ;  /* 0x0000000108a07547 */ /* 0x000fea000b800000 */
[----:B------:R-:W-:-:S09]  /*ebf0*/  UISETP.NE.AND UP0, UPT, UR4, 0x18, UPT ;  /* 0x000000180400788c */ /* 0x000fd2000bf05270 */
[----:B------:R-:W-:Y:S05]  /*ec00*/  BRA.U !UP0, `(.L_x_7153) ;  /* 0x0000000108447547 */ /* 0x000fea000b800000 */
.L_x_7130:
        /* <DEDUP_REMOVED lines=16> */
.L_x_7154:
[----:B------:R-:W-:Y:S05]  /*ed10*/  EXIT ;  /* 0x000000000000794d */ /* 0x000fea0003800000 */
.L_x_7153:
        /* <DEDUP_REMOVED lines=17> */
.L_x_7156:
[----:B------:R-:W-:Y:S05]  /*ee30*/  BSYNC.RECONVERGENT B0 ;  /* 0x0000000000007941 */ /* 0x000fea0003800200 */
.L_x_7155:
[----:B------:R-:W-:-:S05]  /*ee40*/  LOP3.LUT R3, R0, 0x80, R3, 0xf8, !PT ;  /* 0x0000008000037812 */ /* 0x000fca00078ef803 */
[----:B------:R-:W-:Y:S01]  /*ee50*/  STG.E.U8 desc[UR36][R16.64], R3 ;  /* 0x0000000310007986 */ /* 0x000fe2000c101124 */
[----:B------:R-:W-:Y:S05]  /*ee60*/  EXIT ;  /* 0x000000000000794d */ /* 0x000fea0003800000 */
.L_x_7152:
        /* <DEDUP_REMOVED lines=16> */
.L_x_7158:
[----:B------:R-:W-:Y:S01]  /*ef70*/  IMAD.MOV.U32 R0, RZ, RZ, 0x7f ;  /* 0x0000007fff007424 */ /* 0x000fe200078e00ff */
[----:B------:R-:W-:-:S04]  /*ef80*/  ISETP.GT.U32.AND P0, PT, R2, 0x7f800000, PT ;  /* 0x7f8000000200780c */ /* 0x000fc80003f04070 */
[----:B------:R-:W-:-:S09]  /*ef90*/  SEL R0, R0, 0x7c, P0 ;  /* 0x0000007c00007807 */ /* 0x000fd20000000000 */
.L_x_7159:
[----:B------:R-:W-:Y:S05]  /*efa0*/  BSYNC.RECONVERGENT B0 ;  /* 0x0000000000007941 */ /* 0x000fea0003800200 */
.L_x_7157:
[----:B------:R-:W-:-:S04]  /*efb0*/  SHF.R.U32.HI R3, RZ, 0x18, R3 ;  /* 0x00000018ff037819 */ /* 0x000fc80000011603 */
[----:B------:R-:W-:-:S05]  /*efc0*/  LOP3.LUT R3, R0, 0x80, R3, 0xf8, !PT ;  /* 0x0000008000037812 */ /* 0x000fca00078ef803 */
[----:B------:R-:W-:Y:S01]  /*efd0*/  STG.E.U8 desc[UR36][R16.64], R3 ;  /* 0x0000000310007986 */ /* 0x000fe2000c101124 */
[----:B------:R-:W-:Y:S05]  /*efe0*/  EXIT ;  /* 0x000000000000794d */ /* 0x000fea0003800000 */
.L_x_7151:
        /* <DEDUP_REMOVED lines=8> */
        .weak           $__internal_14_$__cuda_sm20_div_rn_f64_full
        .type           $__internal_14_$__cuda_sm20_div_rn_f64_full,@function
        .size           $__internal_14_$__cuda_sm20_div_rn_f64_full,(.L_x_12870 - $__internal_14_$__cuda_sm20_div_rn_f64_full)
$__internal_14_$__cuda_sm20_div_rn_f64_full:
[C---:B------:R-:W-:Y:S01]  /*f070*/  FSETP.GEU.AND P0, PT, |R7|.reuse, 1.469367938527859385e-39, PT ;  /* 0x001000000700780b */ /* 0x040fe20003f0e200 */
[----:B------:R-:W-:Y:S01]  /*f080*/  IMAD.MOV.U32 R10, RZ, RZ, 0x1 ;  /* 0x00000001ff0a7424 */ /* 0x000fe200078e00ff */
[----:B------:R-:W-:Y:S01]  /*f090*/  LOP3.LUT R8, R7, 0x800fffff, RZ, 0xc0, !PT ;  /* 0x800fffff07087812 */ /* 0x000fe200078ec0ff */
[----:B------:R-:W-:Y:S01]  /*f0a0*/  BSSY.RECONVERGENT B2, `(.L_x_7160) ;  /* 0x0000054000027945 */ /* 0x000fe20003800200 */
[C---:B------:R-:W-:Y:S02]  /*f0b0*/  FSETP.GEU.AND P2, PT, |R5|.reuse, 1.469367938527859385e-39, PT ;  /* 0x001000000500780b */ /* 0x040fe40003f4e200 */
[----:B------:R-:W-:Y:S02]  /*f0c0*/  LOP3.LUT R9, R8, 0x3ff00000, RZ, 0xfc, !PT ;  /* 0x3ff0000008097812 */ /* 0x000fe400078efcff */
[----:B------:R-:W-:Y:S02]  /*f0d0*/  MOV R8, R6 ;  /* 0x0000000600087202 */ /* 0x000fe40000000f00 */
[----:B------:R-:W-:-:S02]  /*f0e0*/  LOP3.LUT R3, R5, 0x7ff00000, RZ, 0xc0, !PT ;  /* 0x7ff0000005037812 */ /* 0x000fc400078ec0ff */
[----:B------:R-:W-:Y:S01]  /*f0f0*/  MOV R20, 0x1ca00000 ;  /* 0x1ca0000000147802 */ /* 0x000fe20000000f00 */
[----:B------:R-:W-:Y:S01]  /*f100*/  @!P0 DMUL R8, R6, 8.98846567431157953865e+307 ;  /* 0x7fe0000006088828 */ /* 0x000fe20000000000 */
[C---:B------:R-:W-:Y:S01]  /*f110*/  LOP3.LUT R24, R7.reuse, 0x7ff00000, RZ, 0xc0, !PT ;  /* 0x7ff0000007187812 */ /* 0x040fe200078ec0ff */
[----:B------:R-:W-:Y:S02]  /*f120*/  IMAD.MOV.U32 R21, RZ, RZ, R3 ;  /* 0x000000ffff157224 */ /* 0x000fe400078e0003 */
[----:B------:R-:W-:Y:S02]  /*f130*/  @!P2 LOP3.LUT R12, R7, 0x7ff00000, RZ, 0xc0, !PT ;  /* 0x7ff00000070ca812 */ /* 0x000fe400078ec0ff */
[----:B------:R-:W0:Y:S01]  /*f140*/  MUFU.RCP64H R11, R9 ;  /* 0x00000009000b7308 */ /* 0x000e220000001800 */
[C---:B------:R-:W-:Y:S02]  /*f150*/  ISETP.GE.U32.AND P1, PT, R3.reuse, R24, PT ;  /* 0x000000180300720c */ /* 0x040fe40003f26070 */
[----:B------:R-:W-:-:S02]  /*f160*/  @!P2 ISETP.GE.U32.AND P3, PT, R3, R12, PT ;  /* 0x0000000c0300a20c */ /* 0x000fc40003f66070 */
[----:B------:R-:W-:Y:S02]  /*f170*/  @!P2 MOV R18, RZ ;  /* 0x000000ff0012a202 */ /* 0x000fe40000000f00 */
[----:B------:R-:W-:Y:S02]  /*f180*/  @!P2 SEL R13, R20, 0x63400000, !P3 ;  /* 0x63400000140da807 */ /* 0x000fe40005800000 */
[----:B------:R-:W-:-:S05]  /*f190*/  @!P0 LOP3.LUT R24, R9, 0x7ff00000, RZ, 0xc0, !PT ;  /* 0x7ff0000009188812 */ /* 0x000fca00078ec0ff */
[----:B------:R-:W-:Y:S01]  /*f1a0*/  VIADD R26, R24, 0xffffffff ;  /* 0xffffffff181a7836 */ /* 0x000fe20000000000 */
[----:B0-----:R-:W-:-:S08]  /*f1b0*/  DFMA R14, R10, -R8, 1 ;  /* 0x3ff000000a0e742b */ /* 0x001fd00000000808 */
[----:B------:R-:W-:-:S08]  /*f1c0*/  DFMA R14, R14, R14, R14 ;  /* 0x0000000e0e0e722b */ /* 0x000fd0000000000e */
[----:B------:R-:W-:Y:S01]  /*f1d0*/  DFMA R14, R10, R14, R10 ;  /* 0x0000000e0a0e722b */ /* 0x000fe2000000000a */
[--C-:B------:R-:W-:Y:S02]  /*f1e0*/  @!P2 LOP3.LUT R10, R13, 0x80000000, R5.reuse, 0xf8, !PT ;  /* 0x800000000d0aa812 */ /* 0x100fe400078ef805 */
[----:B------:R-:W-:Y:S02]  /*f1f0*/  SEL R11, R20, 0x63400000, !P1 ;  /* 0x63400000140b7807 */ /* 0x000fe40004800000 */
[----:B------:R-:W-:Y:S01]  /*f200*/  @!P2 LOP3.LUT R19, R10, 0x100000, RZ, 0xfc, !PT ;  /* 0x001000000a13a812 */ /* 0x000fe200078efcff */
[----:B------:R-:W-:Y:S01]  /*f210*/  IMAD.MOV.U32 R10, RZ, RZ, R4 ;  /* 0x000000ffff0a7224 */ /* 0x000fe200078e0004 */
[----:B------:R-:W-:Y:S01]  /*f220*/  LOP3.LUT R11, R11, 0x800fffff, R5, 0xf8, !PT ;  /* 0x800fffff0b0b7812 */ /* 0x000fe200078ef805 */
[----:B------:R-:W-:-:S05]  /*f230*/  DFMA R12, R14, -R8, 1 ;  /* 0x3ff000000e0c742b */ /* 0x000fca0000000808 */
[----:B------:R-:W-:-:S03]  /*f240*/  @!P2 DFMA R10, R10, 2, -R18 ;  /* 0x400000000a0aa82b */ /* 0x000fc60000000812 */
[----:B------:R-:W-:-:S07]  /*f250*/  DFMA R12, R14, R12, R14 ;  /* 0x0000000c0e0c722b */ /* 0x000fce000000000e */
[----:B------:R-:W-:Y:S01]  /*f260*/  @!P2 LOP3.LUT R21, R11, 0x7ff00000, RZ, 0xc0, !PT ;  /* 0x7ff000000b15a812 */ /* 0x000fe200078ec0ff */
[----:B------:R-:W-:-:S03]  /*f270*/  DMUL R14, R12, R10 ;  /* 0x0000000a0c0e7228 */ /* 0x000fc60000000000 */
[----:B------:R-:W-:-:S04]  /*f280*/  IADD3 R25, PT, PT, R21, -0x1, RZ ;  /* 0xffffffff15197810 */ /* 0x000fc80007ffe0ff */
        /* <DEDUP_REMOVED lines=10> */
[----:B------:R-:W-:Y:S02]  /*f330*/  MOV R4, RZ ;  /* 0x000000ff00047202 */ /* 0x000fe40000000f00 */
        /* <DEDUP_REMOVED lines=11> */
[C---:B------:R-:W-:Y:S01]  /*f3f0*/  IADD3 R5, PT, PT, -R3.reuse, RZ, RZ ;  /* 0x000000ff03057210 */ /* 0x040fe20007ffe1ff */
[----:B------:R-:W-:Y:S01]  /*f400*/  IMAD.MOV.U32 R4, RZ, RZ, RZ ;  /* 0x000000ffff047224 */ /* 0x000fe200078e00ff */
[----:B------:R-:W-:Y:S01]  /*f410*/  DMUL.RP R6, R18, R6 ;  /* 0x0000000612067228 */ /* 0x000fe20000008000 */
[----:B------:R-:W-:-:S04]  /*f420*/  IADD3 R3, PT, PT, -R3, -0x43300000, RZ ;  /* 0xbcd0000003037810 */ /* 0x000fc80007ffe1ff */
[----:B------:R-:W-:-:S05]  /*f430*/  DFMA R4, R12, -R4, R18 ;  /* 0x800000040c04722b */ /* 0x000fca0000000012 */
[----:B------:R-:W-:-:S05]  /*f440*/  LOP3.LUT R11, R7, R11, RZ, 0x3c, !PT ;  /* 0x0000000b070b7212 */ /* 0x000fca00078e3cff */
[----:B------:R-:W-:-:S04]  /*f450*/  FSETP.NEU.AND P0, PT, |R5|, R3, PT ;  /* 0x000000030500720b */ /* 0x000fc80003f0d200 */
[----:B------:R-:W-:Y:S02]  /*f460*/  FSEL R12, R6, R12, !P0 ;  /* 0x0000000c060c7208 */ /* 0x000fe40004000000 */
[----:B------:R-:W-:Y:S01]  /*f470*/  FSEL R13, R11, R13, !P0 ;  /* 0x0000000d0b0d7208 */ /* 0x000fe20004000000 */
[----:B------:R-:W-:Y:S06]  /*f480*/  BRA `(.L_x_7162) ;  /* 0x0000000000547947 */ /* 0x000fec0003800000 */
.L_x_7161:
[----:B------:R-:W-:-:S14]  /*f490*/  DSETP.NAN.AND P0, PT, R4, R4, PT ;  /* 0x000000040400722a */ /* 0x000fdc0003f08000 */
[----:B------:R-:W-:Y:S05]  /*f4a0*/  @P0 BRA `(.L_x_7163) ;  /* 0x0000000000440947 */ /* 0x000fea0003800000 */
[----:B------:R-:W-:-:S14]  /*f4b0*/  DSETP.NAN.AND P0, PT, R6, R6, PT ;  /* 0x000000060600722a */ /* 0x000fdc0003f08000 */
[----:B------:R-:W-:Y:S05]  /*f4c0*/  @P0 BRA `(.L_x_7164) ;  /* 0x0000000000300947 */ /* 0x000fea0003800000 */
[----:B------:R-:W-:Y:S01]  /*f4d0*/  ISETP.NE.AND P0, PT, R21, R24, PT ;  /* 0x000000181500720c */ /* 0x000fe20003f05270 */
[----:B------:R-:W-:Y:S01]  /*f4e0*/  IMAD.MOV.U32 R13, RZ, RZ, -0x80000 ;  /* 0xfff80000ff0d7424 */ /* 0x000fe200078e00ff */
[----:B------:R-:W-:-:S11]  /*f4f0*/  MOV R12, 0x0 ;  /* 0x00000000000c7802 */ /* 0x000fd60000000f00 */
[----:B------:R-:W-:Y:S05]  /*f500*/  @!P0 BRA `(.L_x_7162) ;  /* 0x0000000000348947 */ /* 0x000fea0003800000 */
[----:B------:R-:W-:Y:S02]  /*f510*/  ISETP.NE.AND P0, PT, R21, 0x7ff00000, PT ;  /* 0x7ff000001500780c */ /* 0x000fe40003f05270 */
[----:B------:R-:W-:Y:S02]  /*f520*/  LOP3.LUT R13, R5, 0x80000000, R7, 0x48, !PT ;  /* 0x80000000050d7812 */ /* 0x000fe400078e4807 */
[----:B------:R-:W-:-:S13]  /*f530*/  ISETP.EQ.OR P0, PT, R24, RZ, !P0 ;  /* 0x000000ff1800720c */ /* 0x000fda0004702670 */
[----:B------:R-:W-:Y:S02]  /*f540*/  @P0 LOP3.LUT R3, R13, 0x7ff00000, RZ, 0xfc, !PT ;  /* 0x7ff000000d030812 */ /* 0x000fe400078efcff */
[----:B------:R-:W-:Y:S01]  /*f550*/  @!P0 MOV R12, RZ ;  /* 0x000000ff000c8202 */ /* 0x000fe20000000f00 */
[----:B------:R-:W-:Y:S01]  /*f560*/  @P0 IMAD.MOV.U32 R12, RZ, RZ, RZ ;  /* 0x000000ffff0c0224 */ /* 0x000fe200078e00ff */
[----:B------:R-:W-:Y:S01]  /*f570*/  @P0 MOV R13, R3 ;  /* 0x00000003000d0202 */ /* 0x000fe20000000f00 */
[----:B------:R-:W-:Y:S06]  /*f580*/  BRA `(.L_x_7162) ;  /* 0x0000000000147947 */ /* 0x000fec0003800000 */
.L_x_7164:
[----:B------:R-:W-:Y:S01]  /*f590*/  LOP3.LUT R13, R7, 0x80000, RZ, 0xfc, !PT ;  /* 0x00080000070d7812 */ /* 0x000fe200078efcff */
[----:B------:R-:W-:Y:S01]  /*f5a0*/  IMAD.MOV.U32 R12, RZ, RZ, R6 ;  /* 0x000000ffff0c7224 */ /* 0x000fe200078e0006 */
[----:B------:R-:W-:Y:S06]  /*f5b0*/  BRA `(.L_x_7162) ;  /* 0x0000000000087947 */ /* 0x000fec0003800000 */
.L_x_7163:
[----:B------:R-:W-:Y:S02]  /*f5c0*/  LOP3.LUT R13, R5, 0x80000, RZ, 0xfc, !PT ;  /* 0x00080000050d7812 */ /* 0x000fe400078efcff */
[----:B------:R-:W-:-:S07]  /*f5d0*/  MOV R12, R4 ;  /* 0x00000004000c7202 */ /* 0x000fce0000000f00 */
.L_x_7162:
[----:B------:R-:W-:Y:S05]  /*f5e0*/  BSYNC.RECONVERGENT B2 ;  /* 0x0000000000027941 */ /* 0x000fea0003800200 */
.L_x_7160:
[----:B------:R-:W-:Y:S02]  /*f5f0*/  HFMA2 R5, -RZ, RZ, 0, 0 ;  /* 0x00000000ff057431 */ /* 0x000fe400000001ff */
[----:B------:R-:W-:-:S04]  /*f600*/  IMAD.MOV.U32 R4, RZ, RZ, R0 ;  /* 0x000000ffff047224 */ /* 0x000fc800078e0000 */
[----:B------:R-:W-:Y:S05]  /*f610*/  RET.REL.NODEC R4 `(_ZN2at6native18elementwise_kernelILi128ELi4EZNS0_15gpu_kernel_implIZZZNS0_17log1p_kernel_cudaERNS_18TensorIteratorBaseEENKUlvE_clEvENKUlvE_clEvEUldE_EEvS4_RKT_EUliE_EEviT1_) ;  /* 0xffffff0804787950 */ /* 0x000fea0003c3ffff */
.L_x_7165:
        /* <DEDUP_REMOVED lines=14> */
.L_x_12870:


//--------------------- .text._ZN2at6native27unrolled_elementwise_kernelIZZZNS0_17log1p_kernel_cudaERNS_18TensorIteratorBaseEENKUlvE_clEvENKUlvE_clEvEUldE_St5arrayIPcLm2EELi4E23TrivialOffsetCalculatorILi1EjESB_NS0_6memory12LoadWithCastILi1EEENSC_13StoreWithCastILi1EEEEEviT_T0_T2_T3_T4_T5_ --------------------------
	.section	.text._ZN2at6native27unrolled_elementwise_kernelIZZZNS0_17log1p_kernel_cudaERNS_18TensorIteratorBaseEENKUlvE_clEvENKUlvE_clEvEUldE_St5arrayIPcLm2EELi4E23TrivialOffsetCalculatorILi1EjESB_NS0_6memory12LoadWithCastILi1EEENSC_13StoreWithCastILi1EEEEEviT_T0_T2_T3_T4_T5_,"ax",@progbits
	.align	128
        .global         _ZN2at6native27unrolled_elementwise_kernelIZZZNS0_17log1p_kernel_cudaERNS_18TensorIteratorBaseEENKUlvE_clEvENKUlvE_clEvEUldE_St5arrayIPcLm2EELi4E23TrivialOffsetCalculatorILi1EjESB_NS0_6memory12LoadWithCastILi1EEENSC_13StoreWithCastILi1EEEEEviT_T0_T2_T3_T4_T5_
        .type           _ZN2at6native27unrolled_elementwise_kernelIZZZNS0_17log1p_kernel_cudaERNS_18TensorIteratorBaseEENKUlvE_clEvENKUlvE_clEvEUldE_St5arrayIPcLm2EELi4E23TrivialOffsetCalculatorILi1EjESB_NS0_6memory12LoadWithCastILi1EEENSC_13StoreWithCastILi1EEEEEviT_T0_T2_T3_T4_T5_,@function
        .size           _ZN2at6native27unrolled_elementwise_kernelIZZZNS0_17log1p_kernel_cudaERNS_18TensorIteratorBaseEENKUlvE_clEvENKUlvE_clEvEUldE_St5arrayIPcLm2EELi4E23TrivialOffsetCalculatorILi1EjESB_NS0_6memory12LoadWithCastILi1EEENSC_13StoreWithCastILi1EEEEEviT_T0_T2_T3_T4_T5_,(.L_x_12871 - _ZN2at6native27unrolled_elementwise_kernelIZZZNS0_17log1p_kernel_cudaERNS_18TensorIteratorBaseEENKUlvE_clEvENKUlvE_clEvEUldE_St5arrayIPcLm2EELi4E23TrivialOffsetCalculatorILi1EjESB_NS0_6memory12LoadWithCastILi1EEENSC_13StoreWithCastILi1EEEEEviT_T0_T2_T3_T4_T5_)
        .other          _ZN2at6native27unrolled_elementwise_kernelIZZZNS0_17log1p_kernel_cudaERNS_18TensorIteratorBaseEENKUlvE_clEvENKUlvE_clEvEUldE_St5arrayIPcLm2EELi4E23TrivialOffsetCalculatorILi1EjESB_NS0_6memory12LoadWithCastILi1EEENSC_13StoreWithCastILi1EEEEEviT_T0_T2_T3_T4_T5_,@"STO_CUDA_ENTRY STV_DEFAULT"
_ZN2at6native27unrolled_elementwise_kernelIZZZNS0_17log1p_kernel_cudaERNS_18TensorIteratorBaseEENKUlvE_clEvENKUlvE_clEvEUldE_St5arrayIPcLm2EELi4E23TrivialOffsetCalculatorILi1EjESB_NS0_6memory12LoadWithCastILi1EEENSC_13StoreWithCastILi1EEEEEviT_T0_T2_T3_T4_T5_:
.text._ZN2at6native27unrolled_elementwise_kernelIZZZNS0_17log1p_kernel_cudaERNS_18TensorIteratorBaseEENKUlvE_clEvENKUlvE_clEvEUldE_St5arrayIPcLm2EELi4E23TrivialOffsetCalculatorILi1EjESB_NS0_6memory12LoadWithCastILi1EEENSC_13StoreWithCastILi1EEEEEviT_T0_T2_T3_T4_T5_:
        /* <DEDUP_REMOVED lines=33> */
.L_x_7172:
[----:B------:R-:W2:Y:S02]  /*0210*/  LDG.E.U8 R4, desc[UR36][R4.64] ;  /* 0x0000002404047981 */ /* 0x000ea4000c1e1100 */
[----:B--2---:R0:W1:Y:S01]  /*0220*/  I2F.F64.U16 R22, R4 ;  /* 0x0000000400167312 */ /* 0x0040620000101800 */
[----:B------:R-:W-:Y:S05]  /*0230*/  BRA `(.L_x_7174) ;  /* 0x0000000c00647947 */ /* 0x000fea0003800000 */
.L_x_7171:
        /* <DEDUP_REMOVED lines=9> */
.L_x_7176:
[----:B------:R-:W2:Y:S02]  /*02d0*/  LDG.E R4, desc[UR36][R4.64] ;  /* 0x0000002404047981 */ /* 0x000ea4000c1e1900 */
[----:B--2---:R1:W2:Y:S01]  /*02e0*/  I2F.F64 R22, R4 ;  /* 0x0000000400167312 */ /* 0x0042a20000201c00 */
[----:B------:R-:W-:Y:S05]  /*02f0*/  BRA `(.L_x_7174) ;  /* 0x0000000c00347947 */ /* 0x000fea0003800000 */
.L_x_7175:
[----:B------:R-:W2:Y:S02]  /*0300*/  LDG.E.U16 R4, desc[UR36][R4.64] ;  /* 0x0000002404047981 */ /* 0x000ea4000c1e1500 */
[----:B--2---:R3:W4:Y:S01]  /*0310*/  I2F.F64.S16 R22, R4 ;  /* 0x0000000400167312 */ /* 0x0047220000101c00 */
[----:B------:R-:W-:Y:S05]  /*0320*/  BRA `(.L_x_7174) ;  /* 0x0000000c00287947 */ /* 0x000fea0003800000 */
.L_x_7170:
        /* <DEDUP_REMOVED lines=10> */
.L_x_7178:
[----:B------:R-:W2:Y:S02]  /*03d0*/  LDG.E.U16 R0, desc[UR36][R4.64] ;  /* 0x0000002404007981 */ /* 0x000ea4000c1e1500 */
[----:B--2---:R-:W-:-:S05]  /*03e0*/  HADD2.F32 R0, -RZ, R0.H0_H0 ;  /* 0x20000000ff007230 */ /* 0x004fca0000004100 */
[----:B------:R-:W-:-:S04]  /*03f0*/  FMUL.FTZ R0, R0, 1 ;  /* 0x3f80000000007820 */ /* 0x000fc80000410000 */
[----:B------:R0:W1:Y:S01]  /*0400*/  F2F.F64.F32 R22, R0 ;  /* 0x0000000000167310 */ /* 0x0000620000201800 */
[----:B------:R-:W-:Y:S05]  /*0410*/  BRA `(.L_x_7174) ;  /* 0x0000000800ec7947 */ /* 0x000fea0003800000 */
.L_x_7177:
        /* <DEDUP_REMOVED lines=10> */
.L_x_7180:
[----:B------:R-:W2:Y:S02]  /*04c0*/  LDG.E.U16 R4, desc[UR36][R4.64] ;  /* 0x0000002404047981 */ /* 0x000ea4000c1e1500 */
[----:B--2---:R-:W-:-:S05]  /*04d0*/  HADD2.F32 R0, -RZ, R4.H0_H0 ;  /* 0x20000004ff007230 */ /* 0x004fca0000004100 */
[----:B------:R-:W-:-:S04]  /*04e0*/  FMUL.FTZ R0, R0, 1 ;  /* 0x3f80000000007820 */ /* 0x000fc80000410000 */
[----:B------:R0:W1:Y:S01]  /*04f0*/  F2F.F64.F32 R22, R0 ;  /* 0x0000000000167310 */ /* 0x0000620000201800 */
[----:B------:R-:W-:Y:S05]  /*0500*/  BRA `(.L_x_7174) ;  /* 0x0000000800b07947 */ /* 0x000fea0003800000 */
.L_x_7179:
[----:B------:R0:W5:Y:S01]  /*0510*/  LDG.E.64 R22, desc[UR36][R4.64] ;  /* 0x0000002404167981 */ /* 0x000162000c1e1b00 */
[----:B------:R-:W-:Y:S05]  /*0520*/  BRA `(.L_x_7174) ;  /* 0x0000000800a87947 */ /* 0x000fea0003800000 */
.L_x_7169:
        /* <DEDUP_REMOVED lines=13> */
.L_x_7183:
[----:B------:R0:W5:Y:S01]  /*0600*/  LDG.E.64 R22, desc[UR36][R4.64] ;  /* 0x0000002404167981 */ /* 0x000162000c1e1b00 */
[----:B------:R-:W-:Y:S05]  /*0610*/  BRA `(.L_x_7174) ;  /* 0x00000008006c7947 */ /* 0x000fea0003800000 */
.L_x_7182:
        /* <DEDUP_REMOVED lines=27> */
.L_x_7185:
        /* <DEDUP_REMOVED lines=15> */
.L_x_7184:
[----:B------:R-:W2:Y:S02]  /*08c0*/  LDG.E.U16 R0, desc[UR36][R4.64] ;  /* 0x0000002404007981 */ /* 0x000ea4000c1e1500 */
[----:B--2---:R-:W-:-:S04]  /*08d0*/  IMAD.U32 R0, R0, 0x10000, RZ ;  /* 0x0001000000007824 */ /* 0x004fc800078e00ff */
[----:B------:R-:W-:-:S04]  /*08e0*/  FMUL.FTZ R0, R0, 1 ;  /* 0x3f80000000007820 */ /* 0x000fc80000410000 */
[----:B------:R0:W1:Y:S01]  /*08f0*/  F2F.F64.F32 R22, R0 ;  /* 0x0000000000167310 */ /* 0x0000620000201800 */
[----:B------:R-:W-:Y:S05]  /*0900*/  BRA `(.L_x_7174) ;  /* 0x0000000400b07947 */ /* 0x000fea0003800000 */
.L_x_7181:
        /* <DEDUP_REMOVED lines=11> */
.L_x_7188:
        /* <DEDUP_REMOVED lines=21> */
.L_x_7190:
[----:B------:R-:W-:Y:S05]  /*0b10*/  BSYNC.RECONVERGENT B0 ;  /* 0x0000000000007941 */ /* 0x000fea0003800200 */
.L_x_7189:
[----:B------:R-:W-:Y:S01]  /*0b20*/  IMAD.SHL.U32 R0, R0, 0x100000, RZ ;  /* 0x0010000000007824 */ /* 0x000fe200078e00ff */
[----:B------:R-:W-:-:S04]  /*0b30*/  LEA R3, R3, 0x3b800000, 0x17 ;  /* 0x3b80000003037811 */ /* 0x000fc800078eb8ff */
[----:B------:R-:W-:-:S05]  /*0b40*/  LOP3.LUT R0, R3, R0, R7, 0xfe, !PT ;  /* 0x0000000003007212 */ /* 0x000fca00078efe07 */
[----:B------:R-:W-:-:S04]  /*0b50*/  FMUL.FTZ R0, R0, 1 ;  /* 0x3f80000000007820 */ /* 0x000fc80000410000 */
[----:B------:R0:W1:Y:S01]  /*0b60*/  F2F.F64.F32 R22, R0 ;  /* 0x0000000000167310 */ /* 0x0000620000201800 */
[----:B------:R-:W-:Y:S05]  /*0b70*/  BRA `(.L_x_7174) ;  /* 0x0000000400147947 */ /* 0x000fea0003800000 */
.L_x_7187:
        /* <DEDUP_REMOVED lines=21> */
.L_x_7192:
[----:B------:R-:W-:Y:S05]  /*0cd0*/  BSYNC.RECONVERGENT B0 ;  /* 0x0000000000007941 */ /* 0x000fea0003800200 */
.L_x_7191:
[----:B------:R-:W-:Y:S01]  /*0ce0*/  IMAD.SHL.U32 R0, R0, 0x200000, RZ ;  /* 0x0020000000007824 */ /* 0x000fe200078e00ff */
[----:B------:R-:W-:-:S04]  /*0cf0*/  LEA R3, R3, 0x37800000, 0x17 ;  /* 0x3780000003037811 */ /* 0x000fc800078eb8ff */
[----:B------:R-:W-:-:S05]  /*0d00*/  LOP3.LUT R0, R3, R0, R7, 0xfe, !PT ;  /* 0x0000000003007212 */ /* 0x000fca00078efe07 */
[----:B------:R-:W-:-:S04]  /*0d10*/  FMUL.FTZ R0, R0, 1 ;  /* 0x3f80000000007820 */ /* 0x000fc80000410000 */
[----:B------:R0:W1:Y:S01]  /*0d20*/  F2F.F64.F32 R22, R0 ;  /* 0x0000000000167310 */ /* 0x0000620000201800 */
[----:B------:R-:W-:Y:S05]  /*0d30*/  BRA `(.L_x_7174) ;  /* 0x0000000000a47947 */ /* 0x000fea0003800000 */
.L_x_7186:
[----:B------:R-:W-:-:S09]  /*0d40*/  UISETP.NE.AND UP0, UPT, UR4, 0x1c, UPT ;  /* 0x0000001c0400788c */ /* 0x000fd2000bf05270 */
[----:B------:R-:W-:Y:S05]  /*0d50*/  BRA.U !UP0, `(.L_x_7193) ;  /* 0x0000000108947547 */ /* 0x000fea000b800000 */
[----:B------:R-:W-:-:S09]  /*0d60*/  UISETP.NE.AND UP0, UPT, UR4, 0x1d, UPT ;  /* 0x0000001d0400788c */ /* 0x000fd2000bf05270 */
[----:B------:R-:W-:Y:S05]  /*0d70*/  BRA.U !UP0, `(.L_x_7194) ;  /* 0x0000000108807547 */ /* 0x000fea000b800000 */
[----:B------:R-:W-:-:S09]  /*0d80*/  UISETP.NE.AND UP0, UPT, UR4, 0x2c, UPT ;  /* 0x0000002c0400788c */ /* 0x000fd2000bf05270 */
[----:B------:R-:W-:Y:S05]  /*0d90*/  BRA.U !UP0, `(.L_x_7195) ;  /* 0x0000000108487547 */ /* 0x000fea000b800000 */
.L_x_7173:
        /* <DEDUP_REMOVED lines=16> */
.L_x_7196:
[----:B------:R-:W-:Y:S01]  /*0ea0*/  CS2R R22, SRZ ;  /* 0x0000000000167805 */ /* 0x000fe2000001ff00 */
[----:B------:R-:W-:Y:S06]  /*0eb0*/  BRA `(.L_x_7174) ;  /* 0x0000000000447947 */ /* 0x000fec0003800000 */
.L_x_7195:
        /* <DEDUP_REMOVED lines=12> */
.L_x_7194:
[----:B------:R-:W2:Y:S02]  /*0f80*/  LDG.E.64 R22, desc[UR36][R4.64] ;  /* 0x0000002404167981 */ /* 0x000ea4000c1e1b00 */
[----:B--2---:R-:W0:Y:S01]  /*0f90*/  I2F.F64.U64 R22, R22 ;  /* 0x0000001600167312 */ /* 0x004e220000301800 */
[----:B------:R-:W-:Y:S05]  /*0fa0*/  BRA `(.L_x_7174) ;  /* 0x0000000000087947 */ /* 0x000fea0003800000 */
.L_x_7193:
[----:B------:R-:W2:Y:S02]  /*0fb0*/  LDG.E R4, desc[UR36][R4.64] ;  /* 0x0000002404047981 */ /* 0x000ea4000c1e1900 */
[----:B--2---:R0:W1:Y:S02]  /*0fc0*/  I2F.F64.U32 R22, R4 ;  /* 0x0000000400167312 */ /* 0x0040640000201800 */
.L_x_7174:
[----:B------:R-:W-:Y:S05]  /*0fd0*/  BSYNC.RECONVERGENT B6 ;  /* 0x0000000000067941 */ /* 0x000fea0003800200 */
.L_x_7168:
[----:B------:R-:W-:-:S07]  /*0fe0*/  VIADD R27, R19, 0x80 ;  /* 0x00000080131b7836 */ /* 0x000fce0000000000 */
.L_x_7167:
[----:B------:R-:W-:Y:S05]  /*0ff0*/  BSYNC.RECONVERGENT B7 ;  /* 0x0000000000077941 */ /* 0x000fea0003800200 */
.L_x_7166:
[----:B------:R-:W-:Y:S01]  /*1000*/  ISETP.GE.AND P0, PT, R27, R2, PT ;  /* 0x000000021b00720c */ /* 0x000fe20003f06270 */
[----:B------:R-:W-:Y:S01]  /*1010*/  BSSY.RECONVERGENT B7, `(.L_x_7197) ;  /* 0x00000f6000077945 */ /* 0x000fe20003800200 */
[----:B------:R-:W-:-:S11]  /*1020*/  CS2R R28, SRZ ;  /* 0x00000000001c7805 */ /* 0x000fd6000001ff00 */
[----:B------:R-:W-:Y:S05]  /*1030*/  @P0 BRA `(.L_x_7198) ;  /* 0x0000000c00cc0947 */ /* 0x000fea0003800000 */
[----:B01-3--:R-:W0:Y:S01]  /*1040*/  LDC.64 R4, c[0x0][0x390] ;  /* 0x0000e400ff047b82 */ /* 0x00be220000000a00 */
        /* <DEDUP_REMOVED lines=20> */
.L_x_7203:
[----:B------:R-:W3:Y:S02]  /*1190*/  LDG.E.U8 R4, desc[UR36][R4.64] ;  /* 0x0000002404047981 */ /* 0x000ee4000c1e1100 */
[----:B---3--:R0:W1:Y:S01]  /*11a0*/  I2F.F64.U16 R28, R4 ;  /* 0x00000004001c7312 */ /* 0x0080620000101800 */
[----:B------:R-:W-:Y:S05]  /*11b0*/  BRA `(.L_x_7205) ;  /* 0x0000000c00647947 */ /* 0x000fea0003800000 */
.L_x_7202:
        /* <DEDUP_REMOVED lines=9> */
.L_x_7207:
[----:B------:R-:W3:Y:S02]  /*1250*/  LDG.E R4, desc[UR36][R4.64] ;  /* 0x0000002404047981 */ /* 0x000ee4000c1e1900 */
[----:B---3--:R0:W1:Y:S01]  /*1260*/  I2F.F64 R28, R4 ;  /* 0x00000004001c7312 */ /* 0x0080620000201c00 */
[----:B------:R-:W-:Y:S05]  /*1270*/  BRA `(.L_x_7205) ;  /* 0x0000000c00347947 */ /* 0x000fea0003800000 */
.L_x_7206:
[----:B------:R-:W3:Y:S02]  /*1280*/  LDG.E.U16 R4, desc[UR36][R4.64] ;  /* 0x0000002404047981 */ /* 0x000ee4000c1e1500 */
[----:B---3--:R0:W1:Y:S01]  /*1290*/  I2F.F64.S16 R28, R4 ;  /* 0x00000004001c7312 */ /* 0x0080620000101c00 */
[----:B------:R-:W-:Y:S05]  /*12a0*/  BRA `(.L_x_7205) ;  /* 0x0000000c00287947 */ /* 0x000fea0003800000 */
.L_x_7201:
        /* <DEDUP_REMOVED lines=10> */
.L_x_7209:
[----:B------:R-:W3:Y:S02]  /*1350*/  LDG.E.U16 R0, desc[UR36][R4.64] ;  /* 0x0000002404007981 */ /* 0x000ee4000c1e1500 */
[----:B---3--:R-:W-:-:S05]  /*1360*/  HADD2.F32 R0, -RZ, R0.H0_H0 ;  /* 0x20000000ff007230 */ /* 0x008fca0000004100 */
[----:B------:R-:W-:-:S04]  /*1370*/  FMUL.FTZ R0, R0, 1 ;  /* 0x3f80000000007820 */ /* 0x000fc80000410000 */
[----:B------:R0:W1:Y:S01]  /*1380*/  F2F.F64.F32 R28, R0 ;  /* 0x00000000001c7310 */ /* 0x0000620000201800 */
[----:B------:R-:W-:Y:S05]  /*1390*/  BRA `(.L_x_7205) ;  /* 0x0000000800ec7947 */ /* 0x000fea0003800000 */
.L_x_7208:
        /* <DEDUP_REMOVED lines=10> */
.L_x_7211:
[----:B------:R-:W3:Y:S02]  /*1440*/  LDG.E.U16 R4, desc[UR36][R4.64] ;  /* 0x0000002404047981 */ /* 0x000ee4000c1e1500 */
[----:B---3--:R-:W-:-:S05]  /*1450*/  HADD2.F32 R0, -RZ, R4.H0_H0 ;  /* 0x20000004ff007230 */ /* 0x008fca0000004100 */
[----:B------:R-:W-:-:S04]  /*1460*/  FMUL.FTZ R0, R0, 1 ;  /* 0x3f80000000007820 */ /* 0x000fc80000410000 */
[----:B------:R0:W1:Y:S01]  /*1470*/  F2F.F64.F32 R28, R0 ;  /* 0x00000000001c7310 */ /* 0x0000620000201800 */
[----:B------:R-:W-:Y:S05]  /*1480*/  BRA `(.L_x_7205) ;  /* 0x0000000800b07947 */ /* 0x000fea0003800000 */
.L_x_7210:
[----:B------:R0:W5:Y:S01]  /*1490*/  LDG.E.64 R28, desc[UR36][R4.64] ;  /* 0x00000024041c7981 */ /* 0x000162000c1e1b00 */
[----:B------:R-:W-:Y:S05]  /*14a0*/  BRA `(.L_x_7205) ;  /* 0x0000000800a87947 */ /* 0x000fea0003800000 */
.L_x_7200:
        /* <DEDUP_REMOVED lines=13> */
.L_x_7214:
[----:B------:R0:W5:Y:S01]  /*1580*/  LDG.E.64 R28, desc[UR36][R4.64] ;  /* 0x00000024041c7981 */ /* 0x000162000c1e1b00 */
[----:B------:R-:W-:Y:S05]  /*1590*/  BRA `(.L_x_7205) ;  /* 0x00000008006c7947 */ /* 0x000fea0003800000 */
.L_x_7213:
        /* <DEDUP_REMOVED lines=27> */
.L_x_7216:
        /* <DEDUP_REMOVED lines=15> */
.L_x_7215:
[----:B------:R-:W3:Y:S02]  /*1840*/  LDG.E.U16 R0, desc[UR36][R4.64] ;  /* 0x0000002404007981 */ /* 0x000ee4000c1e1500 */
[----:B---3--:R-:W-:-:S04]  /*1850*/  IMAD.U32 R0, R0, 0x10000, RZ ;  /* 0x0001000000007824 */ /* 0x008fc800078e00ff */
[----:B------:R-:W-:-:S04]  /*1860*/  FMUL.FTZ R0, R0, 1 ;  /* 0x3f80000000007820 */ /* 0x000fc80000410000 */
[----:B------:R0:W1:Y:S01]  /*1870*/  F2F.F64.F32 R28, R0 ;  /* 0x00000000001c7310 */ /* 0x0000620000201800 */
[----:B------:R-:W-:Y:S05]  /*1880*/  BRA `(.L_x_7205) ;  /* 0x0000000400b07947 */ /* 0x000fea0003800000 */
.L_x_7212:
        /* <DEDUP_REMOVED lines=11> */
.L_x_7219:
        /* <DEDUP_REMOVED lines=21> */
.L_x_7221:
[----:B------:R-:W-:Y:S05]  /*1a90*/  BSYNC.RECONVERGENT B0 ;  /* 0x0000000000007941 */ /* 0x000fea0003800200 */
.L_x_7220:
[----:B------:R-:W-:Y:S01]  /*1aa0*/  IMAD.SHL.U32 R0, R0, 0x100000, RZ ;  /* 0x0010000000007824 */ /* 0x000fe200078e00ff */
[----:B------:R-:W-:-:S04]  /*1ab0*/  LEA R3, R3, 0x3b800000, 0x17 ;  /* 0x3b80000003037811 */ /* 0x000fc800078eb8ff */
[----:B------:R-:W-:-:S05]  /*1ac0*/  LOP3.LUT R0, R3, R0, R7, 0xfe, !PT ;  /* 0x0000000003007212 */ /* 0x000fca00078efe07 */
[----:B------:R-:W-:-:S04]  /*1ad0*/  FMUL.FTZ R0, R0, 1 ;  /* 0x3f80000000007820 */ /* 0x000fc80000410000 */
[----:B------:R0:W1:Y:S01]  /*1ae0*/  F2F.F64.F32 R28, R0 ;  /* 0x00000000001c7310 */ /* 0x0000620000201800 */
[----:B------:R-:W-:Y:S05]  /*1af0*/  BRA `(.L_x_7205) ;  /* 0x0000000400147947 */ /* 0x000fea0003800000 */
.L_x_7218:
        /* <DEDUP_REMOVED lines=21> */
.L_x_7223:
[----:B------:R-:W-:Y:S05]  /*1c50*/  BSYNC.RECONVERGENT B0 ;  /* 0x0000000000007941 */ /* 0x000fea0003800200 */
.L_x_7222:
[----:B------:R-:W-:Y:S01]  /*1c60*/  IMAD.SHL.U32 R0, R0, 0x200000, RZ ;  /* 0x0020000000007824 */ /* 0x000fe200078e00ff */
[----:B------:R-:W-:-:S04]  /*1c70*/  LEA R3, R3, 0x37800000, 0x17 ;  /* 0x3780000003037811 */ /* 0x000fc800078eb8ff */
[----:B------:R-:W-:-:S05]  /*1c80*/  LOP3.LUT R0, R3, R0, R7, 0xfe, !PT ;  /* 0x0000000003007212 */ /* 0x000fca00078efe07 */
[----:B------:R-:W-:-:S04]  /*1c90*/  FMUL.FTZ R0, R0, 1 ;  /* 0x3f80000000007820 */ /* 0x000fc80000410000 */
[----:B------:R0:W1:Y:S01]  /*1ca0*/  F2F.F64.F32 R28, R0 ;  /* 0x00000000001c7310 */ /* 0x0000620000201800 */
[----:B------:R-:W-:Y:S05]  /*1cb0*/  BRA `(.L_x_7205) ;  /* 0x0000000000a47947 */ /* 0x000fea0003800000 */
.L_x_7217:
        /* <DEDUP_REMOVED lines=18> */
.L_x_7204:
[----:B------:R-:W-:Y:S01]  /*1de0*/  MOV R0, 0x0 ;  /* 0x0000000000007802 */ /* 0x000fe20000000f00 */
[----:B------:R-:W0:Y:S01]  /*1df0*/  LDCU.64 UR4, c[0x4][0x148] ;  /* 0x01002900ff0477ac */ /* 0x000e220008000a00 */
[----:B------:R-:W-:Y:S02]  /*1e00*/  IMAD.MOV.U32 R8, RZ, RZ, 0x4e ;  /* 0x0000004eff087424 */ /* 0x000fe400078e00ff */
[----:B------:R1:W3:Y:S01]  /*1e10*/  LDC.64 R14, c[0x4][R0] ;  /* 0x01000000000e7b82 */ /* 0x0002e20000000a00 */
[----:B------:R-:W2:Y:S01]  /*1e20*/  LDCU.64 UR6, c[0x4][0x150] ;  /* 0x01002a00ff0677ac */ /* 0x000ea20008000a00 */
[----:B------:R-:W-:Y:S02]  /*1e30*/  IMAD.MOV.U32 R12, RZ, RZ, 0x1 ;  /* 0x00000001ff0c7424 */ /* 0x000fe400078e00ff */
[----:B------:R-:W-:Y:S01]  /*1e40*/  IMAD.MOV.U32 R13, RZ, RZ, RZ ;  /* 0x000000ffff0d7224 */ /* 0x000fe200078e00ff */
[----:B------:R-:W4:Y:S01]  /*1e50*/  LDCU.64 UR8, c[0x4][0x8] ;  /* 0x01000100ff0877ac */ /* 0x000f220008000a00 */
[----:B0-----:R-:W-:-:S02]  /*1e60*/  IMAD.U32 R4, RZ, RZ, UR4 ;  /* 0x00000004ff047e24 */ /* 0x001fc4000f8e00ff */
[----:B------:R-:W-:Y:S02]  /*1e70*/  IMAD.U32 R5, RZ, RZ, UR5 ;  /* 0x00000005ff057e24 */ /* 0x000fe4000f8e00ff */
[----:B--2---:R-:W-:Y:S02]  /*1e80*/  IMAD.U32 R6, RZ, RZ, UR6 ;  /* 0x00000006ff067e24 */ /* 0x004fe4000f8e00ff */
[----:B------:R-:W-:Y:S02]  /*1e90*/  IMAD.U32 R7, RZ, RZ, UR7 ;  /* 0x00000007ff077e24 */ /* 0x000fe4000f8e00ff */
[----:B----4-:R-:W-:Y:S02]  /*1ea0*/  IMAD.U32 R10, RZ, RZ, UR8 ;  /* 0x00000008ff0a7e24 */ /* 0x010fe4000f8e00ff */
[----:B-1----:R-:W-:-:S07]  /*1eb0*/  IMAD.U32 R11, RZ, RZ, UR9 ;  /* 0x00000009ff0b7e24 */ /* 0x002fce000f8e00ff */
[----:B------:R-:W-:-:S07]  /*1ec0*/  LEPC R20, `(.L_x_7226) ;  /* 0x000000001014794e */ /* 0x000fce0000000000 */
[----:B---3-5:R-:W-:Y:S05]  /*1ed0*/  CALL.ABS.NOINC R14 ;  /* 0x000000000e007343 */ /* 0x028fea0003c00000 */
.L_x_7226:
[----:B------:R-:W-:Y:S01]  /*1ee0*/  CS2R R28, SRZ ;  /* 0x00000000001c7805 */ /* 0x000fe2000001ff00 */
[----:B------:R-:W-:Y:S06]  /*1ef0*/  BRA `(.L_x_7205) ;  /* 0x0000000000147947 */ /* 0x000fec0003800000 */
.L_x_7225:
[----:B------:R-:W3:Y:S02]  /*1f00*/  LDG.E.64 R28, desc[UR36][R4.64] ;  /* 0x00000024041c7981 */ /* 0x000ee4000c1e1b00 */
[----:B---3--:R-:W0:Y:S01]  /*1f10*/  I2F.F64.U64 R28, R28 ;  /* 0x0000001c001c7312 */ /* 0x008e220000301800 */
[----:B------:R-:W-:Y:S05]  /*1f20*/  BRA `(.L_x_7205) ;  /* 0x0000000000087947 */ /* 0x000fea0003800000 */
.L_x_7224:
[----:B------:R-:W3:Y:S02]  /*1f30*/  LDG.E R4, desc[UR36][R4.64] ;  /* 0x0000002404047981 */ /* 0x000ee4000c1e1900 */
[----:B---3--:R0:W1:Y:S02]  /*1f40*/  I2F.F64.U32 R28, R4 ;  /* 0x00000004001c7312 */ /* 0x0080640000201800 */
.L_x_7205:
[----:B------:R-:W-:Y:S05]  /*1f50*/  BSYNC.RECONVERGENT B6 ;  /* 0x0000000000067941 */ /* 0x000fea0003800200 */
.L_x_7199:
[----:B------:R-:W-:-:S07]  /*1f60*/  VIADD R27, R27, 0x80 ;  /* 0x000000801b1b7836 */ /* 0x000fce0000000000 */
.L_x_7198:
[----:B------:R-:W-:Y:S05]  /*1f70*/  BSYNC.RECONVERGENT B7 ;  /* 0x0000000000077941 */ /* 0x000fea0003800200 */
.L_x_7197:
        /* <DEDUP_REMOVED lines=25> */
.L_x_7233:
[----:B------:R-:W3:Y:S02]  /*2110*/  LDG.E.U8 R4, desc[UR36][R4.64] ;  /* 0x0000002404047981 */ /* 0x000ee4000c1e1100 */
[----:B---3--:R0:W1:Y:S01]  /*2120*/  I2F.F64.U16 R24, R4 ;  /* 0x0000000400187312 */ /* 0x0080620000101800 */
[----:B------:R-:W-:Y:S05]  /*2130*/  BRA `(.L_x_7235) ;  /* 0x0000000c00647947 */ /* 0x000fea0003800000 */
.L_x_7232:
        /* <DEDUP_REMOVED lines=9> */
.L_x_7237:
[----:B------:R-:W3:Y:S02]  /*21d0*/  LDG.E R4, desc[UR36][R4.64] ;  /* 0x0000002404047981 */ /* 0x000ee4000c1e1900 */
[----:B---3--:R1:W3:Y:S01]  /*21e0*/  I2F.F64 R24, R4 ;  /* 0x0000000400187312 */ /* 0x0082e20000201c00 */
[----:B------:R-:W-:Y:S05]  /*21f0*/  BRA `(.L_x_7235) ;  /* 0x0000000c00347947 */ /* 0x000fea0003800000 */
.L_x_7236:
[----:B------:R-:W3:Y:S02]  /*2200*/  LDG.E.U16 R4, desc[UR36][R4.64] ;  /* 0x0000002404047981 */ /* 0x000ee4000c1e1500 */
[----:B---3--:R0:W1:Y:S01]  /*2210*/  I2F.F64.S16 R24, R4 ;  /* 0x0000000400187312 */ /* 0x0080620000101c00 */
[----:B------:R-:W-:Y:S05]  /*2220*/  BRA `(.L_x_7235) ;  /* 0x0000000c00287947 */ /* 0x000fea0003800000 */
.L_x_7231:
        /* <DEDUP_REMOVED lines=10> */
.L_x_7239:
[----:B------:R-:W3:Y:S02]  /*22d0*/  LDG.E.U16 R0, desc[UR36][R4.64] ;  /* 0x0000002404007981 */ /* 0x000ee4000c1e1500 */
[----:B---3--:R-:W-:-:S05]  /*22e0*/  HADD2.F32 R0, -RZ, R0.H0_H0 ;  /* 0x20000000ff007230 */ /* 0x008fca0000004100 */
[----:B------:R-:W-:-:S04]  /*22f0*/  FMUL.FTZ R0, R0, 1 ;  /* 0x3f80000000007820 */ /* 0x000fc80000410000 */
[----:B------:R0:W1:Y:S01]  /*2300*/  F2F.F64.F32 R24, R0 ;  /* 0x0000000000187310 */ /* 0x0000620000201800 */
[----:B------:R-:W-:Y:S05]  /*2310*/  BRA `(.L_x_7235) ;  /* 0x0000000800ec7947 */ /* 0x000fea0003800000 */
.L_x_7238:
        /* <DEDUP_REMOVED lines=10> */
.L_x_7241:
[----:B------:R-:W3:Y:S02]  /*23c0*/  LDG.E.U16 R4, desc[UR36][R4.64] ;  /* 0x0000002404047981 */ /* 0x000ee4000c1e1500 */
[----:B---3--:R-:W-:-:S05]  /*23d0*/  HADD2.F32 R0, -RZ, R4.H0_H0 ;  /* 0x20000004ff007230 */ /* 0x008fca0000004100 */
[----:B------:R-:W-:-:S04]  /*23e0*/  FMUL.FTZ R0, R0, 1 ;  /* 0x3f80000000007820 */ /* 0x000fc80000410000 */
[----:B------:R0:W1:Y:S01]  /*23f0*/  F2F.F64.F32 R24, R0 ;  /* 0x0000000000187310 */ /* 0x0000620000201800 */
[----:B------:R-:W-:Y:S05]  /*2400*/  BRA `(.L_x_7235) ;  /* 0x0000000800b07947 */ /* 0x000fea0003800000 */
.L_x_7240:
[----:B------:R0:W5:Y:S01]  /*2410*/  LDG.E.64 R24, desc[UR36][R4.64] ;  /* 0x0000002404187981 */ /* 0x000162000c1e1b00 */
[----:B------:R-:W-:Y:S05]  /*2420*/  BRA `(.L_x_7235) ;  /* 0x0000000800a87947 */ /* 0x000fea0003800000 */
.L_x_7230:
        /* <DEDUP_REMOVED lines=13> */
.L_x_7244:
[----:B------:R0:W5:Y:S01]  /*2500*/  LDG.E.64 R24, desc[UR36][R4.64] ;  /* 0x0000002404187981 */ /* 0x000162000c1e1b00 */
[----:B------:R-:W-:Y:S05]  /*2510*/  BRA `(.L_x_7235) ;  /* 0x00000008006c7947 */ /* 0x000fea0003800000 */
.L_x_7243:
        /* <DEDUP_REMOVED lines=27> */
.L_x_7246:
        /* <DEDUP_REMOVED lines=15> */
.L_x_7245:
[----:B------:R-:W3:Y:S02]  /*27c0*/  LDG.E.U16 R0, desc[UR36][R4.64] ;  /* 0x0000002404007981 */ /* 0x000ee4000c1e1500 */
[----:B---3--:R-:W-:-:S04]  /*27d0*/  IMAD.U32 R0, R0, 0x10000, RZ ;  /* 0x0001000000007824 */ /* 0x008fc800078e00ff */
[----:B------:R-:W-:-:S04]  /*27e0*/  FMUL.FTZ R0, R0, 1 ;  /* 0x3f80000000007820 */ /* 0x000fc80000410000 */
[----:B------:R0:W1:Y:S01]  /*27f0*/  F2F.F64.F32 R24, R0 ;  /* 0x0000000000187310 */ /* 0x0000620000201800 */
[----:B------:R-:W-:Y:S05]  /*2800*/  BRA `(.L_x_7235) ;  /* 0x0000000400b07947 */ /* 0x000fea0003800000 */
.L_x_7242:
        /* <DEDUP_REMOVED lines=11> */
.L_x_7249:
        /* <DEDUP_REMOVED lines=21> */
.L_x_7251:
[----:B------:R-:W-:Y:S05]  /*2a10*/  BSYNC.RECONVERGENT B0 ;  /* 0x0000000000007941 */ /* 0x000fea0003800200 */
.L_x_7250:
[----:B------:R-:W-:Y:S01]  /*2a20*/  IMAD.SHL.U32 R0, R0, 0x100000, RZ ;  /* 0x0010000000007824 */ /* 0x000fe200078e00ff */
[----:B------:R-:W-:-:S04]  /*2a30*/  LEA R3, R3, 0x3b800000, 0x17 ;  /* 0x3b80000003037811 */ /* 0x000fc800078eb8ff */
[----:B------:R-:W-:-:S05]  /*2a40*/  LOP3.LUT R0, R3, R0, R7, 0xfe, !PT ;  /* 0x0000000003007212 */ /* 0x000fca00078efe07 */
[----:B------:R-:W-:-:S04]  /*2a50*/  FMUL.FTZ R0, R0, 1 ;  /* 0x3f80000000007820 */ /* 0x000fc80000410000 */
[----:B------:R0:W1:Y:S01]  /*2a60*/  F2F.F64.F32 R24, R0 ;  /* 0x0000000000187310 */ /* 0x0000620000201800 */
[----:B------:R-:W-:Y:S05]  /*2a70*/  BRA `(.L_x_7235) ;  /* 0x0000000400147947 */ /* 0x000fea0003800000 */
.L_x_7248:
        /* <DEDUP_REMOVED lines=21> */
.L_x_7253:
[----:B------:R-:W-:Y:S05]  /*2bd0*/  BSYNC.RECONVERGENT B0 ;  /* 0x0000000000007941 */ /* 0x000fea0003800200 */
.L_x_7252:
[----:B------:R-:W-:Y:S01]  /*2be0*/  IMAD.SHL.U32 R0, R0, 0x200000, RZ ;  /* 0x0020000000007824 */ /* 0x000fe200078e00ff */
[----:B------:R-:W-:-:S04]  /*2bf0*/  LEA R3, R3, 0x37800000, 0x17 ;  /* 0x3780000003037811 */ /* 0x000fc800078eb8ff */
[----:B------:R-:W-:-:S05]  /*2c00*/  LOP3.LUT R0, R3, R0, R7, 0xfe, !PT ;  /* 0x0000000003007212 */ /* 0x000fca00078efe07 */
[----:B------:R-:W-:-:S04]  /*2c10*/  FMUL.FTZ R0, R0, 1 ;  /* 0x3f80000000007820 */ /* 0x000fc80000410000 */
[----:B------:R0:W1:Y:S01]  /*2c20*/  F2F.F64.F32 R24, R0 ;  /* 0x0000000000187310 */ /* 0x0000620000201800 */
[----:B------:R-:W-:Y:S05]  /*2c30*/  BRA `(.L_x_7235) ;  /* 0x0000000000a47947 */ /* 0x000fea0003800000 */
.L_x_7247:
        /* <DEDUP_REMOVED lines=18> */
.L_x_7234:
        /* <DEDUP_REMOVED lines=16> */
.L_x_7256:
[----:B------:R-:W-:Y:S01]  /*2e60*/  CS2R R24, SRZ ;  /* 0x0000000000187805 */ /* 0x000fe2000001ff00 */
[----:B------:R-:W-:Y:S06]  /*2e70*/  BRA `(.L_x_7235) ;  /* 0x0000000000147947 */ /* 0x000fec0003800000 */
.L_x_7255:
[----:B------:R-:W3:Y:S02]  /*2e80*/  LDG.E.64 R24, desc[UR36][R4.64] ;  /* 0x0000002404187981 */ /* 0x000ee4000c1e1b00 */
[----:B---3--:R-:W0:Y:S01]  /*2e90*/  I2F.F64.U64 R24, R24 ;  /* 0x0000001800187312 */ /* 0x008e220000301800 */
[----:B------:R-:W-:Y:S05]  /*2ea0*/  BRA `(.L_x_7235) ;  /* 0x0000000000087947 */ /* 0x000fea0003800000 */
.L_x_7254:
[----:B------:R-:W3:Y:S02]  /*2eb0*/  LDG.E R4, desc[UR36][R4.64] ;  /* 0x0000002404047981 */ /* 0x000ee4000c1e1900 */
[----:B---3--:R0:W1:Y:S02]  /*2ec0*/  I2F.F64.U32 R24, R4 ;  /* 0x0000000400187312 */ /* 0x0080640000201800 */
.L_x_7235:
[----:B------:R-:W-:Y:S05]  /*2ed0*/  BSYNC.RECONVERGENT B6 ;  /* 0x0000000000067941 */ /* 0x000fea0003800200 */
.L_x_7229:
[----:B------:R-:W-:-:S07]  /*2ee0*/  VIADD R27, R27, 0x80 ;  /* 0x000000801b1b7836 */ /* 0x000fce0000000000 */
.L_x_7228:
[----:B------:R-:W-:Y:S05]  /*2ef0*/  BSYNC.RECONVERGENT B7 ;  /* 0x0000000000077941 */ /* 0x000fea0003800200 */
.L_x_7227:
[----:B------:R-:W-:Y:S01]  /*2f00*/  ISETP.GE.AND P0, PT, R27, R2, PT ;  /* 0x000000021b00720c */ /* 0x000fe20003f06270 */
[----:B------:R-:W-:Y:S01]  /*2f10*/  BSSY.RECONVERGENT B6, `(.L_x_7257) ;  /* 0x00000f0000067945 */ /* 0x000fe20003800200 */
[----:B------:R-:W-:-:S11]  /*2f20*/  CS2R R16, SRZ ;  /* 0x0000000000107805 */ /* 0x000fd6000001ff00 */
[----:B------:R-:W-:Y:S05]  /*2f30*/  @P0 BRA `(.L_x_7258) ;  /* 0x0000000c00b40947 */ /* 0x000fea0003800000 */
[----:B01-3--:R-:W0:Y:S01]  /*2f40*/  LDC.64 R4, c[0x0][0x390] ;  /* 0x0000e400ff047b82 */ /* 0x00be220000000a00 */
        /* <DEDUP_REMOVED lines=19> */
.L_x_7262:
[----:B------:R-:W3:Y:S02]  /*3080*/  LDG.E.U8 R4, desc[UR36][R4.64] ;  /* 0x0000002404047981 */ /* 0x000ee4000c1e1100 */
[----:B---3--:R0:W1:Y:S01]  /*3090*/  I2F.F64.U16 R16, R4 ;  /* 0x0000000400107312 */ /* 0x0080620000101800 */
[----:B------:R-:W-:Y:S05]  /*30a0*/  BRA `(.L_x_7258) ;  /* 0x0000000c00587947 */ /* 0x000fea0003800000 */
.L_x_7261:
        /* <DEDUP_REMOVED lines=9> */
.L_x_7265:
[----:B------:R-:W3:Y:S02]  /*3140*/  LDG.E R4, desc[UR36][R4.64] ;  /* 0x0000002404047981 */ /* 0x000ee4000c1e1900 */
[----:B---3--:R0:W1:Y:S01]  /*3150*/  I2F.F64 R16, R4 ;  /* 0x0000000400107312 */ /* 0x0080620000201c00 */
[----:B------:R-:W-:Y:S05]  /*3160*/  BRA `(.L_x_7258) ;  /* 0x0000000c00287947 */ /* 0x000fea0003800000 */
.L_x_7264:
[----:B------:R-:W3:Y:S02]  /*3170*/  LDG.E.U16 R4, desc[UR36][R4.64] ;  /* 0x0000002404047981 */ /* 0x000ee4000c1e1500 */
[----:B---3--:R0:W1:Y:S01]  /*3180*/  I2F.F64.S16 R16, R4 ;  /* 0x0000000400107312 */ /* 0x0080620000101c00 */
[----:B------:R-:W-:Y:S05]  /*3190*/  BRA `(.L_x_7258) ;  /* 0x0000000c001c7947 */ /* 0x000fea0003800000 */
.L_x_7260:
        /* <DEDUP_REMOVED lines=10> */
.L_x_7267:
[----:B------:R-:W3:Y:S02]  /*3240*/  LDG.E.U16 R0, desc[UR36][R4.64] ;  /* 0x0000002404007981 */ /* 0x000ee4000c1e1500 */
[----:B---3--:R-:W-:-:S05]  /*3250*/  HADD2.F32 R0, -RZ, R0.H0_H0 ;  /* 0x20000000ff007230 */ /* 0x008fca0000004100 */
[----:B------:R-:W-:-:S04]  /*3260*/  FMUL.FTZ R0, R0, 1 ;  /* 0x3f80000000007820 */ /* 0x000fc80000410000 */
[----:B------:R0:W1:Y:S01]  /*3270*/  F2F.F64.F32 R16, R0 ;  /* 0x0000000000107310 */ /* 0x0000620000201800 */
[----:B------:R-:W-:Y:S05]  /*3280*/  BRA `(.L_x_7258) ;  /* 0x0000000800e07947 */ /* 0x000fea0003800000 */
.L_x_7266:
        /* <DEDUP_REMOVED lines=10> */
.L_x_7269:
[----:B------:R-:W3:Y:S02]  /*3330*/  LDG.E.U16 R4, desc[UR36][R4.64] ;  /* 0x0000002404047981 */ /* 0x000ee4000c1e1500 */
[----:B---3--:R-:W-:-:S05]  /*3340*/  HADD2.F32 R0, -RZ, R4.H0_H0 ;  /* 0x20000004ff007230 */ /* 0x008fca0000004100 */
[----:B------:R-:W-:-:S04]  /*3350*/  FMUL.FTZ R0, R0, 1 ;  /* 0x3f80000000007820 */ /* 0x000fc80000410000 */
[----:B------:R0:W1:Y:S01]  /*3360*/  F2F.F64.F32 R16, R0 ;  /* 0x0000000000107310 */ /* 0x0000620000201800 */
[----:B------:R-:W-:Y:S05]  /*3370*/  BRA `(.L_x_7258) ;  /* 0x0000000800a47947 */ /* 0x000fea0003800000 */
.L_x_7268:
[----:B------:R0:W5:Y:S01]  /*3380*/  LDG.E.64 R16, desc[UR36][R4.64] ;  /* 0x0000002404107981 */ /* 0x000162000c1e1b00 */
[----:B------:R-:W-:Y:S05]  /*3390*/  BRA `(.L_x_7258) ;  /* 0x00000008009c7947 */ /* 0x000fea0003800000 */
.L_x_7259:
        /* <DEDUP_REMOVED lines=13> */
.L_x_7272:
[----:B------:R0:W5:Y:S01]  /*3470*/  LDG.E.64 R16, desc[UR36][R4.64] ;  /* 0x0000002404107981 */ /* 0x000162000c1e1b00 */
[----:B------:R-:W-:Y:S05]  /*3480*/  BRA `(.L_x_7258) ;  /* 0x0000000800607947 */ /* 0x000fea0003800000 */
.L_x_7271:
        /* <DEDUP_REMOVED lines=27> */
.L_x_7274:
        /* <DEDUP_REMOVED lines=15> */
.L_x_7273:
[----:B------:R-:W3:Y:S02]  /*3730*/  LDG.E.U16 R0, desc[UR36][R4.64] ;  /* 0x0000002404007981 */ /* 0x000ee4000c1e1500 */
[----:B---3--:R-:W-:-:S04]  /*3740*/  IMAD.U32 R0, R0, 0x10000, RZ ;  /* 0x0001000000007824 */ /* 0x008fc800078e00ff */
[----:B------:R-:W-:-:S04]  /*3750*/  FMUL.FTZ R0, R0, 1 ;  /* 0x3f80000000007820 */ /* 0x000fc80000410000 */
[----:B------:R0:W1:Y:S01]  /*3760*/  F2F.F64.F32 R16, R0 ;  /* 0x0000000000107310 */ /* 0x0000620000201800 */
[----:B------:R-:W-:Y:S05]  /*3770*/  BRA `(.L_x_7258) ;  /* 0x0000000400a47947 */ /* 0x000fea0003800000 */
.L_x_7270:
        /* <DEDUP_REMOVED lines=11> */
.L_x_7277:
[----:B------:R-:W3:Y:S02]  /*3830*/  LDG.E.U8 R4, desc[UR36][R4.64] ;  /* 0x0000002404047981 */ /* 0x000ee4000c1e1100 */
        /* <DEDUP_REMOVED lines=19> */
.L_x_7279:
[----:B------:R-:W-:Y:S05]  /*3970*/  BSYNC.RECONVERGENT B0 ;  /* 0x0000000000007941 */ /* 0x000fea0003800200 */
.L_x_7278:
[----:B------:R-:W-:Y:S01]  /*3980*/  IMAD.SHL.U32 R0, R0, 0x100000, RZ ;  /* 0x0010000000007824 */ /* 0x000fe200078e00ff */
[----:B------:R-:W-:-:S04]  /*3990*/  LEA R3, R3, 0x3b800000, 0x17 ;  /* 0x3b80000003037811 */ /* 0x000fc800078eb8ff */
[----:B------:R-:W-:-:S05]  /*39a0*/  LOP3.LUT R0, R3, R0, R7, 0xfe, !PT ;  /* 0x0000000003007212 */ /* 0x000fca00078efe07 */
[----:B------:R-:W-:-:S04]  /*39b0*/  FMUL.FTZ R0, R0, 1 ;  /* 0x3f80000000007820 */ /* 0x000fc80000410000 */
[----:B------:R0:W1:Y:S01]  /*39c0*/  F2F.F64.F32 R16, R0 ;  /* 0x0000000000107310 */ /* 0x0000620000201800 */
[----:B------:R-:W-:Y:S05]  /*39d0*/  BRA `(.L_x_7258) ;  /* 0x00000004000c7947 */ /* 0x000fea0003800000 */
.L_x_7276:
        /* <DEDUP_REMOVED lines=20> */
.L_x_7281:
[----:B------:R-:W-:Y:S05]  /*3b20*/  BSYNC.RECONVERGENT B0 ;  /* 0x0000000000007941 */ /* 0x000fea0003800200 */
.L_x_7280:
[----:B------:R-:W-:Y:S01]  /*3b30*/  IMAD.SHL.U32 R0, R0, 0x200000, RZ ;  /* 0x0020000000007824 */ /* 0x000fe200078e00ff */
[----:B------:R-:W-:-:S04]  /*3b40*/  LEA R3, R3, 0x37800000, 0x17 ;  /* 0x3780000003037811 */ /* 0x000fc800078eb8ff */
[----:B------:R-:W-:-:S05]  /*3b50*/  LOP3.LUT R0, R3, R0, R7, 0xfe, !PT ;  /* 0x0000000003007212 */ /* 0x000fca00078efe07 */
[----:B------:R-:W-:-:S04]  /*3b60*/  FMUL.FTZ R0, R0, 1 ;  /* 0x3f80000000007820 */ /* 0x000fc80000410000 */
[----:B------:R0:W1:Y:S01]  /*3b70*/  F2F.F64.F32 R16, R0 ;  /* 0x0000000000107310 */ /* 0x0000620000201800 */
[----:B------:R-:W-:Y:S05]  /*3b80*/  BRA `(.L_x_7258) ;  /* 0x0000000000a07947 */ /* 0x000fea0003800000 */
.L_x_7275:
        /* <DEDUP_REMOVED lines=18> */
.L_x_7263:
        /* <DEDUP_REMOVED lines=16> */
.L_x_7284:
[----:B------:R-:W-:Y:S05]  /*3db0*/  BRA `(.L_x_7258) ;  /* 0x0000000000147947 */ /* 0x000fea0003800000 */
.L_x_7283:
[----:B------:R-:W3:Y:S02]  /*3dc0*/  LDG.E.64 R16, desc[UR36][R4.64] ;  /* 0x0000002404107981 */ /* 0x000ee4000c1e1b00 */
[----:B---3--:R-:W0:Y:S01]  /*3dd0*/  I2F.F64.U64 R16, R16 ;  /* 0x0000001000107312 */ /* 0x008e220000301800 */
[----:B------:R-:W-:Y:S05]  /*3de0*/  BRA `(.L_x_7258) ;  /* 0x0000000000087947 */ /* 0x000fea0003800000 */
.L_x_7282:
[----:B------:R-:W3:Y:S02]  /*3df0*/  LDG.E R4, desc[UR36][R4.64] ;  /* 0x0000002404047981 */ /* 0x000ee4000c1e1900 */
[----:B---3--:R0:W1:Y:S02]  /*3e00*/  I2F.F64.U32 R16, R4 ;  /* 0x0000000400107312 */ /* 0x0080640000201800 */
.L_x_7258:
[----:B------:R-:W-:Y:S05]  /*3e10*/  BSYNC.RECONVERGENT B6 ;  /* 0x0000000000067941 */ /* 0x000fea0003800200 */
.L_x_7257:
[----:B------:R-:W-:Y:S01]  /*3e20*/  ISETP.GE.AND P0, PT, R19, R2, PT ;  /* 0x000000021300720c */ /* 0x000fe20003f06270 */
[----:B------:R-:W-:-:S12]  /*3e30*/  BSSY.RECONVERGENT B0, `(.L_x_7285) ;  /* 0x0000091000007945 */ /* 0x000fd80003800200 */
[----:B------:R-:W-:Y:S05]  /*3e40*/  @P0 BRA `(.L_x_7286) ;  /* 0x00000008003c0947 */ /* 0x000fea0003800000 */
[C---:B012-45:R-:W-:Y:S02]  /*3e50*/  FSETP.GEU.FTZ.AND P0, PT, R23.reuse, 1.7916666269302368164, PT ;  /* 0x3fe555551700780b */ /* 0x077fe40003f1e000 */
[----:B------:R-:W-:-:S04]  /*3e60*/  FSETP.GT.FTZ.AND P1, PT, R23, -1.6999999284744262695, PT ;  /* 0xbfd999991700780b */ /* 0x000fc80003f34000 */
[----:B------:R-:W-:-:S13]  /*3e70*/  PLOP3.LUT P0, PT, P0, P1, PT, 0xf2, 0x2f ;  /* 0x00000000002f781c */ /* 0x000fda0000703e72 */
[----:B------:R-:W-:Y:S05]  /*3e80*/  @P0 BRA `(.L_x_7287) ;  /* 0x0000000000dc0947 */ /* 0x000fea0003800000 */
[----:B------:R-:W-:Y:S01]  /*3e90*/  DADD R6, R22, 2 ;  /* 0x4000000016067429 */ /* 0x000fe20000000000 */
[----:B---3--:R-:W-:Y:S01]  /*3ea0*/  IMAD.MOV.U32 R4, RZ, RZ, 0x1 ;  /* 0x00000001ff047424 */ /* 0x008fe200078e00ff */
        /* <DEDUP_REMOVED lines=19> */
[----:B------:R-:W-:Y:S05]  /*3fe0*/  CALL.REL.NOINC `($__internal_15_$__cuda_sm20_div_rn_f64_full) ;  /* 0x00000068004c7944 */ /* 0x000fea0003c00000 */
[----:B------:R-:W-:Y:S02]  /*3ff0*/  IMAD.MOV.U32 R4, RZ, RZ, R14 ;  /* 0x000000ffff047224 */ /* 0x000fe400078e000e */
[----:B------:R-:W-:-:S07]  /*4000*/  IMAD.MOV.U32 R5, RZ, RZ, R15 ;  /* 0x000000ffff057224 */ /* 0x000fce00078e000f */
.L_x_7289:
[----:B------:R-:W-:Y:S05]  /*4010*/  BSYNC.RECONVERGENT B1 ;  /* 0x0000000000017941 */ /* 0x000fea0003800200 */
.L_x_7288:
        /* <DEDUP_REMOVED lines=30> */
.L_x_7287:
[----:B------:R-:W-:-:S10]  /*4200*/  DADD R22, R22, 1 ;  /* 0x3ff0000016167429 */ /* 0x000fd40000000000 */
[----:B------:R-:W-:Y:S01]  /*4210*/  ISETP.GT.AND P0, PT, R23, 0xfffff, PT ;  /* 0x000fffff1700780c */ /* 0x000fe20003f04270 */
[----:B---3--:R-:W-:Y:S02]  /*4220*/  IMAD.MOV.U32 R4, RZ, RZ, R22 ;  /* 0x000000ffff047224 */ /* 0x008fe400078e0016 */
[--C-:B------:R-:W-:Y:S02]  /*4230*/  IMAD.MOV.U32 R5, RZ, RZ, R23.reuse ;  /* 0x000000ffff057224 */ /* 0x100fe400078e0017 */
[----:B------:R-:W-:-:S08]  /*4240*/  IMAD.MOV.U32 R3, RZ, RZ, R23 ;  /* 0x000000ffff037224 */ /* 0x000fd000078e0017 */
        /* <DEDUP_REMOVED lines=73> */
.L_x_7290:
[----:B------:R-:W-:Y:S01]  /*46e0*/  IMAD.MOV.U32 R6, RZ, RZ, 0x0 ;  /* 0x00000000ff067424 */ /* 0x000fe200078e00ff */
[----:B------:R-:W-:Y:S01]  /*46f0*/  LOP3.LUT P0, RZ, R5, 0x7fffffff, RZ, 0xc0, !PT ;  /* 0x7fffffff05ff7812 */ /* 0x000fe2000780c0ff */
[----:B------:R-:W-:-:S06]  /*4700*/  IMAD.MOV.U32 R7, RZ, RZ, 0x7ff00000 ;  /* 0x7ff00000ff077424 */ /* 0x000fcc00078e00ff */
[----:B------:R-:W-:-:S10]  /*4710*/  DFMA R6, R4, R6, +INF ;  /* 0x7ff000000406742b */ /* 0x000fd40000000006 */
[----:B------:R-:W-:Y:S02]  /*4720*/  FSEL R4, R6, RZ, P0 ;  /* 0x000000ff06047208 */ /* 0x000fe40000000000 */
[----:B------:R-:W-:-:S07]  /*4730*/  FSEL R5, R7, -QNAN , P0 ;  /* 0xfff0000007057808 */ /* 0x000fce0000000000 */
.L_x_7286:
[----:B------:R-:W-:Y:S05]  /*4740*/  BSYNC.RECONVERGENT B0 ;  /* 0x0000000000007941 */ /* 0x000fea0003800200 */
.L_x_7285:
[----:B012-45:R-:W-:Y:S01]  /*4750*/  VIADD R23, R19, 0x80 ;  /* 0x0000008013177836 */ /* 0x037fe20000000000 */
[----:B------:R-:W-:Y:S04]  /*4760*/  BSSY.RECONVERGENT B0, `(.L_x_7291) ;  /* 0x000008f000007945 */ /* 0x000fe80003800200 */
[----:B------:R-:W-:-:S13]  /*4770*/  ISETP.GE.AND P0, PT, R23, R2, PT ;  /* 0x000000021700720c */ /* 0x000fda0003f06270 */
[----:B------:R-:W-:Y:S05]  /*4780*/  @P0 BRA `(.L_x_7292) ;  /* 0x0000000800300947 */ /* 0x000fea0003800000 */
[C---:B---3--:R-:W-:Y:S02]  /*4790*/  FSETP.GEU.FTZ.AND P1, PT, R29.reuse, 1.7916666269302368164, PT ;  /* 0x3fe555551d00780b */ /* 0x048fe40003f3e000 */
[----:B------:R-:W-:-:S13]  /*47a0*/  FSETP.GT.FTZ.AND P0, PT, R29, -1.6999999284744262695, PT ;  /* 0xbfd999991d00780b */ /* 0x000fda0003f14000 */
[----:B------:R-:W-:Y:S05]  /*47b0*/  @P0 BRA !P1, `(.L_x_7293) ;  /* 0x0000000400540947 */ /* 0x000fea0004800000 */
[----:B------:R-:W-:-:S10]  /*47c0*/  DADD R28, R28, 1 ;  /* 0x3ff000001c1c7429 */ /* 0x000fd40000000000 */
[----:B------:R-:W-:Y:S01]  /*47d0*/  ISETP.GT.AND P0, PT, R29, 0xfffff, PT ;  /* 0x000fffff1d00780c */ /* 0x000fe20003f04270 */
[--C-:B------:R-:W-:Y:S02]  /*47e0*/  IMAD.MOV.U32 R6, RZ, RZ, R28.reuse ;  /* 0x000000ffff067224 */ /* 0x100fe400078e001c */
[--C-:B------:R-:W-:Y:S02]  /*47f0*/  IMAD.MOV.U32 R7, RZ, RZ, R29.reuse ;  /* 0x000000ffff077224 */ /* 0x100fe400078e001d */
[----:B------:R-:W-:Y:S02]  /*4800*/  IMAD.MOV.U32 R3, RZ, RZ, R29 ;  /* 0x000000ffff037224 */ /* 0x000fe400078e001d */
[----:B------:R-:W-:-:S06]  /*4810*/  IMAD.MOV.U32 R10, RZ, RZ, R28 ;  /* 0x000000ffff0a7224 */ /* 0x000fcc00078e001c */
        /* <DEDUP_REMOVED lines=79> */
.L_x_7293:
        /* <DEDUP_REMOVED lines=19> */
[----:B------:R-:W-:Y:S05]  /*4e40*/  CALL.REL.NOINC `($__internal_15_$__cuda_sm20_div_rn_f64_full) ;  /* 0x0000005800b47944 */ /* 0x000fea0003c00000 */
[----:B------:R-:W-:Y:S02]  /*4e50*/  IMAD.MOV.U32 R6, RZ, RZ, R14 ;  /* 0x000000ffff067224 */ /* 0x000fe400078e000e */
[----:B------:R-:W-:-:S07]  /*4e60*/  IMAD.MOV.U32 R7, RZ, RZ, R15 ;  /* 0x000000ffff077224 */ /* 0x000fce00078e000f */
.L_x_7295:
[----:B------:R-:W-:Y:S05]  /*4e70*/  BSYNC.RECONVERGENT B1 ;  /* 0x0000000000017941 */ /* 0x000fea0003800200 */
.L_x_7294:
        /* <DEDUP_REMOVED lines=29> */
.L_x_7292:
[----:B------:R-:W-:Y:S05]  /*5050*/  BSYNC.RECONVERGENT B0 ;  /* 0x0000000000007941 */ /* 0x000fea0003800200 */
.L_x_7291:
[----:B------:R-:W-:Y:S01]  /*5060*/  VIADD R3, R19, 0x100 ;  /* 0x0000010013037836 */ /* 0x000fe20000000000 */
        /* <DEDUP_REMOVED lines=91> */
.L_x_7298:
        /* <DEDUP_REMOVED lines=22> */
.L_x_7300:
[----:B------:R-:W-:Y:S05]  /*5780*/  BSYNC.RECONVERGENT B1 ;  /* 0x0000000000017941 */ /* 0x000fea0003800200 */
.L_x_7299:
        /* <DEDUP_REMOVED lines=29> */
.L_x_7297:
[----:B------:R-:W-:Y:S05]  /*5960*/  BSYNC.RECONVERGENT B0 ;  /* 0x0000000000007941 */ /* 0x000fea0003800200 */
.L_x_7296:
[----:B------:R-:W-:Y:S01]  /*5970*/  VIADD R3, R19, 0x180 ;  /* 0x0000018013037836 */ /* 0x000fe20000000000 */
[----:B------:R-:W-:Y:S04]  /*5980*/  BSSY.RECONVERGENT B0, `(.L_x_7301) ;  /* 0x000008f000007945 */ /* 0x000fe80003800200 */
[----:B------:R-:W-:-:S13]  /*5990*/  ISETP.GE.AND P0, PT, R3, R2, PT ;  /* 0x000000020300720c */ /* 0x000fda0003f06270 */
[----:B------:R-:W-:Y:S05]  /*59a0*/  @P0 BRA `(.L_x_7302) ;  /* 0x0000000800300947 */ /* 0x000fea0003800000 */
[C---:B------:R-:W-:Y:S02]  /*59b0*/  FSETP.GEU.FTZ.AND P1, PT, R17.reuse, 1.7916666269302368164, PT ;  /* 0x3fe555551100780b */ /* 0x040fe40003f3e000 */
        /* <DEDUP_REMOVED lines=87> */
.L_x_7303:
        /* <DEDUP_REMOVED lines=19> */
[----:B---3--:R-:W-:Y:S05]  /*6060*/  CALL.REL.NOINC `($__internal_15_$__cuda_sm20_div_rn_f64_full) ;  /* 0x00000048002c7944 */ /* 0x008fea0003c00000 */
[----:B------:R-:W-:Y:S02]  /*6070*/  IMAD.MOV.U32 R6, RZ, RZ, R14 ;  /* 0x000000ffff067224 */ /* 0x000fe400078e000e */
[----:B------:R-:W-:-:S07]  /*6080*/  IMAD.MOV.U32 R7, RZ, RZ, R15 ;  /* 0x000000ffff077224 */ /* 0x000fce00078e000f */
.L_x_7305:
[----:B------:R-:W-:Y:S05]  /*6090*/  BSYNC.RECONVERGENT B1 ;  /* 0x0000000000017941 */ /* 0x000fea0003800200 */
.L_x_7304:
        /* <DEDUP_REMOVED lines=29> */
.L_x_7302:
[----:B------:R-:W-:Y:S05]  /*6270*/  BSYNC.RECONVERGENT B0 ;  /* 0x0000000000007941 */ /* 0x000fea0003800200 */
.L_x_7301:
[----:B------:R-:W0:Y:S01]  /*6280*/  LDC.U8 R22, c[0x0][0x3a4] ;  /* 0x0000e900ff167b82 */ /* 0x000e220000000000 */
[----:B------:R-:W-:Y:S01]  /*6290*/  ISETP.GE.AND P0, PT, R19, R2, PT ;  /* 0x000000021300720c */ /* 0x000fe20003f06270 */
[----:B------:R-:W-:Y:S04]  /*62a0*/  BSSY.RECONVERGENT B7, `(.L_x_7306) ;  /* 0x0000354000077945 */ /* 0x000fe80003800200 */
[----:B------:R-:W-:Y:S08]  /*62b0*/  BSSY.RELIABLE B6, `(.L_x_7307) ;  /* 0x0000240000067945 */ /* 0x000ff00003800100 */
        /* <DEDUP_REMOVED lines=23> */
.L_x_7312:
[----:B---3--:R-:W0:Y:S01]  /*6430*/  F2I.S64.F64.TRUNC R4, R4 ;  /* 0x0000000400047311 */ /* 0x008e22000030d900 */
[----:B------:R-:W-:Y:S02]  /*6440*/  IMAD.MOV.U32 R19, RZ, RZ, R23 ;  /* 0x000000ffff137224 */ /* 0x000fe400078e0017 */
[----:B0-----:R-:W-:-:S05]  /*6450*/  IMAD.MOV.U32 R3, RZ, RZ, R4 ;  /* 0x000000ffff037224 */ /* 0x001fca00078e0004 */
[----:B------:R0:W-:Y:S01]  /*6460*/  STG.E.U8 desc[UR36][R8.64], R3 ;  /* 0x0000000308007986 */ /* 0x0001e2000c101124 */
[----:B------:R-:W-:Y:S05]  /*6470*/  BRA `(.L_x_7314) ;  /* 0x00000010002c7947 */ /* 0x000fea0003800000 */
.L_x_7311:
[----:B------:R-:W-:-:S13]  /*6480*/  ISETP.NE.AND P0, PT, R0, 0x2, PT ;  /* 0x000000020000780c */ /* 0x000fda0003f05270 */
[----:B------:R-:W-:Y:S05]  /*6490*/  @!P0 BRA `(.L_x_7315) ;  /* 0x0000000000308947 */ /* 0x000fea0003800000 */
[----:B------:R-:W-:-:S13]  /*64a0*/  ISETP.NE.AND P0, PT, R0, 0x3, PT ;  /* 0x000000030000780c */ /* 0x000fda0003f05270 */
[----:B------:R-:W-:Y:S05]  /*64b0*/  @!P0 BRA `(.L_x_7316) ;  /* 0x0000000000188947 */ /* 0x000fea0003800000 */
[----:B------:R-:W-:-:S13]  /*64c0*/  ISETP.NE.AND P0, PT, R0, 0x4, PT ;  /* 0x000000040000780c */ /* 0x000fda0003f05270 */
[----:B------:R-:W-:Y:S05]  /*64d0*/  @P0 BRA `(.L_x_7313) ;  /* 0x0000000c005c0947 */ /* 0x000fea0003800000 */
[----:B---3--:R-:W0:Y:S01]  /*64e0*/  F2I.S64.F64.TRUNC R4, R4 ;  /* 0x0000000400047311 */ /* 0x008e22000030d900 */
[----:B------:R-:W-:Y:S01]  /*64f0*/  IMAD.MOV.U32 R19, RZ, RZ, R23 ;  /* 0x000000ffff137224 */ /* 0x000fe200078e0017 */
[----:B0-----:R0:W-:Y:S01]  /*6500*/  STG.E.64 desc[UR36][R8.64], R4 ;  /* 0x0000000408007986 */ /* 0x0011e2000c101b24 */
[----:B------:R-:W-:Y:S05]  /*6510*/  BRA `(.L_x_7314) ;  /* 0x0000001000047947 */ /* 0x000fea0003800000 */
.L_x_7316:
[----:B------:R-:W0:Y:S01]  /*6520*/  F2I.F64.TRUNC R5, R4 ;  /* 0x0000000400057311 */ /* 0x000e22000030d100 */
[----:B------:R-:W-:Y:S01]  /*6530*/  IMAD.MOV.U32 R19, RZ, RZ, R23 ;  /* 0x000000ffff137224 */ /* 0x000fe200078e0017 */
[----:B0-----:R0:W-:Y:S01]  /*6540*/  STG.E desc[UR36][R8.64], R5 ;  /* 0x0000000508007986 */ /* 0x0011e2000c101924 */
[----:B------:R-:W-:Y:S05]  /*6550*/  BRA `(.L_x_7314) ;  /* 0x0000000c00f47947 */ /* 0x000fea0003800000 */
.L_x_7315:
[----:B------:R-:W0:Y:S01]  /*6560*/  F2I.F64.TRUNC R5, R4 ;  /* 0x0000000400057311 */ /* 0x000e22000030d100 */
[----:B------:R-:W-:Y:S01]  /*6570*/  IMAD.MOV.U32 R19, RZ, RZ, R23 ;  /* 0x000000ffff137224 */ /* 0x000fe200078e0017 */
[----:B0-----:R0:W-:Y:S01]  /*6580*/  STG.E.U16 desc[UR36][R8.64], R5 ;  /* 0x0000000508007986 */ /* 0x0011e2000c101524 */
[----:B------:R-:W-:Y:S05]  /*6590*/  BRA `(.L_x_7314) ;  /* 0x0000000c00e47947 */ /* 0x000fea0003800000 */
.L_x_7310:
        /* <DEDUP_REMOVED lines=14> */
.L_x_7318:
        /* <DEDUP_REMOVED lines=9> */
.L_x_7317:
        /* <DEDUP_REMOVED lines=15> */
.L_x_7320:
        /* <DEDUP_REMOVED lines=10> */
.L_x_7319:
[----:B------:R0:W-:Y:S01]  /*68a0*/  STG.E.64 desc[UR36][R8.64], R4 ;  /* 0x0000000408007986 */ /* 0x0001e2000c101b24 */
[----:B------:R-:W-:Y:S01]  /*68b0*/  IMAD.MOV.U32 R19, RZ, RZ, R23 ;  /* 0x000000ffff137224 */ /* 0x000fe200078e0017 */
[----:B------:R-:W-:Y:S06]  /*68c0*/  BRA `(.L_x_7314) ;  /* 0x0000000c00187947 */ /* 0x000fec0003800000 */
.L_x_7309:
        /* <DEDUP_REMOVED lines=13> */
.L_x_7323:
[----:B------:R-:W-:Y:S01]  /*69a0*/  CS2R R6, SRZ ;  /* 0x0000000000067805 */ /* 0x000fe2000001ff00 */
[----:B------:R-:W-:-:S04]  /*69b0*/  IMAD.MOV.U32 R19, RZ, RZ, R23 ;  /* 0x000000ffff137224 */ /* 0x000fc800078e0017 */
[----:B------:R4:W-:Y:S01]  /*69c0*/  STG.E.128 desc[UR36][R8.64], R4 ;  /* 0x0000000408007986 */ /* 0x0009e2000c101d24 */
[----:B------:R-:W-:Y:S05]  /*69d0*/  BRA `(.L_x_7314) ;  /* 0x0000000800d47947 */ /* 0x000fea0003800000 */
.L_x_7322:
        /* <DEDUP_REMOVED lines=23> */
.L_x_7327:
[----:B------:R-:W-:Y:S05]  /*6b50*/  BSYNC.RECONVERGENT B0 ;  /* 0x0000000000007941 */ /* 0x000fea0003800200 */
.L_x_7326:
[----:B------:R-:W-:Y:S01]  /*6b60*/  LOP3.LUT R7, R0, 0x80, R7, 0xf8, !PT ;  /* 0x0000008000077812 */ /* 0x000fe200078ef807 */
[----:B------:R-:W-:-:S04]  /*6b70*/  IMAD.MOV.U32 R19, RZ, RZ, R23 ;  /* 0x000000ffff137224 */ /* 0x000fc800078e0017 */
[----:B------:R2:W-:Y:S01]  /*6b80*/  STG.E.U8 desc[UR36][R8.64], R7 ;  /* 0x0000000708007986 */ /* 0x0005e2000c101124 */
[----:B------:R-:W-:Y:S05]  /*6b90*/  BRA `(.L_x_7314) ;  /* 0x0000000800647947 */ /* 0x000fea0003800000 */
.L_x_7325:
        /* <DEDUP_REMOVED lines=19> */
.L_x_7329:
[----:B------:R-:W-:Y:S05]  /*6cd0*/  BSYNC.RECONVERGENT B0 ;  /* 0x0000000000007941 */ /* 0x000fea0003800200 */
.L_x_7328:
[----:B------:R-:W-:Y:S01]  /*6ce0*/  LOP3.LUT R7, R0, 0x80, R7, 0xf8, !PT ;  /* 0x0000008000077812 */ /* 0x000fe200078ef807 */
[----:B------:R-:W-:-:S04]  /*6cf0*/  IMAD.MOV.U32 R19, RZ, RZ, R23 ;  /* 0x000000ffff137224 */ /* 0x000fc800078e0017 */
[----:B------:R1:W-:Y:S01]  /*6d00*/  STG.E.U8 desc[UR36][R8.64], R7 ;  /* 0x0000000708007986 */ /* 0x0003e2000c101124 */
[----:B------:R-:W-:Y:S05]  /*6d10*/  BRA `(.L_x_7314) ;  /* 0x0000000800047947 */ /* 0x000fea0003800000 */
.L_x_7324:
        /* <DEDUP_REMOVED lines=9> */
.L_x_7321:
        /* <DEDUP_REMOVED lines=12> */
.L_x_7332:
        /* <DEDUP_REMOVED lines=17> */
.L_x_7335:
[----:B------:R-:W-:-:S04]  /*6f80*/  SHF.R.U32.HI R0, RZ, 0x14, R7 ;  /* 0x00000014ff007819 */ /* 0x000fc80000011607 */
[----:B------:R-:W-:-:S04]  /*6f90*/  LOP3.LUT R0, R0, 0x1, RZ, 0xc0, !PT ;  /* 0x0000000100007812 */ /* 0x000fc800078ec0ff */
[----:B------:R-:W-:-:S04]  /*6fa0*/  IADD3 R0, PT, PT, R7, 0x487ffff, R0 ;  /* 0x0487ffff07007810 */ /* 0x000fc80007ffe000 */
[----:B------:R-:W-:-:S04]  /*6fb0*/  SHF.R.U32.HI R0, RZ, 0x14, R0 ;  /* 0x00000014ff007819 */ /* 0x000fc80000011600 */
[----:B------:R-:W-:-:S07]  /*6fc0*/  LOP3.LUT R3, R0, 0xff, RZ, 0xc0, !PT ;  /* 0x000000ff00037812 */ /* 0x000fce00078ec0ff */
.L_x_7336:
[----:B------:R-:W-:-:S04]  /*6fd0*/  SHF.R.U32.HI R0, RZ, 0x18, R7 ;  /* 0x00000018ff007819 */ /* 0x000fc80000011607 */
[----:B------:R-:W-:-:S07]  /*6fe0*/  LOP3.LUT R0, R3, 0x80, R0, 0xf8, !PT ;  /* 0x0000008003007812 */ /* 0x000fce00078ef800 */
.L_x_7334:
[----:B------:R-:W-:Y:S05]  /*6ff0*/  BSYNC.RECONVERGENT B0 ;  /* 0x0000000000007941 */ /* 0x000fea0003800200 */
.L_x_7333:
[----:B------:R0:W-:Y:S01]  /*7000*/  STG.E.U8 desc[UR36][R8.64], R0 ;  /* 0x0000000008007986 */ /* 0x0001e2000c101124 */
[----:B------:R-:W-:Y:S01]  /*7010*/  IMAD.MOV.U32 R19, RZ, RZ, R23 ;  /* 0x000000ffff137224 */ /* 0x000fe200078e0017 */
[----:B------:R-:W-:Y:S06]  /*7020*/  BRA `(.L_x_7314) ;  /* 0x0000000400407947 */ /* 0x000fec0003800000 */
.L_x_7331:
        /* <DEDUP_REMOVED lines=17> */
.L_x_7339:
[----:B------:R-:W-:-:S04]  /*7140*/  SHF.R.U32.HI R0, RZ, 0x15, R7 ;  /* 0x00000015ff007819 */ /* 0x000fc80000011607 */
[----:B------:R-:W-:-:S04]  /*7150*/  LOP3.LUT R0, R0, 0x1, RZ, 0xc0, !PT ;  /* 0x0000000100007812 */ /* 0x000fc800078ec0ff */
[----:B------:R-:W-:-:S04]  /*7160*/  IADD3 R0, PT, PT, R7, 0x88fffff, R0 ;  /* 0x088fffff07007810 */ /* 0x000fc80007ffe000 */
[----:B------:R-:W-:-:S04]  /*7170*/  SHF.R.U32.HI R0, RZ, 0x15, R0 ;  /* 0x00000015ff007819 */ /* 0x000fc80000011600 */
[----:B------:R-:W-:-:S07]  /*7180*/  LOP3.LUT R3, R0, 0xff, RZ, 0xc0, !PT ;  /* 0x000000ff00037812 */ /* 0x000fce00078ec0ff */
.L_x_7340:
[----:B------:R-:W-:-:S04]  /*7190*/  SHF.R.U32.HI R0, RZ, 0x18, R7 ;  /* 0x00000018ff007819 */ /* 0x000fc80000011607 */
[----:B------:R-:W-:-:S07]  /*71a0*/  LOP3.LUT R0, R3, 0x80, R0, 0xf8, !PT ;  /* 0x0000008003007812 */ /* 0x000fce00078ef800 */
.L_x_7338:
[----:B------:R-:W-:Y:S05]  /*71b0*/  BSYNC.RECONVERGENT B0 ;  /* 0x0000000000007941 */ /* 0x000fea0003800200 */
.L_x_7337:
[----:B------:R0:W-:Y:S01]  /*71c0*/  STG.E.U8 desc[UR36][R8.64], R0 ;  /* 0x0000000008007986 */ /* 0x0001e2000c101124 */
[----:B------:R-:W-:Y:S01]  /*71d0*/  IMAD.MOV.U32 R19, RZ, RZ, R23 ;  /* 0x000000ffff137224 */ /* 0x000fe200078e0017 */
[----:B------:R-:W-:Y:S06]  /*71e0*/  BRA `(.L_x_7314) ;  /* 0x0000000000d07947 */ /* 0x000fec0003800000 */
.L_x_7330:
[----:B------:R-:W-:-:S13]  /*71f0*/  ISETP.NE.AND P0, PT, R0, 0x1c, PT ;  /* 0x0000001c0000780c */ /* 0x000fda0003f05270 */
[----:B------:R-:W-:Y:S05]  /*7200*/  @!P0 BRA `(.L_x_7341) ;  /* 0x0000000000bc8947 */ /* 0x000fea0003800000 */
[----:B------:R-:W-:-:S13]  /*7210*/  ISETP.NE.AND P0, PT, R0, 0x1d, PT ;  /* 0x0000001d0000780c */ /* 0x000fda0003f05270 */
[----:B------:R-:W-:Y:S05]  /*7220*/  @!P0 BRA `(.L_x_7342) ;  /* 0x0000000000a48947 */ /* 0x000fea0003800000 */
[----:B------:R-:W-:-:S13]  /*7230*/  ISETP.NE.AND P0, PT, R0, 0x2c, PT ;  /* 0x0000002c0000780c */ /* 0x000fda0003f05270 */
[----:B------:R-:W-:Y:S05]  /*7240*/  @!P0 BRA `(.L_x_7343) ;  /* 0x0000000000488947 */ /* 0x000fea0003800000 */
.L_x_7313:
[----:B------:R-:W-:Y:S01]  /*7250*/  MOV R14, 0x0 ;  /* 0x00000000000e7802 */ /* 0x000fe20000000f00 */
[----:B------:R-:W3:Y:S01]  /*7260*/  LDCU.64 UR6, c[0x4][0x148] ;  /* 0x01002900ff0677ac */ /* 0x000ee20008000a00 */
[----:B------:R-:W-:Y:S02]  /*7270*/  IMAD.MOV.U32 R8, RZ, RZ, 0x65 ;  /* 0x00000065ff087424 */ /* 0x000fe400078e00ff */
[----:B------:R-:W-:Y:S01]  /*7280*/  IMAD.MOV.U32 R12, RZ, RZ, 0x1 ;  /* 0x00000001ff0c7424 */ /* 0x000fe200078e00ff */
[----:B------:R-:W0:Y:S01]  /*7290*/  LDCU.64 UR8, c[0x4][0x150] ;  /* 0x01002a00ff0877ac */ /* 0x000e220008000a00 */
[----:B------:R-:W1:Y:S01]  /*72a0*/  LDC.64 R14, c[0x4][R14] ;  /* 0x010000000e0e7b82 */ /* 0x000e620000000a00 */
[----:B------:R-:W-:Y:S01]  /*72b0*/  IMAD.MOV.U32 R13, RZ, RZ, RZ ;  /* 0x000000ffff0d7224 */ /* 0x000fe200078e00ff */
[----:B------:R-:W2:Y:S01]  /*72c0*/  LDCU.64 UR4, c[0x4][0x10] ;  /* 0x01000200ff0477ac */ /* 0x000ea20008000a00 */
[----:B---3--:R-:W-:Y:S02]  /*72d0*/  IMAD.U32 R4, RZ, RZ, UR6 ;  /* 0x00000006ff047e24 */ /* 0x008fe4000f8e00ff */
[----:B------:R-:W-:-:S02]  /*72e0*/  IMAD.U32 R5, RZ, RZ, UR7 ;  /* 0x00000007ff057e24 */ /* 0x000fc4000f8e00ff */
[----:B0-----:R-:W-:Y:S02]  /*72f0*/  IMAD.U32 R6, RZ, RZ, UR8 ;  /* 0x00000008ff067e24 */ /* 0x001fe4000f8e00ff */
[----:B------:R-:W-:Y:S02]  /*7300*/  IMAD.U32 R7, RZ, RZ, UR9 ;  /* 0x00000009ff077e24 */ /* 0x000fe4000f8e00ff */
[----:B--2---:R-:W-:Y:S02]  /*7310*/  IMAD.U32 R10, RZ, RZ, UR4 ;  /* 0x00000004ff0a7e24 */ /* 0x004fe4000f8e00ff */
[----:B------:R-:W-:-:S07]  /*7320*/  IMAD.U32 R11, RZ, RZ, UR5 ;  /* 0x00000005ff0b7e24 */ /* 0x000fce000f8e00ff */
[----:B------:R-:W-:-:S07]  /*7330*/  LEPC R20, `(.L_x_7344) ;  /* 0x000000001014794e */ /* 0x000fce0000000000 */
[----:B-1----:R-:W-:Y:S05]  /*7340*/  CALL.ABS.NOINC R14 ;  /* 0x000000000e007343 */ /* 0x002fea0003c00000 */
.L_x_7344:
[----:B------:R-:W-:Y:S01]  /*7350*/  IMAD.MOV.U32 R19, RZ, RZ, R23 ;  /* 0x000000ffff137224 */ /* 0x000fe200078e0017 */
[----:B------:R-:W-:Y:S06]  /*7360*/  BRA `(.L_x_7314) ;  /* 0x0000000000707947 */ /* 0x000fec0003800000 */
.L_x_7343:
        /* <DEDUP_REMOVED lines=21> */
.L_x_7342:
[----:B---3--:R-:W0:Y:S01]  /*74c0*/  F2I.U64.F64.TRUNC R4, R4 ;  /* 0x0000000400047311 */ /* 0x008e22000030d800 */
[----:B------:R-:W-:Y:S01]  /*74d0*/  IMAD.MOV.U32 R19, RZ, RZ, R23 ;  /* 0x000000ffff137224 */ /* 0x000fe200078e0017 */
[----:B0-----:R0:W-:Y:S01]  /*74e0*/  STG.E.64 desc[UR36][R8.64], R4 ;  /* 0x0000000408007986 */ /* 0x0011e2000c101b24 */
[----:B------:R-:W-:Y:S05]  /*74f0*/  BRA `(.L_x_7314) ;  /* 0x00000000000c7947 */ /* 0x000fea0003800000 */
.L_x_7341:
[----:B------:R-:W0:Y:S01]  /*7500*/  F2I.U32.F64.TRUNC R5, R4 ;  /* 0x0000000400057311 */ /* 0x000e22000030d000 */
[----:B------:R-:W-:Y:S01]  /*7510*/  IMAD.MOV.U32 R19, RZ, RZ, R23 ;  /* 0x000000ffff137224 */ /* 0x000fe200078e0017 */
[----:B0-----:R0:W-:Y:S06]  /*7520*/  STG.E desc[UR36][R8.64], R5 ;  /* 0x0000000508007986 */ /* 0x0011ec000c101924 */
.L_x_7314:
[----:B------:R-:W-:-:S13]  /*7530*/  ISETP.GE.AND P0, PT, R19, R2, PT ;  /* 0x000000021300720c */ /* 0x000fda0003f06270 */
[----:B------:R-:W-:Y:S05]  /*7540*/  @P0 BREAK.RELIABLE B6 ;  /* 0x0000000000060942 */ /* 0x000fea0003800100 */
[----:B------:R-:W-:Y:S05]  /*7550*/  @P0 BRA `(.L_x_7345) ;  /* 0x0000002000a00947 */ /* 0x000fea0003800000 */
[----:B------:R-:W5:Y:S01]  /*7560*/  LDCU UR4, c[0x0][0x3a8] ;  /* 0x00007500ff0477ac */ /* 0x000f620008000800 */
[----:B0--34-:R-:W0:Y:S01]  /*7570*/  LDC.64 R4, c[0x0][0x388] ;  /* 0x0000e200ff047b82 */ /* 0x019e220000000a00 */
        /* <DEDUP_REMOVED lines=19> */
.L_x_7349:
[----:B------:R-:W0:Y:S02]  /*76b0*/  F2I.S64.F64.TRUNC R28, R28 ;  /* 0x0000001c001c7311 */ /* 0x000e24000030d900 */
[----:B0-----:R-:W-:-:S05]  /*76c0*/  IMAD.MOV.U32 R3, RZ, RZ, R28 ;  /* 0x000000ffff037224 */ /* 0x001fca00078e001c */
[----:B------:R0:W-:Y:S01]  /*76d0*/  STG.E.U8 desc[UR36][R4.64], R3 ;  /* 0x0000000304007986 */ /* 0x0001e2000c101124 */
[----:B------:R-:W-:Y:S05]  /*76e0*/  BRA `(.L_x_7351) ;  /* 0x0000000c00e07947 */ /* 0x000fea0003800000 */
.L_x_7348:
        /* <DEDUP_REMOVED lines=9> */
.L_x_7353:
[----:B------:R-:W0:Y:S02]  /*7780*/  F2I.F64.TRUNC R29, R28 ;  /* 0x0000001c001d7311 */ /* 0x000e24000030d100 */
[----:B0-----:R0:W-:Y:S01]  /*7790*/  STG.E desc[UR36][R4.64], R29 ;  /* 0x0000001d04007986 */ /* 0x0011e2000c101924 */
[----:B------:R-:W-:Y:S05]  /*77a0*/  BRA `(.L_x_7351) ;  /* 0x0000000c00b07947 */ /* 0x000fea0003800000 */
.L_x_7352:
[----:B------:R-:W0:Y:S02]  /*77b0*/  F2I.F64.TRUNC R29, R28 ;  /* 0x0000001c001d7311 */ /* 0x000e24000030d100 */
[----:B0-----:R4:W-:Y:S01]  /*77c0*/  STG.E.U16 desc[UR36][R4.64], R29 ;  /* 0x0000001d04007986 */ /* 0x0019e2000c101524 */
[----:B------:R-:W-:Y:S05]  /*77d0*/  BRA `(.L_x_7351) ;  /* 0x0000000c00a47947 */ /* 0x000fea0003800000 */
.L_x_7347:
        /* <DEDUP_REMOVED lines=13> */
.L_x_7355:
        /* <DEDUP_REMOVED lines=8> */
.L_x_7354:
        /* <DEDUP_REMOVED lines=10> */
[----:B-12---:R-:W-:-:S13]  /*79d0*/  IMAD.MOV.U32 R7, RZ, RZ, RZ ;  /* 0x000000ffff077224 */ /* 0x006fda00078e00ff */
[----:B0-----:R-:W-:-:S05]  /*79e0*/  @!P0 FMUL R6, R6, 1.175494350822287508e-38 ;  /* 0x0080000006068820 */ /* 0x001fca0000400000 */
[----:B------:R0:W-:Y:S01]  /*79f0*/  STG.E.64 desc[UR36][R4.64], R6 ;  /* 0x0000000604007986 */ /* 0x0001e2000c101b24 */
[----:B------:R-:W-:Y:S05]  /*7a00*/  BRA `(.L_x_7351) ;  /* 0x0000000c00187947 */ /* 0x000fea0003800000 */
.L_x_7357:
        /* <DEDUP_REMOVED lines=9> */
.L_x_7356:
[----:B------:R0:W-:Y:S01]  /*7aa0*/  STG.E.64 desc[UR36][R4.64], R28 ;  /* 0x0000001c04007986 */ /* 0x0001e2000c101b24 */
[----:B------:R-:W-:Y:S05]  /*7ab0*/  BRA `(.L_x_7351) ;  /* 0x0000000800ec7947 */ /* 0x000fea0003800000 */
.L_x_7346:
        /* <DEDUP_REMOVED lines=13> */
.L_x_7361:
[----:B------:R-:W-:Y:S01]  /*7b90*/  UMOV UR4, 0xf0000000 ;  /* 0xf000000000047882 */ /* 0x000fe20000000000 */
[----:B------:R-:W-:Y:S01]  /*7ba0*/  UMOV UR5, 0x380fffff ;  /* 0x380fffff00057882 */ /* 0x000fe20000000000 */
[----:B-12---:R-:W0:Y:S01]  /*7bb0*/  F2F.F32.F64 R7, R28 ;  /* 0x0000001c00077310 */ /* 0x006e220000301000 */
        /* <DEDUP_REMOVED lines=19> */
.L_x_7364:
[----:B------:R-:W-:-:S04]  /*7cf0*/  SHF.R.U32.HI R3, RZ, 0x18, R7 ;  /* 0x00000018ff037819 */ /* 0x000fc80000011607 */
[----:B------:R-:W-:-:S07]  /*7d00*/  LOP3.LUT R0, R0, 0x80, R3, 0xf8, !PT ;  /* 0x0000008000007812 */ /* 0x000fce00078ef803 */
.L_x_7363:
[----:B------:R-:W-:Y:S05]  /*7d10*/  BSYNC.RECONVERGENT B0 ;  /* 0x0000000000007941 */ /* 0x000fea0003800200 */
.L_x_7362:
[----:B------:R0:W-:Y:S01]  /*7d20*/  STG.E.U8 desc[UR36][R4.64], R0 ;  /* 0x0000000004007986 */ /* 0x0001e2000c101124 */
[----:B------:R-:W-:Y:S05]  /*7d30*/  BRA `(.L_x_7351) ;  /* 0x00000008004c7947 */ /* 0x000fea0003800000 */
.L_x_7360:
        /* <DEDUP_REMOVED lines=22> */
.L_x_7367:
[----:B------:R-:W-:-:S04]  /*7ea0*/  SHF.R.U32.HI R3, RZ, 0x18, R7 ;  /* 0x00000018ff037819 */ /* 0x000fc80000011607 */
[----:B------:R-:W-:-:S07]  /*7eb0*/  LOP3.LUT R0, R0, 0x80, R3, 0xf8, !PT ;  /* 0x0000008000007812 */ /* 0x000fce00078ef803 */
.L_x_7366:
[----:B------:R-:W-:Y:S05]  /*7ec0*/  BSYNC.RECONVERGENT B0 ;  /* 0x0000000000007941 */ /* 0x000fea0003800200 */
.L_x_7365:
[----:B------:R0:W-:Y:S01]  /*7ed0*/  STG.E.U8 desc[UR36][R4.64], R0 ;  /* 0x0000000004007986 */ /* 0x0001e2000c101124 */
[----:B------:R-:W-:Y:S05]  /*7ee0*/  BRA `(.L_x_7351) ;  /* 0x0000000400e07947 */ /* 0x000fea0003800000 */
.L_x_7359:
        /* <DEDUP_REMOVED lines=8> */
[----:B-12---:R-:W0:Y:S01]  /*7f70*/  F2F.F32.F64 R8, R28 ;  /* 0x0000001c00087310 */ /* 0x006e220000301000 */
        /* <DEDUP_REMOVED lines=17> */
.L_x_7369:
[----:B------:R-:W0:Y:S02]  /*8090*/  F2I.U64.F64.TRUNC R28, R28 ;  /* 0x0000001c001c7311 */ /* 0x000e24000030d800 */
[----:B0-----:R0:W-:Y:S01]  /*80a0*/  STG.E.64 desc[UR36][R4.64], R28 ;  /* 0x0000001c04007986 */ /* 0x0011e2000c101b24 */
[----:B------:R-:W-:Y:S05]  /*80b0*/  BRA `(.L_x_7351) ;  /* 0x00000004006c7947 */ /* 0x000fea0003800000 */
.L_x_7368:
[----:B------:R-:W0:Y:S02]  /*80c0*/  F2I.U32.F64.TRUNC R29, R28 ;  /* 0x0000001c001d7311 */ /* 0x000e24000030d000 */
[----:B0-----:R0:W-:Y:S01]  /*80d0*/  STG.E desc[UR36][R4.64], R29 ;  /* 0x0000001d04007986 */ /* 0x0011e2000c101924 */
[----:B------:R-:W-:Y:S05]  /*80e0*/  BRA `(.L_x_7351) ;  /* 0x0000000400607947 */ /* 0x000fea0003800000 */
.L_x_7358:
        /* <DEDUP_REMOVED lines=10> */
.L_x_7371:
[----:B------:R-:W-:-:S05]  /*8190*/  CS2R R30, SRZ ;  /* 0x00000000001e7805 */ /* 0x000fca000001ff00 */
[----:B------:R0:W-:Y:S01]  /*81a0*/  STG.E.128 desc[UR36][R4.64], R28 ;  /* 0x0000001c04007986 */ /* 0x0001e2000c101d24 */
[----:B------:R-:W-:Y:S05]  /*81b0*/  BRA `(.L_x_7351) ;  /* 0x00000004002c7947 */ /* 0x000fea0003800000 */
.L_x_7370:
[----:B------:R-:W-:-:S13]  /*81c0*/  ISETP.NE.AND P0, PT, R0, 0xf, PT ;  /* 0x0000000f0000780c */ /* 0x000fda0003f05270 */
[----:B------:R-:W-:Y:S05]  /*81d0*/  @!P0 BRA `(.L_x_7372) ;  /* 0x0000000400088947 */ /* 0x000fea0003800000 */
[----:B------:R-:W-:-:S13]  /*81e0*/  ISETP.NE.AND P0, PT, R0, 0x17, PT ;  /* 0x000000170000780c */ /* 0x000fda0003f05270 */
[----:B------:R-:W-:Y:S05]  /*81f0*/  @!P0 BRA `(.L_x_7373) ;  /* 0x0000000000a08947 */ /* 0x000fea0003800000 */
[----:B------:R-:W-:-:S13]  /*8200*/  ISETP.NE.AND P0, PT, R0, 0x18, PT ;  /* 0x000000180000780c */ /* 0x000fda0003f05270 */
[----:B------:R-:W-:Y:S05]  /*8210*/  @!P0 BRA `(.L_x_7374) ;  /* 0x0000000000448947 */ /* 0x000fea0003800000 */
.L_x_7350:
[----:B------:R-:W-:Y:S01]  /*8220*/  MOV R14, 0x0 ;  /* 0x00000000000e7802 */ /* 0x000fe20000000f00 */
[----:B------:R-:W0:Y:S01]  /*8230*/  LDCU.64 UR4, c[0x4][0x148] ;  /* 0x01002900ff0477ac */ /* 0x000e220008000a00 */
[----:B-12---:R-:W-:Y:S02]  /*8240*/  IMAD.MOV.U32 R8, RZ, RZ, 0x65 ;  /* 0x00000065ff087424 */ /* 0x006fe400078e00ff */
        /* <DEDUP_REMOVED lines=13> */
.L_x_7375:
[----:B------:R-:W-:Y:S05]  /*8320*/  BRA `(.L_x_7351) ;  /* 0x0000000000d07947 */ /* 0x000fea0003800000 */
.L_x_7374:
[----:B------:R-:W-:Y:S01]  /*8330*/  UMOV UR4, 0xf0000000 ;  /* 0xf000000000047882 */ /* 0x000fe20000000000 */
[----:B------:R-:W-:Y:S01]  /*8340*/  UMOV UR5, 0x380fffff ;  /* 0x380fffff00057882 */ /* 0x000fe20000000000 */
[----:B-12---:R-:W0:Y:S01]  /*8350*/  F2F.F32.F64 R7, R28 ;  /* 0x0000001c00077310 */ /* 0x006e220000301000 */
        /* <DEDUP_REMOVED lines=14> */
.L_x_7377:
[----:B------:R-:W-:Y:S05]  /*8440*/  BSYNC.RECONVERGENT B0 ;  /* 0x0000000000007941 */ /* 0x000fea0003800200 */
.L_x_7376:
[----:B------:R-:W-:-:S05]  /*8450*/  LOP3.LUT R3, R0, 0x80, R3, 0xf8, !PT ;  /* 0x0000008000037812 */ /* 0x000fca00078ef803 */
[----:B------:R0:W-:Y:S01]  /*8460*/  STG.E.U8 desc[UR36][R4.64], R3 ;  /* 0x0000000304007986 */ /* 0x0001e2000c101124 */
[----:B------:R-:W-:Y:S05]  /*8470*/  BRA `(.L_x_7351) ;  /* 0x00000000007c7947 */ /* 0x000fea0003800000 */
.L_x_7373:
[----:B------:R-:W-:Y:S01]  /*8480*/  UMOV UR4, 0xf0000000 ;  /* 0xf000000000047882 */ /* 0x000fe20000000000 */
[----:B------:R-:W-:Y:S01]  /*8490*/  UMOV UR5, 0x380fffff ;  /* 0x380fffff00057882 */ /* 0x000fe20000000000 */
[----:B-12---:R-:W0:Y:S01]  /*84a0*/  F2F.F32.F64 R7, R28 ;  /* 0x0000001c00077310 */ /* 0x006e220000301000 */
        /* <DEDUP_REMOVED lines=13> */
.L_x_7379:
[----:B------:R-:W-:Y:S01]  /*8580*/  IMAD.MOV.U32 R0, RZ, RZ, 0x7f ;  /* 0x0000007fff007424 */ /* 0x000fe200078e00ff */
[----:B------:R-:W-:-:S04]  /*8590*/  ISETP.GT.U32.AND P0, PT, R3, 0x7f800000, PT ;  /* 0x7f8000000300780c */ /* 0x000fc80003f04070 */
[----:B------:R-:W-:-:S09]  /*85a0*/  SEL R0, R0, 0x7c, P0 ;  /* 0x0000007c00007807 */ /* 0x000fd20000000000 */
.L_x_7380:
[----:B------:R-:W-:Y:S05]  /*85b0*/  BSYNC.RECONVERGENT B0 ;  /* 0x0000000000007941 */ /* 0x000fea0003800200 */
.L_x_7378:
[----:B------:R-:W-:-:S04]  /*85c0*/  SHF.R.U32.HI R3, RZ, 0x18, R7 ;  /* 0x00000018ff037819 */ /* 0x000fc80000011607 */
[----:B------:R-:W-:-:S05]  /*85d0*/  LOP3.LUT R3, R0, 0x80, R3, 0xf8, !PT ;  /* 0x0000008000037812 */ /* 0x000fca00078ef803 */
[----:B------:R0:W-:Y:S01]  /*85e0*/  STG.E.U8 desc[UR36][R4.64], R3 ;  /* 0x0000000304007986 */ /* 0x0001e2000c101124 */
[----:B------:R-:W-:Y:S05]  /*85f0*/  BRA `(.L_x_7351) ;  /* 0x00000000001c7947 */ /* 0x000fea0003800000 */
.L_x_7372:
[----:B------:R-:W-:Y:S01]  /*8600*/  UMOV UR4, 0xf0000000 ;  /* 0xf000000000047882 */ /* 0x000fe20000000000 */
[----:B------:R-:W-:Y:S01]  /*8610*/  UMOV UR5, 0x380fffff ;  /* 0x380fffff00057882 */ /* 0x000fe20000000000 */
[----:B------:R-:W0:Y:S01]  /*8620*/  F2F.F32.F64 R0, R28 ;  /* 0x0000001c00007310 */ /* 0x000e220000301000 */
[----:B------:R-:W-:-:S14]  /*8630*/  DSETP.GEU.AND P0, PT, |R28|, UR4, PT ;  /* 0x000000041c007e2a */ /* 0x000fdc000bf0e200 */
[----:B0-----:R-:W-:-:S05]  /*8640*/  @!P0 FMUL R0, R0, 1.175494350822287508e-38 ;  /* 0x0080000000008820 */ /* 0x001fca0000400000 */
[----:B------:R-:W-:-:S05]  /*8650*/  F2FP.BF16.F32.PACK_AB R0, RZ, R0 ;  /* 0x00000000ff00723e */ /* 0x000fca00000010ff */
[----:B------:R0:W-:Y:S02]  /*8660*/  STG.E.U16 desc[UR36][R4.64], R0 ;  /* 0x0000000004007986 */ /* 0x0001e4000c101524 */
.L_x_7351:
[----:B------:R-:W-:-:S07]  /*8670*/  VIADD R19, R19, 0x80 ;  /* 0x0000008013137836 */ /* 0x000fce0000000000 */
.L_x_7308:
[----:B------:R-:W-:-:S13]  /*8680*/  ISETP.GE.AND P0, PT, R19, R2, PT ;  /* 0x000000021300720c */ /* 0x000fda0003f06270 */
[----:B------:R-:W-:Y:S05]  /*8690*/  @P0 BREAK.RELIABLE B6 ;  /* 0x0000000000060942 */ /* 0x000fea0003800100 */
[----:B------:R-:W-:Y:S05]  /*86a0*/  @P0 BRA `(.L_x_7345) ;  /* 0x00000010004c0947 */ /* 0x000fea0003800000 */
[----:B------:R-:W-:Y:S05]  /*86b0*/  BSYNC.RELIABLE B6 ;  /* 0x0000000000067941 */ /* 0x000fea0003800100 */
.L_x_7307:
        /* <DEDUP_REMOVED lines=21> */
.L_x_7384:
[----:B------:R-:W0:Y:S02]  /*8810*/  F2I.S64.F64.TRUNC R24, R24 ;  /* 0x0000001800187311 */ /* 0x000e24000030d900 */
[----:B0-----:R-:W-:-:S05]  /*8820*/  IMAD.MOV.U32 R3, RZ, RZ, R24 ;  /* 0x000000ffff037224 */ /* 0x001fca00078e0018 */
[----:B------:R0:W-:Y:S01]  /*8830*/  STG.E.U8 desc[UR36][R4.64], R3 ;  /* 0x0000000304007986 */ /* 0x0001e2000c101124 */
[----:B------:R-:W-:Y:S05]  /*8840*/  BRA `(.L_x_7386) ;  /* 0x0000000c00e07947 */ /* 0x000fea0003800000 */
.L_x_7383:
        /* <DEDUP_REMOVED lines=9> */
.L_x_7388:
[----:B------:R-:W0:Y:S02]  /*88e0*/  F2I.F64.TRUNC R25, R24 ;  /* 0x0000001800197311 */ /* 0x000e24000030d100 */
[----:B0-----:R0:W-:Y:S01]  /*88f0*/  STG.E desc[UR36][R4.64], R25 ;  /* 0x0000001904007986 */ /* 0x0011e2000c101924 */
[----:B------:R-:W-:Y:S05]  /*8900*/  BRA `(.L_x_7386) ;  /* 0x0000000c00b07947 */ /* 0x000fea0003800000 */
.L_x_7387:
[----:B------:R-:W0:Y:S02]  /*8910*/  F2I.F64.TRUNC R25, R24 ;  /* 0x0000001800197311 */ /* 0x000e24000030d100 */
[----:B0-----:R0:W-:Y:S01]  /*8920*/  STG.E.U16 desc[UR36][R4.64], R25 ;  /* 0x0000001904007986 */ /* 0x0011e2000c101524 */
[----:B------:R-:W-:Y:S05]  /*8930*/  BRA `(.L_x_7386) ;  /* 0x0000000c00a47947 */ /* 0x000fea0003800000 */
.L_x_7382:
        /* <DEDUP_REMOVED lines=13> */
.L_x_7390:
        /* <DEDUP_REMOVED lines=8> */
.L_x_7389:
        /* <DEDUP_REMOVED lines=14> */
.L_x_7392:
        /* <DEDUP_REMOVED lines=9> */
.L_x_7391:
[----:B------:R0:W-:Y:S01]  /*8c00*/  STG.E.64 desc[UR36][R4.64], R24 ;  /* 0x0000001804007986 */ /* 0x0001e2000c101b24 */
[----:B------:R-:W-:Y:S05]  /*8c10*/  BRA `(.L_x_7386) ;  /* 0x0000000800ec7947 */ /* 0x000fea0003800000 */
.L_x_7381:
        /* <DEDUP_REMOVED lines=13> */
.L_x_7396:
        /* <DEDUP_REMOVED lines=22> */
.L_x_7399:
[----:B------:R-:W-:-:S04]  /*8e50*/  SHF.R.U32.HI R3, RZ, 0x18, R7 ;  /* 0x00000018ff037819 */ /* 0x000fc80000011607 */
[----:B------:R-:W-:-:S07]  /*8e60*/  LOP3.LUT R0, R0, 0x80, R3, 0xf8, !PT ;  /* 0x0000008000007812 */ /* 0x000fce00078ef803 */
.L_x_7398:
[----:B------:R-:W-:Y:S05]  /*8e70*/  BSYNC.RECONVERGENT B0 ;  /* 0x0000000000007941 */ /* 0x000fea0003800200 */
.L_x_7397:
[----:B------:R0:W-:Y:S01]  /*8e80*/  STG.E.U8 desc[UR36][R4.64], R0 ;  /* 0x0000000004007986 */ /* 0x0001e2000c101124 */
[----:B------:R-:W-:Y:S05]  /*8e90*/  BRA `(.L_x_7386) ;  /* 0x00000008004c7947 */ /* 0x000fea0003800000 */
.L_x_7395:
        /* <DEDUP_REMOVED lines=22> */
.L_x_7402:
[----:B------:R-:W-:-:S04]  /*9000*/  SHF.R.U32.HI R3, RZ, 0x18, R7 ;  /* 0x00000018ff037819 */ /* 0x000fc80000011607 */
[----:B------:R-:W-:-:S07]  /*9010*/  LOP3.LUT R0, R0, 0x80, R3, 0xf8, !PT ;  /* 0x0000008000007812 */ /* 0x000fce00078ef803 */
.L_x_7401:
[----:B------:R-:W-:Y:S05]  /*9020*/  BSYNC.RECONVERGENT B0 ;  /* 0x0000000000007941 */ /* 0x000fea0003800200 */
.L_x_7400:
[----:B------:R0:W-:Y:S01]  /*9030*/  STG.E.U8 desc[UR36][R4.64], R0 ;  /* 0x0000000004007986 */ /* 0x0001e2000c101124 */
[----:B------:R-:W-:Y:S05]  /*9040*/  BRA `(.L_x_7386) ;  /* 0x0000000400e07947 */ /* 0x000fea0003800000 */
.L_x_7394:
        /* <DEDUP_REMOVED lines=26> */
.L_x_7404:
[----:B------:R-:W0:Y:S02]  /*91f0*/  F2I.U64.F64.TRUNC R24, R24 ;  /* 0x0000001800187311 */ /* 0x000e24000030d800 */
[----:B0-----:R4:W-:Y:S01]  /*9200*/  STG.E.64 desc[UR36][R4.64], R24 ;  /* 0x0000001804007986 */ /* 0x0019e2000c101b24 */
[----:B------:R-:W-:Y:S05]  /*9210*/  BRA `(.L_x_7386) ;  /* 0x00000004006c7947 */ /* 0x000fea0003800000 */
.L_x_7403:
[----:B------:R-:W0:Y:S02]  /*9220*/  F2I.U32.F64.TRUNC R25, R24 ;  /* 0x0000001800197311 */ /* 0x000e24000030d000 */
[----:B0-----:R0:W-:Y:S01]  /*9230*/  STG.E desc[UR36][R4.64], R25 ;  /* 0x0000001904007986 */ /* 0x0011e2000c101924 */
[----:B------:R-:W-:Y:S05]  /*9240*/  BRA `(.L_x_7386) ;  /* 0x0000000400607947 */ /* 0x000fea0003800000 */
.L_x_7393:
        /* <DEDUP_REMOVED lines=10> */
.L_x_7406:
[----:B------:R-:W-:-:S05]  /*92f0*/  CS2R R26, SRZ ;  /* 0x00000000001a7805 */ /* 0x000fca000001ff00 */
[----:B------:R0:W-:Y:S01]  /*9300*/  STG.E.128 desc[UR36][R4.64], R24 ;  /* 0x0000001804007986 */ /* 0x0001e2000c101d24 */
[----:B------:R-:W-:Y:S05]  /*9310*/  BRA `(.L_x_7386) ;  /* 0x00000004002c7947 */ /* 0x000fea0003800000 */
.L_x_7405:
[----:B------:R-:W-:-:S13]  /*9320*/  ISETP.NE.AND P0, PT, R0, 0xf, PT ;  /* 0x0000000f0000780c */ /* 0x000fda0003f05270 */
[----:B------:R-:W-:Y:S05]  /*9330*/  @!P0 BRA `(.L_x_7407) ;  /* 0x0000000400088947 */ /* 0x000fea0003800000 */
[----:B------:R-:W-:-:S13]  /*9340*/  ISETP.NE.AND P0, PT, R0, 0x17, PT ;  /* 0x000000170000780c */ /* 0x000fda0003f05270 */
[----:B------:R-:W-:Y:S05]  /*9350*/  @!P0 BRA `(.L_x_7408) ;  /* 0x0000000000a08947 */ /* 0x000fea0003800000 */
[----:B------:R-:W-:-:S13]  /*9360*/  ISETP.NE.AND P0, PT, R0, 0x18, PT ;  /* 0x000000180000780c */ /* 0x000fda0003f05270 */
[----:B------:R-:W-:Y:S05]  /*9370*/  @!P0 BRA `(.L_x_7409) ;  /* 0x0000000000448947 */ /* 0x000fea0003800000 */
.L_x_7385:
[----:B------:R-:W-:Y:S01]  /*9380*/  MOV R0, 0x0 ;  /* 0x0000000000007802 */ /* 0x000fe20000000f00 */
[----:B------:R-:W0:Y:S01]  /*9390*/  LDCU.64 UR4, c[0x4][0x148] ;  /* 0x01002900ff0477ac */ /* 0x000e220008000a00 */
[----:B-12---:R-:W-:Y:S02]  /*93a0*/  IMAD.MOV.U32 R8, RZ, RZ, 0x65 ;  /* 0x00000065ff087424 */ /* 0x006fe400078e00ff */
        /* <DEDUP_REMOVED lines=13> */
.L_x_7410:
[----:B------:R-:W-:Y:S05]  /*9480*/  BRA `(.L_x_7386) ;  /* 0x0000000000d07947 */ /* 0x000fea0003800000 */
.L_x_7409:
        /* <DEDUP_REMOVED lines=17> */
.L_x_7412:
[----:B------:R-:W-:Y:S05]  /*95a0*/  BSYNC.RECONVERGENT B0 ;  /* 0x0000000000007941 */ /* 0x000fea0003800200 */
.L_x_7411:
[----:B------:R-:W-:-:S05]  /*95b0*/  LOP3.LUT R3, R0, 0x80, R3, 0xf8, !PT ;  /* 0x0000008000037812 */ /* 0x000fca00078ef803 */
[----:B------:R0:W-:Y:S01]  /*95c0*/  STG.E.U8 desc[UR36][R4.64], R3 ;  /* 0x0000000304007986 */ /* 0x0001e2000c101124 */
[----:B------:R-:W-:Y:S05]  /*95d0*/  BRA `(.L_x_7386) ;  /* 0x00000000007c7947 */ /* 0x000fea0003800000 */
.L_x_7408:
        /* <DEDUP_REMOVED lines=16> */
.L_x_7414:
[----:B------:R-:W-:Y:S01]  /*96e0*/  IMAD.MOV.U32 R0, RZ, RZ, 0x7f ;  /* 0x0000007fff007424 */ /* 0x000fe200078e00ff */
[----:B------:R-:W-:-:S04]  /*96f0*/  ISETP.GT.U32.AND P0, PT, R3, 0x7f800000, PT ;  /* 0x7f8000000300780c */ /* 0x000fc80003f04070 */
[----:B------:R-:W-:-:S09]  /*9700*/  SEL R0, R0, 0x7c, P0 ;  /* 0x0000007c00007807 */ /* 0x000fd20000000000 */
.L_x_7415:
[----:B------:R-:W-:Y:S05]  /*9710*/  BSYNC.RECONVERGENT B0 ;  /* 0x0000000000007941 */ /* 0x000fea0003800200 */
.L_x_7413:
[----:B------:R-:W-:-:S04]  /*9720*/  SHF.R.U32.HI R3, RZ, 0x18, R7 ;  /* 0x00000018ff037819 */ /* 0x000fc80000011607 */
[----:B------:R-:W-:-:S05]  /*9730*/  LOP3.LUT R3, R0, 0x80, R3, 0xf8, !PT ;  /* 0x0000008000037812 */ /* 0x000fca00078ef803 */
[----:B------:R0:W-:Y:S01]  /*9740*/  STG.E.U8 desc[UR36][R4.64], R3 ;  /* 0x0000000304007986 */ /* 0x0001e2000c101124 */
[----:B------:R-:W-:Y:S05]  /*9750*/  BRA `(.L_x_7386) ;  /* 0x00000000001c7947 */ /* 0x000fea0003800000 */
.L_x_7407:
[----:B------:R-:W-:Y:S01]  /*9760*/  UMOV UR4, 0xf0000000 ;  /* 0xf000000000047882 */ /* 0x000fe20000000000 */
[----:B------:R-:W-:Y:S01]  /*9770*/  UMOV UR5, 0x380fffff ;  /* 0x380fffff00057882 */ /* 0x000fe20000000000 */
[----:B------:R-:W0:Y:S01]  /*9780*/  F2F.F32.F64 R0, R24 ;  /* 0x0000001800007310 */ /* 0x000e220000301000 */
[----:B------:R-:W-:-:S14]  /*9790*/  DSETP.GEU.AND P0, PT, |R24|, UR4, PT ;  /* 0x0000000418007e2a */ /* 0x000fdc000bf0e200 */
[----:B0-----:R-:W-:-:S05]  /*97a0*/  @!P0 FMUL R0, R0, 1.175494350822287508e-38 ;  /* 0x0080000000008820 */ /* 0x001fca0000400000 */
[----:B------:R-:W-:-:S05]  /*97b0*/  F2FP.BF16.F32.PACK_AB R0, RZ, R0 ;  /* 0x00000000ff00723e */ /* 0x000fca00000010ff */
[----:B------:R0:W-:Y:S02]  /*97c0*/  STG.E.U16 desc[UR36][R4.64], R0 ;  /* 0x0000000004007986 */ /* 0x0001e4000c101524 */
.L_x_7386:
[----:B------:R-:W-:-:S07]  /*97d0*/  VIADD R19, R19, 0x80 ;  /* 0x0000008013137836 */ /* 0x000fce0000000000 */
.L_x_7345:
[----:B------:R-:W-:Y:S05]  /*97e0*/  BSYNC.RECONVERGENT B7 ;  /* 0x0000000000077941 */ /* 0x000fea0003800200 */
.L_x_7306:
[----:B------:R-:W-:-:S13]  /*97f0*/  ISETP.GE.AND P0, PT, R19, R2, PT ;  /* 0x000000021300720c */ /* 0x000fda0003f06270 */
[----:B------:R-:W-:Y:S05]  /*9800*/  @P0 EXIT ;  /* 0x000000000000094d */ /* 0x000fea0003800000 */
[----:B0--3--:R-:W0:Y:S01]  /*9810*/  LDC.64 R2, c[0x0][0x388] ;  /* 0x0000e200ff027b82 */ /* 0x009e220000000a00 */
        /* <DEDUP_REMOVED lines=19> */
.L_x_7419:
[----:B------:R-:W0:Y:S02]  /*9950*/  F2I.S64.F64.TRUNC R16, R16 ;  /* 0x0000001000107311 */ /* 0x000e24000030d900 */
[----:B0-----:R-:W-:-:S05]  /*9960*/  IMAD.MOV.U32 R5, RZ, RZ, R16 ;  /* 0x000000ffff057224 */ /* 0x001fca00078e0010 */
[----:B------:R-:W-:Y:S01]  /*9970*/  STG.E.U8 desc[UR36][R2.64], R5 ;  /* 0x0000000502007986 */ /* 0x000fe2000c101124 */
[----:B------:R-:W-:Y:S05]  /*9980*/  EXIT ;  /* 0x000000000000794d */ /* 0x000fea0003800000 */
.L_x_7418:
        /* <DEDUP_REMOVED lines=9> */
.L_x_7422:
[----:B------:R-:W0:Y:S02]  /*9a20*/  F2I.F64.TRUNC R17, R16 ;  /* 0x0000001000117311 */ /* 0x000e24000030d100 */
[----:B0-----:R-:W-:Y:S01]  /*9a30*/  STG.E desc[UR36][R2.64], R17 ;  /* 0x0000001102007986 */ /* 0x001fe2000c101924 */
[----:B------:R-:W-:Y:S05]  /*9a40*/  EXIT ;  /* 0x000000000000794d */ /* 0x000fea0003800000 */
.L_x_7421:
[----:B------:R-:W0:Y:S02]  /*9a50*/  F2I.F64.TRUNC R17, R16 ;  /* 0x0000001000117311 */ /* 0x000e24000030d100 */
[----:B0-----:R-:W-:Y:S01]  /*9a60*/  STG.E.U16 desc[UR36][R2.64], R17 ;  /* 0x0000001102007986 */ /* 0x001fe2000c101524 */
[----:B------:R-:W-:Y:S05]  /*9a70*/  EXIT ;  /* 0x000000000000794d */ /* 0x000fea0003800000 */
.L_x_7417:
        /* <DEDUP_REMOVED lines=13> */
.L_x_7424:
        /* <DEDUP_REMOVED lines=8> */
.L_x_7423:
        /* <DEDUP_REMOVED lines=14> */
.L_x_7426:
        /* <DEDUP_REMOVED lines=9> */
.L_x_7425:
[----:B------:R-:W-:Y:S01]  /*9d40*/  STG.E.64 desc[UR36][R2.64], R16 ;  /* 0x0000001002007986 */ /* 0x000fe2000c101b24 */
[----:B------:R-:W-:Y:S05]  /*9d50*/  EXIT ;  /* 0x000000000000794d */ /* 0x000fea0003800000 */
.L_x_7416:
        /* <DEDUP_REMOVED lines=13> */
.L_x_7430:
        /* <DEDUP_REMOVED lines=22> */
.L_x_7433:
[----:B------:R-:W-:-:S04]  /*9f90*/  SHF.R.U32.HI R5, RZ, 0x18, R5 ;  /* 0x00000018ff057819 */ /* 0x000fc80000011605 */
[----:B------:R-:W-:-:S07]  /*9fa0*/  LOP3.LUT R0, R0, 0x80, R5, 0xf8, !PT ;  /* 0x0000008000007812 */ /* 0x000fce00078ef805 */
.L_x_7432:
[----:B------:R-:W-:Y:S05]  /*9fb0*/  BSYNC.RECONVERGENT B0 ;  /* 0x0000000000007941 */ /* 0x000fea0003800200 */
.L_x_7431:
[----:B------:R-:W-:Y:S01]  /*9fc0*/  STG.E.U8 desc[UR36][R2.64], R0 ;  /* 0x0000000002007986 */ /* 0x000fe2000c101124 */
[----:B------:R-:W-:Y:S05]  /*9fd0*/  EXIT ;  /* 0x000000000000794d */ /* 0x000fea0003800000 */
.L_x_7429:
        /* <DEDUP_REMOVED lines=22> */
.L_x_7436:
[----:B------:R-:W-:-:S04]  /*a140*/  SHF.R.U32.HI R5, RZ, 0x18, R5 ;  /* 0x00000018ff057819 */ /* 0x000fc80000011605 */
[----:B------:R-:W-:-:S07]  /*a150*/  LOP3.LUT R0, R0, 0x80, R5, 0xf8, !PT ;  /* 0x0000008000007812 */ /* 0x000fce00078ef805 */
.L_x_7435:
[----:B------:R-:W-:Y:S05]  /*a160*/  BSYNC.RECONVERGENT B0 ;  /* 0x0000000000007941 */ /* 0x000fea0003800200 */
.L_x_7434:
[----:B------:R-:W-:Y:S01]  /*a170*/  STG.E.U8 desc[UR36][R2.64], R0 ;  /* 0x0000000002007986 */ /* 0x000fe2000c101124 */
[----:B------:R-:W-:Y:S05]  /*a180*/  EXIT ;  /* 0x000000000000794d */ /* 0x000fea0003800000 */
.L_x_7428:
        /* <DEDUP_REMOVED lines=26> */
.L_x_7438:
[----:B------:R-:W0:Y:S02]  /*a330*/  F2I.U64.F64.TRUNC R16, R16 ;  /* 0x0000001000107311 */ /* 0x000e24000030d800 */
[----:B0-----:R-:W-:Y:S01]  /*a340*/  STG.E.64 desc[UR36][R2.64], R16 ;  /* 0x0000001002007986 */ /* 0x001fe2000c101b24 */
[----:B------:R-:W-:Y:S05]  /*a350*/  EXIT ;  /* 0x000000000000794d */ /* 0x000fea0003800000 */
.L_x_7437:
[----:B------:R-:W0:Y:S02]  /*a360*/  F2I.U32.F64.TRUNC R17, R16 ;  /* 0x0000001000117311 */ /* 0x000e24000030d000 */
[----:B0-----:R-:W-:Y:S01]  /*a370*/  STG.E desc[UR36][R2.64], R17 ;  /* 0x0000001102007986 */ /* 0x001fe2000c101924 */
[----:B------:R-:W-:Y:S05]  /*a380*/  EXIT ;  /* 0x000000000000794d */ /* 0x000fea0003800000 */
.L_x_7427:
        /* <DEDUP_REMOVED lines=8> */
[----:B------:R-:W-:Y:S01]  /*a410*/  STG.E.U8 desc[UR36][R2.64], R5 ;  /* 0x0000000502007986 */ /* 0x000fe2000c101124 */
[----:B------:R-:W-:Y:S05]  /*a420*/  EXIT ;  /* 0x000000000000794d */ /* 0x000fea0003800000 */
.L_x_7440:
[----:B------:R-:W-:-:S05]  /*a430*/  CS2R R18, SRZ ;  /* 0x0000000000127805 */ /* 0x000fca000001ff00 */
[----:B------:R-:W-:Y:S01]  /*a440*/  STG.E.128 desc[UR36][R2.64], R16 ;  /* 0x0000001002007986 */ /* 0x000fe2000c101d24 */
[----:B------:R-:W-:Y:S05]  /*a450*/  EXIT ;  /* 0x000000000000794d */ /* 0x000fea0003800000 */
.L_x_7439:
[----:B------:R-:W-:-:S13]  /*a460*/  ISETP.NE.AND P0, PT, R0, 0xf, PT ;  /* 0x0000000f0000780c */ /* 0x000fda0003f05270 */
[----:B------:R-:W-:Y:S05]  /*a470*/  @!P0 BRA `(.L_x_7441) ;  /* 0x0000000400088947 */ /* 0x000fea0003800000 */
[----:B------:R-:W-:-:S13]  /*a480*/  ISETP.NE.AND P0, PT, R0, 0x17, PT ;  /* 0x000000170000780c */ /* 0x000fda0003f05270 */
[----:B------:R-:W-:Y:S05]  /*a490*/  @!P0 BRA `(.L_x_7442) ;  /* 0x0000000000a08947 */ /* 0x000fea0003800000 */
[----:B------:R-:W-:-:S13]  /*a4a0*/  ISETP.NE.AND P0, PT, R0, 0x18, PT ;  /* 0x000000180000780c */ /* 0x000fda0003f05270 */
[----:B------:R-:W-:Y:S05]  /*a4b0*/  @!P0 BRA `(.L_x_7443) ;  /* 0x0000000000448947 */ /* 0x000fea0003800000 */
.L_x_7420:
        /* <DEDUP_REMOVED lines=16> */
.L_x_7444:
[----:B------:R-:W-:Y:S05]  /*a5c0*/  EXIT ;  /* 0x000000000000794d */ /* 0x000fea0003800000 */
.L_x_7443:
        /* <DEDUP_REMOVED lines=17> */
.L_x_7446:
[----:B------:R-:W-:Y:S05]  /*a6e0*/  BSYNC.RECONVERGENT B0 ;  /* 0x0000000000007941 */ /* 0x000fea0003800200 */
.L_x_7445:
[----:B------:R-:W-:-:S05]  /*a6f0*/  LOP3.LUT R5, R0, 0x80, R5, 0xf8, !PT ;  /* 0x0000008000057812 */ /* 0x000fca00078ef805 */
[----:B------:R-:W-:Y:S01]  /*a700*/  STG.E.U8 desc[UR36][R2.64], R5 ;  /* 0x0000000502007986 */ /* 0x000fe2000c101124 */
[----:B------:R-:W-:Y:S05]  /*a710*/  EXIT ;  /* 0x000000000000794d */ /* 0x000fea0003800000 */
.L_x_7442:
        /* <DEDUP_REMOVED lines=16> */
.L_x_7448:
[----:B------:R-:W-:Y:S01]  /*a820*/  IMAD.MOV.U32 R0, RZ, RZ, 0x7f ;  /* 0x0000007fff007424 */ /* 0x000fe200078e00ff */
[----:B------:R-:W-:-:S04]  /*a830*/  ISETP.GT.U32.AND P0, PT, R4, 0x7f800000, PT ;  /* 0x7f8000000400780c */ /* 0x000fc80003f04070 */
[----:B------:R-:W-:-:S09]  /*a840*/  SEL R0, R0, 0x7c, P0 ;  /* 0x0000007c00007807 */ /* 0x000fd20000000000 */
.L_x_7449:
[----:B------:R-:W-:Y:S05]  /*a850*/  BSYNC.RECONVERGENT B0 ;  /* 0x0000000000007941 */ /* 0x000fea0003800200 */
.L_x_7447:
[----:B------:R-:W-:-:S04]  /*a860*/  SHF.R.U32.HI R5, RZ, 0x18, R5 ;  /* 0x00000018ff057819 */ /* 0x000fc80000011605 */
[----:B------:R-:W-:-:S05]  /*a870*/  LOP3.LUT R5, R0, 0x80, R5, 0xf8, !PT ;  /* 0x0000008000057812 */ /* 0x000fca00078ef805 */
[----:B------:R-:W-:Y:S01]  /*a880*/  STG.E.U8 desc[UR36][R2.64], R5 ;  /* 0x0000000502007986 */ /* 0x000fe2000c101124 */
[----:B------:R-:W-:Y:S05]  /*a890*/  EXIT ;  /* 0x000000000000794d */ /* 0x000fea0003800000 */
.L_x_7441:
        /* <DEDUP_REMOVED lines=8> */
        .weak           $__internal_15_$__cuda_sm20_div_rn_f64_full
        .type           $__internal_15_$__cuda_sm20_div_rn_f64_full,@function
        .size           $__internal_15_$__cuda_sm20_div_rn_f64_full,(.L_x_12871 - $__internal_15_$__cuda_sm20_div_rn_f64_full)
$__internal_15_$__cuda_sm20_div_rn_f64_full:
[C---:B------:R-:W-:Y:S01]  /*a920*/  FSETP.GEU.AND P0, PT, |R9|.reuse, 1.469367938527859385e-39, PT ;  /* 0x001000000900780b */ /* 0x040fe20003f0e200 */
[----:B------:R-:W-:Y:S01]  /*a930*/  IMAD.MOV.U32 R12, RZ, RZ, 0x1 ;  /* 0x00000001ff0c7424 */ /* 0x000fe200078e00ff */
[----:B------:R-:W-:Y:S01]  /*a940*/  LOP3.LUT R6, R9, 0x800fffff, RZ, 0xc0, !PT ;  /* 0x800fffff09067812 */ /* 0x000fe200078ec0ff */
[----:B------:R-:W-:Y:S01]  /*a950*/  IMAD.MOV.U32 R30, RZ, RZ, 0x1ca00000 ;  /* 0x1ca00000ff1e7424 */ /* 0x000fe200078e00ff */
[C---:B------:R-:W-:Y:S01]  /*a960*/  FSETP.GEU.AND P2, PT, |R11|.reuse, 1.469367938527859385e-39, PT ;  /* 0x001000000b00780b */ /* 0x040fe20003f4e200 */
[----:B------:R-:W-:Y:S01]  /*a970*/  BSSY.RECONVERGENT B2, `(.L_x_7450) ;  /* 0x0000052000027945 */ /* 0x000fe20003800200 */
[----:B------:R-:W-:Y:S01]  /*a980*/  LOP3.LUT R7, R6, 0x3ff00000, RZ, 0xfc, !PT ;  /* 0x3ff0000006077812 */ /* 0x000fe200078efcff */
[----:B------:R-:W-:Y:S01]  /*a990*/  IMAD.MOV.U32 R6, RZ, RZ, R8 ;  /* 0x000000ffff067224 */ /* 0x000fe200078e0008 */
[----:B------:R-:W-:Y:S02]  /*a9a0*/  LOP3.LUT R3, R11, 0x7ff00000, RZ, 0xc0, !PT ;  /* 0x7ff000000b037812 */ /* 0x000fe400078ec0ff */
[----:B------:R-:W-:-:S03]  /*a9b0*/  LOP3.LUT R32, R9, 0x7ff00000, RZ, 0xc0, !PT ;  /* 0x7ff0000009207812 */ /* 0x000fc600078ec0ff */
[----:B------:R-:W-:Y:S01]  /*a9c0*/  @!P0 DMUL R6, R8, 8.98846567431157953865e+307 ;  /* 0x7fe0000008068828 */ /* 0x000fe20000000000 */
[----:B------:R-:W-:-:S03]  /*a9d0*/  ISETP.GE.U32.AND P1, PT, R3, R32, PT ;  /* 0x000000200300720c */ /* 0x000fc60003f26070 */
[----:B------:R-:W-:Y:S02]  /*a9e0*/  @!P2 LOP3.LUT R14, R9, 0x7ff00000, RZ, 0xc0, !PT ;  /* 0x7ff00000090ea812 */ /* 0x000fe400078ec0ff */
[----:B------:R-:W0:Y:S02]  /*a9f0*/  MUFU.RCP64H R13, R7 ;  /* 0x00000007000d7308 */ /* 0x000e240000001800 */
[----:B------:R-:W-:Y:S02]  /*aa00*/  @!P2 ISETP.GE.U32.AND P3, PT, R3, R14, PT ;  /* 0x0000000e0300a20c */ /* 0x000fe40003f66070 */
[----:B------:R-:W-:Y:S02]  /*aa10*/  @!P0 LOP3.LUT R32, R7, 0x7ff00000, RZ, 0xc0, !PT ;  /* 0x7ff0000007208812 */ /* 0x000fe400078ec0ff */
[----:B------:R-:W-:-:S04]  /*aa20*/  @!P2 SEL R15, R30, 0x63400000, !P3 ;  /* 0x634000001e0fa807 */ /* 0x000fc80005800000 */
[----:B------:R-:W-:-:S04]  /*aa30*/  @!P2 LOP3.LUT R26, R15, 0x80000000, R11, 0xf8, !PT ;  /* 0x800000000f1aa812 */ /* 0x000fc800078ef80b */
[----:B------:R-:W-:Y:S01]  /*aa40*/  @!P2 LOP3.LUT R27, R26, 0x100000, RZ, 0xfc, !PT ;  /* 0x001000001a1ba812 */ /* 0x000fe200078efcff */
[----:B------:R-:W-:Y:S01]  /*aa50*/  @!P2 IMAD.MOV.U32 R26, RZ, RZ, RZ ;  /* 0x000000ffff1aa224 */ /* 0x000fe200078e00ff */
        /* <DEDUP_REMOVED lines=8> */
[----:B------:R-:W-:-:S08]  /*aae0*/  DFMA R14, R20, R14, R20 ;  /* 0x0000000e140e722b */ /* 0x000fd00000000014 */
[----:B------:R-:W-:-:S08]  /*aaf0*/  DMUL R20, R14, R12 ;  /* 0x0000000c0e147228 */ /* 0x000fd00000000000 */
[----:B------:R-:W-:-:S08]  /*ab00*/  DFMA R26, R20, -R6, R12 ;  /* 0x80000006141a722b */ /* 0x000fd0000000000c */
[----:B------:R-:W-:Y:S01]  /*ab10*/  DFMA R26, R14, R26, R20 ;  /* 0x0000001a0e1a722b */ /* 0x000fe20000000014 */
[----:B------:R-:W-:Y:S01]  /*ab20*/  IMAD.MOV.U32 R20, RZ, RZ, R3 ;  /* 0x000000ffff147224 */ /* 0x000fe200078e0003 */
[----:B------:R-:W-:Y:S01]  /*ab30*/  @!P2 LOP3.LUT R20, R13, 0x7ff00000, RZ, 0xc0, !PT ;  /* 0x7ff000000d14a812 */ /* 0x000fe200078ec0ff */
[----:B------:R-:W-:-:S04]  /*ab40*/  VIADD R15, R32, 0xffffffff ;  /* 0xffffffff200f7836 */ /* 0x000fc80000000000 */
[----:B------:R-:W-:-:S05]  /*ab50*/  VIADD R14, R20, 0xffffffff ;  /* 0xffffffff140e7836 */ /* 0x000fca0000000000 */
[----:B------:R-:W-:-:S04]  /*ab60*/  ISETP.GT.U32.AND P0, PT, R14, 0x7feffffe, PT ;  /* 0x7feffffe0e00780c */ /* 0x000fc80003f04070 */
[----:B------:R-:W-:-:S13]  /*ab70*/  ISETP.GT.U32.OR P0, PT, R15, 0x7feffffe, P0 ;  /* 0x7feffffe0f00780c */ /* 0x000fda0000704470 */
[----:B------:R-:W-:Y:S05]  /*ab80*/  @P0 BRA `(.L_x_7451) ;  /* 0x00000000006c0947 */ /* 0x000fea0003800000 */
[----:B------:R-:W-:-:S04]  /*ab90*/  LOP3.LUT R14, R9, 0x7ff00000, RZ, 0xc0, !PT ;  /* 0x7ff00000090e7812 */ /* 0x000fc800078ec0ff */
[CC--:B------:R-:W-:Y:S02]  /*aba0*/  VIADDMNMX R10, R3.reuse, -R14.reuse, 0xb9600000, !PT ;  /* 0xb9600000030a7446 */ /* 0x0c0fe4000780090e */
[----:B------:R-:W-:Y:S02]  /*abb0*/  ISETP.GE.U32.AND P0, PT, R3, R14, PT ;  /* 0x0000000e0300720c */ /* 0x000fe40003f06070 */
[----:B------:R-:W-:Y:S01]  /*abc0*/  VIMNMX R3, PT, PT, R10, 0x46a00000, PT ;  /* 0x46a000000a037848 */ /* 0x000fe20003fe0100 */
[----:B------:R-:W-:Y:S01]  /*abd0*/  IMAD.MOV.U32 R10, RZ, RZ, RZ ;  /* 0x000000ffff0a7224 */ /* 0x000fe200078e00ff */
[----:B------:R-:W-:-:S05]  /*abe0*/  SEL R30, R30, 0x63400000, !P0 ;  /* 0x634000001e1e7807 */ /* 0x000fca0004000000 */
        /* <DEDUP_REMOVED lines=19> */
[----:B------:R-:W-:Y:S01]  /*ad20*/  FSEL R15, R9, R15, !P0 ;  /* 0x0000000f090f7208 */ /* 0x000fe20004000000 */
[----:B------:R-:W-:Y:S06]  /*ad30*/  BRA `(.L_x_7452) ;  /* 0x0000000000547947 */ /* 0x000fec0003800000 */
.L_x_7451:
        /* <DEDUP_REMOVED lines=13> */
[----:B------:R-:W-:Y:S02]  /*ae10*/  @P0 IMAD.MOV.U32 R14, RZ, RZ, RZ ;  /* 0x000000ffff0e0224 */ /* 0x000fe400078e00ff */
[----:B------:R-:W-:Y:S01]  /*ae20*/  @P0 IMAD.MOV.U32 R15, RZ, RZ, R3 ;  /* 0x000000ffff0f0224 */ /* 0x000fe200078e0003 */
[----:B------:R-:W-:Y:S06]  /*ae30*/  BRA `(.L_x_7452) ;  /* 0x0000000000147947 */ /* 0x000fec0003800000 */
.L_x_7454:
[----:B------:R-:W-:Y:S01]  /*ae40*/  LOP3.LUT R15, R9, 0x80000, RZ, 0xfc, !PT ;  /* 0x00080000090f7812 */ /* 0x000fe200078efcff */
[----:B------:R-:W-:Y:S01]  /*ae50*/  IMAD.MOV.U32 R14, RZ, RZ, R8 ;  /* 0x000000ffff0e7224 */ /* 0x000fe200078e0008 */
[----:B------:R-:W-:Y:S06]  /*ae60*/  BRA `(.L_x_7452) ;  /* 0x0000000000087947 */ /* 0x000fec0003800000 */
.L_x_7453:
[----:B------:R-:W-:Y:S01]  /*ae70*/  LOP3.LUT R15, R11, 0x80000, RZ, 0xfc, !PT ;  /* 0x000800000b0f7812 */ /* 0x000fe200078efcff */
[----:B------:R-:W-:-:S07]  /*ae80*/  IMAD.MOV.U32 R14, RZ, RZ, R10 ;  /* 0x000000ffff0e7224 */ /* 0x000fce00078e000a */
.L_x_7452:
[----:B------:R-:W-:Y:S05]  /*ae90*/  BSYNC.RECONVERGENT B2 ;  /* 0x0000000000027941 */ /* 0x000fea0003800200 */
.L_x_7450:
[----:B------:R-:W-:Y:S02]  /*aea0*/  IMAD.MOV.U32 R6, RZ, RZ, R0 ;  /* 0x000000ffff067224 */ /* 0x000fe400078e0000 */
[----:B------:R-:W-:-:S04]  /*aeb0*/  IMAD.MOV.U32 R7, RZ, RZ, 0x0 ;  /* 0x00000000ff077424 */ /* 0x000fc800078e00ff */
[----:B------:R-:W-:Y:S05]  /*aec0*/  RET.REL.NODEC R6 `(_ZN2at6native27unrolled_elementwise_kernelIZZZNS0_17log1p_kernel_cudaERNS_18TensorIteratorBaseEENKUlvE_clEvENKUlvE_clEvEUldE_St5arrayIPcLm2EELi4E23TrivialOffsetCalculatorILi1EjESB_NS0_6memory12LoadWithCastILi1EEENSC_13StoreWithCastILi1EEEEEviT_T0_T2_T3_T4_T5_) ;  /* 0xffffff50064c7950 */ /* 0x000fea0003c3ffff */
.L_x_7455:
        /* <DEDUP_REMOVED lines=11> */
.L_x_12871:


//--------------------- .text._ZN2at6native18elementwise_kernelILi128ELi2EZNS0_22gpu_kernel_impl_nocastIZZZNS0_17log1p_kernel_cudaERNS_18TensorIteratorBaseEENKUlvE_clEvENKUlvE_clEvEUldE_EEvS4_RKT_EUliE_EEviT1_ --------------------------
	.section	.text._ZN2at6native18elementwise_kernelILi128ELi2EZNS0_22gpu_kernel_impl_nocastIZZZNS0_17log1p_kernel_cudaERNS_18TensorIteratorBaseEENKUlvE_clEvENKUlvE_clEvEUldE_EEvS4_RKT_EUliE_EEviT1_,"ax",@progbits
	.align	128
        .global         _ZN2at6native18elementwise_kernelILi128ELi2EZNS0_22gpu_kernel_impl_nocastIZZZNS0_17log1p_kernel_cudaERNS_18TensorIteratorBaseEENKUlvE_clEvENKUlvE_clEvEUldE_EEvS4_RKT_EUliE_EEviT1_
        .type           _ZN2at6native18elementwise_kernelILi128ELi2EZNS0_22gpu_kernel_impl_nocastIZZZNS0_17log1p_kernel_cudaERNS_18TensorIteratorBaseEENKUlvE_clEvENKUlvE_clEvEUldE_EEvS4_RKT_EUliE_EEviT1_,@function
        .size           _ZN2at6native18elementwise_kernelILi128ELi2EZNS0_22gpu_kernel_impl_nocastIZZZNS0_17log1p_kernel_cudaERNS_18TensorIteratorBaseEENKUlvE_clEvENKUlvE_clEvEUldE_EEvS4_RKT_EUliE_EEviT1_,(.L_x_12872 - _ZN2at6native18elementwise_kernelILi128ELi2EZNS0_22gpu_kernel_impl_nocastIZZZNS0_17log1p_kernel_cudaERNS_18TensorIteratorBaseEENKUlvE_clEvENKUlvE_clEvEUldE_EEvS4_RKT_EUliE_EEviT1_)
        .other          _ZN2at6native18elementwise_kernelILi128ELi2EZNS0_22gpu_kernel_impl_nocastIZZZNS0_17log1p_kernel_cudaERNS_18TensorIteratorBaseEENKUlvE_clEvENKUlvE_clEvEUldE_EEvS4_RKT_EUliE_EEviT1_,@"STO_CUDA_ENTRY STV_DEFAULT"
_ZN2at6native18elementwise_kernelILi128ELi2EZNS0_22gpu_kernel_impl_nocastIZZZNS0_17log1p_kernel_cudaERNS_18TensorIteratorBaseEENKUlvE_clEvENKUlvE_clEvEUldE_EEvS4_RKT_EUliE_EEviT1_:
.text._ZN2at6native18elementwise_kernelILi128ELi2EZNS0_22gpu_kernel_impl_nocastIZZZNS0_17log1p_kernel_cudaERNS_18TensorIteratorBaseEENKUlvE_clEvENKUlvE_clEvEUldE_EEvS4_RKT_EUliE_EEviT1_:
        /* <DEDUP_REMOVED lines=15> */
[C---:B--2---:R-:W-:Y:S02]  /*00f0*/  FSETP.GEU.FTZ.AND P1, PT, R7.reuse, 1.7916666269302368164, PT ;  /* 0x3fe555550700780b */ /* 0x044fe40003f3e000 */
[----:B------:R-:W-:-:S13]  /*0100*/  FSETP.GT.FTZ.AND P0, PT, R7, -1.6999999284744262695, PT ;  /* 0xbfd999990700780b */ /* 0x000fda0003f14000 */
[----:B------:R-:W-:Y:S05]  /*0110*/  @P0 BRA !P1, `(.L_x_7459) ;  /* 0x0000000400500947 */ /* 0x000fea0004800000 */
[----:B------:R-:W-:-:S10]  /*0120*/  DADD R2, R6, 1 ;  /* 0x3ff0000006027429 */ /* 0x000fd40000000000 */
        /* <DEDUP_REMOVED lines=10> */
[----:B------:R-:W-:Y:S05]  /*01d0*/  @!P1 BRA `(.L_x_7460) ;  /* 0x00000000001c9947 */ /* 0x000fea0003800000 */
[----:B------:R-:W-:Y:S01]  /*01e0*/  MOV R2, 0x0 ;  /* 0x0000000000027802 */ /* 0x000fe20000000f00 */
[----:B------:R-:W-:Y:S01]  /*01f0*/  IMAD.MOV.U32 R3, RZ, RZ, 0x7ff00000 ;  /* 0x7ff00000ff037424 */ /* 0x000fe200078e00ff */
[----:B------:R-:W-:-:S05]  /*0200*/  LOP3.LUT P0, RZ, R5, 0x7fffffff, RZ, 0xc0, !PT ;  /* 0x7fffffff05ff7812 */ /* 0x000fca000780c0ff */
[----:B------:R-:W-:-:S10]  /*0210*/  DFMA R2, R4, R2, +INF ;  /* 0x7ff000000402742b */ /* 0x000fd40000000002 */
[----:B------:R-:W-:Y:S02]  /*0220*/  FSEL R4, R2, RZ, P0 ;  /* 0x000000ff02047208 */ /* 0x000fe40000000000 */
[----:B------:R-:W-:Y:S01]  /*0230*/  FSEL R5, R3, -QNAN , P0 ;  /* 0xfff0000003057808 */ /* 0x000fe20000000000 */
[----:B------:R-:W-:Y:S06]  /*0240*/  BRA `(.L_x_7461) ;  /* 0x0000000400cc7947 */ /* 0x000fec0003800000 */
.L_x_7460:
        /* <DEDUP_REMOVED lines=65> */
.L_x_7459:
[----:B------:R-:W-:Y:S01]  /*0660*/  DADD R12, R6, 2 ;  /* 0x40000000060c7429 */ /* 0x000fe20000000000 */
[----:B------:R-:W-:Y:S02]  /*0670*/  MOV R2, 0x1 ;  /* 0x0000000100027802 */ /* 0x000fe40000000f00 */
        /* <DEDUP_REMOVED lines=16> */
[----:B------:R-:W-:Y:S05]  /*0780*/  CALL.REL.NOINC `($__internal_16_$__cuda_sm20_div_rn_f64_full) ;  /* 0x00000044000c7944 */ /* 0x000fea0003c00000 */
[----:B------:R-:W-:Y:S01]  /*0790*/  IMAD.MOV.U32 R2, RZ, RZ, R4 ;  /* 0x000000ffff027224 */ /* 0x000fe200078e0004 */
[----:B------:R-:W-:-:S07]  /*07a0*/  MOV R3, R5 ;  /* 0x0000000500037202 */ /* 0x000fce0000000f00 */
.L_x_7462:
        /* <DEDUP_REMOVED lines=29> */
.L_x_7461:
[----:B------:R-:W0:Y:S01]  /*0980*/  LDC.64 R2, c[0x0][0x580] ;  /* 0x00016000ff027b82 */ /* 0x000e220000000a00 */
[----:B------:R-:W-:Y:S01]  /*0990*/  VIADD R9, R9, 0x80 ;  /* 0x0000008009097836 */ /* 0x000fe20000000000 */
[----:B0-----:R0:W-:Y:S06]  /*09a0*/  STG.E.64 desc[UR6][R2.64], R4 ;  /* 0x0000000402007986 */ /* 0x0011ec000c101b06 */
.L_x_7458:
[----:B------:R-:W-:Y:S05]  /*09b0*/  BSYNC.RECONVERGENT B0 ;  /* 0x0000000000007941 */ /* 0x000fea0003800200 */
.L_x_7457:
[----:B------:R-:W1:Y:S02]  /*09c0*/  LDCU UR4, c[0x0][0x380] ;  /* 0x00007000ff0477ac */ /* 0x000e640008000800 */
[----:B-1----:R-:W-:-:S13]  /*09d0*/  ISETP.GE.AND P0, PT, R9, UR4, PT ;  /* 0x0000000409007c0c */ /* 0x002fda000bf06270 */
[----:B------:R-:W-:Y:S05]  /*09e0*/  @P0 EXIT ;  /* 0x000000000000094d */ /* 0x000fea0003800000 */
[----:B------:R-:W1:Y:S02]  /*09f0*/  LDC.64 R6, c[0x0][0x588] ;  /* 0x00016200ff067b82 */ /* 0x000e640000000a00 */
[----:B-1----:R-:W2:Y:S02]  /*0a00*/  LDG.E.64 R6, desc[UR6][R6.64] ;  /* 0x0000000606067981 */ /* 0x002ea4000c1e1b00 */
[C---:B--2---:R-:W-:Y:S02]  /*0a10*/  FSETP.GEU.FTZ.AND P1, PT, R7.reuse, 1.7916666269302368164, PT ;  /* 0x3fe555550700780b */ /* 0x044fe40003f3e000 */
[----:B------:R-:W-:-:S13]  /*0a20*/  FSETP.GT.FTZ.AND P0, PT, R7, -1.6999999284744262695, PT ;  /* 0xbfd999990700780b */ /* 0x000fda0003f14000 */
[----:B------:R-:W-:Y:S05]  /*0a30*/  @P0 BRA !P1, `(.L_x_7463) ;  /* 0x0000000400640947 */ /* 0x000fea0004800000 */
[----:B------:R-:W-:-:S10]  /*0a40*/  DADD R6, R6, 1 ;  /* 0x3ff0000006067429 */ /* 0x000fd40000000000 */
[----:B------:R-:W-:Y:S01]  /*0a50*/  ISETP.GT.AND P0, PT, R7, 0xfffff, PT ;  /* 0x000fffff0700780c */ /* 0x000fe20003f04270 */
[----:B0-----:R-:W-:Y:S01]  /*0a60*/  IMAD.MOV.U32 R5, RZ, RZ, R7 ;  /* 0x000000ffff057224 */ /* 0x001fe200078e0007 */
[----:B------:R-:W-:Y:S02]  /*0a70*/  MOV R4, R6 ;  /* 0x0000000600047202 */ /* 0x000fe40000000f00 */
[----:B------:R-:W-:-:S09]  /*0a80*/  MOV R3, R7 ;  /* 0x0000000700037202 */ /* 0x000fd20000000f00 */
[----:B------:R-:W-:-:S10]  /*0a90*/  @!P0 DMUL R4, R4, 1.80143985094819840000e+16 ;  /* 0x4350000004048828 */ /* 0x000fd40000000000 */
[----:B------:R-:W-:-:S05]  /*0aa0*/  @!P0 IMAD.MOV.U32 R3, RZ, RZ, R5 ;  /* 0x000000ffff038224 */ /* 0x000fca00078e0005 */
[----:B------:R-:W-:-:S04]  /*0ab0*/  IADD3 R0, PT, PT, R3, -0x1, RZ ;  /* 0xffffffff03007810 */ /* 0x000fc80007ffe0ff */
[----:B------:R-:W-:-:S13]  /*0ac0*/  ISETP.GE.U32.AND P1, PT, R0, 0x7fefffff, PT ;  /* 0x7fefffff0000780c */ /* 0x000fda0003f26070 */
[----:B------:R-:W-:Y:S05]  /*0ad0*/  @!P1 BRA `(.L_x_7464) ;  /* 0x0000000000249947 */ /* 0x000fea0003800000 */
[----:B------:R-:W0:Y:S01]  /*0ae0*/  LDC.64 R6, c[0x0][0x580] ;  /* 0x00016000ff067b82 */ /* 0x000e220000000a00 */
[----:B------:R-:W-:Y:S01]  /*0af0*/  IMAD.MOV.U32 R2, RZ, RZ, 0x0 ;  /* 0x00000000ff027424 */ /* 0x000fe200078e00ff */
[----:B------:R-:W-:Y:S02]  /*0b00*/  MOV R3, 0x7ff00000 ;  /* 0x7ff0000000037802 */ /* 0x000fe40000000f00 */
[----:B------:R-:W-:-:S04]  /*0b10*/  LOP3.LUT P0, RZ, R5, 0x7fffffff, RZ, 0xc0, !PT ;  /* 0x7fffffff05ff7812 */ /* 0x000fc8000780c0ff */
[----:B------:R-:W-:-:S10]  /*0b20*/  DFMA R2, R4, R2, +INF ;  /* 0x7ff000000402742b */ /* 0x000fd40000000002 */
[----:B------:R-:W-:Y:S02]  /*0b30*/  FSEL R2, R2, RZ, P0 ;  /* 0x000000ff02027208 */ /* 0x000fe40000000000 */
[----:B------:R-:W-:-:S05]  /*0b40*/  FSEL R3, R3, -QNAN , P0 ;  /* 0xfff0000003037808 */ /* 0x000fca0000000000 */
[----:B0-----:R-:W-:Y:S01]  /*0b50*/  STG.E.64 desc[UR6][R6.64], R2 ;  /* 0x0000000206007986 */ /* 0x001fe2000c101b06 */
[----:B------:R-:W-:Y:S05]  /*0b60*/  EXIT ;  /* 0x000000000000794d */ /* 0x000fea0003800000 */
.L_x_7464:
[----:B------:R-:W-:Y:S01]  /*0b70*/  LOP3.LUT R0, R3, 0xfffff, RZ, 0xc0, !PT ;  /* 0x000fffff03007812 */ /* 0x000fe200078ec0ff */
[----:B------:R-:W-:Y:S01]  /*0b80*/  @!P0 IMAD.MOV.U32 R6, RZ, RZ, R4 ;  /* 0x000000ffff068224 */ /* 0x000fe200078e0004 */
[----:B------:R-:W-:Y:S01]  /*0b90*/  MOV R14, 0x8b7a8b04 ;  /* 0x8b7a8b04000e7802 */ /* 0x000fe20000000f00 */
[----:B------:R-:W-:Y:S01]  /*0ba0*/  IMAD.MOV.U32 R15, RZ, RZ, 0x3ed0ee25 ;  /* 0x3ed0ee25ff0f7424 */ /* 0x000fe200078e00ff */
[----:B------:R-:W-:Y:S01]  /*0bb0*/  LOP3.LUT R5, R0, 0x3ff00000, RZ, 0xfc, !PT ;  /* 0x3ff0000000057812 */ /* 0x000fe200078efcff */
[----:B------:R-:W-:Y:S01]  /*0bc0*/  UMOV UR4, 0x3ae80f1e ;  /* 0x3ae80f1e00047882 */ /* 0x000fe20000000000 */
[----:B------:R-:W-:Y:S01]  /*0bd0*/  MOV R4, R6 ;  /* 0x0000000600047202 */ /* 0x000fe20000000f00 */
[----:B------:R-:W-:Y:S01]  /*0be0*/  IMAD.MOV.U32 R6, RZ, RZ, RZ ;  /* 0x000000ffff067224 */ /* 0x000fe200078e00ff */
[----:B------:R-:W-:Y:S01]  /*0bf0*/  ISETP.GE.U32.AND P1, PT, R5, 0x3ff6a09f, PT ;  /* 0x3ff6a09f0500780c */ /* 0x000fe20003f26070 */
[----:B------:R-:W-:Y:S01]  /*0c00*/  UMOV UR5, 0x3eb1380b ;  /* 0x3eb1380b00057882 */ /* 0x000fe20000000000 */
[----:B------:R-:W-:Y:S01]  /*0c10*/  MOV R0, 0xfffffc01 ;  /* 0xfffffc0100007802 */ /* 0x000fe20000000f00 */
[----:B------:R-:W-:Y:S01]  /*0c20*/  @!P0 IMAD.MOV.U32 R0, RZ, RZ, -0x435 ;  /* 0xfffffbcbff008424 */ /* 0x000fe200078e00ff */
[----:B------:R-:W-:Y:S01]  /*0c30*/  UMOV UR8, 0x80000000 ;  /* 0x8000000000087882 */ /* 0x000fe20000000000 */
[----:B------:R-:W-:Y:S01]  /*0c40*/  IMAD.MOV.U32 R17, RZ, RZ, 0x43300000 ;  /* 0x43300000ff117424 */ /* 0x000fe200078e00ff */
[----:B------:R-:W-:-:S02]  /*0c50*/  UMOV UR9, 0x43300000 ;  /* 0x4330000000097882 */ /* 0x000fc40000000000 */
[----:B------:R-:W-:-:S05]  /*0c60*/  LEA.HI R0, R3, R0, RZ, 0xc ;  /* 0x0000000003007211 */ /* 0x000fca00078f60ff */
        /* <DEDUP_REMOVED lines=29> */
[----:B------:R-:W-:Y:S01]  /*0e40*/  DMUL R14, R6, R14 ;  /* 0x0000000e060e7228 */ /* 0x000fe20000000000 */
[----:B------:R-:W0:Y:S04]  /*0e50*/  LDC.64 R6, c[0x0][0x580] ;  /* 0x00016000ff067b82 */ /* 0x000e280000000a00 */
        /* <DEDUP_REMOVED lines=20> */
[----:B------:R-:W-:-:S07]  /*0fa0*/  DADD R12, R4, R12 ;  /* 0x00000000040c7229 */ /* 0x000fce000000000c */
[----:B0-----:R-:W-:Y:S01]  /*0fb0*/  STG.E.64 desc[UR6][R6.64], R12 ;  /* 0x0000000c06007986 */ /* 0x001fe2000c101b06 */
[----:B------:R-:W-:Y:S05]  /*0fc0*/  EXIT ;  /* 0x000000000000794d */ /* 0x000fea0003800000 */
.L_x_7463:
[----:B------:R-:W-:Y:S01]  /*0fd0*/  DADD R12, R6, 2 ;  /* 0x40000000060c7429 */ /* 0x000fe20000000000 */
[----:B0-----:R-:W-:Y:S02]  /*0fe0*/  MOV R2, 0x1 ;  /* 0x0000000100027802 */ /* 0x001fe40000000f00 */
        /* <DEDUP_REMOVED lines=19> */
.L_x_7465:
[C---:B------:R-:W-:Y:S01]  /*1120*/  DMUL R2, R6.reuse, -R2 ;  /* 0x8000000206027228 */ /* 0x040fe20000000000 */
[----:B------:R-:W-:Y:S01]  /*1130*/  IMAD.MOV.U32 R10, RZ, RZ, -0x314d23bc ;  /* 0xceb2dc44ff0a7424 */ /* 0x000fe200078e00ff */
[----:B------:R-:W-:Y:S01]  /*1140*/  MOV R11, 0x3ed087ff ;  /* 0x3ed087ff000b7802 */ /* 0x000fe20000000f00 */
[----:B------:R-:W-:Y:S01]  /*1150*/  UMOV UR4, 0x2fbe14b5 ;  /* 0x2fbe14b500047882 */ /* 0x000fe20000000000 */
[----:B------:R-:W-:Y:S01]  /*1160*/  UMOV UR5, 0x3eb372fb ;  /* 0x3eb372fb00057882 */ /* 0x000fe20000000000 */
[----:B------:R-:W0:Y:S03]  /*1170*/  LDC.64 R12, c[0x0][0x580] ;  /* 0x00016000ff0c7b82 */ /* 0x000e260000000a00 */
        /* <DEDUP_REMOVED lines=23> */
[----:B------:R-:W-:-:S07]  /*12f0*/  DADD R10, R6, R10 ;  /* 0x00000000060a7229 */ /* 0x000fce000000000a */
[----:B0-----:R-:W-:Y:S01]  /*1300*/  STG.E.64 desc[UR6][R12.64], R10 ;  /* 0x0000000a0c007986 */ /* 0x001fe2000c101b06 */
[----:B------:R-:W-:Y:S05]  /*1310*/  EXIT ;  /* 0x000000000000794d */ /* 0x000fea0003800000 */
.L_x_7456:
[----:B------:R-:W0:Y:S01]  /*1320*/  LDCU UR4, c[0x0][0x380] ;  /* 0x00007000ff0477ac */ /* 0x000e220008000800 */
[----:B------:R-:W-:Y:S01]  /*1330*/  VIADD R8, R8, 0xffffffff ;  /* 0xffffffff08087836 */ /* 0x000fe20000000000 */
[----:B------:R-:W-:Y:S04]  /*1340*/  BSSY.RECONVERGENT B0, `(.L_x_7466) ;  /* 0x00001c6000007945 */ /* 0x000fe80003800200 */
        /* <DEDUP_REMOVED lines=290> */
[----:B------:R-:W-:Y:S02]  /*2570*/  @P0 IMAD.MOV.U32 R6, RZ, RZ, RZ ;  /* 0x000000ffff060224 */ /* 0x000fe400078e00ff */
[----:B------:R-:W-:-:S03]  /*2580*/  IADD3 R11, PT, PT, -R7, RZ, RZ ;  /* 0x000000ff070b7210 */ /* 0x000fc60007ffe1ff */
[----:B------:R-:W3:Y:S01]  /*2590*/  @P0 LDC.64 R4, c[0x0][0x578] ;  /* 0x00015e00ff040b82 */ /* 0x000ee20000000a00 */
        /* <DEDUP_REMOVED lines=9> */
.L_x_7468:
[----:B------:R-:W0:Y:S02]  /*2630*/  LDCU.64 UR4, c[0x0][0x588] ;  /* 0x0000b100ff0477ac */ /* 0x000e240008000a00 */
[----:B0-----:R-:W-:-:S04]  /*2640*/  IADD3 R6, P0, PT, R0, UR4, RZ ;  /* 0x0000000400067c10 */ /* 0x001fc8000ff1e0ff */
[----:B------:R-:W-:-:S06]  /*2650*/  IADD3.X R7, PT, PT, RZ, UR5, RZ, P0, !PT ;  /* 0x00000005ff077c10 */ /* 0x000fcc00087fe4ff */
[----:B------:R-:W2:Y:S01]  /*2660*/  LDG.E.64 R6, desc[UR6][R6.64] ;  /* 0x0000000606067981 */ /* 0x000ea2000c1e1b00 */
[----:B------:R-:W-:Y:S01]  /*2670*/  BSSY.RECONVERGENT B1, `(.L_x_7469) ;  /* 0x000008d000017945 */ /* 0x000fe20003800200 */
[C---:B--2---:R-:W-:Y:S02]  /*2680*/  FSETP.GEU.FTZ.AND P0, PT, R7.reuse, 1.7916666269302368164, PT ;  /* 0x3fe555550700780b */ /* 0x044fe40003f1e000 */
        /* <DEDUP_REMOVED lines=22> */
[----:B------:R-:W-:Y:S05]  /*27f0*/  CALL.REL.NOINC `($__internal_16_$__cuda_sm20_div_rn_f64_full) ;  /* 0x0000002000f07944 */ /* 0x000fea0003c00000 */
[----:B------:R-:W-:Y:S01]  /*2800*/  MOV R2, R4 ;  /* 0x0000000400027202 */ /* 0x000fe20000000f00 */
[----:B------:R-:W-:-:S07]  /*2810*/  IMAD.MOV.U32 R3, RZ, RZ, R5 ;  /* 0x000000ffff037224 */ /* 0x000fce00078e0005 */
.L_x_7472:
[----:B------:R-:W-:Y:S05]  /*2820*/  BSYNC.RECONVERGENT B2 ;  /* 0x0000000000027941 */ /* 0x000fea0003800200 */
.L_x_7471:
        /* <DEDUP_REMOVED lines=30> */
.L_x_7470:
[----:B------:R-:W-:-:S10]  /*2a10*/  DADD R2, R6, 1 ;  /* 0x3ff0000006027429 */ /* 0x000fd40000000000 */
[----:B------:R-:W-:Y:S01]  /*2a20*/  ISETP.GT.AND P0, PT, R3, 0xfffff, PT ;  /* 0x000fffff0300780c */ /* 0x000fe20003f04270 */
[----:B------:R-:W-:Y:S01]  /*2a30*/  IMAD.MOV.U32 R5, RZ, RZ, R3 ;  /* 0x000000ffff057224 */ /* 0x000fe200078e0003 */
[----:B------:R-:W-:-:S11]  /*2a40*/  MOV R4, R2 ;  /* 0x0000000200047202 */ /* 0x000fd60000000f00 */
[----:B------:R-:W-:-:S10]  /*2a50*/  @!P0 DMUL R4, R4, 1.80143985094819840000e+16 ;  /* 0x4350000004048828 */ /* 0x000fd40000000000 */
[----:B------:R-:W-:Y:S02]  /*2a60*/  @!P0 MOV R3, R5 ;  /* 0x0000000500038202 */ /* 0x000fe40000000f00 */
[----:B------:R-:W-:-:S03]  /*2a70*/  @!P0 MOV R2, R4 ;  /* 0x0000000400028202 */ /* 0x000fc60000000f00 */
[----:B------:R-:W-:-:S05]  /*2a80*/  VIADD R0, R3, 0xffffffff ;  /* 0xffffffff03007836 */ /* 0x000fca0000000000 */
        /* <DEDUP_REMOVED lines=69> */
.L_x_7474:
[----:B------:R-:W-:Y:S01]  /*2ee0*/  IMAD.MOV.U32 R2, RZ, RZ, 0x0 ;  /* 0x00000000ff027424 */ /* 0x000fe200078e00ff */
[----:B------:R-:W-:Y:S02]  /*2ef0*/  MOV R3, 0x7ff00000 ;  /* 0x7ff0000000037802 */ /* 0x000fe40000000f00 */
[----:B------:R-:W-:-:S04]  /*2f00*/  LOP3.LUT P0, RZ, R5, 0x7fffffff, RZ, 0xc0, !PT ;  /* 0x7fffffff05ff7812 */ /* 0x000fc8000780c0ff */
[----:B------:R-:W-:-:S10]  /*2f10*/  DFMA R2, R4, R2, +INF ;  /* 0x7ff000000402742b */ /* 0x000fd40000000002 */
[----:B------:R-:W-:Y:S02]  /*2f20*/  FSEL R4, R2, RZ, P0 ;  /* 0x000000ff02047208 */ /* 0x000fe40000000000 */
[----:B------:R-:W-:-:S07]  /*2f30*/  FSEL R5, R3, -QNAN , P0 ;  /* 0xfff0000003057808 */ /* 0x000fce0000000000 */
.L_x_7473:
[----:B------:R-:W-:Y:S05]  /*2f40*/  BSYNC.RECONVERGENT B1 ;  /* 0x0000000000017941 */ /* 0x000fea0003800200 */
.L_x_7469:
[----:B------:R-:W0:Y:S01]  /*2f50*/  LDCU.64 UR4, c[0x0][0x580] ;  /* 0x0000b000ff0477ac */ /* 0x000e220008000a00 */
[----:B------:R-:W-:Y:S02]  /*2f60*/  IADD3 R9, PT, PT, R9, 0x80, RZ ;  /* 0x0000008009097810 */ /* 0x000fe40007ffe0ff */
[----:B0-----:R-:W-:-:S05]  /*2f70*/  IADD3 R2, P0, PT, R27, UR4, RZ ;  /* 0x000000041b027c10 */ /* 0x001fca000ff1e0ff */
[----:B------:R-:W-:-:S05]  /*2f80*/  IMAD.X R3, RZ, RZ, UR5, P0 ;  /* 0x00000005ff037e24 */ /* 0x000fca00080e06ff */
[----:B------:R0:W-:Y:S03]  /*2f90*/  STG.E.64 desc[UR6][R2.64], R4 ;  /* 0x0000000402007986 */ /* 0x0001e6000c101b06 */
.L_x_7467:
[----:B------:R-:W-:Y:S05]  /*2fa0*/  BSYNC.RECONVERGENT B0 ;  /* 0x0000000000007941 */ /* 0x000fea0003800200 */
.L_x_7466:
[----:B------:R-:W1:Y:S02]  /*2fb0*/  LDCU UR4, c[0x0][0x380] ;  /* 0x00007000ff0477ac */ /* 0x000e640008000800 */
[----:B-1----:R-:W-:-:S13]  /*2fc0*/  ISETP.GE.AND P0, PT, R9, UR4, PT ;  /* 0x0000000409007c0c */ /* 0x002fda000bf06270 */
[----:B------:R-:W-:Y:S05]  /*2fd0*/  @P0 EXIT ;  /* 0x000000000000094d */ /* 0x000fea0003800000 */
[----:B------:R-:W1:Y:S01]  /*2fe0*/  LDCU.64 UR4, c[0x0][0x390] ;  /* 0x00007200ff0477ac */ /* 0x000e620008000a00 */
[----:B0-----:R-:W-:Y:S01]  /*2ff0*/  MOV R3, R9 ;  /* 0x0000000900037202 */ /* 0x001fe20000000f00 */
[----:B------:R-:W-:Y:S01]  /*3000*/  IMAD.MOV.U32 R2, RZ, RZ, RZ ;  /* 0x000000ffff027224 */ /* 0x000fe200078e00ff */
        /* <DEDUP_REMOVED lines=295> */
.L_x_7475:
[----:B------:R-:W0:Y:S02]  /*4280*/  LDCU.128 UR8, c[0x0][0x580] ;  /* 0x0000b000ff0877ac */ /* 0x000e240008000c00 */
[----:B0-----:R-:W-:-:S04]  /*4290*/  IADD3 R6, P0, PT, R0, UR10, RZ ;  /* 0x0000000a00067c10 */ /* 0x001fc8000ff1e0ff */
[----:B------:R-:W-:-:S06]  /*42a0*/  IADD3.X R7, PT, PT, RZ, UR11, RZ, P0, !PT ;  /* 0x0000000bff077c10 */ /* 0x000fcc00087fe4ff */
[----:B------:R-:W2:Y:S01]  /*42b0*/  LDG.E.64 R6, desc[UR6][R6.64] ;  /* 0x0000000606067981 */ /* 0x000ea2000c1e1b00 */
[----:B------:R-:W-:Y:S01]  /*42c0*/  IADD3 R8, P1, PT, R9, UR8, RZ ;  /* 0x0000000809087c10 */ /* 0x000fe2000ff3e0ff */
[----:B------:R-:W-:Y:S04]  /*42d0*/  BSSY.RECONVERGENT B0, `(.L_x_7476) ;  /* 0x000008c000007945 */ /* 0x000fe80003800200 */
[----:B------:R-:W-:Y:S01]  /*42e0*/  IMAD.X R9, RZ, RZ, UR9, P1 ;  /* 0x00000009ff097e24 */ /* 0x000fe200088e06ff */
[C---:B--2---:R-:W-:Y:S02]  /*42f0*/  FSETP.GEU.FTZ.AND P2, PT, R7.reuse, 1.7916666269302368164, PT ;  /* 0x3fe555550700780b */ /* 0x044fe40003f5e000 */
        /* <DEDUP_REMOVED lines=9> */
[----:B------:R-:W-:-:S05]  /*4390*/  VIADD R0, R3, 0xffffffff ;  /* 0xffffffff03007836 */ /* 0x000fca0000000000 */
        /* <DEDUP_REMOVED lines=75> */
.L_x_7477:
        /* <DEDUP_REMOVED lines=22> */
.L_x_7480:
[----:B------:R-:W-:Y:S05]  /*49b0*/  BSYNC.RECONVERGENT B1 ;  /* 0x0000000000017941 */ /* 0x000fea0003800200 */
.L_x_7479:
        /* <DEDUP_REMOVED lines=29> */
.L_x_7478:
[----:B------:R-:W-:Y:S05]  /*4b90*/  BSYNC.RECONVERGENT B0 ;  /* 0x0000000000007941 */ /* 0x000fea0003800200 */
.L_x_7476:
[----:B------:R-:W-:Y:S01]  /*4ba0*/  STG.E.64 desc[UR6][R8.64], R6 ;  /* 0x0000000608007986 */ /* 0x000fe2000c101b06 */
[----:B------:R-:W-:Y:S05]  /*4bb0*/  EXIT ;  /* 0x000000000000794d */ /* 0x000fea0003800000 */
        .weak           $__internal_16_$__cuda_sm20_div_rn_f64_full
        .type           $__internal_16_$__cuda_sm20_div_rn_f64_full,@function
        .size           $__internal_16_$__cuda_sm20_div_rn_f64_full,(.L_x_12872 - $__internal_16_$__cuda_sm20_div_rn_f64_full)
$__internal_16_$__cuda_sm20_div_rn_f64_full:
        /* <DEDUP_REMOVED lines=8> */
[C---:B------:R-:W-:Y:S01]  /*4c40*/  LOP3.LUT R5, R13.reuse, 0x7ff00000, RZ, 0xc0, !PT ;  /* 0x7ff000000d057812 */ /* 0x040fe200078ec0ff */
[----:B------:R-:W-:Y:S02]  /*4c50*/  @!P0 DMUL R10, R12, 8.98846567431157953865e+307 ;  /* 0x7fe000000c0a8828 */ /* 0x000fe40000000000 */
[----:B------:R-:W-:Y:S01]  /*4c60*/  IMAD.MOV.U32 R4, RZ, RZ, R2 ;  /* 0x000000ffff047224 */ /* 0x000fe200078e0002 */
[C---:B------:R-:W-:Y:S02]  /*4c70*/  ISETP.GE.U32.AND P1, PT, R2.reuse, R5, PT ;  /* 0x000000050200720c */ /* 0x040fe40003f26070 */
[----:B------:R-:W-:Y:S01]  /*4c80*/  @!P2 LOP3.LUT R3, R13, 0x7ff00000, RZ, 0xc0, !PT ;  /* 0x7ff000000d03a812 */ /* 0x000fe200078ec0ff */
[----:B------:R-:W0:Y:S03]  /*4c90*/  MUFU.RCP64H R17, R11 ;  /* 0x0000000b00117308 */ /* 0x000e260000001800 */
[----:B------:R-:W-:-:S02]  /*4ca0*/  @!P2 ISETP.GE.U32.AND P3, PT, R2, R3, PT ;  /* 0x000000030200a20c */ /* 0x000fc40003f66070 */
[----:B------:R-:W-:Y:S02]  /*4cb0*/  MOV R3, 0x1ca00000 ;  /* 0x1ca0000000037802 */ /* 0x000fe40000000f00 */
[----:B------:R-:W-:Y:S02]  /*4cc0*/  @!P0 LOP3.LUT R5, R11, 0x7ff00000, RZ, 0xc0, !PT ;  /* 0x7ff000000b058812 */ /* 0x000fe400078ec0ff */
[----:B------:R-:W-:-:S03]  /*4cd0*/  @!P2 SEL R19, R3, 0x63400000, !P3 ;  /* 0x634000000313a807 */ /* 0x000fc60005800000 */
[----:B------:R-:W-:Y:S01]  /*4ce0*/  VIADD R25, R5, 0xffffffff ;  /* 0xffffffff05197836 */ /* 0x000fe20000000000 */
        /* <DEDUP_REMOVED lines=13> */
[----:B------:R-:W-:Y:S01]  /*4dc0*/  DMUL R20, R18, R16 ;  /* 0x0000001012147228 */ /* 0x000fe20000000000 */
[----:B------:R-:W-:-:S04]  /*4dd0*/  IADD3 R24, PT, PT, R4, -0x1, RZ ;  /* 0xffffffff04187810 */ /* 0x000fc80007ffe0ff */
[----:B------:R-:W-:-:S03]  /*4de0*/  ISETP.GT.U32.AND P0, PT, R24, 0x7feffffe, PT ;  /* 0x7feffffe1800780c */ /* 0x000fc60003f04070 */
[----:B------:R-:W-:Y:S01]  /*4df0*/  DFMA R22, R20, -R10, R16 ;  /* 0x8000000a1416722b */ /* 0x000fe20000000010 */
[----:B------:R-:W-:-:S07]  /*4e00*/  ISETP.GT.U32.OR P0, PT, R25, 0x7feffffe, P0 ;  /* 0x7feffffe1900780c */ /* 0x000fce0000704470 */
[----:B------:R-:W-:-:S06]  /*4e10*/  DFMA R22, R18, R22, R20 ;  /* 0x000000161216722b */ /* 0x000fcc0000000014 */
[----:B------:R-:W-:Y:S05]  /*4e20*/  @P0 BRA `(.L_x_7482) ;  /* 0x00000000006c0947 */ /* 0x000fea0003800000 */
[----:B------:R-:W-:-:S04]  /*4e30*/  LOP3.LUT R5, R13, 0x7ff00000, RZ, 0xc0, !PT ;  /* 0x7ff000000d057812 */ /* 0x000fc800078ec0ff */
[CC--:B------:R-:W-:Y:S02]  /*4e40*/  VIADDMNMX R4, R2.reuse, -R5.reuse, 0xb9600000, !PT ;  /* 0xb960000002047446 */ /* 0x0c0fe40007800905 */
[----:B------:R-:W-:Y:S02]  /*4e50*/  ISETP.GE.U32.AND P0, PT, R2, R5, PT ;  /* 0x000000050200720c */ /* 0x000fe40003f06070 */
[----:B------:R-:W-:Y:S02]  /*4e60*/  VIMNMX R4, PT, PT, R4, 0x46a00000, PT ;  /* 0x46a0000004047848 */ /* 0x000fe40003fe0100 */
[----:B------:R-:W-:-:S04]  /*4e70*/  SEL R3, R3, 0x63400000, !P0 ;  /* 0x6340000003037807 */ /* 0x000fc80004000000 */
[----:B------:R-:W-:Y:S02]  /*4e80*/  IADD3 R14, PT, PT, -R3, R4, RZ ;  /* 0x00000004030e7210 */ /* 0x000fe40007ffe1ff */
[----:B------:R-:W-:-:S03]  /*4e90*/  MOV R4, RZ ;  /* 0x000000ff00047202 */ /* 0x000fc60000000f00 */
        /* <DEDUP_REMOVED lines=20> */
.L_x_7482:
        /* <DEDUP_REMOVED lines=16> */
.L_x_7485:
[----:B------:R-:W-:Y:S01]  /*50e0*/  LOP3.LUT R3, R13, 0x80000, RZ, 0xfc, !PT ;  /* 0x000800000d037812 */ /* 0x000fe200078efcff */
[----:B------:R-:W-:Y:S01]  /*50f0*/  IMAD.MOV.U32 R2, RZ, RZ, R12 ;  /* 0x000000ffff027224 */ /* 0x000fe200078e000c */
[----:B------:R-:W-:Y:S06]  /*5100*/  BRA `(.L_x_7483) ;  /* 0x0000000000087947 */ /* 0x000fec0003800000 */
.L_x_7484:
[----:B------:R-:W-:Y:S02]  /*5110*/  LOP3.LUT R3, R15, 0x80000, RZ, 0xfc, !PT ;  /* 0x000800000f037812 */ /* 0x000fe400078efcff */
[----:B------:R-:W-:-:S07]  /*5120*/  MOV R2, R14 ;  /* 0x0000000e00027202 */ /* 0x000fce0000000f00 */
.L_x_7483:
[----:B------:R-:W-:Y:S05]  /*5130*/  BSYNC.RECONVERGENT B3 ;  /* 0x0000000000037941 */ /* 0x000fea0003800200 */
.L_x_7481:
[----:B------:R-:W-:Y:S01]  /*5140*/  MOV R5, R3 ;  /* 0x0000000300057202 */ /* 0x000fe20000000f00 */
[----:B------:R-:W-:Y:S02]  /*5150*/  HFMA2 R3, -RZ, RZ, 0, 0 ;  /* 0x00000000ff037431 */ /* 0x000fe400000001ff */
[----:B------:R-:W-:Y:S02]  /*5160*/  IMAD.MOV.U32 R4, RZ, RZ, R2 ;  /* 0x000000ffff047224 */ /* 0x000fe400078e0002 */
[----:B------:R-:W-:-:S04]  /*5170*/  IMAD.MOV.U32 R2, RZ, RZ, R0 ;  /* 0x000000ffff027224 */ /* 0x000fc800078e0000 */
[----:B------:R-:W-:Y:S05]  /*5180*/  RET.REL.NODEC R2 `(_ZN2at6native18elementwise_kernelILi128ELi2EZNS0_22gpu_kernel_impl_nocastIZZZNS0_17log1p_kernel_cudaERNS_18TensorIteratorBaseEENKUlvE_clEvENKUlvE_clEvEUldE_EEvS4_RKT_EUliE_EEviT1_) ;  /* 0xffffffac029c7950 */ /* 0x000fea0003c3ffff */
.L_x_7486:
        /* <DEDUP_REMOVED lines=15> */
.L_x_12872:


//--------------------- .text._ZN2at6native27unrolled_elementwise_kernelIZZZNS0_17log1p_kernel_cudaERNS_18TensorIteratorBaseEENKUlvE_clEvENKUlvE_clEvEUldE_St5arrayIPcLm2EELi4E23TrivialOffsetCalculatorILi1EjESB_NS0_6memory15LoadWithoutCastENSC_16StoreWithoutCastEEEviT_T0_T2_T3_T4_T5_ --------------------------
	.section	.text._ZN2at6native27unrolled_elementwise_kernelIZZZNS0_17log1p_kernel_cudaERNS_18TensorIteratorBaseEENKUlvE_clEvENKUlvE_clEvEUldE_St5arrayIPcLm2EELi4E23TrivialOffsetCalculatorILi1EjESB_NS0_6memory15LoadWithoutCastENSC_16StoreWithoutCastEEEviT_T0_T2_T3_T4_T5_,"ax",@progbits
	.align	128
        .global         _ZN2at6native27unrolled_elementwise_kernelIZZZNS0_17log1p_kernel_cudaERNS_18TensorIteratorBaseEENKUlvE_clEvENKUlvE_clEvEUldE_St5arrayIPcLm2EELi4E23TrivialOffsetCalculatorILi1EjESB_NS0_6memory15LoadWithoutCastENSC_16StoreWithoutCastEEEviT_T0_T2_T3_T4_T5_
        .type           _ZN2at6native27unrolled_elementwise_kernelIZZZNS0_17log1p_kernel_cudaERNS_18TensorIteratorBaseEENKUlvE_clEvENKUlvE_clEvEUldE_St5arrayIPcLm2EELi4E23TrivialOffsetCalculatorILi1EjESB_NS0_6memory15LoadWithoutCastENSC_16StoreWithoutCastEEEviT_T0_T2_T3_T4_T5_,@function
        .size           _ZN2at6native27unrolled_elementwise_kernelIZZZNS0_17log1p_kernel_cudaERNS_18TensorIteratorBaseEENKUlvE_clEvENKUlvE_clEvEUldE_St5arrayIPcLm2EELi4E23TrivialOffsetCalculatorILi1EjESB_NS0_6memory15LoadWithoutCastENSC_16StoreWithoutCastEEEviT_T0_T2_T3_T4_T5_,(.L_x_12873 - _ZN2at6native27unrolled_elementwise_kernelIZZZNS0_17log1p_kernel_cudaERNS_18TensorIteratorBaseEENKUlvE_clEvENKUlvE_clEvEUldE_St5arrayIPcLm2EELi4E23TrivialOffsetCalculatorILi1EjESB_NS0_6memory15LoadWithoutCastENSC_16StoreWithoutCastEEEviT_T0_T2_T3_T4_T5_)
        .other          _ZN2at6native27unrolled_elementwise_kernelIZZZNS0_17log1p_kernel_cudaERNS_18TensorIteratorBaseEENKUlvE_clEvENKUlvE_clEvEUldE_St5arrayIPcLm2EELi4E23TrivialOffsetCalculatorILi1EjESB_NS0_6memory15LoadWithoutCastENSC_16StoreWithoutCastEEEviT_T0_T2_T3_T4_T5_,@"STO_CUDA_ENTRY STV_DEFAULT"
_ZN2at6native27unrolled_elementwise_kernelIZZZNS0_17log1p_kernel_cudaERNS_18TensorIteratorBaseEENKUlvE_clEvENKUlvE_clEvEUldE_St5arrayIPcLm2EELi4E23TrivialOffsetCalculatorILi1EjESB_NS0_6memory15LoadWithoutCastENSC_16StoreWithoutCastEEEviT_T0_T2_T3_T4_T5_:
.text._ZN2at6native27unrolled_elementwise_kernelIZZZNS0_17log1p_kernel_cudaERNS_18TensorIteratorBaseEENKUlvE_clEvENKUlvE_clEvEUldE_St5arrayIPcLm2EELi4E23TrivialOffsetCalculatorILi1EjESB_NS0_6memory15LoadWithoutCastENSC_16StoreWithoutCastEEEviT_T0_T2_T3_T4_T5_:
[----:B------:R-:W-:Y:S01]  /*0000*/  LDC R1, c[0x0][0x37c] ;  /* 0x0000df00ff017b82 */ /* 0x000fe20000000800 */
[----:B------:R-:W0:Y:S07]  /*0010*/  S2R R2, SR_CTAID.X ;  /* 0x0000000000027919 */ /* 0x000e2e0000002500 */
[----:B------:R-:W0:Y:S01]  /*0020*/  LDC R3, c[0x0][0x380] ;  /* 0x0000e000ff037b82 */ /* 0x000e220000000800 */
[----:B------:R-:W1:Y:S01]  /*0030*/  LDCU.64 UR4, c[0x0][0x358] ;  /* 0x00006b00ff0477ac */ /* 0x000e620008000a00 */
[----:B------:R-:W-:Y:S01]  /*0040*/  CS2R R28, SRZ ;  /* 0x00000000001c7805 */ /* 0x000fe2000001ff00 */
        /* <DEDUP_REMOVED lines=8> */
[----:B------:R-:W-:Y:S01]  /*00d0*/  @!P1 IMAD R11, R2, 0x200, R0 ;  /* 0x00000200020b9824 */ /* 0x000fe200078e0200 */
[----:B------:R-:W2:Y:S01]  /*00e0*/  @!P1 LDC.64 R14, c[0x0][0x390] ;  /* 0x0000e400ff0e9b82 */ /* 0x000ea20000000a00 */
[----:B------:R-:W-:-:S05]  /*00f0*/  @!P1 VIADD R0, R0, 0x80 ;  /* 0x0000008000009836 */ /* 0x000fca0000000000 */
[----:B------:R-:W-:Y:S01]  /*0100*/  ISETP.GE.AND P3, PT, R0, R3, PT ;  /* 0x000000030000720c */ /* 0x000fe20003f66270 */
[----:B0-----:R-:W-:-:S12]  /*0110*/  @!P0 IMAD.WIDE.U32 R6, R5, 0x8, R6 ;  /* 0x0000000805068825 */ /* 0x001fd800078e0006 */
[----:B------:R-:W-:Y:S01]  /*0120*/  @!P3 IMAD R19, R2, 0x200, R0 ;  /* 0x000002000213b824 */ /* 0x000fe200078e0200 */
[----:B------:R-:W0:Y:S01]  /*0130*/  @!P3 LDC.64 R8, c[0x0][0x390] ;  /* 0x0000e400ff08bb82 */ /* 0x000e220000000a00 */
[----:B------:R-:W-:Y:S02]  /*0140*/  @!P3 VIADD R0, R0, 0x80 ;  /* 0x000000800000b836 */ /* 0x000fe40000000000 */
[----:B--2---:R-:W-:Y:S01]  /*0150*/  @!P1 IMAD.WIDE.U32 R14, R11, 0x8, R14 ;  /* 0x000000080b0e9825 */ /* 0x004fe200078e000e */
[----:B------:R-:W-:Y:S02]  /*0160*/  CS2R R10, SRZ ;  /* 0x00000000000a7805 */ /* 0x000fe4000001ff00 */
        /* <DEDUP_REMOVED lines=8> */
[----:B------:R-:W-:-:S04]  /*01f0*/  CS2R R12, SRZ ;  /* 0x00000000000c7805 */ /* 0x000fc8000001ff00 */
[----:B------:R1:W5:Y:S04]  /*0200*/  @!P2 LDG.E.64 R10, desc[UR4][R16.64] ;  /* 0x00000004100aa981 */ /* 0x000368000c1e1b00 */
[----:B------:R1:W5:Y:S01]  /*0210*/  @!P0 LDG.E.64 R12, desc[UR4][R6.64] ;  /* 0x00000004060c8981 */ /* 0x000362000c1e1b00 */
[----:B------:R-:W-:Y:S01]  /*0220*/  ISETP.GE.AND P0, PT, R4, R3, PT ;  /* 0x000000030400720c */ /* 0x000fe20003f06270 */
[----:B------:R-:W-:-:S12]  /*0230*/  BSSY.RECONVERGENT B0, `(.L_x_7487) ;  /* 0x0000091000007945 */ /* 0x000fd80003800200 */
[----:B-1----:R-:W-:Y:S05]  /*0240*/  @P0 BRA `(.L_x_7488) ;  /* 0x00000008003c0947 */ /* 0x002fea0003800000 */
[C---:B-----5:R-:W-:Y:S02]  /*0250*/  FSETP.GEU.FTZ.AND P0, PT, R13.reuse, 1.7916666269302368164, PT ;  /* 0x3fe555550d00780b */ /* 0x060fe40003f1e000 */
        /* <DEDUP_REMOVED lines=24> */
[----:B------:R-:W-:Y:S05]  /*03e0*/  CALL.REL.NOINC `($__internal_17_$__cuda_sm20_div_rn_f64_full) ;  /* 0x0000002400287944 */ /* 0x000fea0003c00000 */
[----:B------:R-:W-:Y:S01]  /*03f0*/  MOV R6, R22 ;  /* 0x0000001600067202 */ /* 0x000fe20000000f00 */
[----:B------:R-:W-:-:S07]  /*0400*/  IMAD.MOV.U32 R7, RZ, RZ, R23 ;  /* 0x000000ffff077224 */ /* 0x000fce00078e0017 */
.L_x_7491:
[----:B------:R-:W-:Y:S05]  /*0410*/  BSYNC.RECONVERGENT B1 ;  /* 0x0000000000017941 */ /* 0x000fea0003800200 */
.L_x_7490:
        /* <DEDUP_REMOVED lines=30> */
.L_x_7489:
[----:B------:R-:W-:-:S10]  /*0600*/  DADD R12, R12, 1 ;  /* 0x3ff000000c0c7429 */ /* 0x000fd40000000000 */
[----:B------:R-:W-:Y:S01]  /*0610*/  ISETP.GT.AND P0, PT, R13, 0xfffff, PT ;  /* 0x000fffff0d00780c */ /* 0x000fe20003f04270 */
[----:B------:R-:W-:Y:S02]  /*0620*/  IMAD.MOV.U32 R6, RZ, RZ, R12 ;  /* 0x000000ffff067224 */ /* 0x000fe400078e000c */
[--C-:B------:R-:W-:Y:S02]  /*0630*/  IMAD.MOV.U32 R7, RZ, RZ, R13.reuse ;  /* 0x000000ffff077224 */ /* 0x100fe400078e000d */
[----:B------:R-:W-:-:S08]  /*0640*/  IMAD.MOV.U32 R5, RZ, RZ, R13 ;  /* 0x000000ffff057224 */ /* 0x000fd000078e000d */
        /* <DEDUP_REMOVED lines=17> */
[----:B------:R-:W-:Y:S01]  /*0760*/  IMAD.MOV.U32 R25, RZ, RZ, 0x43300000 ;  /* 0x43300000ff197424 */ /* 0x000fe200078e00ff */
[----:B------:R-:W-:Y:S01]  /*0770*/  LEA.HI R0, R5, R0, RZ, 0xc ;  /* 0x0000000005007211 */ /* 0x000fe200078f60ff */
[----:B------:R-:W-:Y:S01]  /*0780*/  UMOV UR8, 0x80000000 ;  /* 0x8000000000087882 */ /* 0x000fe20000000000 */
[----:B------:R-:W-:-:S09]  /*0790*/  UMOV UR9, 0x43300000 ;  /* 0x4330000000097882 */ /* 0x000fd20000000000 */
[----:B------:R-:W-:Y:S02]  /*07a0*/  @P0 VIADD R13, R7, 0xfff00000 ;  /* 0xfff00000070d0836 */ /* 0x000fe40000000000 */
[----:B------:R-:W-:-:S03]  /*07b0*/  @P0 VIADD R0, R0, 0x1 ;  /* 0x0000000100000836 */ /* 0x000fc60000000000 */
        /* <DEDUP_REMOVED lines=50> */
.L_x_7492:
[----:B------:R-:W-:Y:S01]  /*0ae0*/  MOV R12, 0x0 ;  /* 0x00000000000c7802 */ /* 0x000fe20000000f00 */
[----:B------:R-:W-:Y:S01]  /*0af0*/  IMAD.MOV.U32 R13, RZ, RZ, 0x7ff00000 ;  /* 0x7ff00000ff0d7424 */ /* 0x000fe200078e00ff */
[----:B------:R-:W-:-:S05]  /*0b00*/  LOP3.LUT P0, RZ, R7, 0x7fffffff, RZ, 0xc0, !PT ;  /* 0x7fffffff07ff7812 */ /* 0x000fca000780c0ff */
[----:B------:R-:W-:-:S10]  /*0b10*/  DFMA R12, R6, R12, +INF ;  /* 0x7ff00000060c742b */ /* 0x000fd4000000000c */
[----:B------:R-:W-:Y:S02]  /*0b20*/  FSEL R12, R12, RZ, P0 ;  /* 0x000000ff0c0c7208 */ /* 0x000fe40000000000 */
[----:B------:R-:W-:-:S07]  /*0b30*/  FSEL R13, R13, -QNAN , P0 ;  /* 0xfff000000d0d7808 */ /* 0x000fce0000000000 */
.L_x_7488:
[----:B------:R-:W-:Y:S05]  /*0b40*/  BSYNC.RECONVERGENT B0 ;  /* 0x0000000000007941 */ /* 0x000fea0003800200 */
.L_x_7487:
[----:B------:R-:W-:Y:S01]  /*0b50*/  VIADD R6, R4, 0x80 ;  /* 0x0000008004067836 */ /* 0x000fe20000000000 */
[----:B------:R-:W-:Y:S04]  /*0b60*/  BSSY.RECONVERGENT B0, `(.L_x_7493) ;  /* 0x000008f000007945 */ /* 0x000fe80003800200 */
[----:B------:R-:W-:-:S13]  /*0b70*/  ISETP.GE.AND P0, PT, R6, R3, PT ;  /* 0x000000030600720c */ /* 0x000fda0003f06270 */
[----:B------:R-:W-:Y:S05]  /*0b80*/  @P0 BRA `(.L_x_7494) ;  /* 0x0000000800300947 */ /* 0x000fea0003800000 */
[C---:B-----5:R-:W-:Y:S02]  /*0b90*/  FSETP.GEU.FTZ.AND P1, PT, R29.reuse, 1.7916666269302368164, PT ;  /* 0x3fe555551d00780b */ /* 0x060fe40003f3e000 */
        /* <DEDUP_REMOVED lines=87> */
.L_x_7495:
        /* <DEDUP_REMOVED lines=19> */
[----:B------:R-:W-:Y:S05]  /*1240*/  CALL.REL.NOINC `($__internal_17_$__cuda_sm20_div_rn_f64_full) ;  /* 0x0000001400907944 */ /* 0x000fea0003c00000 */
[----:B------:R-:W-:Y:S02]  /*1250*/  IMAD.MOV.U32 R14, RZ, RZ, R22 ;  /* 0x000000ffff0e7224 */ /* 0x000fe400078e0016 */
[----:B------:R-:W-:-:S07]  /*1260*/  IMAD.MOV.U32 R15, RZ, RZ, R23 ;  /* 0x000000ffff0f7224 */ /* 0x000fce00078e0017 */
.L_x_7497:
[----:B------:R-:W-:Y:S05]  /*1270*/  BSYNC.RECONVERGENT B1 ;  /* 0x0000000000017941 */ /* 0x000fea0003800200 */
.L_x_7496:
        /* <DEDUP_REMOVED lines=29> */
.L_x_7494:
[----:B------:R-:W-:Y:S05]  /*1450*/  BSYNC.RECONVERGENT B0 ;  /* 0x0000000000007941 */ /* 0x000fea0003800200 */
.L_x_7493:
        /* <DEDUP_REMOVED lines=9> */
[--C-:B------:R-:W-:Y:S01]  /*14f0*/  IMAD.MOV.U32 R15, RZ, RZ, R9.reuse ;  /* 0x000000ffff0f7224 */ /* 0x100fe200078e0009 */
[----:B------:R-:W-:Y:S01]  /*1500*/  MOV R14, R8 ;  /* 0x00000008000e7202 */ /* 0x000fe20000000f00 */
        /* <DEDUP_REMOVED lines=81> */
.L_x_7500:
        /* <DEDUP_REMOVED lines=19> */
[----:B------:R-:W-:Y:S05]  /*1b50*/  CALL.REL.NOINC `($__internal_17_$__cuda_sm20_div_rn_f64_full) ;  /* 0x0000000c004c7944 */ /* 0x000fea0003c00000 */
[----:B------:R-:W-:Y:S02]  /*1b60*/  IMAD.MOV.U32 R14, RZ, RZ, R22 ;  /* 0x000000ffff0e7224 */ /* 0x000fe400078e0016 */
[----:B------:R-:W-:-:S07]  /*1b70*/  IMAD.MOV.U32 R15, RZ, RZ, R23 ;  /* 0x000000ffff0f7224 */ /* 0x000fce00078e0017 */
.L_x_7502:
[----:B------:R-:W-:Y:S05]  /*1b80*/  BSYNC.RECONVERGENT B1 ;  /* 0x0000000000017941 */ /* 0x000fea0003800200 */
.L_x_7501:
        /* <DEDUP_REMOVED lines=29> */
.L_x_7499:
[----:B------:R-:W-:Y:S05]  /*1d60*/  BSYNC.RECONVERGENT B0 ;  /* 0x0000000000007941 */ /* 0x000fea0003800200 */
.L_x_7498:
        /* <DEDUP_REMOVED lines=92> */
.L_x_7505:
        /* <DEDUP_REMOVED lines=22> */
.L_x_7507:
[----:B------:R-:W-:Y:S05]  /*2490*/  BSYNC.RECONVERGENT B1 ;  /* 0x0000000000017941 */ /* 0x000fea0003800200 */
.L_x_7506:
        /* <DEDUP_REMOVED lines=29> */
.L_x_7504:
[----:B------:R-:W-:Y:S05]  /*2670*/  BSYNC.RECONVERGENT B0 ;  /* 0x0000000000007941 */ /* 0x000fea0003800200 */
.L_x_7503:
[----:B------:R-:W-:Y:S01]  /*2680*/  ISETP.GE.AND P0, PT, R4, R3, PT ;  /* 0x000000030400720c */ /* 0x000fe20003f06270 */
[----:B------:R-:W-:Y:S04]  /*2690*/  BSSY.RECONVERGENT B0, `(.L_x_7508) ;  /* 0x0000017000007945 */ /* 0x000fe80003800200 */
[----:B------:R-:W-:Y:S08]  /*26a0*/  BSSY.RELIABLE B1, `(.L_x_7509) ;  /* 0x000000f000017945 */ /* 0x000ff00003800100 */
[----:B------:R-:W-:Y:S05]  /*26b0*/  @P0 BRA `(.L_x_7510) ;  /* 0x0000000000340947 */ /* 0x000fea0003800000 */
[----:B------:R-:W0:Y:S01]  /*26c0*/  LDC.64 R14, c[0x0][0x388] ;  /* 0x0000e200ff0e7b82 */ /* 0x000e220000000a00 */
[----:B------:R-:W-:Y:S01]  /*26d0*/  IMAD R5, R2, 0x200, R4 ;  /* 0x0000020002057824 */ /* 0x000fe200078e0204 */
[----:B------:R-:W-:-:S04]  /*26e0*/  MOV R4, R6 ;  /* 0x0000000600047202 */ /* 0x000fc80000000f00 */
[----:B------:R-:W-:-:S13]  /*26f0*/  ISETP.GE.AND P0, PT, R4, R3, PT ;  /* 0x000000030400720c */ /* 0x000fda0003f06270 */
[----:B------:R-:W-:Y:S05]  /*2700*/  @P0 BREAK.RELIABLE B1 ;  /* 0x0000000000010942 */ /* 0x000fea0003800100 */
[----:B0-----:R-:W-:-:S05]  /*2710*/  IMAD.WIDE.U32 R14, R5, 0x8, R14 ;  /* 0x00000008050e7825 */ /* 0x001fca00078e000e */
[----:B-----5:R0:W-:Y:S01]  /*2720*/  STG.E.64 desc[UR4][R14.64], R12 ;  /* 0x0000000c0e007986 */ /* 0x0201e2000c101b04 */
[----:B------:R-:W-:Y:S05]  /*2730*/  @P0 BRA `(.L_x_7511) ;  /* 0x0000000000300947 */ /* 0x000fea0003800000 */
[----:B------:R-:W1:Y:S01]  /*2740*/  LDC.64 R6, c[0x0][0x388] ;  /* 0x0000e200ff067b82 */ /* 0x000e620000000a00 */
[----:B------:R-:W-:Y:S02]  /*2750*/  IMAD R5, R2, 0x200, R4 ;  /* 0x0000020002057824 */ /* 0x000fe400078e0204 */
[----:B------:R-:W-:Y:S02]  /*2760*/  VIADD R4, R4, 0x80 ;  /* 0x0000008004047836 */ /* 0x000fe40000000000 */
[----:B-1----:R-:W-:-:S05]  /*2770*/  IMAD.WIDE.U32 R6, R5, 0x8, R6 ;  /* 0x0000000805067825 */ /* 0x002fca00078e0006 */
[----:B------:R1:W-:Y:S02]  /*2780*/  STG.E.64 desc[UR4][R6.64], R28 ;  /* 0x0000001c06007986 */ /* 0x0003e4000c101b04 */
.L_x_7510:
[----:B------:R-:W-:Y:S05]  /*2790*/  BSYNC.RELIABLE B1 ;  /* 0x0000000000017941 */ /* 0x000fea0003800100 */
.L_x_7509:
[----:B------:R-:W-:-:S13]  /*27a0*/  ISETP.GE.AND P0, PT, R4, R3, PT ;  /* 0x000000030400720c */ /* 0x000fda0003f06270 */
[----:B-1----:R-:W1:Y:S01]  /*27b0*/  @!P0 LDC.64 R6, c[0x0][0x388] ;  /* 0x0000e200ff068b82 */ /* 0x002e620000000a00 */
[----:B------:R-:W-:Y:S02]  /*27c0*/  @!P0 IMAD R5, R2, 0x200, R4 ;  /* 0x0000020002058824 */ /* 0x000fe400078e0204 */
[----:B------:R-:W-:Y:S02]  /*27d0*/  @!P0 VIADD R4, R4, 0x80 ;  /* 0x0000008004048836 */ /* 0x000fe40000000000 */
[----:B-1----:R-:W-:-:S05]  /*27e0*/  @!P0 IMAD.WIDE.U32 R6, R5, 0x8, R6 ;  /* 0x0000000805068825 */ /* 0x002fca00078e0006 */
[----:B-----5:R1:W-:Y:S02]  /*27f0*/  @!P0 STG.E.64 desc[UR4][R6.64], R8 ;  /* 0x0000000806008986 */ /* 0x0203e4000c101b04 */
.L_x_7511:
[----:B------:R-:W-:Y:S05]  /*2800*/  BSYNC.RECONVERGENT B0 ;  /* 0x0000000000007941 */ /* 0x000fea0003800200 */
.L_x_7508:
[----:B------:R-:W-:Y:S05]  /*2810*/  WARPSYNC.ALL ;  /* 0x0000000000007948 */ /* 0x000fea0003800000 */
[----:B------:R-:W-:-:S13]  /*2820*/  ISETP.GE.AND P0, PT, R4, R3, PT ;  /* 0x000000030400720c */ /* 0x000fda0003f06270 */
[----:B------:R-:W-:Y:S05]  /*2830*/  @P0 EXIT ;  /* 0x000000000000094d */ /* 0x000fea0003800000 */
[----:B-1----:R-:W1:Y:S01]  /*2840*/  LDC.64 R6, c[0x0][0x388] ;  /* 0x0000e200ff067b82 */ /* 0x002e620000000a00 */
[----:B------:R-:W-:-:S04]  /*2850*/  IMAD R3, R2, 0x200, R4 ;  /* 0x0000020002037824 */ /* 0x000fc800078e0204 */
[----:B-1----:R-:W-:-:S05]  /*2860*/  IMAD.WIDE.U32 R2, R3, 0x8, R6 ;  /* 0x0000000803027825 */ /* 0x002fca00078e0006 */
[----:B------:R-:W-:Y:S01]  /*2870*/  STG.E.64 desc[UR4][R2.64], R10 ;  /* 0x0000000a02007986 */ /* 0x000fe2000c101b04 */
[----:B------:R-:W-:Y:S05]  /*2880*/  EXIT ;  /* 0x000000000000794d */ /* 0x000fea0003800000 */
        .weak           $__internal_17_$__cuda_sm20_div_rn_f64_full
        .type           $__internal_17_$__cuda_sm20_div_rn_f64_full,@function
        .size           $__internal_17_$__cuda_sm20_div_rn_f64_full,(.L_x_12873 - $__internal_17_$__cuda_sm20_div_rn_f64_full)
$__internal_17_$__cuda_sm20_div_rn_f64_full:
[C---:B------:R-:W-:Y:S01]  /*2890*/  FSETP.GEU.AND P0, PT, |R17|.reuse, 1.469367938527859385e-39, PT ;  /* 0x001000001100780b */ /* 0x040fe20003f0e200 */
[----:B------:R-:W-:Y:S01]  /*28a0*/  IMAD.MOV.U32 R20, RZ, RZ, 0x1 ;  /* 0x00000001ff147424 */ /* 0x000fe200078e00ff */
[----:B------:R-:W-:Y:S01]  /*28b0*/  LOP3.LUT R14, R17, 0x800fffff, RZ, 0xc0, !PT ;  /* 0x800fffff110e7812 */ /* 0x000fe200078ec0ff */
[----:B------:R-:W-:Y:S01]  /*28c0*/  IMAD.MOV.U32 R7, RZ, RZ, 0x1ca00000 ;  /* 0x1ca00000ff077424 */ /* 0x000fe200078e00ff */
[C---:B------:R-:W-:Y:S01]  /*28d0*/  FSETP.GEU.AND P2, PT, |R19|.reuse, 1.469367938527859385e-39, PT ;  /* 0x001000001300780b */ /* 0x040fe20003f4e200 */
[----:B------:R-:W-:Y:S01]  /*28e0*/  BSSY.RECONVERGENT B2, `(.L_x_7512) ;  /* 0x0000052000027945 */ /* 0x000fe20003800200 */
[----:B------:R-:W-:Y:S02]  /*28f0*/  LOP3.LUT R15, R14, 0x3ff00000, RZ, 0xfc, !PT ;  /* 0x3ff000000e0f7812 */ /* 0x000fe400078efcff */
[----:B------:R-:W-:Y:S02]  /*2900*/  MOV R14, R16 ;  /* 0x00000010000e7202 */ /* 0x000fe40000000f00 */
[----:B------:R-:W-:-:S02]  /*2910*/  LOP3.LUT R5, R19, 0x7ff00000, RZ, 0xc0, !PT ;  /* 0x7ff0000013057812 */ /* 0x000fc400078ec0ff */
[----:B------:R-:W-:Y:S01]  /*2920*/  LOP3.LUT R30, R17, 0x7ff00000, RZ, 0xc0, !PT ;  /* 0x7ff00000111e7812 */ /* 0x000fe200078ec0ff */
[----:B------:R-:W-:-:S03]  /*2930*/  @!P0 DMUL R14, R16, 8.98846567431157953865e+307 ;  /* 0x7fe00000100e8828 */ /* 0x000fc60000000000 */
[----:B------:R-:W-:Y:S02]  /*2940*/  ISETP.GE.U32.AND P1, PT, R5, R30, PT ;  /* 0x0000001e0500720c */ /* 0x000fe40003f26070 */
[----:B------:R-:W-:Y:S01]  /*2950*/  @!P2 LOP3.LUT R22, R17, 0x7ff00000, RZ, 0xc0, !PT ;  /* 0x7ff000001116a812 */ /* 0x000fe200078ec0ff */
[----:B------:R-:W0:Y:S03]  /*2960*/  MUFU.RCP64H R21, R15 ;  /* 0x0000000f00157308 */ /* 0x000e260000001800 */
        /* <DEDUP_REMOVED lines=20> */
[----:B------:R-:W-:-:S03]  /*2ab0*/  VIADD R23, R30, 0xffffffff ;  /* 0xffffffff1e177836 */ /* 0x000fc60000000000 */
[----:B------:R-:W-:-:S04]  /*2ac0*/  IADD3 R22, PT, PT, R24, -0x1, RZ ;  /* 0xffffffff18167810 */ /* 0x000fc80007ffe0ff */
[----:B------:R-:W-:-:S04]  /*2ad0*/  ISETP.GT.U32.AND P0, PT, R22, 0x7feffffe, PT ;  /* 0x7feffffe1600780c */ /* 0x000fc80003f04070 */
        /* <DEDUP_REMOVED lines=29> */
.L_x_7513:
        /* <DEDUP_REMOVED lines=13> */
[----:B------:R-:W-:Y:S01]  /*2d80*/  @P0 IMAD.MOV.U32 R22, RZ, RZ, RZ ;  /* 0x000000ffff160224 */ /* 0x000fe200078e00ff */
[----:B------:R-:W-:Y:S01]  /*2d90*/  @P0 MOV R23, R5 ;  /* 0x0000000500170202 */ /* 0x000fe20000000f00 */
[----:B------:R-:W-:Y:S06]  /*2da0*/  BRA `(.L_x_7514) ;  /* 0x0000000000147947 */ /* 0x000fec0003800000 */
.L_x_7516:
[----:B------:R-:W-:Y:S01]  /*2db0*/  LOP3.LUT R23, R17, 0x80000, RZ, 0xfc, !PT ;  /* 0x0008000011177812 */ /* 0x000fe200078efcff */
[----:B------:R-:W-:Y:S01]  /*2dc0*/  IMAD.MOV.U32 R22, RZ, RZ, R16 ;  /* 0x000000ffff167224 */ /* 0x000fe200078e0010 */
[----:B------:R-:W-:Y:S06]  /*2dd0*/  BRA `(.L_x_7514) ;  /* 0x0000000000087947 */ /* 0x000fec0003800000 */
.L_x_7515:
[----:B------:R-:W-:Y:S01]  /*2de0*/  LOP3.LUT R23, R19, 0x80000, RZ, 0xfc, !PT ;  /* 0x0008000013177812 */ /* 0x000fe200078efcff */
[----:B------:R-:W-:-:S07]  /*2df0*/  IMAD.MOV.U32 R22, RZ, RZ, R18 ;  /* 0x000000ffff167224 */ /* 0x000fce00078e0012 */
.L_x_7514:
[----:B------:R-:W-:Y:S05]  /*2e00*/  BSYNC.RECONVERGENT B2 ;  /* 0x0000000000027941 */ /* 0x000fea0003800200 */
.L_x_7512:
[----:B------:R-:W-:Y:S02]  /*2e10*/  IMAD.MOV.U32 R14, RZ, RZ, R0 ;  /* 0x000000ffff0e7224 */ /* 0x000fe400078e0000 */
[----:B------:R-:W-:-:S04]  /*2e20*/  IMAD.MOV.U32 R15, RZ, RZ, 0x0 ;  /* 0x00000000ff0f7424 */ /* 0x000fc800078e00ff */
[----:B------:R-:W-:Y:S05]  /*2e30*/  RET.REL.NODEC R14 `(_ZN2at6native27unrolled_elementwise_kernelIZZZNS0_17log1p_kernel_cudaERNS_18TensorIteratorBaseEENKUlvE_clEvENKUlvE_clEvEUldE_St5arrayIPcLm2EELi4E23TrivialOffsetCalculatorILi1EjESB_NS0_6memory15LoadWithoutCastENSC_16StoreWithoutCastEEEviT_T0_T2_T3_T4_T5_) ;  /* 0xffffffd00e707950 */ /* 0x000fea0003c3ffff */
.L_x_7517:
        /* <DEDUP_REMOVED lines=12> */
.L_x_12873:


//--------------------- .text._ZN2at6native29vectorized_elementwise_kernelILi2EZZZNS0_17log1p_kernel_cudaERNS_18TensorIteratorBaseEENKUlvE_clEvENKUlvE_clEvEUldE_St5arrayIPcLm2EEEEviT0_T1_ --------------------------
	.section	.text._ZN2at6native29vectorized_elementwise_kernelILi2EZZZNS0_17log1p_kernel_cudaERNS_18TensorIteratorBaseEENKUlvE_clEvENKUlvE_clEvEUldE_St5arrayIPcLm2EEEEviT0_T1_,"ax",@progbits
	.align	128
        .global         _ZN2at6native29vectorized_elementwise_kernelILi2EZZZNS0_17log1p_kernel_cudaERNS_18TensorIteratorBaseEENKUlvE_clEvENKUlvE_clEvEUldE_St5arrayIPcLm2EEEEviT0_T1_
        .type           _ZN2at6native29vectorized_elementwise_kernelILi2EZZZNS0_17log1p_kernel_cudaERNS_18TensorIteratorBaseEENKUlvE_clEvENKUlvE_clEvEUldE_St5arrayIPcLm2EEEEviT0_T1_,@function
        .size           _ZN2at6native29vectorized_elementwise_kernelILi2EZZZNS0_17log1p_kernel_cudaERNS_18TensorIteratorBaseEENKUlvE_clEvENKUlvE_clEvEUldE_St5arrayIPcLm2EEEEviT0_T1_,(.L_x_12874 - _ZN2at6native29vectorized_elementwise_kernelILi2EZZZNS0_17log1p_kernel_cudaERNS_18TensorIteratorBaseEENKUlvE_clEvENKUlvE_clEvEUldE_St5arrayIPcLm2EEEEviT0_T1_)
        .other          _ZN2at6native29vectorized_elementwise_kernelILi2EZZZNS0_17log1p_kernel_cudaERNS_18TensorIteratorBaseEENKUlvE_clEvENKUlvE_clEvEUldE_St5arrayIPcLm2EEEEviT0_T1_,@"STO_CUDA_ENTRY STV_DEFAULT"
_ZN2at6native29vectorized_elementwise_kernelILi2EZZZNS0_17log1p_kernel_cudaERNS_18TensorIteratorBaseEENKUlvE_clEvENKUlvE_clEvEUldE_St5arrayIPcLm2EEEEviT0_T1_:
.text._ZN2at6native29vectorized_elementwise_kernelILi2EZZZNS0_17log1p_kernel_cudaERNS_18TensorIteratorBaseEENKUlvE_clEvENKUlvE_clEvEUldE_St5arrayIPcLm2EEEEviT0_T1_:
        /* <DEDUP_REMOVED lines=10> */
[----:B0-----:R-:W-:Y:S01]  /*00a0*/  ISETP.GE.U32.AND P6, PT, R3, R2, PT ;  /* 0x000000020300720c */ /* 0x001fe20003fc6070 */
[----:B------:R-:W-:-:S12]  /*00b0*/  IMAD.MOV.U32 R9, RZ, RZ, R3 ;  /* 0x000000ffff097224 */ /* 0x000fd800078e0003 */
[----:B------:R-:W-:Y:S01]  /*00c0*/  @!P6 VIADD R3, R9, 0x80 ;  /* 0x000000800903e836 */ /* 0x000fe20000000000 */
[----:B------:R-:W0:Y:S01]  /*00d0*/  @!P6 LDC.64 R6, c[0x0][0x390] ;  /* 0x0000e400ff06eb82 */ /* 0x000e220000000a00 */
[----:B------:R-:W-:-:S03]  /*00e0*/  @!P6 IMAD.IADD R5, R0, 0x1, R9 ;  /* 0x000000010005e824 */ /* 0x000fc600078e0209 */
[----:B------:R-:W-:-:S13]  /*00f0*/  ISETP.GE.U32.AND P5, PT, R3, R2, PT ;  /* 0x000000020300720c */ /* 0x000fda0003fa6070 */
[----:B------:R-:W-:Y:S01]  /*0100*/  @!P5 IMAD.IADD R15, R0, 0x1, R3 ;  /* 0x00000001000fd824 */ /* 0x000fe200078e0203 */
[----:B------:R-:W1:Y:S01]  /*0110*/  @!P5 LDC.64 R10, c[0x0][0x390] ;  /* 0x0000e400ff0adb82 */ /* 0x000e620000000a00 */
[----:B------:R-:W-:-:S05]  /*0120*/  @!P5 VIADD R3, R3, 0x80 ;  /* 0x000000800303d836 */ /* 0x000fca0000000000 */
[----:B------:R-:W-:Y:S01]  /*0130*/  ISETP.GE.U32.AND P4, PT, R3, R2, PT ;  /* 0x000000020300720c */ /* 0x000fe20003f86070 */
[----:B0-----:R-:W-:-:S05]  /*0140*/  @!P6 IMAD.WIDE.U32 R6, R5, 0x8, R6 ;  /* 0x000000080506e825 */ /* 0x001fca00078e0006 */
[----:B------:R0:W5:Y:S07]  /*0150*/  @!P6 LDG.E.64 R24, desc[UR4][R6.64] ;  /* 0x000000040618e981 */ /* 0x00016e000c1e1b00 */
[----:B------:R-:W-:Y:S01]  /*0160*/  @!P4 IADD3 R27, PT, PT, R0, R3, RZ ;  /* 0x00000003001bc210 */ /* 0x000fe20007ffe0ff */
[----:B------:R-:W-:Y:S01]  /*0170*/  @!P4 VIADD R3, R3, 0x80 ;  /* 0x000000800303c836 */ /* 0x000fe20000000000 */
[----:B------:R-:W2:Y:S04]  /*0180*/  @!P4 LDC.64 R12, c[0x0][0x390] ;  /* 0x0000e400ff0ccb82 */ /* 0x000ea80000000a00 */
[----:B------:R-:W-:-:S13]  /*0190*/  ISETP.GE.U32.AND P3, PT, R3, R2, PT ;  /* 0x000000020300720c */ /* 0x000fda0003f66070 */
[----:B------:R-:W-:Y:S01]  /*01a0*/  @!P3 IMAD.IADD R29, R0, 0x1, R3 ;  /* 0x00000001001db824 */ /* 0x000fe200078e0203 */
[----:B------:R-:W0:Y:S01]  /*01b0*/  @!P3 LDC.64 R16, c[0x0][0x390] ;  /* 0x0000e400ff10bb82 */ /* 0x000e220000000a00 */
[----:B------:R-:W-:-:S05]  /*01c0*/  @!P3 VIADD R3, R3, 0x80 ;  /* 0x000000800303b836 */ /* 0x000fca0000000000 */
[----:B------:R-:W-:-:S13]  /*01d0*/  ISETP.GE.U32.AND P2, PT, R3, R2, PT ;  /* 0x000000020300720c */ /* 0x000fda0003f46070 */
[----:B------:R-:W-:Y:S01]  /*01e0*/  @!P2 IMAD.IADD R31, R0, 0x1, R3 ;  /* 0x00000001001fa824 */ /* 0x000fe200078e0203 */
[----:B------:R-:W-:Y:S01]  /*01f0*/  @!P2 IADD3 R3, PT, PT, R3, 0x80, RZ ;  /* 0x000000800303a810 */ /* 0x000fe20007ffe0ff */
[----:B------:R-:W3:Y:S03]  /*0200*/  @!P2 LDC.64 R18, c[0x0][0x390] ;  /* 0x0000e400ff12ab82 */ /* 0x000ee60000000a00 */
[----:B------:R-:W-:-:S13]  /*0210*/  ISETP.GE.U32.AND P1, PT, R3, R2, PT ;  /* 0x000000020300720c */ /* 0x000fda0003f26070 */
[----:B------:R-:W-:Y:S01]  /*0220*/  @!P1 IMAD.IADD R33, R0, 0x1, R3 ;  /* 0x0000000100219824 */ /* 0x000fe200078e0203 */
[----:B------:R-:W4:Y:S01]  /*0230*/  @!P1 LDC.64 R20, c[0x0][0x390] ;  /* 0x0000e400ff149b82 */ /* 0x000f220000000a00 */
[----:B------:R-:W-:-:S05]  /*0240*/  @!P1 VIADD R3, R3, 0x80 ;  /* 0x0000008003039836 */ /* 0x000fca0000000000 */
[----:B------:R-:W-:-:S13]  /*0250*/  ISETP.GE.U32.AND P0, PT, R3, R2, PT ;  /* 0x000000020300720c */ /* 0x000fda0003f06070 */
[----:B------:R-:W-:Y:S01]  /*0260*/  @!P0 IMAD.IADD R35, R0, 0x1, R3 ;  /* 0x0000000100238824 */ /* 0x000fe200078e0203 */
[----:B------:R-:W-:Y:S01]  /*0270*/  @!P0 IADD3 R3, PT, PT, R3, 0x80, RZ ;  /* 0x0000008003038810 */ /* 0x000fe20007ffe0ff */
[----:B0-----:R-:W-:Y:S01]  /*0280*/  @!P3 IMAD.WIDE.U32 R6, R29, 0x8, R16 ;  /* 0x000000081d06b825 */ /* 0x001fe200078e0010 */
[----:B------:R-:W0:Y:S02]  /*0290*/  @!P0 LDC.64 R22, c[0x0][0x390] ;  /* 0x0000e400ff168b82 */ /* 0x000e240000000a00 */
[----:B------:R-:W-:-:S13]  /*02a0*/  ISETP.GE.U32.AND P6, PT, R3, R2, PT ;  /* 0x000000020300720c */ /* 0x000fda0003fc6070 */
[----:B------:R-:W0:Y:S01]  /*02b0*/  @!P6 LDC.64 R4, c[0x0][0x390] ;  /* 0x0000e400ff04eb82 */ /* 0x000e220000000a00 */
[----:B------:R-:W-:Y:S01]  /*02c0*/  @!P6 IMAD.IADD R3, R0, 0x1, R3 ;  /* 0x000000010003e824 */ /* 0x000fe200078e0203 */
[----:B------:R-:W-:Y:S01]  /*02d0*/  CS2R R16, SRZ ;  /* 0x0000000000107805 */ /* 0x000fe2000001ff00 */
[----:B-1----:R-:W-:Y:S01]  /*02e0*/  @!P5 IMAD.WIDE.U32 R10, R15, 0x8, R10 ;  /* 0x000000080f0ad825 */ /* 0x002fe200078e000a */
[----:B------:R-:W-:-:S03]  /*02f0*/  CS2R R14, SRZ ;  /* 0x00000000000e7805 */ /* 0x000fc6000001ff00 */
[----:B--2---:R-:W-:Y:S01]  /*0300*/  @!P4 IMAD.WIDE.U32 R26, R27, 0x8, R12 ;  /* 0x000000081b1ac825 */ /* 0x004fe200078e000c */
[----:B------:R-:W-:Y:S01]  /*0310*/  CS2R R12, SRZ ;  /* 0x00000000000c7805 */ /* 0x000fe2000001ff00 */
[----:B------:R1:W5:Y:S02]  /*0320*/  @!P3 LDG.E.64 R16, desc[UR4][R6.64] ;  /* 0x000000040610b981 */ /* 0x000364000c1e1b00 */
[----:B---3--:R-:W-:Y:S01]  /*0330*/  @!P2 IMAD.WIDE.U32 R28, R31, 0x8, R18 ;  /* 0x000000081f1ca825 */ /* 0x008fe200078e0012 */
[----:B------:R-:W-:Y:S02]  /*0340*/  CS2R R18, SRZ ;  /* 0x0000000000127805 */ /* 0x000fe4000001ff00 */
[----:B------:R-:W-:Y:S01]  /*0350*/  CS2R R30, SRZ ;  /* 0x00000000001e7805 */ /* 0x000fe2000001ff00 */
[----:B------:R1:W5:Y:S01]  /*0360*/  @!P5 LDG.E.64 R12, desc[UR4][R10.64] ;  /* 0x000000040a0cd981 */ /* 0x000362000c1e1b00 */
[----:B----4-:R-:W-:Y:S01]  /*0370*/  @!P1 IMAD.WIDE.U32 R32, R33, 0x8, R20 ;  /* 0x0000000821209825 */ /* 0x010fe200078e0014 */
[----:B------:R-:W-:-:S02]  /*0380*/  CS2R R20, SRZ ;  /* 0x0000000000147805 */ /* 0x000fc4000001ff00 */
[----:B------:R1:W5:Y:S04]  /*0390*/  @!P4 LDG.E.64 R14, desc[UR4][R26.64] ;  /* 0x000000041a0ec981 */ /* 0x000368000c1e1b00 */
[----:B------:R1:W5:Y:S01]  /*03a0*/  @!P2 LDG.E.64 R18, desc[UR4][R28.64] ;  /* 0x000000041c12a981 */ /* 0x000362000c1e1b00 */
[----:B0-----:R-:W-:-:S03]  /*03b0*/  @!P6 IMAD.WIDE.U32 R4, R3, 0x8, R4 ;  /* 0x000000080304e825 */ /* 0x001fc600078e0004 */
[----:B------:R1:W5:Y:S04]  /*03c0*/  @!P1 LDG.E.64 R20, desc[UR4][R32.64] ;  /* 0x0000000420149981 */ /* 0x000368000c1e1b00 */
[----:B------:R1:W5:Y:S01]  /*03d0*/  @!P6 LDG.E.64 R30, desc[UR4][R4.64] ;  /* 0x00000004041ee981 */ /* 0x000362000c1e1b00 */
[----:B------:R-:W-:Y:S01]  /*03e0*/  @!P0 IMAD.WIDE.U32 R34, R35, 0x8, R22 ;  /* 0x0000000823228825 */ /* 0x000fe200078e0016 */
[----:B------:R-:W-:-:S06]  /*03f0*/  CS2R R22, SRZ ;  /* 0x0000000000167805 */ /* 0x000fcc000001ff00 */
[----:B------:R1:W5:Y:S01]  /*0400*/  @!P0 LDG.E.64 R22, desc[UR4][R34.64] ;  /* 0x0000000422168981 */ /* 0x000362000c1e1b00 */
[----:B------:R-:W-:Y:S01]  /*0410*/  ISETP.GE.U32.AND P0, PT, R9, R2, PT ;  /* 0x000000020900720c */ /* 0x000fe20003f06070 */
        /* <DEDUP_REMOVED lines=25> */
[----:B------:R-:W-:Y:S01]  /*05b0*/  MOV R4, 0x5e0 ;  /* 0x000005e000047802 */ /* 0x000fe20000000f00 */
[----:B------:R-:W-:-:S07]  /*05c0*/  IMAD.MOV.U32 R3, RZ, RZ, R25 ;  /* 0x000000ffff037224 */ /* 0x000fce00078e0019 */
[----:B------:R-:W-:Y:S05]  /*05d0*/  CALL.REL.NOINC `($__internal_18_$__cuda_sm20_div_rn_f64_full) ;  /* 0x0000009000487944 */ /* 0x000fea0003c00000 */
.L_x_7523:
[----:B------:R-:W-:Y:S05]  /*05e0*/  BSYNC.RECONVERGENT B2 ;  /* 0x0000000000027941 */ /* 0x000fea0003800200 */
.L_x_7522:
        /* <DEDUP_REMOVED lines=30> */
.L_x_7521:
        /* <DEDUP_REMOVED lines=11> */
[----:B------:R-:W-:-:S13]  /*0880*/  ISETP.GT.U32.AND P1, PT, R6, 0x7feffffe, PT ;  /* 0x7feffffe0600780c */ /* 0x000fda0003f24070 */
[----:B------:R-:W-:Y:S05]  /*0890*/  @P1 BRA `(.L_x_7524) ;  /* 0x0000000400041947 */ /* 0x000fea0003800000 */
        /* <DEDUP_REMOVED lines=65> */
.L_x_7524:
[----:B------:R-:W-:Y:S01]  /*0cb0*/  MOV R6, 0x0 ;  /* 0x0000000000067802 */ /* 0x000fe20000000f00 */
[----:B------:R-:W-:Y:S01]  /*0cc0*/  IMAD.MOV.U32 R7, RZ, RZ, 0x7ff00000 ;  /* 0x7ff00000ff077424 */ /* 0x000fe200078e00ff */
[----:B------:R-:W-:-:S05]  /*0cd0*/  LOP3.LUT P0, RZ, R5, 0x7fffffff, RZ, 0xc0, !PT ;  /* 0x7fffffff05ff7812 */ /* 0x000fca000780c0ff */
[----:B------:R-:W-:-:S10]  /*0ce0*/  DFMA R6, R4, R6, +INF ;  /* 0x7ff000000406742b */ /* 0x000fd40000000006 */
[----:B------:R-:W-:Y:S02]  /*0cf0*/  FSEL R24, R6, RZ, P0 ;  /* 0x000000ff06187208 */ /* 0x000fe40000000000 */
[----:B------:R-:W-:-:S07]  /*0d00*/  FSEL R25, R7, -QNAN , P0 ;  /* 0xfff0000007197808 */ /* 0x000fce0000000000 */
.L_x_7520:
[----:B------:R-:W-:Y:S05]  /*0d10*/  BSYNC.RECONVERGENT B1 ;  /* 0x0000000000017941 */ /* 0x000fea0003800200 */
.L_x_7519:
[----:B------:R-:W-:Y:S01]  /*0d20*/  VIADD R27, R9, 0x80 ;  /* 0x00000080091b7836 */ /* 0x000fe20000000000 */
[----:B------:R-:W-:Y:S04]  /*0d30*/  BSSY.RECONVERGENT B1, `(.L_x_7525) ;  /* 0x000008f000017945 */ /* 0x000fe80003800200 */
[----:B------:R-:W-:-:S13]  /*0d40*/  ISETP.GE.U32.AND P0, PT, R27, R2, PT ;  /* 0x000000021b00720c */ /* 0x000fda0003f06070 */
[----:B------:R-:W-:Y:S05]  /*0d50*/  @P0 BRA `(.L_x_7526) ;  /* 0x0000000800300947 */ /* 0x000fea0003800000 */
[C---:B-----5:R-:W-:Y:S02]  /*0d60*/  FSETP.GEU.FTZ.AND P1, PT, R13.reuse, 1.7916666269302368164, PT ;  /* 0x3fe555550d00780b */ /* 0x060fe40003f3e000 */
[----:B------:R-:W-:-:S13]  /*0d70*/  FSETP.GT.FTZ.AND P0, PT, R13, -1.6999999284744262695, PT ;  /* 0xbfd999990d00780b */ /* 0x000fda0003f14000 */
[----:B------:R-:W-:Y:S05]  /*0d80*/  @P0 BRA !P1, `(.L_x_7527) ;  /* 0x0000000400540947 */ /* 0x000fea0004800000 */
[----:B------:R-:W-:Y:S01]  /*0d90*/  DADD R12, R12, 1 ;  /* 0x3ff000000c0c7429 */ /* 0x000fe20000000000 */
[----:B------:R-:W-:-:S09]  /*0da0*/  IMAD.MOV.U32 R8, RZ, RZ, -0x3ff ;  /* 0xfffffc01ff087424 */ /* 0x000fd200078e00ff */
[----:B------:R-:W-:Y:S01]  /*0db0*/  ISETP.GT.AND P0, PT, R13, 0xfffff, PT ;  /* 0x000fffff0d00780c */ /* 0x000fe20003f04270 */
[----:B------:R-:W-:Y:S01]  /*0dc0*/  IMAD.MOV.U32 R4, RZ, RZ, R12 ;  /* 0x000000ffff047224 */ /* 0x000fe200078e000c */
[----:B------:R-:W-:Y:S01]  /*0dd0*/  MOV R3, R13 ;  /* 0x0000000d00037202 */ /* 0x000fe20000000f00 */
[----:B------:R-:W-:Y:S01]  /*0de0*/  IMAD.MOV.U32 R5, RZ, RZ, R13 ;  /* 0x000000ffff057224 */ /* 0x000fe200078e000d */
[----:B------:R-:W-:-:S09]  /*0df0*/  MOV R10, R12 ;  /* 0x0000000c000a7202 */ /* 0x000fd20000000f00 */
[----:B------:R-:W-:Y:S01]  /*0e00*/  @!P0 DMUL R4, R4, 1.80143985094819840000e+16 ;  /* 0x4350000004048828 */ /* 0x000fe20000000000 */
[----:B------:R-:W-:-:S09]  /*0e10*/  @!P0 IMAD.MOV.U32 R8, RZ, RZ, -0x435 ;  /* 0xfffffbcbff088424 */ /* 0x000fd200078e00ff */
        /* <DEDUP_REMOVED lines=76> */
.L_x_7527:
        /* <DEDUP_REMOVED lines=22> */
.L_x_7529:
[----:B------:R-:W-:Y:S05]  /*1440*/  BSYNC.RECONVERGENT B2 ;  /* 0x0000000000027941 */ /* 0x000fea0003800200 */
.L_x_7528:
        /* <DEDUP_REMOVED lines=29> */
.L_x_7526:
[----:B------:R-:W-:Y:S05]  /*1620*/  BSYNC.RECONVERGENT B1 ;  /* 0x0000000000017941 */ /* 0x000fea0003800200 */
.L_x_7525:
        /* <DEDUP_REMOVED lines=10> */
[--C-:B------:R-:W-:Y:S01]  /*16d0*/  IMAD.MOV.U32 R5, RZ, RZ, R15.reuse ;  /* 0x000000ffff057224 */ /* 0x100fe200078e000f */
[----:B------:R-:W-:Y:S01]  /*16e0*/  MOV R4, R14 ;  /* 0x0000000e00047202 */ /* 0x000fe20000000f00 */
[----:B------:R-:W-:Y:S02]  /*16f0*/  IMAD.MOV.U32 R3, RZ, RZ, R15 ;  /* 0x000000ffff037224 */ /* 0x000fe400078e000f */
[----:B------:R-:W-:-:S08]  /*1700*/  IMAD.MOV.U32 R10, RZ, RZ, R14 ;  /* 0x000000ffff0a7224 */ /* 0x000fd000078e000e */
        /* <DEDUP_REMOVED lines=78> */
.L_x_7532:
        /* <DEDUP_REMOVED lines=18> */
[----:B------:R-:W-:Y:S01]  /*1d10*/  MOV R4, 0x1d50 ;  /* 0x00001d5000047802 */ /* 0x000fe20000000f00 */
[----:B------:R-:W-:Y:S02]  /*1d20*/  IMAD.MOV.U32 R6, RZ, RZ, R14 ;  /* 0x000000ffff067224 */ /* 0x000fe400078e000e */
[----:B------:R-:W-:-:S07]  /*1d30*/  IMAD.MOV.U32 R3, RZ, RZ, R15 ;  /* 0x000000ffff037224 */ /* 0x000fce00078e000f */
[----:B------:R-:W-:Y:S05]  /*1d40*/  CALL.REL.NOINC `($__internal_18_$__cuda_sm20_div_rn_f64_full) ;  /* 0x00000078006c7944 */ /* 0x000fea0003c00000 */
.L_x_7534:
[----:B------:R-:W-:Y:S05]  /*1d50*/  BSYNC.RECONVERGENT B2 ;  /* 0x0000000000027941 */ /* 0x000fea0003800200 */
.L_x_7533:
        /* <DEDUP_REMOVED lines=29> */
.L_x_7531:
[----:B------:R-:W-:Y:S05]  /*1f30*/  BSYNC.RECONVERGENT B1 ;  /* 0x0000000000017941 */ /* 0x000fea0003800200 */
.L_x_7530:
        /* <DEDUP_REMOVED lines=8> */
[----:B------:R-:W-:-:S09]  /*1fc0*/  MOV R8, 0xfffffc01 ;  /* 0xfffffc0100087802 */ /* 0x000fd20000000f00 */
[----:B------:R-:W-:Y:S01]  /*1fd0*/  ISETP.GT.AND P0, PT, R17, 0xfffff, PT ;  /* 0x000fffff1100780c */ /* 0x000fe20003f04270 */
[--C-:B------:R-:W-:Y:S02]  /*1fe0*/  IMAD.MOV.U32 R4, RZ, RZ, R16.reuse ;  /* 0x000000ffff047224 */ /* 0x100fe400078e0010 */
[--C-:B------:R-:W-:Y:S02]  /*1ff0*/  IMAD.MOV.U32 R5, RZ, RZ, R17.reuse ;  /* 0x000000ffff057224 */ /* 0x100fe400078e0011 */
[----:B------:R-:W-:Y:S02]  /*2000*/  IMAD.MOV.U32 R3, RZ, RZ, R17 ;  /* 0x000000ffff037224 */ /* 0x000fe400078e0011 */
[----:B------:R-:W-:-:S06]  /*2010*/  IMAD.MOV.U32 R10, RZ, RZ, R16 ;  /* 0x000000ffff0a7224 */ /* 0x000fcc00078e0010 */
[----:B------:R-:W-:Y:S01]  /*2020*/  @!P0 DMUL R4, R4, 1.80143985094819840000e+16 ;  /* 0x4350000004048828 */ /* 0x000fe20000000000 */
[----:B------:R-:W-:-:S09]  /*2030*/  @!P0 IMAD.MOV.U32 R8, RZ, RZ, -0x435 ;  /* 0xfffffbcbff088424 */ /* 0x000fd200078e00ff */
[----:B------:R-:W-:Y:S01]  /*2040*/  @!P0 MOV R3, R5 ;  /* 0x0000000500038202 */ /* 0x000fe20000000f00 */
[----:B------:R-:W-:-:S04]  /*2050*/  @!P0 IMAD.MOV.U32 R10, RZ, RZ, R4 ;  /* 0x000000ffff0a8224 */ /* 0x000fc800078e0004 */
        /* <DEDUP_REMOVED lines=74> */
.L_x_7537:
        /* <DEDUP_REMOVED lines=22> */
.L_x_7539:
[----:B------:R-:W-:Y:S05]  /*2660*/  BSYNC.RECONVERGENT B2 ;  /* 0x0000000000027941 */ /* 0x000fea0003800200 */
.L_x_7538:
        /* <DEDUP_REMOVED lines=29> */
.L_x_7536:
[----:B------:R-:W-:Y:S05]  /*2840*/  BSYNC.RECONVERGENT B1 ;  /* 0x0000000000017941 */ /* 0x000fea0003800200 */
.L_x_7535:
        /* <DEDUP_REMOVED lines=92> */
.L_x_7542:
        /* <DEDUP_REMOVED lines=22> */
.L_x_7544:
[----:B------:R-:W-:Y:S05]  /*2f70*/  BSYNC.RECONVERGENT B2 ;  /* 0x0000000000027941 */ /* 0x000fea0003800200 */
.L_x_7543:
        /* <DEDUP_REMOVED lines=29> */
.L_x_7541:
[----:B------:R-:W-:Y:S05]  /*3150*/  BSYNC.RECONVERGENT B1 ;  /* 0x0000000000017941 */ /* 0x000fea0003800200 */
.L_x_7540:
[----:B------:R-:W-:Y:S01]  /*3160*/  IADD3 R3, PT, PT, R9, 0x280, RZ ;  /* 0x0000028009037810 */ /* 0x000fe20007ffe0ff */
[----:B------:R-:W-:Y:S03]  /*3170*/  BSSY.RECONVERGENT B1, `(.L_x_7545) ;  /* 0x000008f000017945 */ /* 0x000fe60003800200 */
        /* <DEDUP_REMOVED lines=8> */
[--C-:B------:R-:W-:Y:S02]  /*3200*/  IMAD.MOV.U32 R4, RZ, RZ, R20.reuse ;  /* 0x000000ffff047224 */ /* 0x100fe400078e0014 */
[--C-:B------:R-:W-:Y:S02]  /*3210*/  IMAD.MOV.U32 R5, RZ, RZ, R21.reuse ;  /* 0x000000ffff057224 */ /* 0x100fe400078e0015 */
[----:B------:R-:W-:Y:S02]  /*3220*/  IMAD.MOV.U32 R3, RZ, RZ, R21 ;  /* 0x000000ffff037224 */ /* 0x000fe400078e0015 */
[----:B------:R-:W-:-:S06]  /*3230*/  IMAD.MOV.U32 R10, RZ, RZ, R20 ;  /* 0x000000ffff0a7224 */ /* 0x000fcc00078e0014 */
[----:B------:R-:W-:Y:S01]  /*3240*/  @!P0 DMUL R4, R4, 1.80143985094819840000e+16 ;  /* 0x4350000004048828 */ /* 0x000fe20000000000 */
[----:B------:R-:W-:-:S09]  /*3250*/  @!P0 IMAD.MOV.U32 R8, RZ, RZ, -0x435 ;  /* 0xfffffbcbff088424 */ /* 0x000fd200078e00ff */
[----:B------:R-:W-:Y:S01]  /*3260*/  @!P0 IMAD.MOV.U32 R3, RZ, RZ, R5 ;  /* 0x000000ffff038224 */ /* 0x000fe200078e0005 */
[----:B------:R-:W-:-:S04]  /*3270*/  @!P0 MOV R10, R4 ;  /* 0x00000004000a8202 */ /* 0x000fc80000000f00 */
[----:B------:R-:W-:-:S04]  /*3280*/  IADD3 R6, PT, PT, R3, -0x1, RZ ;  /* 0xffffffff03067810 */ /* 0x000fc80007ffe0ff */
        /* <DEDUP_REMOVED lines=73> */
.L_x_7547:
        /* <DEDUP_REMOVED lines=21> */
[----:B------:R-:W-:Y:S05]  /*3870*/  CALL.REL.NOINC `($__internal_18_$__cuda_sm20_div_rn_f64_full) ;  /* 0x0000005c00a07944 */ /* 0x000fea0003c00000 */
.L_x_7549:
[----:B------:R-:W-:Y:S05]  /*3880*/  BSYNC.RECONVERGENT B2 ;  /* 0x0000000000027941 */ /* 0x000fea0003800200 */
.L_x_7548:
        /* <DEDUP_REMOVED lines=29> */
.L_x_7546:
[----:B------:R-:W-:Y:S05]  /*3a60*/  BSYNC.RECONVERGENT B1 ;  /* 0x0000000000017941 */ /* 0x000fea0003800200 */
.L_x_7545:
        /* <DEDUP_REMOVED lines=92> */
.L_x_7552:
        /* <DEDUP_REMOVED lines=22> */
.L_x_7554:
[----:B------:R-:W-:Y:S05]  /*4190*/  BSYNC.RECONVERGENT B2 ;  /* 0x0000000000027941 */ /* 0x000fea0003800200 */
.L_x_7553:
        /* <DEDUP_REMOVED lines=29> */
.L_x_7551:
[----:B------:R-:W-:Y:S05]  /*4370*/  BSYNC.RECONVERGENT B1 ;  /* 0x0000000000017941 */ /* 0x000fea0003800200 */
.L_x_7550:
        /* <DEDUP_REMOVED lines=92> */
.L_x_7557:
        /* <DEDUP_REMOVED lines=22> */
.L_x_7559:
[----:B------:R-:W-:Y:S05]  /*4aa0*/  BSYNC.RECONVERGENT B2 ;  /* 0x0000000000027941 */ /* 0x000fea0003800200 */
.L_x_7558:
        /* <DEDUP_REMOVED lines=29> */
.L_x_7556:
[----:B------:R-:W-:Y:S05]  /*4c80*/  BSYNC.RECONVERGENT B1 ;  /* 0x0000000000017941 */ /* 0x000fea0003800200 */
.L_x_7555:
[----:B------:R-:W-:Y:S01]  /*4c90*/  ISETP.GE.U32.AND P0, PT, R9, R2, PT ;  /* 0x000000020900720c */ /* 0x000fe20003f06070 */
[----:B------:R-:W-:Y:S04]  /*4ca0*/  BSSY.RECONVERGENT B0, `(.L_x_7560) ;  /* 0x0000033000007945 */ /* 0x000fe80003800200 */
[----:B------:R-:W-:Y:S08]  /*4cb0*/  BSSY.RELIABLE B1, `(.L_x_7561) ;  /* 0x000002b000017945 */ /* 0x000ff00003800100 */
[----:B------:R-:W-:Y:S05]  /*4cc0*/  @P0 BRA `(.L_x_7562) ;  /* 0x0000000000300947 */ /* 0x000fea0003800000 */
[----:B------:R-:W0:Y:S01]  /*4cd0*/  LDC.64 R4, c[0x0][0x388] ;  /* 0x0000e200ff047b82 */ /* 0x000e220000000a00 */
[----:B------:R-:W-:Y:S02]  /*4ce0*/  IMAD.IADD R3, R0, 0x1, R9 ;  /* 0x0000000100037824 */ /* 0x000fe400078e0209 */
[----:B------:R-:W-:-:S05]  /*4cf0*/  IMAD.MOV.U32 R9, RZ, RZ, R27 ;  /* 0x000000ffff097224 */ /* 0x000fca00078e001b */
[----:B------:R-:W-:Y:S01]  /*4d00*/  ISETP.GE.U32.AND P0, PT, R9, R2, PT ;  /* 0x000000020900720c */ /* 0x000fe20003f06070 */
[----:B0-----:R-:W-:-:S05]  /*4d10*/  IMAD.WIDE.U32 R4, R3, 0x8, R4 ;  /* 0x0000000803047825 */ /* 0x001fca00078e0004 */
[----:B-----5:R0:W-:Y:S07]  /*4d20*/  STG.E.64 desc[UR4][R4.64], R24 ;  /* 0x0000001804007986 */ /* 0x0201ee000c101b04 */
[----:B------:R-:W-:Y:S05]  /*4d30*/  @P0 BRA `(.L_x_7563) ;  /* 0x0000000000300947 */ /* 0x000fea0003800000 */
[----:B0-----:R-:W0:Y:S01]  /*4d40*/  LDC.64 R4, c[0x0][0x388] ;  /* 0x0000e200ff047b82 */ /* 0x001e220000000a00 */
[----:B------:R-:W-:Y:S02]  /*4d50*/  IMAD.IADD R3, R0, 0x1, R9 ;  /* 0x0000000100037824 */ /* 0x000fe400078e0209 */
[----:B------:R-:W-:Y:S02]  /*4d60*/  VIADD R9, R9, 0x80 ;  /* 0x0000008009097836 */ /* 0x000fe40000000000 */
[----:B0-----:R-:W-:-:S05]  /*4d70*/  IMAD.WIDE.U32 R4, R3, 0x8, R4 ;  /* 0x0000000803047825 */ /* 0x001fca00078e0004 */
[----:B------:R0:W-:Y:S02]  /*4d80*/  STG.E.64 desc[UR4][R4.64], R12 ;  /* 0x0000000c04007986 */ /* 0x0001e4000c101b04 */
.L_x_7562:
[----:B------:R-:W-:-:S13]  /*4d90*/  ISETP.GE.U32.AND P0, PT, R9, R2, PT ;  /* 0x000000020900720c */ /* 0x000fda0003f06070 */
[----:B------:R-:W-:Y:S05]  /*4da0*/  @P0 BRA `(.L_x_7564) ;  /* 0x0000000000300947 */ /* 0x000fea0003800000 */
[----:B0-----:R-:W0:Y:S01]  /*4db0*/  LDC.64 R4, c[0x0][0x388] ;  /* 0x0000e200ff047b82 */ /* 0x001e220000000a00 */
[----:B------:R-:W-:Y:S01]  /*4dc0*/  IADD3 R3, PT, PT, R0, R9, RZ ;  /* 0x0000000900037210 */ /* 0x000fe20007ffe0ff */
[----:B------:R-:W-:-:S04]  /*4dd0*/  VIADD R9, R9, 0x80 ;  /* 0x0000008009097836 */ /* 0x000fc80000000000 */
[----:B0-----:R-:W-:-:S05]  /*4de0*/  IMAD.WIDE.U32 R4, R3, 0x8, R4 ;  /* 0x0000000803047825 */ /* 0x001fca00078e0004 */
[----:B-----5:R1:W-:Y:S02]  /*4df0*/  STG.E.64 desc[UR4][R4.64], R14 ;  /* 0x0000000e04007986 */ /* 0x0203e4000c101b04 */
.L_x_7563:
[----:B------:R-:W-:-:S13]  /*4e00*/  ISETP.GE.U32.AND P0, PT, R9, R2, PT ;  /* 0x000000020900720c */ /* 0x000fda0003f06070 */
[----:B------:R-:W-:Y:S05]  /*4e10*/  @P0 BRA `(.L_x_7565) ;  /* 0x0000000000300947 */ /* 0x000fea0003800000 */
[----:B01----:R-:W0:Y:S01]  /*4e20*/  LDC.64 R4, c[0x0][0x388] ;  /* 0x0000e200ff047b82 */ /* 0x003e220000000a00 */
[----:B------:R-:W-:Y:S02]  /*4e30*/  IMAD.IADD R3, R0, 0x1, R9 ;  /* 0x0000000100037824 */ /* 0x000fe400078e0209 */
[----:B------:R-:W-:Y:S02]  /*4e40*/  VIADD R9, R9, 0x80 ;  /* 0x0000008009097836 */ /* 0x000fe40000000000 */
[----:B0-----:R-:W-:-:S05]  /*4e50*/  IMAD.WIDE.U32 R4, R3, 0x8, R4 ;  /* 0x0000000803047825 */ /* 0x001fca00078e0004 */
[----:B------:R1:W-:Y:S02]  /*4e60*/  STG.E.64 desc[UR4][R4.64], R16 ;  /* 0x0000001004007986 */ /* 0x0003e4000c101b04 */
.L_x_7564:
[----:B------:R-:W-:-:S13]  /*4e70*/  ISETP.GE.U32.AND P0, PT, R9, R2, PT ;  /* 0x000000020900720c */ /* 0x000fda0003f06070 */
[----:B------:R-:W-:Y:S05]  /*4e80*/  @P0 BRA `(.L_x_7566) ;  /* 0x0000000000340947 */ /* 0x000fea0003800000 */
[----:B01----:R-:W0:Y:S01]  /*4e90*/  LDC.64 R4, c[0x0][0x388] ;  /* 0x0000e200ff047b82 */ /* 0x003e220000000a00 */
[----:B------:R-:W-:Y:S01]  /*4ea0*/  IMAD.IADD R3, R0, 0x1, R9 ;  /* 0x0000000100037824 */ /* 0x000fe200078e0209 */
[----:B------:R-:W-:-:S03]  /*4eb0*/  IADD3 R9, PT, PT, R9, 0x80, RZ ;  /* 0x0000008009097810 */ /* 0x000fc60007ffe0ff */
[----:B0-----:R-:W-:-:S05]  /*4ec0*/  IMAD.WIDE.U32 R4, R3, 0x8, R4 ;  /* 0x0000000803047825 */ /* 0x001fca00078e0004 */
[----:B-----5:R2:W-:Y:S02]  /*4ed0*/  STG.E.64 desc[UR4][R4.64], R18 ;  /* 0x0000001204007986 */ /* 0x0205e4000c101b04 */
.L_x_7565:
[----:B------:R-:W-:-:S13]  /*4ee0*/  ISETP.GE.U32.AND P0, PT, R9, R2, PT ;  /* 0x000000020900720c */ /* 0x000fda0003f06070 */
[----:B------:R-:W-:Y:S05]  /*4ef0*/  @P0 BREAK.RELIABLE B1 ;  /* 0x0000000000010942 */ /* 0x000fea0003800100 */
[----:B------:R-:W-:Y:S05]  /*4f00*/  @P0 BRA `(.L_x_7567) ;  /* 0x0000000000300947 */ /* 0x000fea0003800000 */
[----:B012---:R-:W0:Y:S01]  /*4f10*/  LDC.64 R4, c[0x0][0x388] ;  /* 0x0000e200ff047b82 */ /* 0x007e220000000a00 */
[----:B------:R-:W-:Y:S02]  /*4f20*/  IMAD.IADD R3, R0, 0x1, R9 ;  /* 0x0000000100037824 */ /* 0x000fe400078e0209 */
[----:B------:R-:W-:Y:S02]  /*4f30*/  VIADD R9, R9, 0x80 ;  /* 0x0000008009097836 */ /* 0x000fe40000000000 */
[----:B0-----:R-:W-:-:S05]  /*4f40*/  IMAD.WIDE.U32 R4, R3, 0x8, R4 ;  /* 0x0000000803047825 */ /* 0x001fca00078e0004 */
[----:B------:R2:W-:Y:S02]  /*4f50*/  STG.E.64 desc[UR4][R4.64], R20 ;  /* 0x0000001404007986 */ /* 0x0005e4000c101b04 */
.L_x_7566:
[----:B------:R-:W-:Y:S05]  /*4f60*/  BSYNC.RELIABLE B1 ;  /* 0x0000000000017941 */ /* 0x000fea0003800100 */
.L_x_7561:
[----:B------:R-:W-:-:S13]  /*4f70*/  ISETP.GE.U32.AND P0, PT, R9, R2, PT ;  /* 0x000000020900720c */ /* 0x000fda0003f06070 */
[----:B012---:R-:W0:Y:S01]  /*4f80*/  @!P0 LDC.64 R4, c[0x0][0x388] ;  /* 0x0000e200ff048b82 */ /* 0x007e220000000a00 */
[----:B------:R-:W-:Y:S02]  /*4f90*/  @!P0 IMAD.IADD R3, R0, 0x1, R9 ;  /* 0x0000000100038824 */ /* 0x000fe400078e0209 */
[----:B------:R-:W-:Y:S02]  /*4fa0*/  @!P0 VIADD R9, R9, 0x80 ;  /* 0x0000008009098836 */ /* 0x000fe40000000000 */
[----:B0-----:R-:W-:-:S05]  /*4fb0*/  @!P0 IMAD.WIDE.U32 R4, R3, 0x8, R4 ;  /* 0x0000000803048825 */ /* 0x001fca00078e0004 */
[----:B-----5:R3:W-:Y:S02]  /*4fc0*/  @!P0 STG.E.64 desc[UR4][R4.64], R22 ;  /* 0x0000001604008986 */ /* 0x0207e4000c101b04 */
.L_x_7567:
[----:B------:R-:W-:Y:S05]  /*4fd0*/  BSYNC.RECONVERGENT B0 ;  /* 0x0000000000007941 */ /* 0x000fea0003800200 */
.L_x_7560:
[----:B------:R-:W-:Y:S05]  /*4fe0*/  WARPSYNC.ALL ;  /* 0x0000000000007948 */ /* 0x000fea0003800000 */
[----:B------:R-:W-:-:S13]  /*4ff0*/  ISETP.GE.U32.AND P0, PT, R9, R2, PT ;  /* 0x000000020900720c */ /* 0x000fda0003f06070 */
[----:B------:R-:W-:Y:S05]  /*5000*/  @P0 EXIT ;  /* 0x000000000000094d */ /* 0x000fea0003800000 */
[----:B------:R-:W4:Y:S01]  /*5010*/  LDC.64 R2, c[0x0][0x388] ;  /* 0x0000e200ff027b82 */ /* 0x000f220000000a00 */
[----:B------:R-:W-:-:S05]  /*5020*/  IADD3 R9, PT, PT, R0, R9, RZ ;  /* 0x0000000900097210 */ /* 0x000fca0007ffe0ff */
[----:B----4-:R-:W-:-:S05]  /*5030*/  IMAD.WIDE.U32 R2, R9, 0x8, R2 ;  /* 0x0000000809027825 */ /* 0x010fca00078e0002 */
[----:B------:R-:W-:Y:S01]  /*5040*/  STG.E.64 desc[UR4][R2.64], R30 ;  /* 0x0000001e02007986 */ /* 0x000fe2000c101b04 */
[----:B------:R-:W-:Y:S05]  /*5050*/  EXIT ;  /* 0x000000000000794d */ /* 0x000fea0003800000 */
.L_x_7518:
        /* <DEDUP_REMOVED lines=9> */
[----:B--2---:R-:W-:-:S02]  /*50f0*/  FSETP.GEU.FTZ.AND P0, PT, R21, 1.7916666269302368164, PT ;  /* 0x3fe555551500780b */ /* 0x004fc40003f1e000 */
[----:B------:R-:W-:-:S04]  /*5100*/  FSETP.GT.FTZ.AND P1, PT, R21, -1.6999999284744262695, PT ;  /* 0xbfd999991500780b */ /* 0x000fc80003f34000 */
[----:B------:R-:W-:-:S13]  /*5110*/  PLOP3.LUT P0, PT, P0, P1, PT, 0xf2, 0x2f ;  /* 0x00000000002f781c */ /* 0x000fda0000703e72 */
[----:B0-----:R-:W-:Y:S05]  /*5120*/  @P0 BRA `(.L_x_7569) ;  /* 0x0000000000cc0947 */ /* 0x001fea0003800000 */
        /* <DEDUP_REMOVED lines=19> */
[----:B-----5:R-:W-:Y:S05]  /*5260*/  CALL.REL.NOINC `($__internal_18_$__cuda_sm20_div_rn_f64_full) ;  /* 0x0000004400247944 */ /* 0x020fea0003c00000 */
.L_x_7571:
[----:B------:R-:W-:Y:S05]  /*5270*/  BSYNC.RECONVERGENT B2 ;  /* 0x0000000000027941 */ /* 0x000fea0003800200 */
.L_x_7570:
        /* <DEDUP_REMOVED lines=30> */
.L_x_7569:
        /* <DEDUP_REMOVED lines=8> */
[----:B------:R-:W-:-:S03]  /*54e0*/  @!P0 IMAD.MOV.U32 R10, RZ, RZ, R6 ;  /* 0x000000ffff0a8224 */ /* 0x000fc600078e0006 */
[----:B------:R-:W-:-:S04]  /*54f0*/  IADD3 R3, PT, PT, R20, -0x1, RZ ;  /* 0xffffffff14037810 */ /* 0x000fc80007ffe0ff */
        /* <DEDUP_REMOVED lines=68> */
.L_x_7573:
[----:B------:R-:W-:Y:S01]  /*5940*/  IMAD.MOV.U32 R4, RZ, RZ, 0x0 ;  /* 0x00000000ff047424 */ /* 0x000fe200078e00ff */
[----:B------:R-:W-:Y:S01]  /*5950*/  LOP3.LUT P0, RZ, R7, 0x7fffffff, RZ, 0xc0, !PT ;  /* 0x7fffffff07ff7812 */ /* 0x000fe2000780c0ff */
[----:B------:R-:W-:-:S06]  /*5960*/  IMAD.MOV.U32 R5, RZ, RZ, 0x7ff00000 ;  /* 0x7ff00000ff057424 */ /* 0x000fcc00078e00ff */
[----:B------:R-:W-:-:S10]  /*5970*/  DFMA R4, R6, R4, +INF ;  /* 0x7ff000000604742b */ /* 0x000fd40000000004 */
[----:B------:R-:W-:Y:S02]  /*5980*/  FSEL R20, R4, RZ, P0 ;  /* 0x000000ff04147208 */ /* 0x000fe40000000000 */
[----:B------:R-:W-:-:S07]  /*5990*/  FSEL R21, R5, -QNAN , P0 ;  /* 0xfff0000005157808 */ /* 0x000fce0000000000 */
.L_x_7572:
[----:B------:R-:W-:Y:S05]  /*59a0*/  BSYNC.RECONVERGENT B1 ;  /* 0x0000000000017941 */ /* 0x000fea0003800200 */
.L_x_7568:
        /* <DEDUP_REMOVED lines=88> */
.L_x_7575:
        /* <DEDUP_REMOVED lines=20> */
.L_x_7578:
[----:B------:R-:W-:Y:S05]  /*6070*/  BSYNC.RECONVERGENT B2 ;  /* 0x0000000000027941 */ /* 0x000fea0003800200 */
.L_x_7577:
        /* <DEDUP_REMOVED lines=29> */
.L_x_7576:
[----:B------:R-:W-:Y:S05]  /*6250*/  BSYNC.RECONVERGENT B1 ;  /* 0x0000000000017941 */ /* 0x000fea0003800200 */
.L_x_7574:
[C---:B-----5:R-:W-:Y:S01]  /*6260*/  FSETP.GEU.FTZ.AND P1, PT, R25.reuse, 1.7916666269302368164, PT ;  /* 0x3fe555551900780b */ /* 0x060fe20003f3e000 */
[----:B------:R-:W-:Y:S01]  /*6270*/  BSSY.RECONVERGENT B1, `(.L_x_7579) ;  /* 0x0000089000017945 */ /* 0x000fe20003800200 */
        /* <DEDUP_REMOVED lines=86> */
.L_x_7580:
        /* <DEDUP_REMOVED lines=19> */
[----:B------:R-:W-:Y:S05]  /*6910*/  CALL.REL.NOINC `($__internal_18_$__cuda_sm20_div_rn_f64_full) ;  /* 0x0000002c00787944 */ /* 0x000fea0003c00000 */
.L_x_7583:
[----:B------:R-:W-:Y:S05]  /*6920*/  BSYNC.RECONVERGENT B2 ;  /* 0x0000000000027941 */ /* 0x000fea0003800200 */
.L_x_7582:
        /* <DEDUP_REMOVED lines=29> */
.L_x_7581:
[----:B------:R-:W-:Y:S05]  /*6b00*/  BSYNC.RECONVERGENT B1 ;  /* 0x0000000000017941 */ /* 0x000fea0003800200 */
.L_x_7579:
        /* <DEDUP_REMOVED lines=24> */
[C---:B------:R-:W-:Y:S01]  /*6c90*/  LOP3.LUT R4, R3.reuse, 0xfffff, RZ, 0xc0, !PT ;  /* 0x000fffff03047812 */ /* 0x040fe200078ec0ff */
[----:B------:R-:W-:Y:S01]  /*6ca0*/  IMAD.MOV.U32 R6, RZ, RZ, RZ ;  /* 0x000000ffff067224 */ /* 0x000fe200078e00ff */
[----:B------:R-:W-:Y:S01]  /*6cb0*/  MOV R31, 0x3ed0ee25 ;  /* 0x3ed0ee25001f7802 */ /* 0x000fe20000000f00 */
[----:B------:R-:W-:Y:S01]  /*6cc0*/  IMAD.MOV.U32 R30, RZ, RZ, -0x748574fc ;  /* 0x8b7a8b04ff1e7424 */ /* 0x000fe200078e00ff */
        /* <DEDUP_REMOVED lines=60> */
.L_x_7585:
        /* <DEDUP_REMOVED lines=19> */
[----:B------:R-:W-:Y:S05]  /*71c0*/  CALL.REL.NOINC `($__internal_18_$__cuda_sm20_div_rn_f64_full) ;  /* 0x00000024004c7944 */ /* 0x000fea0003c00000 */
.L_x_7588:
[----:B------:R-:W-:Y:S05]  /*71d0*/  BSYNC.RECONVERGENT B2 ;  /* 0x0000000000027941 */ /* 0x000fea0003800200 */
.L_x_7587:
        /* <DEDUP_REMOVED lines=29> */
.L_x_7586:
[----:B------:R-:W-:Y:S05]  /*73b0*/  BSYNC.RECONVERGENT B1 ;  /* 0x0000000000017941 */ /* 0x000fea0003800200 */
.L_x_7584:
        /* <DEDUP_REMOVED lines=88> */
.L_x_7590:
        /* <DEDUP_REMOVED lines=20> */
.L_x_7593:
[----:B------:R-:W-:Y:S05]  /*7a80*/  BSYNC.RECONVERGENT B2 ;  /* 0x0000000000027941 */ /* 0x000fea0003800200 */
.L_x_7592:
        /* <DEDUP_REMOVED lines=29> */
.L_x_7591:
[----:B------:R-:W-:Y:S05]  /*7c60*/  BSYNC.RECONVERGENT B1 ;  /* 0x0000000000017941 */ /* 0x000fea0003800200 */
.L_x_7589:
[C---:B------:R-:W-:Y:S01]  /*7c70*/  FSETP.GEU.FTZ.AND P1, PT, R15.reuse, 1.7916666269302368164, PT ;  /* 0x3fe555550f00780b */ /* 0x040fe20003f3e000 */
[----:B------:R-:W-:Y:S01]  /*7c80*/  BSSY.RECONVERGENT B1, `(.L_x_7594) ;  /* 0x0000089000017945 */ /* 0x000fe20003800200 */
        /* <DEDUP_REMOVED lines=86> */
.L_x_7595:
        /* <DEDUP_REMOVED lines=19> */
[----:B------:R-:W-:Y:S05]  /*8320*/  CALL.REL.NOINC `($__internal_18_$__cuda_sm20_div_rn_f64_full) ;  /* 0x0000001000f47944 */ /* 0x000fea0003c00000 */
.L_x_7598:
[----:B------:R-:W-:Y:S05]  /*8330*/  BSYNC.RECONVERGENT B2 ;  /* 0x0000000000027941 */ /* 0x000fea0003800200 */
.L_x_7597:
        /* <DEDUP_REMOVED lines=29> */
.L_x_7596:
[----:B------:R-:W-:Y:S05]  /*8510*/  BSYNC.RECONVERGENT B1 ;  /* 0x0000000000017941 */ /* 0x000fea0003800200 */
.L_x_7594:
        /* <DEDUP_REMOVED lines=88> */
.L_x_7600:
        /* <DEDUP_REMOVED lines=20> */
.L_x_7603:
[----:B------:R-:W-:Y:S05]  /*8be0*/  BSYNC.RECONVERGENT B2 ;  /* 0x0000000000027941 */ /* 0x000fea0003800200 */
.L_x_7602:
        /* <DEDUP_REMOVED lines=29> */
.L_x_7601:
[----:B------:R-:W-:Y:S05]  /*8dc0*/  BSYNC.RECONVERGENT B1 ;  /* 0x0000000000017941 */ /* 0x000fea0003800200 */
.L_x_7599:
[C---:B------:R-:W-:Y:S01]  /*8dd0*/  FSETP.GEU.FTZ.AND P1, PT, R19.reuse, 1.7916666269302368164, PT ;  /* 0x3fe555551300780b */ /* 0x040fe20003f3e000 */
        /* <DEDUP_REMOVED lines=87> */
.L_x_7605:
        /* <DEDUP_REMOVED lines=20> */
.L_x_7608:
[----:B------:R-:W-:Y:S05]  /*9490*/  BSYNC.RECONVERGENT B2 ;  /* 0x0000000000027941 */ /* 0x000fea0003800200 */
.L_x_7607:
        /* <DEDUP_REMOVED lines=29> */
.L_x_7606:
[----:B------:R-:W-:Y:S05]  /*9670*/  BSYNC.RECONVERGENT B1 ;  /* 0x0000000000017941 */ /* 0x000fea0003800200 */
.L_x_7604:
[----:B------:R-:W0:Y:S02]  /*9680*/  LDC.64 R4, c[0x0][0x388] ;  /* 0x0000e200ff047b82 */ /* 0x000e240000000a00 */
[----:B0-----:R-:W-:-:S04]  /*9690*/  IMAD.WIDE.U32 R4, R0, 0x8, R4 ;  /* 0x0000000800047825 */ /* 0x001fc800078e0004 */
[----:B------:R-:W-:-:S05]  /*96a0*/  IMAD.WIDE.U32 R4, R2, 0x10, R4 ;  /* 0x0000001002047825 */ /* 0x000fca00078e0004 */
[----:B------:R-:W-:Y:S04]  /*96b0*/  STG.E.128 desc[UR4][R4.64], R20 ;  /* 0x0000001404007986 */ /* 0x000fe8000c101d04 */
[----:B------:R-:W-:Y:S04]  /*96c0*/  STG.E.128 desc[UR4][R4.64+0x800], R24 ;  /* 0x0008001804007986 */ /* 0x000fe8000c101d04 */
[----:B------:R-:W-:Y:S04]  /*96d0*/  STG.E.128 desc[UR4][R4.64+0x1000], R12 ;  /* 0x0010000c04007986 */ /* 0x000fe8000c101d04 */
[----:B------:R-:W-:Y:S01]  /*96e0*/  STG.E.128 desc[UR4][R4.64+0x1800], R16 ;  /* 0x0018001004007986 */ /* 0x000fe2000c101d04 */
[----:B------:R-:W-:Y:S05]  /*96f0*/  EXIT ;  /* 0x000000000000794d */ /* 0x000fea0003800000 */
        .weak           $__internal_18_$__cuda_sm20_div_rn_f64_full
        .type           $__internal_18_$__cuda_sm20_div_rn_f64_full,@function
        .size           $__internal_18_$__cuda_sm20_div_rn_f64_full,(.L_x_12874 - $__internal_18_$__cuda_sm20_div_rn_f64_full)
$__internal_18_$__cuda_sm20_div_rn_f64_full:
[C---:B------:R-:W-:Y:S01]  /*9700*/  FSETP.GEU.AND P0, PT, |R11|.reuse, 1.469367938527859385e-39, PT ;  /* 0x001000000b00780b */ /* 0x040fe20003f0e200 */
[----:B------:R-:W-:Y:S01]  /*9710*/  IMAD.MOV.U32 R35, RZ, RZ, R3 ;  /* 0x000000ffff237224 */ /* 0x000fe200078e0003 */
[----:B------:R-:W-:Y:S01]  /*9720*/  LOP3.LUT R28, R11, 0x800fffff, RZ, 0xc0, !PT ;  /* 0x800fffff0b1c7812 */ /* 0x000fe200078ec0ff */
[----:B------:R-:W-:Y:S01]  /*9730*/  IMAD.MOV.U32 R32, RZ, RZ, 0x1 ;  /* 0x00000001ff207424 */ /* 0x000fe200078e00ff */
[----:B------:R-:W-:Y:S01]  /*9740*/  BSSY.RECONVERGENT B0, `(.L_x_7609) ;  /* 0x000005a000007945 */ /* 0x000fe20003800200 */
[----:B------:R-:W-:Y:S01]  /*9750*/  IMAD.MOV.U32 R34, RZ, RZ, R6 ;  /* 0x000000ffff227224 */ /* 0x000fe200078e0006 */
[----:B------:R-:W-:Y:S01]  /*9760*/  LOP3.LUT R29, R28, 0x3ff00000, RZ, 0xfc, !PT ;  /* 0x3ff000001c1d7812 */ /* 0x000fe200078efcff */
[----:B------:R-:W-:Y:S01]  /*9770*/  IMAD.MOV.U32 R5, RZ, RZ, 0x1ca00000 ;  /* 0x1ca00000ff057424 */ /* 0x000fe200078e00ff */
[----:B------:R-:W-:Y:S02]  /*9780*/  MOV R28, R10 ;  /* 0x0000000a001c7202 */ /* 0x000fe40000000f00 */
[----:B------:R-:W-:-:S02]  /*9790*/  FSETP.GEU.AND P2, PT, |R35|, 1.469367938527859385e-39, PT ;  /* 0x001000002300780b */ /* 0x000fc40003f4e200 */
[----:B------:R-:W-:Y:S01]  /*97a0*/  LOP3.LUT R3, R35, 0x7ff00000, RZ, 0xc0, !PT ;  /* 0x7ff0000023037812 */ /* 0x000fe200078ec0ff */
[----:B------:R-:W-:Y:S01]  /*97b0*/  @!P0 DMUL R28, R10, 8.98846567431157953865e+307 ;  /* 0x7fe000000a1c8828 */ /* 0x000fe20000000000 */
[----:B------:R-:W-:-:S04]  /*97c0*/  LOP3.LUT R6, R11, 0x7ff00000, RZ, 0xc0, !PT ;  /* 0x7ff000000b067812 */ /* 0x000fc800078ec0ff */
[----:B------:R-:W-:Y:S01]  /*97d0*/  ISETP.GE.U32.AND P1, PT, R3, R6, PT ;  /* 0x000000060300720c */ /* 0x000fe20003f26070 */
[----:B------:R-:W0:Y:S04]  /*97e0*/  MUFU.RCP64H R33, R29 ;  /* 0x0000001d00217308 */ /* 0x000e280000001800 */
[----:B------:R-:W-:Y:S01]  /*97f0*/  @!P2 LOP3.LUT R8, R11, 0x7ff00000, RZ, 0xc0, !PT ;  /* 0x7ff000000b08a812 */ /* 0x000fe200078ec0ff */
[----:B------:R-:W-:Y:S01]  /*9800*/  @!P2 IMAD.MOV.U32 R38, RZ, RZ, RZ ;  /* 0x000000ffff26a224 */ /* 0x000fe200078e00ff */
[----:B------:R-:W-:Y:S02]  /*9810*/  @!P0 LOP3.LUT R6, R29, 0x7ff00000, RZ, 0xc0, !PT ;  /* 0x7ff000001d068812 */ /* 0x000fe400078ec0ff */
[----:B------:R-:W-:Y:S02]  /*9820*/  @!P2 ISETP.GE.U32.AND P3, PT, R3, R8, PT ;  /* 0x000000080300a20c */ /* 0x000fe40003f66070 */
[----:B------:R-:W-:-:S02]  /*9830*/  SEL R8, R5, 0x63400000, !P1 ;  /* 0x6340000005087807 */ /* 0x000fc40004800000 */
[----:B------:R-:W-:-:S04]  /*9840*/  @!P2 SEL R7, R5, 0x63400000, !P3 ;  /* 0x634000000507a807 */ /* 0x000fc80005800000 */
[----:B------:R-:W-:Y:S01]  /*9850*/  @!P2 LOP3.LUT R7, R7, 0x80000000, R35, 0xf8, !PT ;  /* 0x800000000707a812 */ /* 0x000fe200078ef823 */
[----:B0-----:R-:W-:-:S03]  /*9860*/  DFMA R36, R32, -R28, 1 ;  /* 0x3ff000002024742b */ /* 0x001fc6000000081c */
[----:B------:R-:W-:Y:S01]  /*9870*/  @!P2 LOP3.LUT R39, R7, 0x100000, RZ, 0xfc, !PT ;  /* 0x001000000727a812 */ /* 0x000fe200078efcff */
[----:B------:R-:W-:-:S04]  /*9880*/  IMAD.MOV.U32 R7, RZ, RZ, R3 ;  /* 0x000000ffff077224 */ /* 0x000fc800078e0003 */
[----:B------:R-:W-:-:S08]  /*9890*/  DFMA R36, R36, R36, R36 ;  /* 0x000000242424722b */ /* 0x000fd00000000024 */
[----:B------:R-:W-:Y:S01]  /*98a0*/  DFMA R32, R32, R36, R32 ;  /* 0x000000242020722b */ /* 0x000fe20000000020 */
[----:B------:R-:W-:Y:S02]  /*98b0*/  LOP3.LUT R37, R8, 0x800fffff, R35, 0xf8, !PT ;  /* 0x800fffff08257812 */ /* 0x000fe400078ef823 */
[----:B------:R-:W-:-:S05]  /*98c0*/  MOV R36, R34 ;  /* 0x0000002200247202 */ /* 0x000fca0000000f00 */
[----:B------:R-:W-:Y:S02]  /*98d0*/  DFMA R40, R32, -R28, 1 ;  /* 0x3ff000002028742b */ /* 0x000fe4000000081c */
[----:B------:R-:W-:-:S06]  /*98e0*/  @!P2 DFMA R36, R36, 2, -R38 ;  /* 0x400000002424a82b */ /* 0x000fcc0000000826 */
[----:B------:R-:W-:-:S04]  /*98f0*/  DFMA R40, R32, R40, R32 ;  /* 0x000000282028722b */ /* 0x000fc80000000020 */
[----:B------:R-:W-:-:S04]  /*9900*/  @!P2 LOP3.LUT R7, R37, 0x7ff00000, RZ, 0xc0, !PT ;  /* 0x7ff000002507a812 */ /* 0x000fc800078ec0ff */
[----:B------:R-:W-:Y:S01]  /*9910*/  DMUL R38, R40, R36 ;  /* 0x0000002428267228 */ /* 0x000fe20000000000 */
[----:B------:R-:W-:-:S05]  /*9920*/  VIADD R8, R7, 0xffffffff ;  /* 0xffffffff07087836 */ /* 0x000fca0000000000 */
[----:B------:R-:W-:Y:S01]  /*9930*/  ISETP.GT.U32.AND P0, PT, R8, 0x7feffffe, PT ;  /* 0x7feffffe0800780c */ /* 0x000fe20003f04070 */
[----:B------:R-:W-:Y:S01]  /*9940*/  VIADD R8, R6, 0xffffffff ;  /* 0xffffffff06087836 */ /* 0x000fe20000000000 */
[----:B------:R-:W-:-:S04]  /*9950*/  DFMA R32, R38, -R28, R36 ;  /* 0x8000001c2620722b */ /* 0x000fc80000000024 */
[----:B------:R-:W-:-:S04]  /*9960*/  ISETP.GT.U32.OR P0, PT, R8, 0x7feffffe, P0 ;  /* 0x7feffffe0800780c */ /* 0x000fc80000704470 */
[----:B------:R-:W-:-:S09]  /*9970*/  DFMA R32, R40, R32, R38 ;  /* 0x000000202820722b */ /* 0x000fd20000000026 */
        /* <DEDUP_REMOVED lines=19> */
[----:B------:R-:W-:Y:S02]  /*9ab0*/  MOV R28, RZ ;  /* 0x000000ff001c7202 */ /* 0x000fe40000000f00 */
[----:B------:R-:W-:-:S04]  /*9ac0*/  IADD3 R6, PT, PT, -R6, -0x43300000, RZ ;  /* 0xbcd0000006067810 */ /* 0x000fc80007ffe1ff */
        /* <DEDUP_REMOVED lines=9> */
.L_x_7610:
        /* <DEDUP_REMOVED lines=12> */
[----:B------:R-:W-:Y:S01]  /*9c20*/  @!P0 IMAD.MOV.U32 R39, RZ, RZ, R11 ;  /* 0x000000ffff278224 */ /* 0x000fe200078e000b */
[----:B------:R-:W-:Y:S01]  /*9c30*/  @!P0 MOV R38, RZ ;  /* 0x000000ff00268202 */ /* 0x000fe20000000f00 */
[----:B------:R-:W-:Y:S02]  /*9c40*/  @P0 IMAD.MOV.U32 R38, RZ, RZ, RZ ;  /* 0x000000ffff260224 */ /* 0x000fe400078e00ff */
[----:B------:R-:W-:Y:S01]  /*9c50*/  @P0 IMAD.MOV.U32 R39, RZ, RZ, R3 ;  /* 0x000000ffff270224 */ /* 0x000fe200078e0003 */
[----:B------:R-:W-:Y:S06]  /*9c60*/  BRA `(.L_x_7611) ;  /* 0x00000000001c7947 */ /* 0x000fec0003800000 */
.L_x_7613:
[----:B------:R-:W-:Y:S02]  /*9c70*/  LOP3.LUT R3, R11, 0x80000, RZ, 0xfc, !PT ;  /* 0x000800000b037812 */ /* 0x000fe400078efcff */
[----:B------:R-:W-:-:S03]  /*9c80*/  MOV R38, R10 ;  /* 0x0000000a00267202 */ /* 0x000fc60000000f00 */
[----:B------:R-:W-:Y:S01]  /*9c90*/  IMAD.MOV.U32 R39, RZ, RZ, R3 ;  /* 0x000000ffff277224 */ /* 0x000fe200078e0003 */
[----:B------:R-:W-:Y:S06]  /*9ca0*/  BRA `(.L_x_7611) ;  /* 0x00000000000c7947 */ /* 0x000fec0003800000 */
.L_x_7612:
[----:B------:R-:W-:Y:S01]  /*9cb0*/  LOP3.LUT R3, R35, 0x80000, RZ, 0xfc, !PT ;  /* 0x0008000023037812 */ /* 0x000fe200078efcff */
[----:B------:R-:W-:-:S04]  /*9cc0*/  IMAD.MOV.U32 R38, RZ, RZ, R34 ;  /* 0x000000ffff267224 */ /* 0x000fc800078e0022 */
[----:B------:R-:W-:-:S07]  /*9cd0*/  IMAD.MOV.U32 R39, RZ, RZ, R3 ;  /* 0x000000ffff277224 */ /* 0x000fce00078e0003 */
.L_x_7611:
[----:B------:R-:W-:Y:S05]  /*9ce0*/  BSYNC.RECONVERGENT B0 ;  /* 0x0000000000007941 */ /* 0x000fea0003800200 */
.L_x_7609:
[----:B------:R-:W-:Y:S01]  /*9cf0*/  IMAD.MOV.U32 R5, RZ, RZ, 0x0 ;  /* 0x00000000ff057424 */ /* 0x000fe200078e00ff */
[----:B------:R-:W-:Y:S01]  /*9d00*/  MOV R6, R38 ;  /* 0x0000002600067202 */ /* 0x000fe20000000f00 */
[----:B------:R-:W-:Y:S02]  /*9d10*/  IMAD.MOV.U32 R7, RZ, RZ, R39 ;  /* 0x000000ffff077224 */ /* 0x000fe400078e0027 */
[----:B------:R-:W-:Y:S05]  /*9d20*/  RET.REL.NODEC R4 `(_ZN2at6native29vectorized_elementwise_kernelILi2EZZZNS0_17log1p_kernel_cudaERNS_18TensorIteratorBaseEENKUlvE_clEvENKUlvE_clEvEUldE_St5arrayIPcLm2EEEEviT0_T1_) ;  /* 0xffffff6004b47950 */ /* 0x000fea0003c3ffff */
.L_x_7614:
        /* <DEDUP_REMOVED lines=13> */
.L_x_12874:


//--------------------- .text._ZN2at6native29vectorized_elementwise_kernelILi4EZZZNS0_17log1p_kernel_cudaERNS_18TensorIteratorBaseEENKUlvE_clEvENKUlvE_clEvEUldE_St5arrayIPcLm2EEEEviT0_T1_ --------------------------
	.section	.text._ZN2at6native29vectorized_elementwise_kernelILi4EZZZNS0_17log1p_kernel_cudaERNS_18TensorIteratorBaseEENKUlvE_clEvENKUlvE_clEvEUldE_St5arrayIPcLm2EEEEviT0_T1_,"ax",@progbits
	.align	128
        .global         _ZN2at6native29vectorized_elementwise_kernelILi4EZZZNS0_17log1p_kernel_cudaERNS_18TensorIteratorBaseEENKUlvE_clEvENKUlvE_clEvEUldE_St5arrayIPcLm2EEEEviT0_T1_
        .type           _ZN2at6native29vectorized_elementwise_kernelILi4EZZZNS0_17log1p_kernel_cudaERNS_18TensorIteratorBaseEENKUlvE_clEvENKUlvE_clEvEUldE_St5arrayIPcLm2EEEEviT0_T1_,@function
        .size           _ZN2at6native29vectorized_elementwise_kernelILi4EZZZNS0_17log1p_kernel_cudaERNS_18TensorIteratorBaseEENKUlvE_clEvENKUlvE_clEvEUldE_St5arrayIPcLm2EEEEviT0_T1_,(.L_x_12875 - _ZN2at6native29vectorized_elementwise_kernelILi4EZZZNS0_17log1p_kernel_cudaERNS_18TensorIteratorBaseEENKUlvE_clEvENKUlvE_clEvEUldE_St5arrayIPcLm2EEEEviT0_T1_)
        .other          _ZN2at6native29vectorized_elementwise_kernelILi4EZZZNS0_17log1p_kernel_cudaERNS_18TensorIteratorBaseEENKUlvE_clEvENKUlvE_clEvEUldE_St5arrayIPcLm2EEEEviT0_T1_,@"STO_CUDA_ENTRY STV_DEFAULT"
_ZN2at6native29vectorized_elementwise_kernelILi4EZZZNS0_17log1p_kernel_cudaERNS_18TensorIteratorBaseEENKUlvE_clEvENKUlvE_clEvEUldE_St5arrayIPcLm2EEEEviT0_T1_:
.text._ZN2at6native29vectorized_elementwise_kernelILi4EZZZNS0_17log1p_kernel_cudaERNS_18TensorIteratorBaseEENKUlvE_clEvENKUlvE_clEvEUldE_St5arrayIPcLm2EEEEviT0_T1_:
        /* <DEDUP_REMOVED lines=93> */
[----:B------:R-:W-:Y:S05]  /*05d0*/  CALL.REL.NOINC `($__internal_19_$__cuda_sm20_div_rn_f64_full) ;  /* 0x0000009000387944 */ /* 0x000fea0003c00000 */
.L_x_7620:
[----:B------:R-:W-:Y:S05]  /*05e0*/  BSYNC.RECONVERGENT B2 ;  /* 0x0000000000027941 */ /* 0x000fea0003800200 */
.L_x_7619:
        /* <DEDUP_REMOVED lines=30> */
.L_x_7618:
        /* <DEDUP_REMOVED lines=78> */
.L_x_7621:
[----:B------:R-:W-:Y:S01]  /*0cb0*/  MOV R6, 0x0 ;  /* 0x0000000000067802 */ /* 0x000fe20000000f00 */
[----:B------:R-:W-:Y:S01]  /*0cc0*/  IMAD.MOV.U32 R7, RZ, RZ, 0x7ff00000 ;  /* 0x7ff00000ff077424 */ /* 0x000fe200078e00ff */
[----:B------:R-:W-:-:S05]  /*0cd0*/  LOP3.LUT P0, RZ, R5, 0x7fffffff, RZ, 0xc0, !PT ;  /* 0x7fffffff05ff7812 */ /* 0x000fca000780c0ff */
[----:B------:R-:W-:-:S10]  /*0ce0*/  DFMA R6, R4, R6, +INF ;  /* 0x7ff000000406742b */ /* 0x000fd40000000006 */
[----:B------:R-:W-:Y:S02]  /*0cf0*/  FSEL R24, R6, RZ, P0 ;  /* 0x000000ff06187208 */ /* 0x000fe40000000000 */
[----:B------:R-:W-:-:S07]  /*0d00*/  FSEL R25, R7, -QNAN , P0 ;  /* 0xfff0000007197808 */ /* 0x000fce0000000000 */
.L_x_7617:
[----:B------:R-:W-:Y:S05]  /*0d10*/  BSYNC.RECONVERGENT B1 ;  /* 0x0000000000017941 */ /* 0x000fea0003800200 */
.L_x_7616:
        /* <DEDUP_REMOVED lines=92> */
.L_x_7624:
        /* <DEDUP_REMOVED lines=22> */
.L_x_7626:
[----:B------:R-:W-:Y:S05]  /*1440*/  BSYNC.RECONVERGENT B2 ;  /* 0x0000000000027941 */ /* 0x000fea0003800200 */
.L_x_7625:
        /* <DEDUP_REMOVED lines=29> */
.L_x_7623:
[----:B------:R-:W-:Y:S05]  /*1620*/  BSYNC.RECONVERGENT B1 ;  /* 0x0000000000017941 */ /* 0x000fea0003800200 */
.L_x_7622:
        /* <DEDUP_REMOVED lines=92> */
.L_x_7629:
        /* <DEDUP_REMOVED lines=21> */
[----:B------:R-:W-:Y:S05]  /*1d40*/  CALL.REL.NOINC `($__internal_19_$__cuda_sm20_div_rn_f64_full) ;  /* 0x00000078005c7944 */ /* 0x000fea0003c00000 */
.L_x_7631:
[----:B------:R-:W-:Y:S05]  /*1d50*/  BSYNC.RECONVERGENT B2 ;  /* 0x0000000000027941 */ /* 0x000fea0003800200 */
.L_x_7630:
        /* <DEDUP_REMOVED lines=29> */
.L_x_7628:
[----:B------:R-:W-:Y:S05]  /*1f30*/  BSYNC.RECONVERGENT B1 ;  /* 0x0000000000017941 */ /* 0x000fea0003800200 */
.L_x_7627:
        /* <DEDUP_REMOVED lines=92> */
.L_x_7634:
        /* <DEDUP_REMOVED lines=22> */
.L_x_7636:
[----:B------:R-:W-:Y:S05]  /*2660*/  BSYNC.RECONVERGENT B2 ;  /* 0x0000000000027941 */ /* 0x000fea0003800200 */
.L_x_7635:
        /* <DEDUP_REMOVED lines=29> */
.L_x_7633:
[----:B------:R-:W-:Y:S05]  /*2840*/  BSYNC.RECONVERGENT B1 ;  /* 0x0000000000017941 */ /* 0x000fea0003800200 */
.L_x_7632:
        /* <DEDUP_REMOVED lines=92> */
.L_x_7639:
        /* <DEDUP_REMOVED lines=22> */
.L_x_7641:
[----:B------:R-:W-:Y:S05]  /*2f70*/  BSYNC.RECONVERGENT B2 ;  /* 0x0000000000027941 */ /* 0x000fea0003800200 */
.L_x_7640:
        /* <DEDUP_REMOVED lines=29> */
.L_x_7638:
[----:B------:R-:W-:Y:S05]  /*3150*/  BSYNC.RECONVERGENT B1 ;  /* 0x0000000000017941 */ /* 0x000fea0003800200 */
.L_x_7637:
        /* <DEDUP_REMOVED lines=92> */
.L_x_7644:
        /* <DEDUP_REMOVED lines=21> */
[----:B------:R-:W-:Y:S05]  /*3870*/  CALL.REL.NOINC `($__internal_19_$__cuda_sm20_div_rn_f64_full) ;  /* 0x0000005c00907944 */ /* 0x000fea0003c00000 */
.L_x_7646:
[----:B------:R-:W-:Y:S05]  /*3880*/  BSYNC.RECONVERGENT B2 ;  /* 0x0000000000027941 */ /* 0x000fea0003800200 */
.L_x_7645:
        /* <DEDUP_REMOVED lines=29> */
.L_x_7643:
[----:B------:R-:W-:Y:S05]  /*3a60*/  BSYNC.RECONVERGENT B1 ;  /* 0x0000000000017941 */ /* 0x000fea0003800200 */
.L_x_7642:
        /* <DEDUP_REMOVED lines=92> */
.L_x_7649:
        /* <DEDUP_REMOVED lines=22> */
.L_x_7651:
[----:B------:R-:W-:Y:S05]  /*4190*/  BSYNC.RECONVERGENT B2 ;  /* 0x0000000000027941 */ /* 0x000fea0003800200 */
.L_x_7650:
        /* <DEDUP_REMOVED lines=29> */
.L_x_7648:
[----:B------:R-:W-:Y:S05]  /*4370*/  BSYNC.RECONVERGENT B1 ;  /* 0x0000000000017941 */ /* 0x000fea0003800200 */
.L_x_7647:
        /* <DEDUP_REMOVED lines=92> */
.L_x_7654:
        /* <DEDUP_REMOVED lines=22> */
.L_x_7656:
[----:B------:R-:W-:Y:S05]  /*4aa0*/  BSYNC.RECONVERGENT B2 ;  /* 0x0000000000027941 */ /* 0x000fea0003800200 */
.L_x_7655:
        /* <DEDUP_REMOVED lines=29> */
.L_x_7653:
[----:B------:R-:W-:Y:S05]  /*4c80*/  BSYNC.RECONVERGENT B1 ;  /* 0x0000000000017941 */ /* 0x000fea0003800200 */
.L_x_7652:
        /* <DEDUP_REMOVED lines=16> */
.L_x_7659:
[----:B------:R-:W-:-:S13]  /*4d90*/  ISETP.GE.U32.AND P0, PT, R9, R2, PT ;  /* 0x000000020900720c */ /* 0x000fda0003f06070 */
[----:B------:R-:W-:Y:S05]  /*4da0*/  @P0 BRA `(.L_x_7661) ;  /* 0x0000000000300947 */ /* 0x000fea0003800000 */
[----:B0-----:R-:W0:Y:S01]  /*4db0*/  LDC.64 R4, c[0x0][0x388] ;  /* 0x0000e200ff047b82 */ /* 0x001e220000000a00 */
[----:B------:R-:W-:Y:S01]  /*4dc0*/  IADD3 R3, PT, PT, R0, R9, RZ ;  /* 0x0000000900037210 */ /* 0x000fe20007ffe0ff */
[----:B------:R-:W-:-:S04]  /*4dd0*/  VIADD R9, R9, 0x80 ;  /* 0x0000008009097836 */ /* 0x000fc80000000000 */
[----:B0-----:R-:W-:-:S05]  /*4de0*/  IMAD.WIDE.U32 R4, R3, 0x8, R4 ;  /* 0x0000000803047825 */ /* 0x001fca00078e0004 */
[----:B-----5:R1:W-:Y:S02]  /*4df0*/  STG.E.64 desc[UR4][R4.64], R14 ;  /* 0x0000000e04007986 */ /* 0x0203e4000c101b04 */
.L_x_7660:
[----:B------:R-:W-:-:S13]  /*4e00*/  ISETP.GE.U32.AND P0, PT, R9, R2, PT ;  /* 0x000000020900720c */ /* 0x000fda0003f06070 */
[----:B------:R-:W-:Y:S05]  /*4e10*/  @P0 BRA `(.L_x_7662) ;  /* 0x0000000000300947 */ /* 0x000fea0003800000 */
[----:B01----:R-:W0:Y:S01]  /*4e20*/  LDC.64 R4, c[0x0][0x388] ;  /* 0x0000e200ff047b82 */ /* 0x003e220000000a00 */
[----:B------:R-:W-:Y:S02]  /*4e30*/  IMAD.IADD R3, R0, 0x1, R9 ;  /* 0x0000000100037824 */ /* 0x000fe400078e0209 */
[----:B------:R-:W-:Y:S02]  /*4e40*/  VIADD R9, R9, 0x80 ;  /* 0x0000008009097836 */ /* 0x000fe40000000000 */
[----:B0-----:R-:W-:-:S05]  /*4e50*/  IMAD.WIDE.U32 R4, R3, 0x8, R4 ;  /* 0x0000000803047825 */ /* 0x001fca00078e0004 */
[----:B------:R1:W-:Y:S02]  /*4e60*/  STG.E.64 desc[UR4][R4.64], R16 ;  /* 0x0000001004007986 */ /* 0x0003e4000c101b04 */
.L_x_7661:
[----:B------:R-:W-:-:S13]  /*4e70*/  ISETP.GE.U32.AND P0, PT, R9, R2, PT ;  /* 0x000000020900720c */ /* 0x000fda0003f06070 */
[----:B------:R-:W-:Y:S05]  /*4e80*/  @P0 BRA `(.L_x_7663) ;  /* 0x0000000000340947 */ /* 0x000fea0003800000 */
[----:B01----:R-:W0:Y:S01]  /*4e90*/  LDC.64 R4, c[0x0][0x388] ;  /* 0x0000e200ff047b82 */ /* 0x003e220000000a00 */
[----:B------:R-:W-:Y:S01]  /*4ea0*/  IMAD.IADD R3, R0, 0x1, R9 ;  /* 0x0000000100037824 */ /* 0x000fe200078e0209 */
[----:B------:R-:W-:-:S03]  /*4eb0*/  IADD3 R9, PT, PT, R9, 0x80, RZ ;  /* 0x0000008009097810 */ /* 0x000fc60007ffe0ff */
[----:B0-----:R-:W-:-:S05]  /*4ec0*/  IMAD.WIDE.U32 R4, R3, 0x8, R4 ;  /* 0x0000000803047825 */ /* 0x001fca00078e0004 */
[----:B-----5:R2:W-:Y:S02]  /*4ed0*/  STG.E.64 desc[UR4][R4.64], R18 ;  /* 0x0000001204007986 */ /* 0x0205e4000c101b04 */
.L_x_7662:
        /* <DEDUP_REMOVED lines=8> */
.L_x_7663:
[----:B------:R-:W-:Y:S05]  /*4f60*/  BSYNC.RELIABLE B1 ;  /* 0x0000000000017941 */ /* 0x000fea0003800100 */
.L_x_7658:
[----:B------:R-:W-:-:S13]  /*4f70*/  ISETP.GE.U32.AND P0, PT, R9, R2, PT ;  /* 0x000000020900720c */ /* 0x000fda0003f06070 */
[----:B012---:R-:W0:Y:S01]  /*4f80*/  @!P0 LDC.64 R4, c[0x0][0x388] ;  /* 0x0000e200ff048b82 */ /* 0x007e220000000a00 */
[----:B------:R-:W-:Y:S02]  /*4f90*/  @!P0 IMAD.IADD R3, R0, 0x1, R9 ;  /* 0x0000000100038824 */ /* 0x000fe400078e0209 */
[----:B------:R-:W-:Y:S02]  /*4fa0*/  @!P0 VIADD R9, R9, 0x80 ;  /* 0x0000008009098836 */ /* 0x000fe40000000000 */
[----:B0-----:R-:W-:-:S05]  /*4fb0*/  @!P0 IMAD.WIDE.U32 R4, R3, 0x8, R4 ;  /* 0x0000000803048825 */ /* 0x001fca00078e0004 */
[----:B-----5:R3:W-:Y:S02]  /*4fc0*/  @!P0 STG.E.64 desc[UR4][R4.64], R22 ;  /* 0x0000001604008986 */ /* 0x0207e4000c101b04 */
.L_x_7664:
[----:B------:R-:W-:Y:S05]  /*4fd0*/  BSYNC.RECONVERGENT B0 ;  /* 0x0000000000007941 */ /* 0x000fea0003800200 */
.L_x_7657:
        /* <DEDUP_REMOVED lines=8> */
.L_x_7615:
[----:B------:R-:W0:Y:S01]  /*5060*/  S2R R2, SR_TID.X ;  /* 0x0000000000027919 */ /* 0x000e220000002100 */
[----:B------:R-:W1:Y:S02]  /*5070*/  LDC.64 R4, c[0x0][0x390] ;  /* 0x0000e400ff047b82 */ /* 0x000e640000000a00 */
[----:B-1----:R-:W-:-:S04]  /*5080*/  IMAD.WIDE.U32 R4, R0, 0x8, R4 ;  /* 0x0000000800047825 */ /* 0x002fc800078e0004 */
[----:B0-----:R-:W-:-:S05]  /*5090*/  IMAD.WIDE.U32 R4, R2, 0x20, R4 ;  /* 0x0000002002047825 */ /* 0x001fca00078e0004 */
[----:B------:R-:W2:Y:S04]  /*50a0*/  LDG.E.ENL2.256 R24, R20, desc[UR4][R4.64] ;  /* 0xfe0000040414797e */ /* 0x000ea80008121918 */
[----:B------:R0:W5:Y:S01]  /*50b0*/  LDG.E.ENL2.256 R16, R12, desc[UR4][R4.64+0x1000] ;  /* 0xfe008004040c797e */ /* 0x0001620008121910 */
[----:B------:R-:W-:Y:S01]  /*50c0*/  BSSY.RECONVERGENT B1, `(.L_x_7665) ;  /* 0x000008c000017945 */ /* 0x000fe20003800200 */
[C---:B--2---:R-:W-:Y:S02]  /*50d0*/  FSETP.GEU.FTZ.AND P0, PT, R21.reuse, 1.7916666269302368164, PT ;  /* 0x3fe555551500780b */ /* 0x044fe40003f1e000 */
        /* <DEDUP_REMOVED lines=22> */
[----:B-----5:R-:W-:Y:S05]  /*5240*/  CALL.REL.NOINC `($__internal_19_$__cuda_sm20_div_rn_f64_full) ;  /* 0x00000044001c7944 */ /* 0x020fea0003c00000 */
.L_x_7668:
[----:B------:R-:W-:Y:S05]  /*5250*/  BSYNC.RECONVERGENT B2 ;  /* 0x0000000000027941 */ /* 0x000fea0003800200 */
.L_x_7667:
        /* <DEDUP_REMOVED lines=30> */
.L_x_7666:
        /* <DEDUP_REMOVED lines=78> */
.L_x_7670:
[----:B------:R-:W-:Y:S01]  /*5920*/  IMAD.MOV.U32 R4, RZ, RZ, 0x0 ;  /* 0x00000000ff047424 */ /* 0x000fe200078e00ff */
[----:B------:R-:W-:Y:S01]  /*5930*/  LOP3.LUT P0, RZ, R7, 0x7fffffff, RZ, 0xc0, !PT ;  /* 0x7fffffff07ff7812 */ /* 0x000fe2000780c0ff */
[----:B------:R-:W-:-:S06]  /*5940*/  IMAD.MOV.U32 R5, RZ, RZ, 0x7ff00000 ;  /* 0x7ff00000ff057424 */ /* 0x000fcc00078e00ff */
[----:B------:R-:W-:-:S10]  /*5950*/  DFMA R4, R6, R4, +INF ;  /* 0x7ff000000604742b */ /* 0x000fd40000000004 */
[----:B------:R-:W-:Y:S02]  /*5960*/  FSEL R20, R4, RZ, P0 ;  /* 0x000000ff04147208 */ /* 0x000fe40000000000 */
[----:B------:R-:W-:-:S07]  /*5970*/  FSEL R21, R5, -QNAN , P0 ;  /* 0xfff0000005157808 */ /* 0x000fce0000000000 */
.L_x_7669:
[----:B------:R-:W-:Y:S05]  /*5980*/  BSYNC.RECONVERGENT B1 ;  /* 0x0000000000017941 */ /* 0x000fea0003800200 */
.L_x_7665:
        /* <DEDUP_REMOVED lines=88> */
.L_x_7672:
        /* <DEDUP_REMOVED lines=20> */
.L_x_7675:
[----:B------:R-:W-:Y:S05]  /*6050*/  BSYNC.RECONVERGENT B2 ;  /* 0x0000000000027941 */ /* 0x000fea0003800200 */
.L_x_7674:
        /* <DEDUP_REMOVED lines=29> */
.L_x_7673:
[----:B------:R-:W-:Y:S05]  /*6230*/  BSYNC.RECONVERGENT B1 ;  /* 0x0000000000017941 */ /* 0x000fea0003800200 */
.L_x_7671:
        /* <DEDUP_REMOVED lines=88> */
.L_x_7677:
        /* <DEDUP_REMOVED lines=20> */
.L_x_7680:
[----:B------:R-:W-:Y:S05]  /*6900*/  BSYNC.RECONVERGENT B2 ;  /* 0x0000000000027941 */ /* 0x000fea0003800200 */
.L_x_7679:
        /* <DEDUP_REMOVED lines=29> */
.L_x_7678:
[----:B------:R-:W-:Y:S05]  /*6ae0*/  BSYNC.RECONVERGENT B1 ;  /* 0x0000000000017941 */ /* 0x000fea0003800200 */
.L_x_7676:
        /* <DEDUP_REMOVED lines=88> */
.L_x_7682:
        /* <DEDUP_REMOVED lines=19> */
[----:B-----5:R-:W-:Y:S05]  /*71a0*/  CALL.REL.NOINC `($__internal_19_$__cuda_sm20_div_rn_f64_full) ;  /* 0x0000002400447944 */ /* 0x020fea0003c00000 */
.L_x_7685:
[----:B------:R-:W-:Y:S05]  /*71b0*/  BSYNC.RECONVERGENT B2 ;  /* 0x0000000000027941 */ /* 0x000fea0003800200 */
.L_x_7684:
        /* <DEDUP_REMOVED lines=29> */
.L_x_7683:
[----:B------:R-:W-:Y:S05]  /*7390*/  BSYNC.RECONVERGENT B1 ;  /* 0x0000000000017941 */ /* 0x000fea0003800200 */
.L_x_7681:
[C---:B-----5:R-:W-:Y:S01]  /*73a0*/  FSETP.GEU.FTZ.AND P1, PT, R13.reuse, 1.7916666269302368164, PT ;  /* 0x3fe555550d00780b */ /* 0x060fe20003f3e000 */
        /* <DEDUP_REMOVED lines=87> */
.L_x_7687:
        /* <DEDUP_REMOVED lines=19> */
[----:B------:R-:W-:Y:S05]  /*7a50*/  CALL.REL.NOINC `($__internal_19_$__cuda_sm20_div_rn_f64_full) ;  /* 0x0000001c00187944 */ /* 0x000fea0003c00000 */
.L_x_7690:
[----:B------:R-:W-:Y:S05]  /*7a60*/  BSYNC.RECONVERGENT B2 ;  /* 0x0000000000027941 */ /* 0x000fea0003800200 */
.L_x_7689:
        /* <DEDUP_REMOVED lines=29> */
.L_x_7688:
[----:B------:R-:W-:Y:S05]  /*7c40*/  BSYNC.RECONVERGENT B1 ;  /* 0x0000000000017941 */ /* 0x000fea0003800200 */
.L_x_7686:
        /* <DEDUP_REMOVED lines=88> */
.L_x_7692:
        /* <DEDUP_REMOVED lines=19> */
[----:B------:R-:W-:Y:S05]  /*8300*/  CALL.REL.NOINC `($__internal_19_$__cuda_sm20_div_rn_f64_full) ;  /* 0x0000001000ec7944 */ /* 0x000fea0003c00000 */
.L_x_7695:
[----:B------:R-:W-:Y:S05]  /*8310*/  BSYNC.RECONVERGENT B2 ;  /* 0x0000000000027941 */ /* 0x000fea0003800200 */
.L_x_7694:
        /* <DEDUP_REMOVED lines=29> */
.L_x_7693:
[----:B------:R-:W-:Y:S05]  /*84f0*/  BSYNC.RECONVERGENT B1 ;  /* 0x0000000000017941 */ /* 0x000fea0003800200 */
.L_x_7691:
        /* <DEDUP_REMOVED lines=88> */
.L_x_7697:
        /* <DEDUP_REMOVED lines=20> */
.L_x_7700:
[----:B------:R-:W-:Y:S05]  /*8bc0*/  BSYNC.RECONVERGENT B2 ;  /* 0x0000000000027941 */ /* 0x000fea0003800200 */
.L_x_7699:
        /* <DEDUP_REMOVED lines=29> */
.L_x_7698:
[----:B------:R-:W-:Y:S05]  /*8da0*/  BSYNC.RECONVERGENT B1 ;  /* 0x0000000000017941 */ /* 0x000fea0003800200 */
.L_x_7696:
        /* <DEDUP_REMOVED lines=88> */
.L_x_7702:
        /* <DEDUP_REMOVED lines=20> */
.L_x_7705:
[----:B------:R-:W-:Y:S05]  /*9470*/  BSYNC.RECONVERGENT B2 ;  /* 0x0000000000027941 */ /* 0x000fea0003800200 */
.L_x_7704:
        /* <DEDUP_REMOVED lines=29> */
.L_x_7703:
[----:B------:R-:W-:Y:S05]  /*9650*/  BSYNC.RECONVERGENT B1 ;  /* 0x0000000000017941 */ /* 0x000fea0003800200 */
.L_x_7701:
[----:B------:R-:W0:Y:S02]  /*9660*/  LDC.64 R4, c[0x0][0x388] ;  /* 0x0000e200ff047b82 */ /* 0x000e240000000a00 */
[----:B0-----:R-:W-:-:S04]  /*9670*/  IMAD.WIDE.U32 R4, R0, 0x8, R4 ;  /* 0x0000000800047825 */ /* 0x001fc800078e0004 */
[----:B------:R-:W-:-:S05]  /*9680*/  IMAD.WIDE.U32 R4, R2, 0x20, R4 ;  /* 0x0000002002047825 */ /* 0x000fca00078e0004 */
[----:B------:R-:W-:Y:S04]  /*9690*/  STG.E.ENL2.256 desc[UR4][R4.64], R20, R24 ;  /* 0xf80000140418797f */ /* 0x000fe8000f121804 */
[----:B------:R-:W-:Y:S01]  /*96a0*/  STG.E.ENL2.256 desc[UR4][R4.64+0x1000], R12, R16 ;  /* 0xf800800c0410797f */ /* 0x000fe2000f121804 */
[----:B------:R-:W-:Y:S05]  /*96b0*/  EXIT ;  /* 0x000000000000794d */ /* 0x000fea0003800000 */
        .weak           $__internal_19_$__cuda_sm20_div_rn_f64_full
        .type           $__internal_19_$__cuda_sm20_div_rn_f64_full,@function
        .size           $__internal_19_$__cuda_sm20_div_rn_f64_full,(.L_x_12875 - $__internal_19_$__cuda_sm20_div_rn_f64_full)
$__internal_19_$__cuda_sm20_div_rn_f64_full:
        /* <DEDUP_REMOVED lines=70> */
.L_x_7707:
        /* <DEDUP_REMOVED lines=17> */
.L_x_7710:
[----:B------:R-:W-:Y:S02]  /*9c30*/  LOP3.LUT R3, R11, 0x80000, RZ, 0xfc, !PT ;  /* 0x000800000b037812 */ /* 0x000fe400078efcff */
[----:B------:R-:W-:-:S03]  /*9c40*/  MOV R38, R10 ;  /* 0x0000000a00267202 */ /* 0x000fc60000000f00 */
[----:B------:R-:W-:Y:S01]  /*9c50*/  IMAD.MOV.U32 R39, RZ, RZ, R3 ;  /* 0x000000ffff277224 */ /* 0x000fe200078e0003 */
[----:B------:R-:W-:Y:S06]  /*9c60*/  BRA `(.L_x_7708) ;  /* 0x00000000000c7947 */ /* 0x000fec0003800000 */
.L_x_7709:
[----:B------:R-:W-:Y:S01]  /*9c70*/  LOP3.LUT R3, R35, 0x80000, RZ, 0xfc, !PT ;  /* 0x0008000023037812 */ /* 0x000fe200078efcff */
[----:B------:R-:W-:-:S04]  /*9c80*/  IMAD.MOV.U32 R38, RZ, RZ, R34 ;  /* 0x000000ffff267224 */ /* 0x000fc800078e0022 */
[----:B------:R-:W-:-:S07]  /*9c90*/  IMAD.MOV.U32 R39, RZ, RZ, R3 ;  /* 0x000000ffff277224 */ /* 0x000fce00078e0003 */
.L_x_7708:
[----:B------:R-:W-:Y:S05]  /*9ca0*/  BSYNC.RECONVERGENT B0 ;  /* 0x0000000000007941 */ /* 0x000fea0003800200 */
.L_x_7706:
[----:B------:R-:W-:Y:S01]  /*9cb0*/  IMAD.MOV.U32 R5, RZ, RZ, 0x0 ;  /* 0x00000000ff057424 */ /* 0x000fe200078e00ff */
[----:B------:R-:W-:Y:S01]  /*9cc0*/  MOV R6, R38 ;  /* 0x0000002600067202 */ /* 0x000fe20000000f00 */
[----:B------:R-:W-:Y:S02]  /*9cd0*/  IMAD.MOV.U32 R7, RZ, RZ, R39 ;  /* 0x000000ffff077224 */ /* 0x000fe400078e0027 */
[----:B------:R-:W-:Y:S05]  /*9ce0*/  RET.REL.NODEC R4 `(_ZN2at6native29vectorized_elementwise_kernelILi4EZZZNS0_17log1p_kernel_cudaERNS_18TensorIteratorBaseEENKUlvE_clEvENKUlvE_clEvEUldE_St5arrayIPcLm2EEEEviT0_T1_) ;  /* 0xffffff6004c47950 */ /* 0x000fea0003c3ffff */
.L_x_7711:
        /* <DEDUP_REMOVED lines=9> */
.L_x_12875:


//--------------------- .text._ZN2at6native29vectorized_elementwise_kernelILi8EZZZNS0_17log1p_kernel_cudaERNS_18TensorIteratorBaseEENKUlvE_clEvENKUlvE_clEvEUldE_St5arrayIPcLm2EEEEviT0_T1_ --------------------------
	.section	.text._ZN2at6native29vectorized_elementwise_kernelILi8EZZZNS0_17log1p_kernel_cudaERNS_18TensorIteratorBaseEENKUlvE_clEvENKUlvE_clEvEUldE_St5arrayIPcLm2EEEEviT0_T1_,"ax",@progbits
	.align	128
        .global         _ZN2at6native29vectorized_elementwise_kernelILi8EZZZNS0_17log1p_kernel_cudaERNS_18TensorIteratorBaseEENKUlvE_clEvENKUlvE_clEvEUldE_St5arrayIPcLm2EEEEviT0_T1_
        .type           _ZN2at6native29vectorized_elementwise_kernelILi8EZZZNS0_17log1p_kernel_cudaERNS_18TensorIteratorBaseEENKUlvE_clEvENKUlvE_clEvEUldE_St5arrayIPcLm2EEEEviT0_T1_,@function
        .size           _ZN2at6native29vectorized_elementwise_kernelILi8EZZZNS0_17log1p_kernel_cudaERNS_18TensorIteratorBaseEENKUlvE_clEvENKUlvE_clEvEUldE_St5arrayIPcLm2EEEEviT0_T1_,(.L_x_12876 - _ZN2at6native29vectorized_elementwise_kernelILi8EZZZNS0_17log1p_kernel_cudaERNS_18TensorIteratorBaseEENKUlvE_clEvENKUlvE_clEvEUldE_St5arrayIPcLm2EEEEviT0_T1_)
        .other          _ZN2at6native29vectorized_elementwise_kernelILi8EZZZNS0_17log1p_kernel_cudaERNS_18TensorIteratorBaseEENKUlvE_clEvENKUlvE_clEvEUldE_St5arrayIPcLm2EEEEviT0_T1_,@"STO_CUDA_ENTRY STV_DEFAULT"
_ZN2at6native29vectorized_elementwise_kernelILi8EZZZNS0_17log1p_kernel_cudaERNS_18TensorIteratorBaseEENKUlvE_clEvENKUlvE_clEvEUldE_St5arrayIPcLm2EEEEviT0_T1_:
.text._ZN2at6native29vectorized_elementwise_kernelILi8EZZZNS0_17log1p_kernel_cudaERNS_18TensorIteratorBaseEENKUlvE_clEvENKUlvE_clEvEUldE_St5arrayIPcLm2EEEEviT0_T1_:
        /* <DEDUP_REMOVED lines=93> */
[----:B------:R-:W-:Y:S05]  /*05d0*/  CALL.REL.NOINC `($__internal_20_$__cuda_sm20_div_rn_f64_full) ;  /* 0x0000009000387944 */ /* 0x000fea0003c00000 */
.L_x_7717:
[----:B------:R-:W-:Y:S05]  /*05e0*/  BSYNC.RECONVERGENT B2 ;  /* 0x0000000000027941 */ /* 0x000fea0003800200 */
.L_x_7716:
        /* <DEDUP_REMOVED lines=30> */
.L_x_7715:
        /* <DEDUP_REMOVED lines=78> */
.L_x_7718:
[----:B------:R-:W-:Y:S01]  /*0cb0*/  MOV R6, 0x0 ;  /* 0x0000000000067802 */ /* 0x000fe20000000f00 */
[----:B------:R-:W-:Y:S01]  /*0cc0*/  IMAD.MOV.U32 R7, RZ, RZ, 0x7ff00000 ;  /* 0x7ff00000ff077424 */ /* 0x000fe200078e00ff */
[----:B------:R-:W-:-:S05]  /*0cd0*/  LOP3.LUT P0, RZ, R5, 0x7fffffff, RZ, 0xc0, !PT ;  /* 0x7fffffff05ff7812 */ /* 0x000fca000780c0ff */
[----:B------:R-:W-:-:S10]  /*0ce0*/  DFMA R6, R4, R6, +INF ;  /* 0x7ff000000406742b */ /* 0x000fd40000000006 */
[----:B------:R-:W-:Y:S02]  /*0cf0*/  FSEL R24, R6, RZ, P0 ;  /* 0x000000ff06187208 */ /* 0x000fe40000000000 */
[----:B------:R-:W-:-:S07]  /*0d00*/  FSEL R25, R7, -QNAN , P0 ;  /* 0xfff0000007197808 */ /* 0x000fce0000000000 */
.L_x_7714:
[----:B------:R-:W-:Y:S05]  /*0d10*/  BSYNC.RECONVERGENT B1 ;  /* 0x0000000000017941 */ /* 0x000fea0003800200 */
.L_x_7713:
        /* <DEDUP_REMOVED lines=92> */
.L_x_7721:
        /* <DEDUP_REMOVED lines=22> */
.L_x_7723:
[----:B------:R-:W-:Y:S05]  /*1440*/  BSYNC.RECONVERGENT B2 ;  /* 0x0000000000027941 */ /* 0x000fea0003800200 */
.L_x_7722:
        /* <DEDUP_REMOVED lines=29> */
.L_x_7720:
[----:B------:R-:W-:Y:S05]  /*1620*/  BSYNC.RECONVERGENT B1 ;  /* 0x0000000000017941 */ /* 0x000fea0003800200 */
.L_x_7719:
        /* <DEDUP_REMOVED lines=92> */
.L_x_7726:
        /* <DEDUP_REMOVED lines=21> */
[----:B------:R-:W-:Y:S05]  /*1d40*/  CALL.REL.NOINC `($__internal_20_$__cuda_sm20_div_rn_f64_full) ;  /* 0x00000078005c7944 */ /* 0x000fea0003c00000 */
.L_x_7728:
[----:B------:R-:W-:Y:S05]  /*1d50*/  BSYNC.RECONVERGENT B2 ;  /* 0x0000000000027941 */ /* 0x000fea0003800200 */
.L_x_7727:
        /* <DEDUP_REMOVED lines=29> */
.L_x_7725:
[----:B------:R-:W-:Y:S05]  /*1f30*/  BSYNC.RECONVERGENT B1 ;  /* 0x0000000000017941 */ /* 0x000fea0003800200 */
.L_x_7724:
        /* <DEDUP_REMOVED lines=92> */
.L_x_7731:
        /* <DEDUP_REMOVED lines=22> */
.L_x_7733:
[----:B------:R-:W-:Y:S05]  /*2660*/  BSYNC.RECONVERGENT B2 ;  /* 0x0000000000027941 */ /* 0x000fea0003800200 */
.L_x_7732:
        /* <DEDUP_REMOVED lines=29> */
.L_x_7730:
[----:B------:R-:W-:Y:S05]  /*2840*/  BSYNC.RECONVERGENT B1 ;  /* 0x0000000000017941 */ /* 0x000fea0003800200 */
.L_x_7729:
        /* <DEDUP_REMOVED lines=92> */
.L_x_7736:
        /* <DEDUP_REMOVED lines=22> */
.L_x_7738:
[----:B------:R-:W-:Y:S05]  /*2f70*/  BSYNC.RECONVERGENT B2 ;  /* 0x0000000000027941 */ /* 0x000fea0003800200 */
.L_x_7737:
        /* <DEDUP_REMOVED lines=29> */
.L_x_7735:
[----:B------:R-:W-:Y:S05]  /*3150*/  BSYNC.RECONVERGENT B1 ;  /* 0x0000000000017941 */ /* 0x000fea0003800200 */
.L_x_7734:
        /* <DEDUP_REMOVED lines=92> */
.L_x_7741:
        /* <DEDUP_REMOVED lines=21> */
[----:B------:R-:W-:Y:S05]  /*3870*/  CALL.REL.NOINC `($__internal_20_$__cuda_sm20_div_rn_f64_full) ;  /* 0x0000005c00907944 */ /* 0x000fea0003c00000 */
.L_x_7743:
[----:B------:R-:W-:Y:S05]  /*3880*/  BSYNC.RECONVERGENT B2 ;  /* 0x0000000000027941 */ /* 0x000fea0003800200 */
.L_x_7742:
        /* <DEDUP_REMOVED lines=29> */
.L_x_7740:
[----:B------:R-:W-:Y:S05]  /*3a60*/  BSYNC.RECONVERGENT B1 ;  /* 0x0000000000017941 */ /* 0x000fea0003800200 */
.L_x_7739:
        /* <DEDUP_REMOVED lines=92> */
.L_x_7746:
        /* <DEDUP_REMOVED lines=22> */
.L_x_7748:
[----:B------:R-:W-:Y:S05]  /*4190*/  BSYNC.RECONVERGENT B2 ;  /* 0x0000000000027941 */ /* 0x000fea0003800200 */
.L_x_7747:
        /* <DEDUP_REMOVED lines=29> */
.L_x_7745:
[----:B------:R-:W-:Y:S05]  /*4370*/  BSYNC.RECONVERGENT B1 ;  /* 0x0000000000017941 */ /* 0x000fea0003800200 */
.L_x_7744:
        /* <DEDUP_REMOVED lines=92> */
.L_x_7751:
        /* <DEDUP_REMOVED lines=22> */
.L_x_7753:
[----:B------:R-:W-:Y:S05]  /*4aa0*/  BSYNC.RECONVERGENT B2 ;  /* 0x0000000000027941 */ /* 0x000fea0003800200 */
.L_x_7752:
        /* <DEDUP_REMOVED lines=29> */
.L_x_7750:
[----:B------:R-:W-:Y:S05]  /*4c80*/  BSYNC.RECONVERGENT B1 ;  /* 0x0000000000017941 */ /* 0x000fea0003800200 */
.L_x_7749:
        /* <DEDUP_REMOVED lines=16> */
.L_x_7756:
[----:B------:R-:W-:-:S13]  /*4d90*/  ISETP.GE.U32.AND P0, PT, R9, R2, PT ;  /* 0x000000020900720c */ /* 0x000fda0003f06070 */
[----:B------:R-:W-:Y:S05]  /*4da0*/  @P0 BRA `(.L_x_7758) ;  /* 0x0000000000300947 */ /* 0x000fea0003800000 */
[----:B0-----:R-:W0:Y:S01]  /*4db0*/  LDC.64 R4, c[0x0][0x388] ;  /* 0x0000e200ff047b82 */ /* 0x001e220000000a00 */
[----:B------:R-:W-:Y:S01]  /*4dc0*/  IADD3 R3, PT, PT, R0, R9, RZ ;  /* 0x0000000900037210 */ /* 0x000fe20007ffe0ff */
[----:B------:R-:W-:-:S04]  /*4dd0*/  VIADD R9, R9, 0x80 ;  /* 0x0000008009097836 */ /* 0x000fc80000000000 */
[----:B0-----:R-:W-:-:S05]  /*4de0*/  IMAD.WIDE.U32 R4, R3, 0x8, R4 ;  /* 0x0000000803047825 */ /* 0x001fca00078e0004 */
[----:B-----5:R1:W-:Y:S02]  /*4df0*/  STG.E.64 desc[UR4][R4.64], R14 ;  /* 0x0000000e04007986 */ /* 0x0203e4000c101b04 */
.L_x_7757:
[----:B------:R-:W-:-:S13]  /*4e00*/  ISETP.GE.U32.AND P0, PT, R9, R2, PT ;  /* 0x000000020900720c */ /* 0x000fda0003f06070 */
[----:B------:R-:W-:Y:S05]  /*4e10*/  @P0 BRA `(.L_x_7759) ;  /* 0x0000000000300947 */ /* 0x000fea0003800000 */
[----:B01----:R-:W0:Y:S01]  /*4e20*/  LDC.64 R4, c[0x0][0x388] ;  /* 0x0000e200ff047b82 */ /* 0x003e220000000a00 */
[----:B------:R-:W-:Y:S02]  /*4e30*/  IMAD.IADD R3, R0, 0x1, R9 ;  /* 0x0000000100037824 */ /* 0x000fe400078e0209 */
[----:B------:R-:W-:Y:S02]  /*4e40*/  VIADD R9, R9, 0x80 ;  /* 0x0000008009097836 */ /* 0x000fe40000000000 */
[----:B0-----:R-:W-:-:S05]  /*4e50*/  IMAD.WIDE.U32 R4, R3, 0x8, R4 ;  /* 0x0000000803047825 */ /* 0x001fca00078e0004 */
[----:B------:R1:W-:Y:S02]  /*4e60*/  STG.E.64 desc[UR4][R4.64], R16 ;  /* 0x0000001004007986 */ /* 0x0003e4000c101b04 */
.L_x_7758:
[----:B------:R-:W-:-:S13]  /*4e70*/  ISETP.GE.U32.AND P0, PT, R9, R2, PT ;  /* 0x000000020900720c */ /* 0x000fda0003f06070 */
[----:B------:R-:W-:Y:S05]  /*4e80*/  @P0 BRA `(.L_x_7760) ;  /* 0x0000000000340947 */ /* 0x000fea0003800000 */
[----:B01----:R-:W0:Y:S01]  /*4e90*/  LDC.64 R4, c[0x0][0x388] ;  /* 0x0000e200ff047b82 */ /* 0x003e220000000a00 */
[----:B------:R-:W-:Y:S01]  /*4ea0*/  IMAD.IADD R3, R0, 0x1, R9 ;  /* 0x0000000100037824 */ /* 0x000fe200078e0209 */
[----:B------:R-:W-:-:S03]  /*4eb0*/  IADD3 R9, PT, PT, R9, 0x80, RZ ;  /* 0x0000008009097810 */ /* 0x000fc60007ffe0ff */
[----:B0-----:R-:W-:-:S05]  /*4ec0*/  IMAD.WIDE.U32 R4, R3, 0x8, R4 ;  /* 0x0000000803047825 */ /* 0x001fca00078e0004 */
[----:B-----5:R2:W-:Y:S02]  /*4ed0*/  STG.E.64 desc[UR4][R4.64], R18 ;  /* 0x0000001204007986 */ /* 0x0205e4000c101b04 */
.L_x_7759:
        /* <DEDUP_REMOVED lines=8> */
.L_x_7760:
[----:B------:R-:W-:Y:S05]  /*4f60*/  BSYNC.RELIABLE B1 ;  /* 0x0000000000017941 */ /* 0x000fea0003800100 */
.L_x_7755:
[----:B------:R-:W-:-:S13]  /*4f70*/  ISETP.GE.U32.AND P0, PT, R9, R2, PT ;  /* 0x000000020900720c */ /* 0x000fda0003f06070 */
[----:B012---:R-:W0:Y:S01]  /*4f80*/  @!P0 LDC.64 R4, c[0x0][0x388] ;  /* 0x0000e200ff048b82 */ /* 0x007e220000000a00 */
[----:B------:R-:W-:Y:S02]  /*4f90*/  @!P0 IMAD.IADD R3, R0, 0x1, R9 ;  /* 0x0000000100038824 */ /* 0x000fe400078e0209 */
[----:B------:R-:W-:Y:S02]  /*4fa0*/  @!P0 VIADD R9, R9, 0x80 ;  /* 0x0000008009098836 */ /* 0x000fe40000000000 */
[----:B0-----:R-:W-:-:S05]  /*4fb0*/  @!P0 IMAD.WIDE.U32 R4, R3, 0x8, R4 ;  /* 0x0000000803048825 */ /* 0x001fca00078e0004 */
[----:B-----5:R3:W-:Y:S02]  /*4fc0*/  @!P0 STG.E.64 desc[UR4][R4.64], R22 ;  /* 0x0000001604008986 */ /* 0x0207e4000c101b04 */
.L_x_7761:
[----:B------:R-:W-:Y:S05]  /*4fd0*/  BSYNC.RECONVERGENT B0 ;  /* 0x0000000000007941 */ /* 0x000fea0003800200 */
.L_x_7754:
        /* <DEDUP_REMOVED lines=8> */
.L_x_7712:
        /* <DEDUP_REMOVED lines=30> */
[----:B-----5:R-:W-:Y:S05]  /*5240*/  CALL.REL.NOINC `($__internal_20_$__cuda_sm20_div_rn_f64_full) ;  /* 0x00000044001c7944 */ /* 0x020fea0003c00000 */
.L_x_7765:
[----:B------:R-:W-:Y:S05]  /*5250*/  BSYNC.RECONVERGENT B2 ;  /* 0x0000000000027941 */ /* 0x000fea0003800200 */
.L_x_7764:
        /* <DEDUP_REMOVED lines=30> */
.L_x_7763:
        /* <DEDUP_REMOVED lines=78> */
.L_x_7767:
[----:B------:R-:W-:Y:S01]  /*5920*/  IMAD.MOV.U32 R4, RZ, RZ, 0x0 ;  /* 0x00000000ff047424 */ /* 0x000fe200078e00ff */
[----:B------:R-:W-:Y:S01]  /*5930*/  LOP3.LUT P0, RZ, R7, 0x7fffffff, RZ, 0xc0, !PT ;  /* 0x7fffffff07ff7812 */ /* 0x000fe2000780c0ff */
[----:B------:R-:W-:-:S06]  /*5940*/  IMAD.MOV.U32 R5, RZ, RZ, 0x7ff00000 ;  /* 0x7ff00000ff057424 */ /* 0x000fcc00078e00ff */
[----:B------:R-:W-:-:S10]  /*5950*/  DFMA R4, R6, R4, +INF ;  /* 0x7ff000000604742b */ /* 0x000fd40000000004 */
[----:B------:R-:W-:Y:S02]  /*5960*/  FSEL R20, R4, RZ, P0 ;  /* 0x000000ff04147208 */ /* 0x000fe40000000000 */
[----:B------:R-:W-:-:S07]  /*5970*/  FSEL R21, R5, -QNAN , P0 ;  /* 0xfff0000005157808 */ /* 0x000fce0000000000 */
.L_x_7766:
[----:B------:R-:W-:Y:S05]  /*5980*/  BSYNC.RECONVERGENT B1 ;  /* 0x0000000000017941 */ /* 0x000fea0003800200 */
.L_x_7762:
        /* <DEDUP_REMOVED lines=88> */
.L_x_7769:
        /* <DEDUP_REMOVED lines=20> */
.L_x_7772:
[----:B------:R-:W-:Y:S05]  /*6050*/  BSYNC.RECONVERGENT B2 ;  /* 0x0000000000027941 */ /* 0x000fea0003800200 */
.L_x_7771:
        /* <DEDUP_REMOVED lines=29> */
.L_x_7770:
[----:B------:R-:W-:Y:S05]  /*6230*/  BSYNC.RECONVERGENT B1 ;  /* 0x0000000000017941 */ /* 0x000fea0003800200 */
.L_x_7768:
        /* <DEDUP_REMOVED lines=88> */
.L_x_7774:
        /* <DEDUP_REMOVED lines=20> */
.L_x_7777:
[----:B------:R-:W-:Y:S05]  /*6900*/  BSYNC.RECONVERGENT B2 ;  /* 0x0000000000027941 */ /* 0x000fea0003800200 */
.L_x_7776:
        /* <DEDUP_REMOVED lines=29> */
.L_x_7775:
[----:B------:R-:W-:Y:S05]  /*6ae0*/  BSYNC.RECONVERGENT B1 ;  /* 0x0000000000017941 */ /* 0x000fea0003800200 */
.L_x_7773:
        /* <DEDUP_REMOVED lines=88> */
.L_x_7779:
        /* <DEDUP_REMOVED lines=19> */
[----:B-----5:R-:W-:Y:S05]  /*71a0*/  CALL.REL.NOINC `($__internal_20_$__cuda_sm20_div_rn_f64_full) ;  /* 0x0000002400447944 */ /* 0x020fea0003c00000 */
.L_x_7782:
[----:B------:R-:W-:Y:S05]  /*71b0*/  BSYNC.RECONVERGENT B2 ;  /* 0x0000000000027941 */ /* 0x000fea0003800200 */
.L_x_7781:
        /* <DEDUP_REMOVED lines=29> */
.L_x_7780:
[----:B------:R-:W-:Y:S05]  /*7390*/  BSYNC.RECONVERGENT B1 ;  /* 0x0000000000017941 */ /* 0x000fea0003800200 */
.L_x_7778:
        /* <DEDUP_REMOVED lines=88> */
.L_x_7784:
        /* <DEDUP_REMOVED lines=19> */
[----:B------:R-:W-:Y:S05]  /*7a50*/  CALL.REL.NOINC `($__internal_20_$__cuda_sm20_div_rn_f64_full) ;  /* 0x0000001c00187944 */ /* 0x000fea0003c00000 */
.L_x_7787:
[----:B------:R-:W-:Y:S05]  /*7a60*/  BSYNC.RECONVERGENT B2 ;  /* 0x0000000000027941 */ /* 0x000fea0003800200 */
.L_x_7786:
        /* <DEDUP_REMOVED lines=29> */
.L_x_7785:
[----:B------:R-:W-:Y:S05]  /*7c40*/  BSYNC.RECONVERGENT B1 ;  /* 0x0000000000017941 */ /* 0x000fea0003800200 */
.L_x_7783:
        /* <DEDUP_REMOVED lines=88> */
.L_x_7789:
        /* <DEDUP_REMOVED lines=19> */
[----:B------:R-:W-:Y:S05]  /*8300*/  CALL.REL.NOINC `($__internal_20_$__cuda_sm20_div_rn_f64_full) ;  /* 0x0000001000ec7944 */ /* 0x000fea0003c00000 */
.L_x_7792:
[----:B------:R-:W-:Y:S05]  /*8310*/  BSYNC.RECONVERGENT B2 ;  /* 0x0000000000027941 */ /* 0x000fea0003800200 */
.L_x_7791:
        /* <DEDUP_REMOVED lines=29> */
.L_x_7790:
[----:B------:R-:W-:Y:S05]  /*84f0*/  BSYNC.RECONVERGENT B1 ;  /* 0x0000000000017941 */ /* 0x000fea0003800200 */
.L_x_7788:
        /* <DEDUP_REMOVED lines=88> */
.L_x_7794:
        /* <DEDUP_REMOVED lines=20> */
.L_x_7797:
[----:B------:R-:W-:Y:S05]  /*8bc0*/  BSYNC.RECONVERGENT B2 ;  /* 0x0000000000027941 */ /* 0x000fea0003800200 */
.L_x_7796:
        /* <DEDUP_REMOVED lines=29> */
.L_x_7795:
[----:B------:R-:W-:Y:S05]  /*8da0*/  BSYNC.RECONVERGENT B1 ;  /* 0x0000000000017941 */ /* 0x000fea0003800200 */
.L_x_7793:
        /* <DEDUP_REMOVED lines=88> */
.L_x_7799:
        /* <DEDUP_REMOVED lines=20> */
.L_x_7802:
[----:B------:R-:W-:Y:S05]  /*9470*/  BSYNC.RECONVERGENT B2 ;  /* 0x0000000000027941 */ /* 0x000fea0003800200 */
.L_x_7801:
        /* <DEDUP_REMOVED lines=29> */
.L_x_7800:
[----:B------:R-:W-:Y:S05]  /*9650*/  BSYNC.RECONVERGENT B1 ;  /* 0x0000000000017941 */ /* 0x000fea0003800200 */
.L_x_7798:
[----:B------:R-:W0:Y:S02]  /*9660*/  LDC.64 R4, c[0x0][0x388] ;  /* 0x0000e200ff047b82 */ /* 0x000e240000000a00 */
[----:B0-----:R-:W-:-:S04]  /*9670*/  IMAD.WIDE.U32 R4, R0, 0x8, R4 ;  /* 0x0000000800047825 */ /* 0x001fc800078e0004 */
[----:B------:R-:W-:-:S05]  /*9680*/  IMAD.WIDE.U32 R4, R2, 0x40, R4 ;  /* 0x0000004002047825 */ /* 0x000fca00078e0004 */
[----:B------:R-:W-:Y:S04]  /*9690*/  STG.E.ENL2.256 desc[UR4][R4.64], R20, R24 ;  /* 0xf80000140418797f */ /* 0x000fe8000f121804 */
[----:B------:R-:W-:Y:S01]  /*96a0*/  STG.E.ENL2.256 desc[UR4][R4.64+0x20], R12, R16 ;  /* 0xf800010c0410797f */ /* 0x000fe2000f121804 */
[----:B------:R-:W-:Y:S05]  /*96b0*/  EXIT ;  /* 0x000000000000794d */ /* 0x000fea0003800000 */
        .weak           $__internal_20_$__cuda_sm20_div_rn_f64_full
        .type           $__internal_20_$__cuda_sm20_div_rn_f64_full,@function
        .size           $__internal_20_$__cuda_sm20_div_rn_f64_full,(.L_x_12876 - $__internal_20_$__cuda_sm20_div_rn_f64_full)
$__internal_20_$__cuda_sm20_div_rn_f64_full:
        /* <DEDUP_REMOVED lines=70> */
.L_x_7804:
        /* <DEDUP_REMOVED lines=17> */
.L_x_7807:
[----:B------:R-:W-:Y:S02]  /*9c30*/  LOP3.LUT R3, R11, 0x80000, RZ, 0xfc, !PT ;  /* 0x000800000b037812 */ /* 0x000fe400078efcff */
[----:B------:R-:W-:-:S03]  /*9c40*/  MOV R38, R10 ;  /* 0x0000000a00267202 */ /* 0x000fc60000000f00 */
[----:B------:R-:W-:Y:S01]  /*9c50*/  IMAD.MOV.U32 R39, RZ, RZ, R3 ;  /* 0x000000ffff277224 */ /* 0x000fe200078e0003 */
[----:B------:R-:W-:Y:S06]  /*9c60*/  BRA `(.L_x_7805) ;  /* 0x00000000000c7947 */ /* 0x000fec0003800000 */
.L_x_7806:
[----:B------:R-:W-:Y:S01]  /*9c70*/  LOP3.LUT R3, R35, 0x80000, RZ, 0xfc, !PT ;  /* 0x0008000023037812 */ /* 0x000fe200078efcff */
[----:B------:R-:W-:-:S04]  /*9c80*/  IMAD.MOV.U32 R38, RZ, RZ, R34 ;  /* 0x000000ffff267224 */ /* 0x000fc800078e0022 */
[----:B------:R-:W-:-:S07]  /*9c90*/  IMAD.MOV.U32 R39, RZ, RZ, R3 ;  /* 0x000000ffff277224 */ /* 0x000fce00078e0003 */
.L_x_7805:
[----:B------:R-:W-:Y:S05]  /*9ca0*/  BSYNC.RECONVERGENT B0 ;  /* 0x0000000000007941 */ /* 0x000fea0003800200 */
.L_x_7803:
[----:B------:R-:W-:Y:S01]  /*9cb0*/  IMAD.MOV.U32 R5, RZ, RZ, 0x0 ;  /* 0x00000000ff057424 */ /* 0x000fe200078e00ff */
[----:B------:R-:W-:Y:S01]  /*9cc0*/  MOV R6, R38 ;  /* 0x0000002600067202 */ /* 0x000fe20000000f00 */
[----:B------:R-:W-:Y:S02]  /*9cd0*/  IMAD.MOV.U32 R7, RZ, RZ, R39 ;  /* 0x000000ffff077224 */ /* 0x000fe400078e0027 */
[----:B------:R-:W-:Y:S05]  /*9ce0*/  RET.REL.NODEC R4 `(_ZN2at6native29vectorized_elementwise_kernelILi8EZZZNS0_17log1p_kernel_cudaERNS_18TensorIteratorBaseEENKUlvE_clEvENKUlvE_clEvEUldE_St5arrayIPcLm2EEEEviT0_T1_) ;  /* 0xffffff6004c47950 */ /* 0x000fea0003c3ffff */
.L_x_7808:
        /* <DEDUP_REMOVED lines=9> */
.L_x_12876:


//--------------------- .text._ZN2at6native18elementwise_kernelILi128ELi4EZNS0_15gpu_kernel_implIZZZNS0_17log10_kernel_cudaERNS_18TensorIteratorBaseEENKUlvE0_clEvENKUlvE2_clEvEUlN3c108BFloat16EE_EEvS4_RKT_EUliE_EEviT1_ --------------------------
	.section	.text._ZN2at6native18elementwise_kernelILi128ELi4EZNS0_15gpu_kernel_implIZZZNS0_17log10_kernel_cudaERNS_18TensorIteratorBaseEENKUlvE0_clEvENKUlvE2_clEvEUlN3c108BFloat16EE_EEvS4_RKT_EUliE_EEviT1_,"ax",@progbits
	.align	128
        .global         _ZN2at6native18elementwise_kernelILi128ELi4EZNS0_15gpu_kernel_implIZZZNS0_17log10_kernel_cudaERNS_18TensorIteratorBaseEENKUlvE0_clEvENKUlvE2_clEvEUlN3c108BFloat16EE_EEvS4_RKT_EUliE_EEviT1_
        .type           _ZN2at6native18elementwise_kernelILi128ELi4EZNS0_15gpu_kernel_implIZZZNS0_17log10_kernel_cudaERNS_18TensorIteratorBaseEENKUlvE0_clEvENKUlvE2_clEvEUlN3c108BFloat16EE_EEvS4_RKT_EUliE_EEviT1_,@function
        .size           _ZN2at6native18elementwise_kernelILi128ELi4EZNS0_15gpu_kernel_implIZZZNS0_17log10_kernel_cudaERNS_18TensorIteratorBaseEENKUlvE0_clEvENKUlvE2_clEvEUlN3c108BFloat16EE_EEvS4_RKT_EUliE_EEviT1_,(.L_x_12947 - _ZN2at6native18elementwise_kernelILi128ELi4EZNS0_15gpu_kernel_implIZZZNS0_17log10_kernel_cudaERNS_18TensorIteratorBaseEENKUlvE0_clEvENKUlvE2_clEvEUlN3c108BFloat16EE_EEvS4_RKT_EUliE_EEviT1_)
        .other          _ZN2at6native18elementwise_kernelILi128ELi4EZNS0_15gpu_kernel_implIZZZNS0_17log10_kernel_cudaERNS_18TensorIteratorBaseEENKUlvE0_clEvENKUlvE2_clEvEUlN3c108BFloat16EE_EEvS4_RKT_EUliE_EEviT1_,@"STO_CUDA_ENTRY STV_DEFAULT"
_ZN2at6native18elementwise_kernelILi128ELi4EZNS0_15gpu_kernel_implIZZZNS0_17log10_kernel_cudaERNS_18TensorIteratorBaseEENKUlvE0_clEvENKUlvE2_clEvEUlN3c108BFloat16EE_EEvS4_RKT_EUliE_EEviT1_:
.text._ZN2at6native18elementwise_kernelILi128ELi4EZNS0_15gpu_kernel_implIZZZNS0_17log10_kernel_cudaERNS_18TensorIteratorBaseEENKUlvE0_clEvENKUlvE2_clEvEUlN3c108BFloat16EE_EEvS4_RKT_EUliE_EEviT1_:
        /* <DEDUP_REMOVED lines=319> */
.L_x_7811:
        /* <DEDUP_REMOVED lines=18> */
.L_x_7815:
[----:B------:R-:W2:Y:S02]  /*1510*/  LDG.E.U8 R2, desc[UR36][R2.64] ;  /* 0x0000002402027981 */ /* 0x000ea4000c1e1100 */
[----:B--2---:R-:W-:-:S04]  /*1520*/  I2FP.F32.U32 R0, R2 ;  /* 0x0000000200007245 */ /* 0x004fc80000201000 */
[----:B------:R-:W-:Y:S01]  /*1530*/  F2FP.BF16.F32.PACK_AB R0, RZ, R0 ;  /* 0x00000000ff00723e */ /* 0x000fe200000010ff */
[----:B------:R-:W-:Y:S06]  /*1540*/  BRA `(.L_x_7817) ;  /* 0x0000000c00847947 */ /* 0x000fec0003800000 */
.L_x_7814:
        /* <DEDUP_REMOVED lines=10> */
.L_x_7819:
[----:B------:R-:W2:Y:S02]  /*15f0*/  LDG.E R2, desc[UR36][R2.64] ;  /* 0x0000002402027981 */ /* 0x000ea4000c1e1900 */
[----:B--2---:R-:W-:-:S04]  /*1600*/  I2FP.F32.S32 R0, R2 ;  /* 0x0000000200007245 */ /* 0x004fc80000201400 */
[----:B------:R-:W-:Y:S01]  /*1610*/  F2FP.BF16.F32.PACK_AB R0, RZ, R0 ;  /* 0x00000000ff00723e */ /* 0x000fe200000010ff */
[----:B------:R-:W-:Y:S06]  /*1620*/  BRA `(.L_x_7817) ;  /* 0x0000000c004c7947 */ /* 0x000fec0003800000 */
.L_x_7818:
[----:B------:R-:W2:Y:S02]  /*1630*/  LDG.E.U16 R2, desc[UR36][R2.64] ;  /* 0x0000002402027981 */ /* 0x000ea4000c1e1500 */
[----:B--2---:R-:W0:Y:S02]  /*1640*/  I2F.S16 R0, R2 ;  /* 0x0000000200007306 */ /* 0x004e240000101400 */
[----:B0-----:R-:W-:Y:S01]  /*1650*/  F2FP.BF16.F32.PACK_AB R0, RZ, R0 ;  /* 0x00000000ff00723e */ /* 0x001fe200000010ff */
[----:B------:R-:W-:Y:S06]  /*1660*/  BRA `(.L_x_7817) ;  /* 0x0000000c003c7947 */ /* 0x000fec0003800000 */
.L_x_7813:
        /* <DEDUP_REMOVED lines=9> */
.L_x_7821:
[----:B------:R-:W2:Y:S02]  /*1700*/  LDG.E.U16 R0, desc[UR36][R2.64] ;  /* 0x0000002402007981 */ /* 0x000ea4000c1e1500 */
[----:B--2---:R-:W-:-:S05]  /*1710*/  HADD2.F32 R0, -RZ, R0.H0_H0 ;  /* 0x20000000ff007230 */ /* 0x004fca0000004100 */
[----:B------:R-:W-:Y:S01]  /*1720*/  F2FP.BF16.F32.PACK_AB R0, RZ, R0 ;  /* 0x00000000ff00723e */ /* 0x000fe200000010ff */
[----:B------:R-:W-:Y:S06]  /*1730*/  BRA `(.L_x_7817) ;  /* 0x0000000c00087947 */ /* 0x000fec0003800000 */
.L_x_7820:
        /* <DEDUP_REMOVED lines=9> */
.L_x_7823:
[----:B------:R-:W2:Y:S02]  /*17d0*/  LDG.E.U16 R2, desc[UR36][R2.64] ;  /* 0x0000002402027981 */ /* 0x000ea4000c1e1500 */
[----:B--2---:R-:W-:-:S05]  /*17e0*/  HADD2.F32 R0, -RZ, R2.H0_H0 ;  /* 0x20000002ff007230 */ /* 0x004fca0000004100 */
[----:B------:R-:W-:Y:S01]  /*17f0*/  F2FP.BF16.F32.PACK_AB R0, RZ, R0 ;  /* 0x00000000ff00723e */ /* 0x000fe200000010ff */
[----:B------:R-:W-:Y:S06]  /*1800*/  BRA `(.L_x_7817) ;  /* 0x0000000800d47947 */ /* 0x000fec0003800000 */
.L_x_7822:
        /* <DEDUP_REMOVED lines=8> */
.L_x_7812:
        /* <DEDUP_REMOVED lines=13> */
.L_x_7826:
        /* <DEDUP_REMOVED lines=8> */
.L_x_7825:
        /* <DEDUP_REMOVED lines=27> */
.L_x_7828:
        /* <DEDUP_REMOVED lines=13> */
.L_x_7827:
[----:B------:R0:W5:Y:S01]  /*1c60*/  LDG.E.U16 R0, desc[UR36][R2.64] ;  /* 0x0000002402007981 */ /* 0x000162000c1e1500 */
[----:B------:R-:W-:Y:S05]  /*1c70*/  BRA `(.L_x_7817) ;  /* 0x0000000400b87947 */ /* 0x000fea0003800000 */
.L_x_7824:
        /* <DEDUP_REMOVED lines=12> */
.L_x_7831:
        /* <DEDUP_REMOVED lines=21> */
.L_x_7835:
[----:B------:R-:W-:Y:S05]  /*1e90*/  BSYNC.RECONVERGENT B1 ;  /* 0x0000000000017941 */ /* 0x000fea0003800200 */
.L_x_7834:
[----:B------:R-:W-:Y:S01]  /*1ea0*/  IMAD.SHL.U32 R0, R0, 0x100000, RZ ;  /* 0x0010000000007824 */ /* 0x000fe200078e00ff */
[----:B------:R-:W-:-:S04]  /*1eb0*/  LEA R2, R2, 0x3b800000, 0x17 ;  /* 0x3b80000002027811 */ /* 0x000fc800078eb8ff */
[----:B------:R-:W-:-:S07]  /*1ec0*/  LOP3.LUT R0, R2, R0, R7, 0xfe, !PT ;  /* 0x0000000002007212 */ /* 0x000fce00078efe07 */
.L_x_7833:
[----:B------:R-:W-:Y:S05]  /*1ed0*/  BSYNC.RECONVERGENT B0 ;  /* 0x0000000000007941 */ /* 0x000fea0003800200 */
.L_x_7832:
[----:B------:R-:W-:Y:S01]  /*1ee0*/  F2FP.BF16.F32.PACK_AB R0, RZ, R0 ;  /* 0x00000000ff00723e */ /* 0x000fe200000010ff */
[----:B------:R-:W-:Y:S06]  /*1ef0*/  BRA `(.L_x_7817) ;  /* 0x0000000400187947 */ /* 0x000fec0003800000 */
.L_x_7830:
        /* <DEDUP_REMOVED lines=21> */
.L_x_7839:
[----:B------:R-:W-:Y:S05]  /*2050*/  BSYNC.RECONVERGENT B1 ;  /* 0x0000000000017941 */ /* 0x000fea0003800200 */
.L_x_7838:
[----:B------:R-:W-:Y:S02]  /*2060*/  SHF.L.U32 R0, R0, 0x15, RZ ;  /* 0x0000001500007819 */ /* 0x000fe400000006ff */
[----:B------:R-:W-:-:S04]  /*2070*/  LEA R2, R2, 0x37800000, 0x17 ;  /* 0x3780000002027811 */ /* 0x000fc800078eb8ff */
[----:B------:R-:W-:-:S07]  /*2080*/  LOP3.LUT R0, R2, R0, R7, 0xfe, !PT ;  /* 0x0000000002007212 */ /* 0x000fce00078efe07 */
.L_x_7837:
[----:B------:R-:W-:Y:S05]  /*2090*/  BSYNC.RECONVERGENT B0 ;  /* 0x0000000000007941 */ /* 0x000fea0003800200 */
.L_x_7836:
[----:B------:R-:W-:Y:S01]  /*20a0*/  F2FP.BF16.F32.PACK_AB R0, RZ, R0 ;  /* 0x00000000ff00723e */ /* 0x000fe200000010ff */
[----:B------:R-:W-:Y:S06]  /*20b0*/  BRA `(.L_x_7817) ;  /* 0x0000000000a87947 */ /* 0x000fec0003800000 */
.L_x_7829:
[----:B------:R-:W-:-:S09]  /*20c0*/  UISETP.NE.AND UP0, UPT, UR4, 0x1c, UPT ;  /* 0x0000001c0400788c */ /* 0x000fd2000bf05270 */
[----:B------:R-:W-:Y:S05]  /*20d0*/  BRA.U !UP0, `(.L_x_7840) ;  /* 0x0000000108947547 */ /* 0x000fea000b800000 */
[----:B------:R-:W-:-:S09]  /*20e0*/  UISETP.NE.AND UP0, UPT, UR4, 0x1d, UPT ;  /* 0x0000001d0400788c */ /* 0x000fd2000bf05270 */
[----:B------:R-:W-:Y:S05]  /*20f0*/  BRA.U !UP0, `(.L_x_7841) ;  /* 0x00000001087c7547 */ /* 0x000fea000b800000 */
[----:B------:R-:W-:-:S09]  /*2100*/  UISETP.NE.AND UP0, UPT, UR4, 0x2c, UPT ;  /* 0x0000002c0400788c */ /* 0x000fd2000bf05270 */
[----:B------:R-:W-:Y:S05]  /*2110*/  BRA.U !UP0, `(.L_x_7842) ;  /* 0x0000000108487547 */ /* 0x000fea000b800000 */
.L_x_7816:
        /* <DEDUP_REMOVED lines=16> */
.L_x_7843:
[----:B------:R-:W-:Y:S01]  /*2220*/  PRMT R0, RZ, 0x7610, R0 ;  /* 0x00007610ff007816 */ /* 0x000fe20000000000 */
[----:B------:R-:W-:Y:S06]  /*2230*/  BRA `(.L_x_7817) ;  /* 0x0000000000487947 */ /* 0x000fec0003800000 */
.L_x_7842:
        /* <DEDUP_REMOVED lines=8> */
.L_x_7845:
[----:B------:R-:W-:Y:S05]  /*22c0*/  BSYNC.RECONVERGENT B0 ;  /* 0x0000000000007941 */ /* 0x000fea0003800200 */
.L_x_7844:
[----:B------:R-:W-:Y:S01]  /*22d0*/  F2FP.BF16.F32.PACK_AB R0, RZ, R0 ;  /* 0x00000000ff00723e */ /* 0x000fe200000010ff */
[----:B------:R-:W-:Y:S06]  /*22e0*/  BRA `(.L_x_7817) ;  /* 0x00000000001c7947 */ /* 0x000fec0003800000 */
.L_x_7841:
[----:B------:R-:W2:Y:S02]  /*22f0*/  LDG.E.64 R2, desc[UR36][R2.64] ;  /* 0x0000002402027981 */ /* 0x000ea4000c1e1b00 */
[----:B--2---:R-:W0:Y:S02]  /*2300*/  I2F.U64 R0, R2 ;  /* 0x0000000200007312 */ /* 0x004e240000301000 */
[----:B0-----:R-:W-:Y:S01]  /*2310*/  F2FP.BF16.F32.PACK_AB R0, RZ, R0 ;  /* 0x00000000ff00723e */ /* 0x001fe200000010ff */
[----:B------:R-:W-:Y:S06]  /*2320*/  BRA `(.L_x_7817) ;  /* 0x00000000000c7947 */ /* 0x000fec0003800000 */
.L_x_7840:
[----:B------:R-:W2:Y:S02]  /*2330*/  LDG.E R2, desc[UR36][R2.64] ;  /* 0x0000002402027981 */ /* 0x000ea4000c1e1900 */
[----:B--2---:R-:W-:-:S04]  /*2340*/  I2FP.F32.U32 R0, R2 ;  /* 0x0000000200007245 */ /* 0x004fc80000201000 */
[----:B------:R-:W-:-:S07]  /*2350*/  F2FP.BF16.F32.PACK_AB R0, RZ, R0 ;  /* 0x00000000ff00723e */ /* 0x000fce00000010ff */
.L_x_7817:
[----:B-----5:R-:W-:Y:S01]  /*2360*/  IMAD.U32 R0, R0, 0x10000, RZ ;  /* 0x0001000000007824 */ /* 0x020fe200078e00ff */
[----:B------:R-:W0:Y:S01]  /*2370*/  LDCU.64 UR6, c[0x0][0x580] ;  /* 0x0000b000ff0677ac */ /* 0x000e220008000a00 */
[----:B------:R-:W-:-:S04]  /*2380*/  UPRMT UR4, UR42, 0x9910, URZ ;  /* 0x000099102a047896 */ /* 0x000fc800080000ff */
[----:B------:R-:W1:Y:S01]  /*2390*/  MUFU.LG2 R0, R0 ;  /* 0x0000000000007308 */ /* 0x000e620000000c00 */
[----:B------:R-:W-:Y:S01]  /*23a0*/  UISETP.GT.AND UP0, UPT, UR4, 0x9, UPT ;  /* 0x000000090400788c */ /* 0x000fe2000bf04270 */
[----:B0-----:R-:W-:Y:S01]  /*23b0*/  IADD3 R2, P0, PT, R16, UR6, RZ ;  /* 0x0000000610027c10 */ /* 0x001fe2000ff1e0ff */
[----:B-1----:R-:W-:-:S04]  /*23c0*/  FMUL.FTZ R4, R0, 0.30103000998497009277 ;  /* 0x3e9a209b00047820 */ /* 0x002fc80000410000 */
[----:B------:R-:W-:Y:S01]  /*23d0*/  IMAD.X R3, RZ, RZ, UR7, P0 ;  /* 0x00000007ff037e24 */ /* 0x000fe200080e06ff */
[----:B------:R0:W1:Y:S02]  /*23e0*/  F2F.BF16.F32 R5, R4 ;  /* 0x0000000400057304 */ /* 0x0000640000202000 */
        /* <DEDUP_REMOVED lines=9> */
[----:B-1----:R-:W-:-:S04]  /*2480*/  IMAD.U32 R0, R5, 0x10000, RZ ;  /* 0x0001000005007824 */ /* 0x002fc800078e00ff */
[----:B------:R-:W1:Y:S02]  /*2490*/  F2I.FTZ.TRUNC.NTZ R5, R0 ;  /* 0x0000000000057305 */ /* 0x000e64000021f100 */
[----:B-1----:R4:W-:Y:S01]  /*24a0*/  STG.E.U8 desc[UR36][R2.64], R5 ;  /* 0x0000000502007986 */ /* 0x0029e2000c101124 */
[----:B------:R-:W-:Y:S05]  /*24b0*/  BRA `(.L_x_7851) ;  /* 0x0000000c00807947 */ /* 0x000fea0003800000 */
.L_x_7849:
[----:B-1----:R-:W-:-:S06]  /*24c0*/  SHF.L.U32 R5, R5, 0x10, RZ ;  /* 0x0000001005057819 */ /* 0x002fcc00000006ff */
[----:B0-----:R-:W0:Y:S02]  /*24d0*/  F2I.S64.TRUNC R4, R5 ;  /* 0x0000000500047311 */ /* 0x001e24000020d900 */
[----:B0-----:R3:W-:Y:S01]  /*24e0*/  STG.E.U8 desc[UR36][R2.64], R4 ;  /* 0x0000000402007986 */ /* 0x0017e2000c101124 */
[----:B------:R-:W-:Y:S05]  /*24f0*/  BRA `(.L_x_7851) ;  /* 0x0000000c00707947 */ /* 0x000fea0003800000 */
.L_x_7848:
[----:B------:R-:W-:-:S09]  /*2500*/  UISETP.NE.AND UP0, UPT, UR4, 0x2, UPT ;  /* 0x000000020400788c */ /* 0x000fd2000bf05270 */
[----:B------:R-:W-:Y:S05]  /*2510*/  BRA.U !UP0, `(.L_x_7852) ;  /* 0x0000000108307547 */ /* 0x000fea000b800000 */
[----:B------:R-:W-:-:S09]  /*2520*/  UISETP.NE.AND UP0, UPT, UR4, 0x3, UPT ;  /* 0x000000030400788c */ /* 0x000fd2000bf05270 */
[----:B------:R-:W-:Y:S05]  /*2530*/  BRA.U !UP0, `(.L_x_7853) ;  /* 0x0000000108187547 */ /* 0x000fea000b800000 */
[----:B------:R-:W-:-:S09]  /*2540*/  UISETP.NE.AND UP0, UPT, UR4, 0x4, UPT ;  /* 0x000000040400788c */ /* 0x000fd2000bf05270 */
[----:B------:R-:W-:Y:S05]  /*2550*/  BRA.U UP0, `(.L_x_7850) ;  /* 0x0000000900b87547 */ /* 0x000fea000b800000 */
[----:B-1----:R-:W-:-:S06]  /*2560*/  IMAD.U32 R5, R5, 0x10000, RZ ;  /* 0x0001000005057824 */ /* 0x002fcc00078e00ff */
[----:B0-----:R-:W0:Y:S02]  /*2570*/  F2I.S64.TRUNC R4, R5 ;  /* 0x0000000500047311 */ /* 0x001e24000020d900 */
[----:B0-----:R0:W-:Y:S01]  /*2580*/  STG.E.64 desc[UR36][R2.64], R4 ;  /* 0x0000000402007986 */ /* 0x0011e2000c101b24 */
[----:B------:R-:W-:Y:S05]  /*2590*/  BRA `(.L_x_7851) ;  /* 0x0000000c00487947 */ /* 0x000fea0003800000 */
.L_x_7853:
[----:B-1----:R-:W-:-:S06]  /*25a0*/  IMAD.U32 R5, R5, 0x10000, RZ ;  /* 0x0001000005057824 */ /* 0x002fcc00078e00ff */
[----:B------:R-:W1:Y:S02]  /*25b0*/  F2I.FTZ.TRUNC.NTZ R5, R5 ;  /* 0x0000000500057305 */ /* 0x000e64000021f100 */
[----:B-1----:R1:W-:Y:S01]  /*25c0*/  STG.E desc[UR36][R2.64], R5 ;  /* 0x0000000502007986 */ /* 0x0023e2000c101924 */
[----:B------:R-:W-:Y:S05]  /*25d0*/  BRA `(.L_x_7851) ;  /* 0x0000000c00387947 */ /* 0x000fea0003800000 */
.L_x_7852:
[----:B-1----:R-:W-:-:S06]  /*25e0*/  IMAD.U32 R5, R5, 0x10000, RZ ;  /* 0x0001000005057824 */ /* 0x002fcc00078e00ff */
[----:B------:R-:W1:Y:S02]  /*25f0*/  F2I.FTZ.TRUNC.NTZ R5, R5 ;  /* 0x0000000500057305 */ /* 0x000e64000021f100 */
[----:B-1----:R2:W-:Y:S01]  /*2600*/  STG.E.U16 desc[UR36][R2.64], R5 ;  /* 0x0000000502007986 */ /* 0x0025e2000c101524 */
[----:B------:R-:W-:Y:S05]  /*2610*/  BRA `(.L_x_7851) ;  /* 0x0000000c00287947 */ /* 0x000fea0003800000 */
.L_x_7847:
        /* <DEDUP_REMOVED lines=9> */
.L_x_7855:
[----:B-1----:R-:W-:-:S05]  /*26b0*/  IMAD.U32 R0, R5, 0x10000, RZ ;  /* 0x0001000005007824 */ /* 0x002fca00078e00ff */
[----:B------:R-:W-:-:S05]  /*26c0*/  F2FP.F16.F32.PACK_AB R0, RZ, R0 ;  /* 0x00000000ff00723e */ /* 0x000fca00000000ff */
[----:B------:R1:W-:Y:S01]  /*26d0*/  STG.E.U16 desc[UR36][R2.64], R0 ;  /* 0x0000000002007986 */ /* 0x0003e2000c101524 */
[----:B------:R-:W-:Y:S05]  /*26e0*/  BRA `(.L_x_7851) ;  /* 0x0000000800f47947 */ /* 0x000fea0003800000 */
.L_x_7854:
[----:B------:R-:W-:-:S09]  /*26f0*/  UISETP.NE.AND UP0, UPT, UR4, 0x7, UPT ;  /* 0x000000070400788c */ /* 0x000fd2000bf05270 */
[----:B------:R-:W-:Y:S05]  /*2700*/  BRA.U !UP0, `(.L_x_7856) ;  /* 0x0000000108347547 */ /* 0x000fea000b800000 */
[----:B------:R-:W-:-:S09]  /*2710*/  UISETP.NE.AND UP0, UPT, UR4, 0x8, UPT ;  /* 0x000000080400788c */ /* 0x000fd2000bf05270 */
[----:B------:R-:W-:Y:S05]  /*2720*/  BRA.U !UP0, `(.L_x_7857) ;  /* 0x0000000108187547 */ /* 0x000fea000b800000 */
[----:B------:R-:W-:-:S09]  /*2730*/  UISETP.NE.AND UP0, UPT, UR4, 0x9, UPT ;  /* 0x000000090400788c */ /* 0x000fd2000bf05270 */
[----:B------:R-:W-:Y:S05]  /*2740*/  BRA.U UP0, `(.L_x_7850) ;  /* 0x00000009003c7547 */ /* 0x000fea000b800000 */
[----:B01----:R-:W-:Y:S02]  /*2750*/  IMAD.U32 R4, R5, 0x10000, RZ ;  /* 0x0001000005047824 */ /* 0x003fe400078e00ff */
[----:B------:R-:W-:-:S05]  /*2760*/  IMAD.MOV.U32 R5, RZ, RZ, RZ ;  /* 0x000000ffff057224 */ /* 0x000fca00078e00ff */
[----:B------:R0:W-:Y:S01]  /*2770*/  STG.E.64 desc[UR36][R2.64], R4 ;  /* 0x0000000402007986 */ /* 0x0001e2000c101b24 */
[----:B------:R-:W-:Y:S05]  /*2780*/  BRA `(.L_x_7851) ;  /* 0x0000000800cc7947 */ /* 0x000fea0003800000 */
.L_x_7857:
[----:B-1----:R-:W-:-:S04]  /*2790*/  SHF.L.U32 R5, R5, 0x10, RZ ;  /* 0x0000001005057819 */ /* 0x002fc800000006ff */
[----:B------:R-:W-:-:S04]  /*27a0*/  F2FP.F16.F32.PACK_AB R5, RZ, R5 ;  /* 0x00000005ff05723e */ /* 0x000fc800000000ff */
[----:B------:R-:W-:-:S05]  /*27b0*/  PRMT R5, R5, 0x5410, RZ ;  /* 0x0000541005057816 */ /* 0x000fca00000000ff */
[----:B------:R1:W-:Y:S01]  /*27c0*/  STG.E desc[UR36][R2.64], R5 ;  /* 0x0000000502007986 */ /* 0x0003e2000c101924 */
[----:B------:R-:W-:Y:S05]  /*27d0*/  BRA `(.L_x_7851) ;  /* 0x0000000800b87947 */ /* 0x000fea0003800000 */
.L_x_7856:
[----:B01----:R-:W-:-:S04]  /*27e0*/  IMAD.U32 R4, R5, 0x10000, RZ ;  /* 0x0001000005047824 */ /* 0x003fc800078e00ff */
[----:B------:R-:W-:-:S06]  /*27f0*/  FMUL.FTZ R4, R4, 1 ;  /* 0x3f80000004047820 */ /* 0x000fcc0000410000 */
[----:B------:R-:W0:Y:S02]  /*2800*/  F2F.F64.F32 R4, R4 ;  /* 0x0000000400047310 */ /* 0x000e240000201800 */
[----:B0-----:R0:W-:Y:S01]  /*2810*/  STG.E.64 desc[UR36][R2.64], R4 ;  /* 0x0000000402007986 */ /* 0x0011e2000c101b24 */
[----:B------:R-:W-:Y:S05]  /*2820*/  BRA `(.L_x_7851) ;  /* 0x0000000800a47947 */ /* 0x000fea0003800000 */
.L_x_7846:
        /* <DEDUP_REMOVED lines=13> */
.L_x_7860:
[----:B-1----:R-:W-:Y:S01]  /*2900*/  IMAD.U32 R5, R5, 0x10000, RZ ;  /* 0x0001000005057824 */ /* 0x002fe200078e00ff */
[----:B------:R-:W-:-:S03]  /*2910*/  CS2R R6, SRZ ;  /* 0x0000000000067805 */ /* 0x000fc6000001ff00 */
[----:B------:R-:W-:-:S06]  /*2920*/  FMUL.FTZ R5, R5, 1 ;  /* 0x3f80000005057820 */ /* 0x000fcc0000410000 */
[----:B0-----:R-:W0:Y:S02]  /*2930*/  F2F.F64.F32 R4, R5 ;  /* 0x0000000500047310 */ /* 0x001e240000201800 */
[----:B0-----:R0:W-:Y:S01]  /*2940*/  STG.E.128 desc[UR36][R2.64], R4 ;  /* 0x0000000402007986 */ /* 0x0011e2000c101d24 */
[----:B------:R-:W-:Y:S05]  /*2950*/  BRA `(.L_x_7851) ;  /* 0x0000000800587947 */ /* 0x000fea0003800000 */
.L_x_7859:
        /* <DEDUP_REMOVED lines=8> */
[----:B------:R-:W-:Y:S02]  /*29e0*/  IMAD.MOV.U32 R0, RZ, RZ, 0x7f ;  /* 0x0000007fff007424 */ /* 0x000fe400078e00ff */
[----:B------:R-:W-:Y:S02]  /*29f0*/  LOP3.LUT R6, R7, 0x7fffffff, RZ, 0xc0, !PT ;  /* 0x7fffffff07067812 */ /* 0x000fe400078ec0ff */
[----:B------:R-:W-:Y:S02]  /*2a00*/  SHF.R.U32.HI R5, RZ, 0x18, R7 ;  /* 0x00000018ff057819 */ /* 0x000fe40000011607 */
[----:B------:R-:W-:-:S13]  /*2a10*/  ISETP.GT.U32.AND P0, PT, R6, 0x43efffff, PT ;  /* 0x43efffff0600780c */ /* 0x000fda0003f04070 */
[----:B------:R-:W-:Y:S05]  /*2a20*/  @P0 BRA `(.L_x_7864) ;  /* 0x0000000000180947 */ /* 0x000fea0003800000 */
[----:B------:R-:W-:-:S13]  /*2a30*/  ISETP.GT.U32.AND P0, PT, R6, 0x3c7fffff, PT ;  /* 0x3c7fffff0600780c */ /* 0x000fda0003f04070 */
[----:B------:R-:W-:-:S04]  /*2a40*/  @P0 SHF.R.U32.HI R0, RZ, 0x14, R7 ;  /* 0x00000014ff000819 */ /* 0x000fc80000011607 */
[----:B0-----:R-:W-:Y:S01]  /*2a50*/  @P0 LOP3.LUT R4, R0, 0x1, RZ, 0xc0, !PT ;  /* 0x0000000100040812 */ /* 0x001fe200078ec0ff */
[----:B------:R-:W-:-:S03]  /*2a60*/  @!P0 FADD.FTZ R0, R6, 16384 ;  /* 0x4680000006008421 */ /* 0x000fc60000010000 */
[----:B------:R-:W-:-:S04]  /*2a70*/  @P0 IADD3 R4, PT, PT, R7, 0x407ffff, R4 ;  /* 0x0407ffff07040810 */ /* 0x000fc80007ffe004 */
[----:B------:R-:W-:-:S07]  /*2a80*/  @P0 SHF.R.U32.HI R0, RZ, 0x14, R4 ;  /* 0x00000014ff000819 */ /* 0x000fce0000011604 */
.L_x_7864:
[----:B------:R-:W-:Y:S05]  /*2a90*/  BSYNC.RECONVERGENT B0 ;  /* 0x0000000000007941 */ /* 0x000fea0003800200 */
.L_x_7863:
[----:B------:R-:W-:-:S05]  /*2aa0*/  LOP3.LUT R5, R0, 0x80, R5, 0xf8, !PT ;  /* 0x0000008000057812 */ /* 0x000fca00078ef805 */
[----:B------:R1:W-:Y:S01]  /*2ab0*/  STG.E.U8 desc[UR36][R2.64], R5 ;  /* 0x0000000502007986 */ /* 0x0003e2000c101124 */
[----:B------:R-:W-:Y:S05]  /*2ac0*/  BRA `(.L_x_7851) ;  /* 0x0000000400fc7947 */ /* 0x000fea0003800000 */
.L_x_7862:
[----:B-1----:R-:W-:Y:S01]  /*2ad0*/  IMAD.U32 R7, R5, 0x10000, RZ ;  /* 0x0001000005077824 */ /* 0x002fe200078e00ff */
        /* <DEDUP_REMOVED lines=10> */
[----:B0-----:R-:W-:Y:S01]  /*2b80*/  @P0 LOP3.LUT R4, R0, 0x1, RZ, 0xc0, !PT ;  /* 0x0000000100040812 */ /* 0x001fe200078ec0ff */
[----:B------:R-:W-:-:S03]  /*2b90*/  @!P0 FADD.FTZ R0, R6, 128 ;  /* 0x4300000006008421 */ /* 0x000fc60000010000 */
[----:B------:R-:W-:-:S04]  /*2ba0*/  @P0 IADD3 R4, PT, PT, R7, 0x80fffff, R4 ;  /* 0x080fffff07040810 */ /* 0x000fc80007ffe004 */
[----:B------:R-:W-:-:S07]  /*2bb0*/  @P0 SHF.R.U32.HI R0, RZ, 0x15, R4 ;  /* 0x00000015ff000819 */ /* 0x000fce0000011604 */
.L_x_7866:
[----:B------:R-:W-:Y:S05]  /*2bc0*/  BSYNC.RECONVERGENT B0 ;  /* 0x0000000000007941 */ /* 0x000fea0003800200 */
.L_x_7865:
[----:B------:R-:W-:-:S05]  /*2bd0*/  LOP3.LUT R5, R0, 0x80, R5, 0xf8, !PT ;  /* 0x0000008000057812 */ /* 0x000fca00078ef805 */
[----:B------:R1:W-:Y:S01]  /*2be0*/  STG.E.U8 desc[UR36][R2.64], R5 ;  /* 0x0000000502007986 */ /* 0x0003e2000c101124 */
[----:B------:R-:W-:Y:S05]  /*2bf0*/  BRA `(.L_x_7851) ;  /* 0x0000000400b07947 */ /* 0x000fea0003800000 */
.L_x_7861:
[----:B-1----:R1:W-:Y:S01]  /*2c00*/  STG.E.U16 desc[UR36][R2.64], R5 ;  /* 0x0000000502007986 */ /* 0x0023e2000c101524 */
[----:B------:R-:W-:Y:S05]  /*2c10*/  BRA `(.L_x_7851) ;  /* 0x0000000400a87947 */ /* 0x000fea0003800000 */
.L_x_7858:
        /* <DEDUP_REMOVED lines=12> */
.L_x_7869:
[----:B-1----:R-:W-:Y:S01]  /*2ce0*/  IMAD.U32 R5, R5, 0x10000, RZ ;  /* 0x0001000005057824 */ /* 0x002fe200078e00ff */
[----:B------:R-:W-:Y:S01]  /*2cf0*/  BSSY.RECONVERGENT B0, `(.L_x_7870) ;  /* 0x0000014000007945 */ /* 0x000fe20003800200 */
[----:B------:R-:W-:-:S03]  /*2d00*/  IMAD.MOV.U32 R0, RZ, RZ, 0x80 ;  /* 0x00000080ff007424 */ /* 0x000fc600078e00ff */
[----:B0-----:R-:W-:-:S04]  /*2d10*/  LOP3.LUT R4, R5, 0x7fffffff, RZ, 0xc0, !PT ;  /* 0x7fffffff05047812 */ /* 0x001fc800078ec0ff */
        /* <DEDUP_REMOVED lines=9> */
.L_x_7872:
[----:B------:R-:W-:-:S04]  /*2db0*/  SHF.R.U32.HI R0, RZ, 0x14, R5 ;  /* 0x00000014ff007819 */ /* 0x000fc80000011605 */
[----:B------:R-:W-:-:S04]  /*2dc0*/  LOP3.LUT R0, R0, 0x1, RZ, 0xc0, !PT ;  /* 0x0000000100007812 */ /* 0x000fc800078ec0ff */
[----:B------:R-:W-:-:S04]  /*2dd0*/  IADD3 R0, PT, PT, R5, 0x487ffff, R0 ;  /* 0x0487ffff05007810 */ /* 0x000fc80007ffe000 */
[----:B------:R-:W-:-:S04]  /*2de0*/  SHF.R.U32.HI R0, RZ, 0x14, R0 ;  /* 0x00000014ff007819 */ /* 0x000fc80000011600 */
[----:B------:R-:W-:-:S07]  /*2df0*/  LOP3.LUT R4, R0, 0xff, RZ, 0xc0, !PT ;  /* 0x000000ff00047812 */ /* 0x000fce00078ec0ff */
.L_x_7873:
[----:B------:R-:W-:-:S04]  /*2e00*/  SHF.R.U32.HI R5, RZ, 0x18, R5 ;  /* 0x00000018ff057819 */ /* 0x000fc80000011605 */
[----:B------:R-:W-:-:S04]  /*2e10*/  LOP3.LUT R4, R4, 0x80, R5, 0xf8, !PT ;  /* 0x0000008004047812 */ /* 0x000fc800078ef805 */
[----:B------:R-:W-:-:S07]  /*2e20*/  PRMT R0, R4, 0x7610, R0 ;  /* 0x0000761004007816 */ /* 0x000fce0000000000 */
.L_x_7871:
[----:B------:R-:W-:Y:S05]  /*2e30*/  BSYNC.RECONVERGENT B0 ;  /* 0x0000000000007941 */ /* 0x000fea0003800200 */
.L_x_7870:
[----:B------:R0:W-:Y:S01]  /*2e40*/  STG.E.U8 desc[UR36][R2.64], R0 ;  /* 0x0000000002007986 */ /* 0x0001e2000c101124 */
[----:B------:R-:W-:Y:S05]  /*2e50*/  BRA `(.L_x_7851) ;  /* 0x0000000400187947 */ /* 0x000fea0003800000 */
.L_x_7868:
[----:B-1----:R-:W-:Y:S01]  /*2e60*/  IMAD.U32 R5, R5, 0x10000, RZ ;  /* 0x0001000005057824 */ /* 0x002fe200078e00ff */
[----:B------:R-:W-:Y:S01]  /*2e70*/  BSSY.RECONVERGENT B0, `(.L_x_7874) ;  /* 0x0000014000007945 */ /* 0x000fe20003800200 */
[----:B------:R-:W-:-:S03]  /*2e80*/  MOV R0, 0x80 ;  /* 0x0000008000007802 */ /* 0x000fc60000000f00 */
        /* <DEDUP_REMOVED lines=10> */
.L_x_7876:
[----:B------:R-:W-:-:S04]  /*2f30*/  SHF.R.U32.HI R0, RZ, 0x15, R5 ;  /* 0x00000015ff007819 */ /* 0x000fc80000011605 */
[----:B------:R-:W-:-:S04]  /*2f40*/  LOP3.LUT R0, R0, 0x1, RZ, 0xc0, !PT ;  /* 0x0000000100007812 */ /* 0x000fc800078ec0ff */
[----:B------:R-:W-:-:S04]  /*2f50*/  IADD3 R0, PT, PT, R5, 0x88fffff, R0 ;  /* 0x088fffff05007810 */ /* 0x000fc80007ffe000 */
[----:B------:R-:W-:-:S04]  /*2f60*/  SHF.R.U32.HI R0, RZ, 0x15, R0 ;  /* 0x00000015ff007819 */ /* 0x000fc80000011600 */
[----:B------:R-:W-:-:S07]  /*2f70*/  LOP3.LUT R4, R0, 0xff, RZ, 0xc0, !PT ;  /* 0x000000ff00047812 */ /* 0x000fce00078ec0ff */
.L_x_7877:
[----:B------:R-:W-:-:S04]  /*2f80*/  SHF.R.U32.HI R5, RZ, 0x18, R5 ;  /* 0x00000018ff057819 */ /* 0x000fc80000011605 */
[----:B------:R-:W-:-:S04]  /*2f90*/  LOP3.LUT R4, R4, 0x80, R5, 0xf8, !PT ;  /* 0x0000008004047812 */ /* 0x000fc800078ef805 */
[----:B------:R-:W-:-:S07]  /*2fa0*/  PRMT R0, R4, 0x7610, R0 ;  /* 0x0000761004007816 */ /* 0x000fce0000000000 */
.L_x_7875:
[----:B------:R-:W-:Y:S05]  /*2fb0*/  BSYNC.RECONVERGENT B0 ;  /* 0x0000000000007941 */ /* 0x000fea0003800200 */
.L_x_7874:
[----:B------:R0:W-:Y:S01]  /*2fc0*/  STG.E.U8 desc[UR36][R2.64], R0 ;  /* 0x0000000002007986 */ /* 0x0001e2000c101124 */
[----:B------:R-:W-:Y:S05]  /*2fd0*/  BRA `(.L_x_7851) ;  /* 0x0000000000b87947 */ /* 0x000fea0003800000 */
.L_x_7867:
[----:B------:R-:W-:-:S09]  /*2fe0*/  UISETP.NE.AND UP0, UPT, UR4, 0x1c, UPT ;  /* 0x0000001c0400788c */ /* 0x000fd2000bf05270 */
[----:B------:R-:W-:Y:S05]  /*2ff0*/  BRA.U !UP0, `(.L_x_7878) ;  /* 0x0000000108a47547 */ /* 0x000fea000b800000 */
[----:B------:R-:W-:-:S09]  /*3000*/  UISETP.NE.AND UP0, UPT, UR4, 0x1d, UPT ;  /* 0x0000001d0400788c */ /* 0x000fd2000bf05270 */
[----:B------:R-:W-:Y:S05]  /*3010*/  BRA.U !UP0, `(.L_x_7879) ;  /* 0x00000001088c7547 */ /* 0x000fea000b800000 */
[----:B------:R-:W-:-:S09]  /*3020*/  UISETP.NE.AND UP0, UPT, UR4, 0x2c, UPT ;  /* 0x0000002c0400788c */ /* 0x000fd2000bf05270 */
[----:B------:R-:W-:Y:S05]  /*3030*/  BRA.U !UP0, `(.L_x_7880) ;  /* 0x0000000108447547 */ /* 0x000fea000b800000 */
.L_x_7850:
[----:B------:R-:W-:Y:S01]  /*3040*/  MOV R0, 0x0 ;  /* 0x0000000000007802 */ /* 0x000fe20000000f00 */
        /* <DEDUP_REMOVED lines=15> */
.L_x_7881:
[----:B------:R-:W-:Y:S05]  /*3140*/  BRA `(.L_x_7851) ;  /* 0x00000000005c7947 */ /* 0x000fea0003800000 */
.L_x_7880:
[----:B-1----:R-:W-:-:S05]  /*3150*/  IMAD.U32 R5, R5, 0x10000, RZ ;  /* 0x0001000005057824 */ /* 0x002fca00078e00ff */
[----:B------:R-:W-:-:S04]  /*3160*/  SHF.R.U32.HI R6, RZ, 0x17, R5 ;  /* 0x00000017ff067819 */ /* 0x000fc80000011605 */
[----:B0-----:R-:W-:-:S04]  /*3170*/  LOP3.LUT R4, R6, 0xff, RZ, 0xc0, !PT ;  /* 0x000000ff06047812 */ /* 0x001fc800078ec0ff */
        /* <DEDUP_REMOVED lines=13> */
.L_x_7879:
[----:B-1----:R-:W-:-:S06]  /*3250*/  IMAD.U32 R5, R5, 0x10000, RZ ;  /* 0x0001000005057824 */ /* 0x002fcc00078e00ff */
[----:B0-----:R-:W0:Y:S02]  /*3260*/  F2I.U64.TRUNC R4, R5 ;  /* 0x0000000500047311 */ /* 0x001e24000020d800 */
[----:B0-----:R0:W-:Y:S01]  /*3270*/  STG.E.64 desc[UR36][R2.64], R4 ;  /* 0x0000000402007986 */ /* 0x0011e2000c101b24 */
[----:B------:R-:W-:Y:S05]  /*3280*/  BRA `(.L_x_7851) ;  /* 0x00000000000c7947 */ /* 0x000fea0003800000 */
.L_x_7878:
[----:B-1----:R-:W-:-:S06]  /*3290*/  SHF.L.U32 R5, R5, 0x10, RZ ;  /* 0x0000001005057819 */ /* 0x002fcc00000006ff */
[----:B------:R-:W1:Y:S02]  /*32a0*/  F2I.FTZ.U32.TRUNC.NTZ R5, R5 ;  /* 0x0000000500057305 */ /* 0x000e64000021f000 */
[----:B-1----:R1:W-:Y:S02]  /*32b0*/  STG.E desc[UR36][R2.64], R5 ;  /* 0x0000000502007986 */ /* 0x0023e4000c101924 */
.L_x_7851:
[----:B------:R-:W-:-:S07]  /*32c0*/  VIADD R17, R17, 0x80 ;  /* 0x0000008011117836 */ /* 0x000fce0000000000 */
.L_x_7810:
[----:B------:R-:W-:Y:S05]  /*32d0*/  BSYNC.RECONVERGENT B6 ;  /* 0x0000000000067941 */ /* 0x000fea0003800200 */
.L_x_7809:
        /* <DEDUP_REMOVED lines=307> */
.L_x_7884:
[----:B------:R-:W2:Y:S01]  /*4610*/  LDCU.64 UR6, c[0x0][0x588] ;  /* 0x0000b100ff0677ac */ /* 0x000ea20008000a00 */
        /* <DEDUP_REMOVED lines=17> */
.L_x_7888:
[----:B------:R-:W2:Y:S02]  /*4730*/  LDG.E.U8 R2, desc[UR36][R2.64] ;  /* 0x0000002402027981 */ /* 0x000ea4000c1e1100 */
[----:B--2---:R-:W-:-:S04]  /*4740*/  I2FP.F32.U32 R0, R2 ;  /* 0x0000000200007245 */ /* 0x004fc80000201000 */
[----:B------:R-:W-:Y:S01]  /*4750*/  F2FP.BF16.F32.PACK_AB R0, RZ, R0 ;  /* 0x00000000ff00723e */ /* 0x000fe200000010ff */
[----:B------:R-:W-:Y:S06]  /*4760*/  BRA `(.L_x_7890) ;  /* 0x0000000c00847947 */ /* 0x000fec0003800000 */
.L_x_7887:
        /* <DEDUP_REMOVED lines=10> */
.L_x_7892:
[----:B------:R-:W2:Y:S02]  /*4810*/  LDG.E R2, desc[UR36][R2.64] ;  /* 0x0000002402027981 */ /* 0x000ea4000c1e1900 */
[----:B--2---:R-:W-:-:S04]  /*4820*/  I2FP.F32.S32 R0, R2 ;  /* 0x0000000200007245 */ /* 0x004fc80000201400 */
[----:B------:R-:W-:Y:S01]  /*4830*/  F2FP.BF16.F32.PACK_AB R0, RZ, R0 ;  /* 0x00000000ff00723e */ /* 0x000fe200000010ff */
[----:B------:R-:W-:Y:S06]  /*4840*/  BRA `(.L_x_7890) ;  /* 0x0000000c004c7947 */ /* 0x000fec0003800000 */
.L_x_7891:
[----:B------:R-:W2:Y:S02]  /*4850*/  LDG.E.U16 R2, desc[UR36][R2.64] ;  /* 0x0000002402027981 */ /* 0x000ea4000c1e1500 */
[----:B--2---:R-:W0:Y:S02]  /*4860*/  I2F.S16 R0, R2 ;  /* 0x0000000200007306 */ /* 0x004e240000101400 */
[----:B0-----:R-:W-:Y:S01]  /*4870*/  F2FP.BF16.F32.PACK_AB R0, RZ, R0 ;  /* 0x00000000ff00723e */ /* 0x001fe200000010ff */
[----:B------:R-:W-:Y:S06]  /*4880*/  BRA `(.L_x_7890) ;  /* 0x0000000c003c7947 */ /* 0x000fec0003800000 */
.L_x_7886:
        /* <DEDUP_REMOVED lines=9> */
.L_x_7894:
[----:B------:R-:W2:Y:S02]  /*4920*/  LDG.E.U16 R0, desc[UR36][R2.64] ;  /* 0x0000002402007981 */ /* 0x000ea4000c1e1500 */
[----:B--2---:R-:W-:-:S05]  /*4930*/  HADD2.F32 R0, -RZ, R0.H0_H0 ;  /* 0x20000000ff007230 */ /* 0x004fca0000004100 */
[----:B------:R-:W-:Y:S01]  /*4940*/  F2FP.BF16.F32.PACK_AB R0, RZ, R0 ;  /* 0x00000000ff00723e */ /* 0x000fe200000010ff */
[----:B------:R-:W-:Y:S06]  /*4950*/  BRA `(.L_x_7890) ;  /* 0x0000000c00087947 */ /* 0x000fec0003800000 */
.L_x_7893:
        /* <DEDUP_REMOVED lines=9> */
.L_x_7896:
[----:B------:R-:W2:Y:S02]  /*49f0*/  LDG.E.U16 R2, desc[UR36][R2.64] ;  /* 0x0000002402027981 */ /* 0x000ea4000c1e1500 */
[----:B--2---:R-:W-:-:S05]  /*4a00*/  HADD2.F32 R0, -RZ, R2.H0_H0 ;  /* 0x20000002ff007230 */ /* 0x004fca0000004100 */
[----:B------:R-:W-:Y:S01]  /*4a10*/  F2FP.BF16.F32.PACK_AB R0, RZ, R0 ;  /* 0x00000000ff00723e */ /* 0x000fe200000010ff */
[----:B------:R-:W-:Y:S06]  /*4a20*/  BRA `(.L_x_7890) ;  /* 0x0000000800d47947 */ /* 0x000fec0003800000 */
.L_x_7895:
        /* <DEDUP_REMOVED lines=8> */
.L_x_7885:
        /* <DEDUP_REMOVED lines=13> */
.L_x_7899:
        /* <DEDUP_REMOVED lines=8> */
.L_x_7898:
        /* <DEDUP_REMOVED lines=27> */
.L_x_7901:
        /* <DEDUP_REMOVED lines=13> */
.L_x_7900:
[----:B------:R0:W5:Y:S01]  /*4e80*/  LDG.E.U16 R0, desc[UR36][R2.64] ;  /* 0x0000002402007981 */ /* 0x000162000c1e1500 */
[----:B------:R-:W-:Y:S05]  /*4e90*/  BRA `(.L_x_7890) ;  /* 0x0000000400b87947 */ /* 0x000fea0003800000 */
.L_x_7897:
        /* <DEDUP_REMOVED lines=12> */
.L_x_7904:
        /* <DEDUP_REMOVED lines=21> */
.L_x_7908:
[----:B------:R-:W-:Y:S05]  /*50b0*/  BSYNC.RECONVERGENT B1 ;  /* 0x0000000000017941 */ /* 0x000fea0003800200 */
.L_x_7907:
[----:B------:R-:W-:Y:S01]  /*50c0*/  IMAD.SHL.U32 R0, R0, 0x100000, RZ ;  /* 0x0010000000007824 */ /* 0x000fe200078e00ff */
[----:B------:R-:W-:-:S04]  /*50d0*/  LEA R2, R2, 0x3b800000, 0x17 ;  /* 0x3b80000002027811 */ /* 0x000fc800078eb8ff */
[----:B------:R-:W-:-:S07]  /*50e0*/  LOP3.LUT R0, R2, R0, R7, 0xfe, !PT ;  /* 0x0000000002007212 */ /* 0x000fce00078efe07 */
.L_x_7906:
[----:B------:R-:W-:Y:S05]  /*50f0*/  BSYNC.RECONVERGENT B0 ;  /* 0x0000000000007941 */ /* 0x000fea0003800200 */
.L_x_7905:
[----:B------:R-:W-:Y:S01]  /*5100*/  F2FP.BF16.F32.PACK_AB R0, RZ, R0 ;  /* 0x00000000ff00723e */ /* 0x000fe200000010ff */
[----:B------:R-:W-:Y:S06]  /*5110*/  BRA `(.L_x_7890) ;  /* 0x0000000400187947 */ /* 0x000fec0003800000 */
.L_x_7903:
        /* <DEDUP_REMOVED lines=21> */
.L_x_7912:
[----:B------:R-:W-:Y:S05]  /*5270*/  BSYNC.RECONVERGENT B1 ;  /* 0x0000000000017941 */ /* 0x000fea0003800200 */
.L_x_7911:
[----:B------:R-:W-:Y:S01]  /*5280*/  IMAD.SHL.U32 R0, R0, 0x200000, RZ ;  /* 0x0020000000007824 */ /* 0x000fe200078e00ff */
[----:B------:R-:W-:-:S04]  /*5290*/  LEA R2, R2, 0x37800000, 0x17 ;  /* 0x3780000002027811 */ /* 0x000fc800078eb8ff */
[----:B------:R-:W-:-:S07]  /*52a0*/  LOP3.LUT R0, R2, R0, R7, 0xfe, !PT ;  /* 0x0000000002007212 */ /* 0x000fce00078efe07 */
.L_x_7910:
[----:B------:R-:W-:Y:S05]  /*52b0*/  BSYNC.RECONVERGENT B0 ;  /* 0x0000000000007941 */ /* 0x000fea0003800200 */
.L_x_7909:
[----:B------:R-:W-:Y:S01]  /*52c0*/  F2FP.BF16.F32.PACK_AB R0, RZ, R0 ;  /* 0x00000000ff00723e */ /* 0x000fe200000010ff */
[----:B------:R-:W-:Y:S06]  /*52d0*/  BRA `(.L_x_7890) ;  /* 0x0000000000a87947 */ /* 0x000fec0003800000 */
.L_x_7902:
        /* <DEDUP_REMOVED lines=14> */
.L_x_7916:
[----:B------:R-:W-:Y:S05]  /*53c0*/  BSYNC.RECONVERGENT B0 ;  /* 0x0000000000007941 */ /* 0x000fea0003800200 */
.L_x_7915:
[----:B------:R-:W-:Y:S01]  /*53d0*/  F2FP.BF16.F32.PACK_AB R0, RZ, R0 ;  /* 0x00000000ff00723e */ /* 0x000fe200000010ff */
[----:B------:R-:W-:Y:S06]  /*53e0*/  BRA `(.L_x_7890) ;  /* 0x0000000000647947 */ /* 0x000fec0003800000 */
.L_x_7889:
        /* <DEDUP_REMOVED lines=16> */
.L_x_7917:
[----:B------:R-:W-:Y:S01]  /*54f0*/  PRMT R0, RZ, 0x7610, R0 ;  /* 0x00007610ff007816 */ /* 0x000fe20000000000 */
[----:B------:R-:W-:Y:S06]  /*5500*/  BRA `(.L_x_7890) ;  /* 0x00000000001c7947 */ /* 0x000fec0003800000 */
.L_x_7914:
[----:B------:R-:W2:Y:S02]  /*5510*/  LDG.E.64 R2, desc[UR36][R2.64] ;  /* 0x0000002402027981 */ /* 0x000ea4000c1e1b00 */
[----:B--2---:R-:W0:Y:S02]  /*5520*/  I2F.U64 R0, R2 ;  /* 0x0000000200007312 */ /* 0x004e240000301000 */
[----:B0-----:R-:W-:Y:S01]  /*5530*/  F2FP.BF16.F32.PACK_AB R0, RZ, R0 ;  /* 0x00000000ff00723e */ /* 0x001fe200000010ff */
[----:B------:R-:W-:Y:S06]  /*5540*/  BRA `(.L_x_7890) ;  /* 0x00000000000c7947 */ /* 0x000fec0003800000 */
.L_x_7913:
[----:B------:R-:W2:Y:S02]  /*5550*/  LDG.E R2, desc[UR36][R2.64] ;  /* 0x0000002402027981 */ /* 0x000ea4000c1e1900 */
[----:B--2---:R-:W-:-:S04]  /*5560*/  I2FP.F32.U32 R0, R2 ;  /* 0x0000000200007245 */ /* 0x004fc80000201000 */
[----:B------:R-:W-:-:S07]  /*5570*/  F2FP.BF16.F32.PACK_AB R0, RZ, R0 ;  /* 0x00000000ff00723e */ /* 0x000fce00000010ff */
.L_x_7890:
[----:B-----5:R-:W-:Y:S01]  /*5580*/  IMAD.U32 R0, R0, 0x10000, RZ ;  /* 0x0001000000007824 */ /* 0x020fe200078e00ff */
[----:B------:R-:W0:Y:S01]  /*5590*/  LDCU.64 UR6, c[0x0][0x580] ;  /* 0x0000b000ff0677ac */ /* 0x000e220008000a00 */
[----:B------:R-:W-:-:S04]  /*55a0*/  UPRMT UR4, UR42, 0x9910, URZ ;  /* 0x000099102a047896 */ /* 0x000fc800080000ff */
[----:B------:R-:W1:Y:S01]  /*55b0*/  MUFU.LG2 R0, R0 ;  /* 0x0000000000007308 */ /* 0x000e620000000c00 */
[----:B------:R-:W-:Y:S01]  /*55c0*/  UISETP.GT.AND UP0, UPT, UR4, 0x9, UPT ;  /* 0x000000090400788c */ /* 0x000fe2000bf04270 */
[----:B0-----:R-:W-:Y:S01]  /*55d0*/  IADD3 R2, P0, PT, R16, UR6, RZ ;  /* 0x0000000610027c10 */ /* 0x001fe2000ff1e0ff */
[----:B-1----:R-:W-:-:S03]  /*55e0*/  FMUL.FTZ R4, R0, 0.30103000998497009277 ;  /* 0x3e9a209b00047820 */ /* 0x002fc60000410000 */
[----:B------:R-:W-:Y:S02]  /*55f0*/  IADD3.X R3, PT, PT, RZ, UR7, RZ, P0, !PT ;  /* 0x00000007ff037c10 */ /* 0x000fe400087fe4ff */
        /* <DEDUP_REMOVED lines=14> */
.L_x_7921:
[----:B-1----:R-:W-:-:S06]  /*56e0*/  IMAD.U32 R5, R5, 0x10000, RZ ;  /* 0x0001000005057824 */ /* 0x002fcc00078e00ff */
[----:B0-----:R-:W0:Y:S02]  /*56f0*/  F2I.S64.TRUNC R4, R5 ;  /* 0x0000000500047311 */ /* 0x001e24000020d900 */
[----:B0-----:R0:W-:Y:S01]  /*5700*/  STG.E.U8 desc[UR36][R2.64], R4 ;  /* 0x0000000402007986 */ /* 0x0011e2000c101124 */
[----:B------:R-:W-:Y:S05]  /*5710*/  BRA `(.L_x_7923) ;  /* 0x0000000c006c7947 */ /* 0x000fea0003800000 */
.L_x_7920:
[----:B------:R-:W-:-:S09]  /*5720*/  UISETP.NE.AND UP0, UPT, UR4, 0x2, UPT ;  /* 0x000000020400788c */ /* 0x000fd2000bf05270 */
[----:B------:R-:W-:Y:S05]  /*5730*/  BRA.U !UP0, `(.L_x_7924) ;  /* 0x0000000108307547 */ /* 0x000fea000b800000 */
[----:B------:R-:W-:-:S09]  /*5740*/  UISETP.NE.AND UP0, UPT, UR4, 0x3, UPT ;  /* 0x000000030400788c */ /* 0x000fd2000bf05270 */
[----:B------:R-:W-:Y:S05]  /*5750*/  BRA.U !UP0, `(.L_x_7925) ;  /* 0x0000000108187547 */ /* 0x000fea000b800000 */
[----:B------:R-:W-:-:S09]  /*5760*/  UISETP.NE.AND UP0, UPT, UR4, 0x4, UPT ;  /* 0x000000040400788c */ /* 0x000fd2000bf05270 */
[----:B------:R-:W-:Y:S05]  /*5770*/  BRA.U UP0, `(.L_x_7922) ;  /* 0x0000000900787547 */ /* 0x000fea000b800000 */
[----:B-1----:R-:W-:-:S06]  /*5780*/  SHF.L.U32 R5, R5, 0x10, RZ ;  /* 0x0000001005057819 */ /* 0x002fcc00000006ff */
[----:B0-----:R-:W0:Y:S02]  /*5790*/  F2I.S64.TRUNC R4, R5 ;  /* 0x0000000500047311 */ /* 0x001e24000020d900 */
[----:B0-----:R0:W-:Y:S01]  /*57a0*/  STG.E.64 desc[UR36][R2.64], R4 ;  /* 0x0000000402007986 */ /* 0x0011e2000c101b24 */
[----:B------:R-:W-:Y:S05]  /*57b0*/  BRA `(.L_x_7923) ;  /* 0x0000000c00447947 */ /* 0x000fea0003800000 */
.L_x_7925:
[----:B-1----:R-:W-:-:S06]  /*57c0*/  IMAD.U32 R5, R5, 0x10000, RZ ;  /* 0x0001000005057824 */ /* 0x002fcc00078e00ff */
[----:B------:R-:W1:Y:S02]  /*57d0*/  F2I.FTZ.TRUNC.NTZ R5, R5 ;  /* 0x0000000500057305 */ /* 0x000e64000021f100 */
[----:B-1----:R1:W-:Y:S01]  /*57e0*/  STG.E desc[UR36][R2.64], R5 ;  /* 0x0000000502007986 */ /* 0x0023e2000c101924 */
[----:B------:R-:W-:Y:S05]  /*57f0*/  BRA `(.L_x_7923) ;  /* 0x0000000c00347947 */ /* 0x000fea0003800000 */
.L_x_7924:
[----:B-1----:R-:W-:-:S06]  /*5800*/  IMAD.U32 R5, R5, 0x10000, RZ ;  /* 0x0001000005057824 */ /* 0x002fcc00078e00ff */
[----:B------:R-:W1:Y:S02]  /*5810*/  F2I.FTZ.TRUNC.NTZ R5, R5 ;  /* 0x0000000500057305 */ /* 0x000e64000021f100 */
[----:B-1----:R1:W-:Y:S01]  /*5820*/  STG.E.U16 desc[UR36][R2.64], R5 ;  /* 0x0000000502007986 */ /* 0x0023e2000c101524 */
[----:B------:R-:W-:Y:S05]  /*5830*/  BRA `(.L_x_7923) ;  /* 0x0000000c00247947 */ /* 0x000fea0003800000 */
.L_x_7919:
        /* <DEDUP_REMOVED lines=9> */
.L_x_7927:
[----:B-1----:R-:W-:-:S05]  /*58d0*/  IMAD.U32 R0, R5, 0x10000, RZ ;  /* 0x0001000005007824 */ /* 0x002fca00078e00ff */
[----:B------:R-:W-:-:S05]  /*58e0*/  F2FP.F16.F32.PACK_AB R0, RZ, R0 ;  /* 0x00000000ff00723e */ /* 0x000fca00000000ff */
[----:B------:R1:W-:Y:S01]  /*58f0*/  STG.E.U16 desc[UR36][R2.64], R0 ;  /* 0x0000000002007986 */ /* 0x0003e2000c101524 */
[----:B------:R-:W-:Y:S05]  /*5900*/  BRA `(.L_x_7923) ;  /* 0x0000000800f07947 */ /* 0x000fea0003800000 */
.L_x_7926:
[----:B------:R-:W-:-:S09]  /*5910*/  UISETP.NE.AND UP0, UPT, UR4, 0x7, UPT ;  /* 0x000000070400788c */ /* 0x000fd2000bf05270 */
[----:B------:R-:W-:Y:S05]  /*5920*/  BRA.U !UP0, `(.L_x_7928) ;  /* 0x0000000108347547 */ /* 0x000fea000b800000 */
[----:B------:R-:W-:-:S09]  /*5930*/  UISETP.NE.AND UP0, UPT, UR4, 0x8, UPT ;  /* 0x000000080400788c */ /* 0x000fd2000bf05270 */
[----:B------:R-:W-:Y:S05]  /*5940*/  BRA.U !UP0, `(.L_x_7929) ;  /* 0x0000000108187547 */ /* 0x000fea000b800000 */
[----:B------:R-:W-:-:S09]  /*5950*/  UISETP.NE.AND UP0, UPT, UR4, 0x9, UPT ;  /* 0x000000090400788c */ /* 0x000fd2000bf05270 */
[----:B------:R-:W-:Y:S05]  /*5960*/  BRA.U UP0, `(.L_x_7922) ;  /* 0x0000000500fc7547 */ /* 0x000fea000b800000 */
[----:B01----:R-:W-:Y:S01]  /*5970*/  IMAD.U32 R4, R5, 0x10000, RZ ;  /* 0x0001000005047824 */ /* 0x003fe200078e00ff */
[----:B------:R-:W-:-:S05]  /*5980*/  MOV R5, RZ ;  /* 0x000000ff00057202 */ /* 0x000fca0000000f00 */
[----:B------:R0:W-:Y:S01]  /*5990*/  STG.E.64 desc[UR36][R2.64], R4 ;  /* 0x0000000402007986 */ /* 0x0001e2000c101b24 */
[----:B------:R-:W-:Y:S05]  /*59a0*/  BRA `(.L_x_7923) ;  /* 0x0000000800c87947 */ /* 0x000fea0003800000 */
.L_x_7929:
[----:B-1----:R-:W-:-:S05]  /*59b0*/  IMAD.U32 R5, R5, 0x10000, RZ ;  /* 0x0001000005057824 */ /* 0x002fca00078e00ff */
[----:B------:R-:W-:-:S04]  /*59c0*/  F2FP.F16.F32.PACK_AB R5, RZ, R5 ;  /* 0x00000005ff05723e */ /* 0x000fc800000000ff */
[----:B------:R-:W-:-:S05]  /*59d0*/  PRMT R5, R5, 0x5410, RZ ;  /* 0x0000541005057816 */ /* 0x000fca00000000ff */
[----:B------:R1:W-:Y:S01]  /*59e0*/  STG.E desc[UR36][R2.64], R5 ;  /* 0x0000000502007986 */ /* 0x0003e2000c101924 */
[----:B------:R-:W-:Y:S05]  /*59f0*/  BRA `(.L_x_7923) ;  /* 0x0000000800b47947 */ /* 0x000fea0003800000 */
.L_x_7928:
[----:B01----:R-:W-:-:S04]  /*5a00*/  IMAD.U32 R4, R5, 0x10000, RZ ;  /* 0x0001000005047824 */ /* 0x003fc800078e00ff */
[----:B------:R-:W-:-:S06]  /*5a10*/  FMUL.FTZ R4, R4, 1 ;  /* 0x3f80000004047820 */ /* 0x000fcc0000410000 */
[----:B------:R-:W0:Y:S02]  /*5a20*/  F2F.F64.F32 R4, R4 ;  /* 0x0000000400047310 */ /* 0x000e240000201800 */
[----:B0-----:R0:W-:Y:S01]  /*5a30*/  STG.E.64 desc[UR36][R2.64], R4 ;  /* 0x0000000402007986 */ /* 0x0011e2000c101b24 */
[----:B------:R-:W-:Y:S05]  /*5a40*/  BRA `(.L_x_7923) ;  /* 0x0000000800a07947 */ /* 0x000fea0003800000 */
.L_x_7918:
        /* <DEDUP_REMOVED lines=14> */
.L_x_7933:
[----:B-1----:R-:W-:Y:S01]  /*5b30*/  IMAD.U32 R5, R5, 0x10000, RZ ;  /* 0x0001000005057824 */ /* 0x002fe200078e00ff */
[----:B------:R-:W-:Y:S01]  /*5b40*/  BSSY.RECONVERGENT B0, `(.L_x_7934) ;  /* 0x0000013000007945 */ /* 0x000fe20003800200 */
[----:B------:R-:W-:-:S03]  /*5b50*/  IMAD.MOV.U32 R0, RZ, RZ, 0x80 ;  /* 0x00000080ff007424 */ /* 0x000fc600078e00ff */
[----:B0-----:R-:W-:-:S04]  /*5b60*/  LOP3.LUT R4, R5, 0x7fffffff, RZ, 0xc0, !PT ;  /* 0x7fffffff05047812 */ /* 0x001fc800078ec0ff */
        /* <DEDUP_REMOVED lines=14> */
.L_x_7936:
[----:B------:R-:W-:-:S04]  /*5c50*/  SHF.R.U32.HI R5, RZ, 0x18, R5 ;  /* 0x00000018ff057819 */ /* 0x000fc80000011605 */
[----:B------:R-:W-:-:S07]  /*5c60*/  LOP3.LUT R0, R0, 0x80, R5, 0xf8, !PT ;  /* 0x0000008000007812 */ /* 0x000fce00078ef805 */
.L_x_7935:
[----:B------:R-:W-:Y:S05]  /*5c70*/  BSYNC.RECONVERGENT B0 ;  /* 0x0000000000007941 */ /* 0x000fea0003800200 */
.L_x_7934:
[----:B------:R0:W-:Y:S01]  /*5c80*/  STG.E.U8 desc[UR36][R2.64], R0 ;  /* 0x0000000002007986 */ /* 0x0001e2000c101124 */
[----:B------:R-:W-:Y:S05]  /*5c90*/  BRA `(.L_x_7923) ;  /* 0x00000008000c7947 */ /* 0x000fea0003800000 */
.L_x_7932:
        /* <DEDUP_REMOVED lines=18> */
.L_x_7939:
[----:B------:R-:W-:-:S04]  /*5dc0*/  SHF.R.U32.HI R5, RZ, 0x18, R5 ;  /* 0x00000018ff057819 */ /* 0x000fc80000011605 */
[----:B------:R-:W-:-:S07]  /*5dd0*/  LOP3.LUT R0, R0, 0x80, R5, 0xf8, !PT ;  /* 0x0000008000007812 */ /* 0x000fce00078ef805 */
.L_x_7938:
[----:B------:R-:W-:Y:S05]  /*5de0*/  BSYNC.RECONVERGENT B0 ;  /* 0x0000000000007941 */ /* 0x000fea0003800200 */
.L_x_7937:
[----:B------:R0:W-:Y:S01]  /*5df0*/  STG.E.U8 desc[UR36][R2.64], R0 ;  /* 0x0000000002007986 */ /* 0x0001e2000c101124 */
[----:B------:R-:W-:Y:S05]  /*5e00*/  BRA `(.L_x_7923) ;  /* 0x0000000400b07947 */ /* 0x000fea0003800000 */
.L_x_7931:
        /* <DEDUP_REMOVED lines=22> */
.L_x_7941:
[----:B-1----:R-:W-:-:S06]  /*5f70*/  SHF.L.U32 R5, R5, 0x10, RZ ;  /* 0x0000001005057819 */ /* 0x002fcc00000006ff */
[----:B0-----:R-:W0:Y:S02]  /*5f80*/  F2I.U64.TRUNC R4, R5 ;  /* 0x0000000500047311 */ /* 0x001e24000020d800 */
[----:B0-----:R0:W-:Y:S01]  /*5f90*/  STG.E.64 desc[UR36][R2.64], R4 ;  /* 0x0000000402007986 */ /* 0x0011e2000c101b24 */
[----:B------:R-:W-:Y:S05]  /*5fa0*/  BRA `(.L_x_7923) ;  /* 0x0000000400487947 */ /* 0x000fea0003800000 */
.L_x_7940:
[----:B-1----:R-:W-:-:S06]  /*5fb0*/  IMAD.U32 R5, R5, 0x10000, RZ ;  /* 0x0001000005057824 */ /* 0x002fcc00078e00ff */
[----:B------:R-:W1:Y:S02]  /*5fc0*/  F2I.FTZ.U32.TRUNC.NTZ R5, R5 ;  /* 0x0000000500057305 */ /* 0x000e64000021f000 */
[----:B-1----:R1:W-:Y:S01]  /*5fd0*/  STG.E desc[UR36][R2.64], R5 ;  /* 0x0000000502007986 */ /* 0x0023e2000c101924 */
[----:B------:R-:W-:Y:S05]  /*5fe0*/  BRA `(.L_x_7923) ;  /* 0x0000000400387947 */ /* 0x000fea0003800000 */
.L_x_7930:
        /* <DEDUP_REMOVED lines=11> */
.L_x_7943:
[----:B-1----:R-:W-:Y:S02]  /*60a0*/  SHF.L.U32 R5, R5, 0x10, RZ ;  /* 0x0000001005057819 */ /* 0x002fe400000006ff */
[----:B------:R-:W-:-:S03]  /*60b0*/  CS2R R6, SRZ ;  /* 0x0000000000067805 */ /* 0x000fc6000001ff00 */
[----:B------:R-:W-:-:S06]  /*60c0*/  FMUL.FTZ R5, R5, 1 ;  /* 0x3f80000005057820 */ /* 0x000fcc0000410000 */
[----:B0-----:R-:W0:Y:S02]  /*60d0*/  F2F.F64.F32 R4, R5 ;  /* 0x0000000500047310 */ /* 0x001e240000201800 */
[----:B0-----:R0:W-:Y:S01]  /*60e0*/  STG.E.128 desc[UR36][R2.64], R4 ;  /* 0x0000000402007986 */ /* 0x0011e2000c101d24 */
[----:B------:R-:W-:Y:S05]  /*60f0*/  BRA `(.L_x_7923) ;  /* 0x0000000000f47947 */ /* 0x000fea0003800000 */
.L_x_7942:
[----:B------:R-:W-:-:S09]  /*6100*/  UISETP.NE.AND UP0, UPT, UR4, 0xf, UPT ;  /* 0x0000000f0400788c */ /* 0x000fd2000bf05270 */
[----:B------:R-:W-:Y:S05]  /*6110*/  BRA.U !UP0, `(.L_x_7944) ;  /* 0x0000000108e87547 */ /* 0x000fea000b800000 */
[----:B------:R-:W-:-:S09]  /*6120*/  UISETP.NE.AND UP0, UPT, UR4, 0x17, UPT ;  /* 0x000000170400788c */ /* 0x000fd2000bf05270 */
[----:B------:R-:W-:Y:S05]  /*6130*/  BRA.U !UP0, `(.L_x_7945) ;  /* 0x0000000108907547 */ /* 0x000fea000b800000 */
[----:B------:R-:W-:-:S09]  /*6140*/  UISETP.NE.AND UP0, UPT, UR4, 0x18, UPT ;  /* 0x000000180400788c */ /* 0x000fd2000bf05270 */
[----:B------:R-:W-:Y:S05]  /*6150*/  BRA.U !UP0, `(.L_x_7946) ;  /* 0x0000000108447547 */ /* 0x000fea000b800000 */
.L_x_7922:
[----:B------:R-:W-:Y:S01]  /*6160*/  MOV R0, 0x0 ;  /* 0x0000000000007802 */ /* 0x000fe20000000f00 */
        /* <DEDUP_REMOVED lines=15> */
.L_x_7947:
[----:B------:R-:W-:Y:S05]  /*6260*/  BRA `(.L_x_7923) ;  /* 0x0000000000987947 */ /* 0x000fea0003800000 */
.L_x_7946:
[----:B-1----:R-:W-:Y:S01]  /*6270*/  IMAD.U32 R7, R5, 0x10000, RZ ;  /* 0x0001000005077824 */ /* 0x002fe200078e00ff */
[----:B------:R-:W-:Y:S01]  /*6280*/  BSSY.RECONVERGENT B0, `(.L_x_7948) ;  /* 0x000000c000007945 */ /* 0x000fe20003800200 */
[----:B------:R-:W-:-:S03]  /*6290*/  IMAD.MOV.U32 R0, RZ, RZ, 0x7f ;  /* 0x0000007fff007424 */ /* 0x000fc600078e00ff */
[----:B0-----:R-:W-:Y:S02]  /*62a0*/  LOP3.LUT R4, R7, 0x7fffffff, RZ, 0xc0, !PT ;  /* 0x7fffffff07047812 */ /* 0x001fe400078ec0ff */
        /* <DEDUP_REMOVED lines=9> */
.L_x_7949:
[----:B------:R-:W-:Y:S05]  /*6340*/  BSYNC.RECONVERGENT B0 ;  /* 0x0000000000007941 */ /* 0x000fea0003800200 */
.L_x_7948:
[----:B------:R-:W-:-:S05]  /*6350*/  LOP3.LUT R5, R0, 0x80, R5, 0xf8, !PT ;  /* 0x0000008000057812 */ /* 0x000fca00078ef805 */
[----:B------:R3:W-:Y:S01]  /*6360*/  STG.E.U8 desc[UR36][R2.64], R5 ;  /* 0x0000000502007986 */ /* 0x0007e2000c101124 */
[----:B------:R-:W-:Y:S05]  /*6370*/  BRA `(.L_x_7923) ;  /* 0x0000000000547947 */ /* 0x000fea0003800000 */
.L_x_7945:
[----:B-1----:R-:W-:Y:S01]  /*6380*/  SHF.L.U32 R5, R5, 0x10, RZ ;  /* 0x0000001005057819 */ /* 0x002fe200000006ff */
[----:B------:R-:W-:Y:S03]  /*6390*/  BSSY.RECONVERGENT B0, `(.L_x_7950) ;  /* 0x000000e000007945 */ /* 0x000fe60003800200 */
[----:B0-----:R-:W-:-:S04]  /*63a0*/  LOP3.LUT R4, R5, 0x7fffffff, RZ, 0xc0, !PT ;  /* 0x7fffffff05047812 */ /* 0x001fc800078ec0ff */
        /* <DEDUP_REMOVED lines=9> */
.L_x_7951:
[----:B------:R-:W-:Y:S01]  /*6440*/  IMAD.MOV.U32 R0, RZ, RZ, 0x7f ;  /* 0x0000007fff007424 */ /* 0x000fe200078e00ff */
[----:B------:R-:W-:-:S04]  /*6450*/  ISETP.GT.U32.AND P0, PT, R4, 0x7f800000, PT ;  /* 0x7f8000000400780c */ /* 0x000fc80003f04070 */
[----:B------:R-:W-:-:S09]  /*6460*/  SEL R0, R0, 0x7c, P0 ;  /* 0x0000007c00007807 */ /* 0x000fd20000000000 */
.L_x_7952:
[----:B------:R-:W-:Y:S05]  /*6470*/  BSYNC.RECONVERGENT B0 ;  /* 0x0000000000007941 */ /* 0x000fea0003800200 */
.L_x_7950:
[----:B------:R-:W-:-:S04]  /*6480*/  SHF.R.U32.HI R5, RZ, 0x18, R5 ;  /* 0x00000018ff057819 */ /* 0x000fc80000011605 */
[----:B------:R-:W-:-:S05]  /*6490*/  LOP3.LUT R5, R0, 0x80, R5, 0xf8, !PT ;  /* 0x0000008000057812 */ /* 0x000fca00078ef805 */
[----:B------:R2:W-:Y:S01]  /*64a0*/  STG.E.U8 desc[UR36][R2.64], R5 ;  /* 0x0000000502007986 */ /* 0x0005e2000c101124 */
[----:B------:R-:W-:Y:S05]  /*64b0*/  BRA `(.L_x_7923) ;  /* 0x0000000000047947 */ /* 0x000fea0003800000 */
.L_x_7944:
[----:B-1----:R1:W-:Y:S02]  /*64c0*/  STG.E.U16 desc[UR36][R2.64], R5 ;  /* 0x0000000502007986 */ /* 0x0023e4000c101524 */
.L_x_7923:
[----:B------:R-:W-:-:S07]  /*64d0*/  VIADD R17, R17, 0x80 ;  /* 0x0000008011117836 */ /* 0x000fce0000000000 */
.L_x_7883:
[----:B------:R-:W-:Y:S05]  /*64e0*/  BSYNC.RECONVERGENT B6 ;  /* 0x0000000000067941 */ /* 0x000fea0003800200 */
.L_x_7882:
        /* <DEDUP_REMOVED lines=10> */
[----:B------:R-:W-:Y:S01]  /*6590*/  IMAD.MOV.U32 R16, RZ, RZ, RZ ;  /* 0x000000ffff107224 */ /* 0x000fe200078e00ff */
[----:B------:R-:W0:Y:S01]  /*65a0*/  LDCU UR6, c[0x0][0x38c] ;  /* 0x00007180ff0677ac */ /* 0x000e220008000800 */
[----:B------:R-:W1:Y:S01]  /*65b0*/  LDCU.64 UR8, c[0x0][0x4b8] ;  /* 0x00009700ff0877ac */ /* 0x000e620008000a00 */
[----:B------:R-:W-:Y:S01]  /*65c0*/  UISETP.NE.AND UP0, UPT, UR40, URZ, UPT ;  /* 0x000000ff2800728c */ /* 0x000fe2000bf05270 */
[----:B--234-:R-:W-:-:S05]  /*65d0*/  IMAD.HI.U32 R2, R17, UR4, R16 ;  /* 0x0000000411027c27 */ /* 0x01cfca000f8e0010 */
[----:B------:R-:W-:-:S04]  /*65e0*/  SHF.R.U32.HI R3, RZ, UR5, R2 ;  /* 0x00000005ff037c19 */ /* 0x000fc80008011602 */
[----:B------:R-:W-:-:S05]  /*65f0*/  IADD3 R0, PT, PT, -R3, RZ, RZ ;  /* 0x000000ff03007210 */ /* 0x000fca0007ffe1ff */
        /* <DEDUP_REMOVED lines=290> */
.L_x_7955:
[----:B------:R-:W2:Y:S01]  /*7820*/  LDCU.64 UR6, c[0x0][0x588] ;  /* 0x0000b100ff0677ac */ /* 0x000ea20008000a00 */
        /* <DEDUP_REMOVED lines=17> */
.L_x_7959:
[----:B------:R-:W2:Y:S02]  /*7940*/  LDG.E.U8 R2, desc[UR36][R2.64] ;  /* 0x0000002402027981 */ /* 0x000ea4000c1e1100 */
[----:B--2---:R-:W-:-:S04]  /*7950*/  I2FP.F32.U32 R0, R2 ;  /* 0x0000000200007245 */ /* 0x004fc80000201000 */
[----:B------:R-:W-:Y:S01]  /*7960*/  F2FP.BF16.F32.PACK_AB R0, RZ, R0 ;  /* 0x00000000ff00723e */ /* 0x000fe200000010ff */
[----:B------:R-:W-:Y:S06]  /*7970*/  BRA `(.L_x_7961) ;  /* 0x0000000c00847947 */ /* 0x000fec0003800000 */
.L_x_7958:
        /* <DEDUP_REMOVED lines=10> */
.L_x_7963:
[----:B------:R-:W2:Y:S02]  /*7a20*/  LDG.E R2, desc[UR36][R2.64] ;  /* 0x0000002402027981 */ /* 0x000ea4000c1e1900 */
[----:B--2---:R-:W-:-:S04]  /*7a30*/  I2FP.F32.S32 R0, R2 ;  /* 0x0000000200007245 */ /* 0x004fc80000201400 */
[----:B------:R-:W-:Y:S01]  /*7a40*/  F2FP.BF16.F32.PACK_AB R0, RZ, R0 ;  /* 0x00000000ff00723e */ /* 0x000fe200000010ff */
[----:B------:R-:W-:Y:S06]  /*7a50*/  BRA `(.L_x_7961) ;  /* 0x0000000c004c7947 */ /* 0x000fec0003800000 */
.L_x_7962:
[----:B------:R-:W2:Y:S02]  /*7a60*/  LDG.E.U16 R2, desc[UR36][R2.64] ;  /* 0x0000002402027981 */ /* 0x000ea4000c1e1500 */
[----:B--2---:R-:W0:Y:S02]  /*7a70*/  I2F.S16 R0, R2 ;  /* 0x0000000200007306 */ /* 0x004e240000101400 */
[----:B0-----:R-:W-:Y:S01]  /*7a80*/  F2FP.BF16.F32.PACK_AB R0, RZ, R0 ;  /* 0x00000000ff00723e */ /* 0x001fe200000010ff */
[----:B------:R-:W-:Y:S06]  /*7a90*/  BRA `(.L_x_7961) ;  /* 0x0000000c003c7947 */ /* 0x000fec0003800000 */
.L_x_7957:
        /* <DEDUP_REMOVED lines=9> */
.L_x_7965:
[----:B------:R-:W2:Y:S02]  /*7b30*/  LDG.E.U16 R0, desc[UR36][R2.64] ;  /* 0x0000002402007981 */ /* 0x000ea4000c1e1500 */
[----:B--2---:R-:W-:-:S05]  /*7b40*/  HADD2.F32 R0, -RZ, R0.H0_H0 ;  /* 0x20000000ff007230 */ /* 0x004fca0000004100 */
[----:B------:R-:W-:Y:S01]  /*7b50*/  F2FP.BF16.F32.PACK_AB R0, RZ, R0 ;  /* 0x00000000ff00723e */ /* 0x000fe200000010ff */
[----:B------:R-:W-:Y:S06]  /*7b60*/  BRA `(.L_x_7961) ;  /* 0x0000000c00087947 */ /* 0x000fec0003800000 */
.L_x_7964:
        /* <DEDUP_REMOVED lines=9> */
.L_x_7967:
[----:B------:R-:W2:Y:S02]  /*7c00*/  LDG.E.U16 R2, desc[UR36][R2.64] ;  /* 0x0000002402027981 */ /* 0x000ea4000c1e1500 */
[----:B--2---:R-:W-:-:S05]  /*7c10*/  HADD2.F32 R0, -RZ, R2.H0_H0 ;  /* 0x20000002ff007230 */ /* 0x004fca0000004100 */
[----:B------:R-:W-:Y:S01]  /*7c20*/  F2FP.BF16.F32.PACK_AB R0, RZ, R0 ;  /* 0x00000000ff00723e */ /* 0x000fe200000010ff */
[----:B------:R-:W-:Y:S06]  /*7c30*/  BRA `(.L_x_7961) ;  /* 0x0000000800d47947 */ /* 0x000fec0003800000 */
.L_x_7966:
        /* <DEDUP_REMOVED lines=8> */
.L_x_7956:
        /* <DEDUP_REMOVED lines=13> */
.L_x_7970:
        /* <DEDUP_REMOVED lines=8> */
.L_x_7969:
        /* <DEDUP_REMOVED lines=27> */
.L_x_7972:
        /* <DEDUP_REMOVED lines=13> */
.L_x_7971:
[----:B------:R0:W5:Y:S01]  /*8090*/  LDG.E.U16 R0, desc[UR36][R2.64] ;  /* 0x0000002402007981 */ /* 0x000162000c1e1500 */
[----:B------:R-:W-:Y:S05]  /*80a0*/  BRA `(.L_x_7961) ;  /* 0x0000000400b87947 */ /* 0x000fea0003800000 */
.L_x_7968:
        /* <DEDUP_REMOVED lines=12> */
.L_x_7975:
        /* <DEDUP_REMOVED lines=21> */
.L_x_7979:
[----:B------:R-:W-:Y:S05]  /*82c0*/  BSYNC.RECONVERGENT B1 ;  /* 0x0000000000017941 */ /* 0x000fea0003800200 */
.L_x_7978:
[----:B------:R-:W-:Y:S02]  /*82d0*/  SHF.L.U32 R0, R0, 0x14, RZ ;  /* 0x0000001400007819 */ /* 0x000fe400000006ff */
[----:B------:R-:W-:-:S04]  /*82e0*/  LEA R2, R2, 0x3b800000, 0x17 ;  /* 0x3b80000002027811 */ /* 0x000fc800078eb8ff */
[----:B------:R-:W-:-:S07]  /*82f0*/  LOP3.LUT R0, R2, R0, R7, 0xfe, !PT ;  /* 0x0000000002007212 */ /* 0x000fce00078efe07 */
.L_x_7977:
[----:B------:R-:W-:Y:S05]  /*8300*/  BSYNC.RECONVERGENT B0 ;  /* 0x0000000000007941 */ /* 0x000fea0003800200 */
.L_x_7976:
[----:B------:R-:W-:Y:S01]  /*8310*/  F2FP.BF16.F32.PACK_AB R0, RZ, R0 ;  /* 0x00000000ff00723e */ /* 0x000fe200000010ff */
[----:B------:R-:W-:Y:S06]  /*8320*/  BRA `(.L_x_7961) ;  /* 0x0000000400187947 */ /* 0x000fec0003800000 */
.L_x_7974:
        /* <DEDUP_REMOVED lines=21> */
.L_x_7983:
[----:B------:R-:W-:Y:S05]  /*8480*/  BSYNC.RECONVERGENT B1 ;  /* 0x0000000000017941 */ /* 0x000fea0003800200 */
.L_x_7982:
[----:B------:R-:W-:Y:S01]  /*8490*/  IMAD.SHL.U32 R0, R0, 0x200000, RZ ;  /* 0x0020000000007824 */ /* 0x000fe200078e00ff */
[----:B------:R-:W-:-:S04]  /*84a0*/  LEA R2, R2, 0x37800000, 0x17 ;  /* 0x3780000002027811 */ /* 0x000fc800078eb8ff */
[----:B------:R-:W-:-:S07]  /*84b0*/  LOP3.LUT R0, R2, R0, R7, 0xfe, !PT ;  /* 0x0000000002007212 */ /* 0x000fce00078efe07 */
.L_x_7981:
[----:B------:R-:W-:Y:S05]  /*84c0*/  BSYNC.RECONVERGENT B0 ;  /* 0x0000000000007941 */ /* 0x000fea0003800200 */
.L_x_7980:
[----:B------:R-:W-:Y:S01]  /*84d0*/  F2FP.BF16.F32.PACK_AB R0, RZ, R0 ;  /* 0x00000000ff00723e */ /* 0x000fe200000010ff */
[----:B------:R-:W-:Y:S06]  /*84e0*/  BRA `(.L_x_7961) ;  /* 0x0000000000a87947 */ /* 0x000fec0003800000 */
.L_x_7973:
        /* <DEDUP_REMOVED lines=14> */
.L_x_7987:
[----:B------:R-:W-:Y:S05]  /*85d0*/  BSYNC.RECONVERGENT B0 ;  /* 0x0000000000007941 */ /* 0x000fea0003800200 */
.L_x_7986:
[----:B------:R-:W-:Y:S01]  /*85e0*/  F2FP.BF16.F32.PACK_AB R0, RZ, R0 ;  /* 0x00000000ff00723e */ /* 0x000fe200000010ff */
[----:B------:R-:W-:Y:S06]  /*85f0*/  BRA `(.L_x_7961) ;  /* 0x0000000000647947 */ /* 0x000fec0003800000 */
.L_x_7960:
        /* <DEDUP_REMOVED lines=16> */
.L_x_7988:
[----:B------:R-:W-:Y:S01]  /*8700*/  PRMT R0, RZ, 0x7610, R0 ;  /* 0x00007610ff007816 */ /* 0x000fe20000000000 */
[----:B------:R-:W-:Y:S06]  /*8710*/  BRA `(.L_x_7961) ;  /* 0x00000000001c7947 */ /* 0x000fec0003800000 */
.L_x_7985:
[----:B------:R-:W2:Y:S02]  /*8720*/  LDG.E.64 R2, desc[UR36][R2.64] ;  /* 0x0000002402027981 */ /* 0x000ea4000c1e1b00 */
[----:B--2---:R-:W0:Y:S02]  /*8730*/  I2F.U64 R0, R2 ;  /* 0x0000000200007312 */ /* 0x004e240000301000 */
[----:B0-----:R-:W-:Y:S01]  /*8740*/  F2FP.BF16.F32.PACK_AB R0, RZ, R0 ;  /* 0x00000000ff00723e */ /* 0x001fe200000010ff */
[----:B------:R-:W-:Y:S06]  /*8750*/  BRA `(.L_x_7961) ;  /* 0x00000000000c7947 */ /* 0x000fec0003800000 */
.L_x_7984:
[----:B------:R-:W2:Y:S02]  /*8760*/  LDG.E R2, desc[UR36][R2.64] ;  /* 0x0000002402027981 */ /* 0x000ea4000c1e1900 */
[----:B--2---:R-:W-:-:S04]  /*8770*/  I2FP.F32.U32 R0, R2 ;  /* 0x0000000200007245 */ /* 0x004fc80000201000 */
[----:B------:R-:W-:-:S07]  /*8780*/  F2FP.BF16.F32.PACK_AB R0, RZ, R0 ;  /* 0x00000000ff00723e */ /* 0x000fce00000010ff */
.L_x_7961:
[----:B-----5:R-:W-:Y:S01]  /*8790*/  SHF.L.U32 R0, R0, 0x10, RZ ;  /* 0x0000001000007819 */ /* 0x020fe200000006ff */
        /* <DEDUP_REMOVED lines=21> */
.L_x_7992:
[----:B-1----:R-:W-:-:S06]  /*88f0*/  SHF.L.U32 R5, R5, 0x10, RZ ;  /* 0x0000001005057819 */ /* 0x002fcc00000006ff */
[----:B0-----:R-:W0:Y:S02]  /*8900*/  F2I.S64.TRUNC R4, R5 ;  /* 0x0000000500047311 */ /* 0x001e24000020d900 */
[----:B0-----:R0:W-:Y:S01]  /*8910*/  STG.E.U8 desc[UR36][R2.64], R4 ;  /* 0x0000000402007986 */ /* 0x0011e2000c101124 */
[----:B------:R-:W-:Y:S05]  /*8920*/  BRA `(.L_x_7994) ;  /* 0x0000000c006c7947 */ /* 0x000fea0003800000 */
.L_x_7991:
        /* <DEDUP_REMOVED lines=10> */
.L_x_7996:
[----:B-1----:R-:W-:-:S06]  /*89d0*/  IMAD.U32 R5, R5, 0x10000, RZ ;  /* 0x0001000005057824 */ /* 0x002fcc00078e00ff */
[----:B------:R-:W1:Y:S02]  /*89e0*/  F2I.FTZ.TRUNC.NTZ R5, R5 ;  /* 0x0000000500057305 */ /* 0x000e64000021f100 */
[----:B-1----:R3:W-:Y:S01]  /*89f0*/  STG.E desc[UR36][R2.64], R5 ;  /* 0x0000000502007986 */ /* 0x0027e2000c101924 */
[----:B------:R-:W-:Y:S05]  /*8a00*/  BRA `(.L_x_7994) ;  /* 0x0000000c00347947 */ /* 0x000fea0003800000 */
.L_x_7995:
[----:B-1----:R-:W-:-:S06]  /*8a10*/  SHF.L.U32 R5, R5, 0x10, RZ ;  /* 0x0000001005057819 */ /* 0x002fcc00000006ff */
[----:B------:R-:W1:Y:S02]  /*8a20*/  F2I.FTZ.TRUNC.NTZ R5, R5 ;  /* 0x0000000500057305 */ /* 0x000e64000021f100 */
[----:B-1----:R1:W-:Y:S01]  /*8a30*/  STG.E.U16 desc[UR36][R2.64], R5 ;  /* 0x0000000502007986 */ /* 0x0023e2000c101524 */
[----:B------:R-:W-:Y:S05]  /*8a40*/  BRA `(.L_x_7994) ;  /* 0x0000000c00247947 */ /* 0x000fea0003800000 */
.L_x_7990:
        /* <DEDUP_REMOVED lines=9> */
.L_x_7998:
[----:B-1----:R-:W-:-:S05]  /*8ae0*/  IMAD.U32 R0, R5, 0x10000, RZ ;  /* 0x0001000005007824 */ /* 0x002fca00078e00ff */
[----:B------:R-:W-:-:S05]  /*8af0*/  F2FP.F16.F32.PACK_AB R0, RZ, R0 ;  /* 0x00000000ff00723e */ /* 0x000fca00000000ff */
[----:B------:R1:W-:Y:S01]  /*8b00*/  STG.E.U16 desc[UR36][R2.64], R0 ;  /* 0x0000000002007986 */ /* 0x0003e2000c101524 */
[----:B------:R-:W-:Y:S05]  /*8b10*/  BRA `(.L_x_7994) ;  /* 0x0000000800f07947 */ /* 0x000fea0003800000 */
.L_x_7997:
[----:B------:R-:W-:-:S09]  /*8b20*/  UISETP.NE.AND UP0, UPT, UR4, 0x7, UPT ;  /* 0x000000070400788c */ /* 0x000fd2000bf05270 */
[----:B------:R-:W-:Y:S05]  /*8b30*/  BRA.U !UP0, `(.L_x_7999) ;  /* 0x0000000108347547 */ /* 0x000fea000b800000 */
[----:B------:R-:W-:-:S09]  /*8b40*/  UISETP.NE.AND UP0, UPT, UR4, 0x8, UPT ;  /* 0x000000080400788c */ /* 0x000fd2000bf05270 */
[----:B------:R-:W-:Y:S05]  /*8b50*/  BRA.U !UP0, `(.L_x_8000) ;  /* 0x0000000108187547 */ /* 0x000fea000b800000 */
[----:B------:R-:W-:-:S09]  /*8b60*/  UISETP.NE.AND UP0, UPT, UR4, 0x9, UPT ;  /* 0x000000090400788c */ /* 0x000fd2000bf05270 */
[----:B------:R-:W-:Y:S05]  /*8b70*/  BRA.U UP0, `(.L_x_7993) ;  /* 0x0000000500fc7547 */ /* 0x000fea000b800000 */
[----:B01----:R-:W-:Y:S01]  /*8b80*/  SHF.L.U32 R4, R5, 0x10, RZ ;  /* 0x0000001005047819 */ /* 0x003fe200000006ff */
[----:B------:R-:W-:-:S05]  /*8b90*/  IMAD.MOV.U32 R5, RZ, RZ, RZ ;  /* 0x000000ffff057224 */ /* 0x000fca00078e00ff */
[----:B------:R0:W-:Y:S01]  /*8ba0*/  STG.E.64 desc[UR36][R2.64], R4 ;  /* 0x0000000402007986 */ /* 0x0001e2000c101b24 */
[----:B------:R-:W-:Y:S05]  /*8bb0*/  BRA `(.L_x_7994) ;  /* 0x0000000800c87947 */ /* 0x000fea0003800000 */
.L_x_8000:
[----:B-1----:R-:W-:-:S05]  /*8bc0*/  IMAD.U32 R5, R5, 0x10000, RZ ;  /* 0x0001000005057824 */ /* 0x002fca00078e00ff */
[----:B------:R-:W-:-:S04]  /*8bd0*/  F2FP.F16.F32.PACK_AB R5, RZ, R5 ;  /* 0x00000005ff05723e */ /* 0x000fc800000000ff */
[----:B------:R-:W-:-:S05]  /*8be0*/  PRMT R5, R5, 0x5410, RZ ;  /* 0x0000541005057816 */ /* 0x000fca00000000ff */
[----:B------:R1:W-:Y:S01]  /*8bf0*/  STG.E desc[UR36][R2.64], R5 ;  /* 0x0000000502007986 */ /* 0x0003e2000c101924 */
[----:B------:R-:W-:Y:S05]  /*8c00*/  BRA `(.L_x_7994) ;  /* 0x0000000800b47947 */ /* 0x000fea0003800000 */
.L_x_7999:
[----:B01----:R-:W-:-:S05]  /*8c10*/  SHF.L.U32 R4, R5, 0x10, RZ ;  /* 0x0000001005047819 */ /* 0x003fca00000006ff */
[----:B------:R-:W-:-:S06]  /*8c20*/  FMUL.FTZ R4, R4, 1 ;  /* 0x3f80000004047820 */ /* 0x000fcc0000410000 */
[----:B------:R-:W0:Y:S02]  /*8c30*/  F2F.F64.F32 R4, R4 ;  /* 0x0000000400047310 */ /* 0x000e240000201800 */
[----:B0-----:R0:W-:Y:S01]  /*8c40*/  STG.E.64 desc[UR36][R2.64], R4 ;  /* 0x0000000402007986 */ /* 0x0011e2000c101b24 */
[----:B------:R-:W-:Y:S05]  /*8c50*/  BRA `(.L_x_7994) ;  /* 0x0000000800a07947 */ /* 0x000fea0003800000 */
.L_x_7989:
        /* <DEDUP_REMOVED lines=14> */
.L_x_8004:
[----:B-1----:R-:W-:Y:S01]  /*8d40*/  IMAD.U32 R5, R5, 0x10000, RZ ;  /* 0x0001000005057824 */ /* 0x002fe200078e00ff */
[----:B------:R-:W-:Y:S01]  /*8d50*/  BSSY.RECONVERGENT B0, `(.L_x_8005) ;  /* 0x0000013000007945 */ /* 0x000fe20003800200 */
[----:B------:R-:W-:-:S03]  /*8d60*/  MOV R0, 0x80 ;  /* 0x0000008000007802 */ /* 0x000fc60000000f00 */
        /* <DEDUP_REMOVED lines=15> */
.L_x_8007:
[----:B------:R-:W-:-:S04]  /*8e60*/  SHF.R.U32.HI R5, RZ, 0x18, R5 ;  /* 0x00000018ff057819 */ /* 0x000fc80000011605 */
[----:B------:R-:W-:-:S07]  /*8e70*/  LOP3.LUT R0, R0, 0x80, R5, 0xf8, !PT ;  /* 0x0000008000007812 */ /* 0x000fce00078ef805 */
.L_x_8006:
[----:B------:R-:W-:Y:S05]  /*8e80*/  BSYNC.RECONVERGENT B0 ;  /* 0x0000000000007941 */ /* 0x000fea0003800200 */
.L_x_8005:
[----:B------:R0:W-:Y:S01]  /*8e90*/  STG.E.U8 desc[UR36][R2.64], R0 ;  /* 0x0000000002007986 */ /* 0x0001e2000c101124 */
[----:B------:R-:W-:Y:S05]  /*8ea0*/  BRA `(.L_x_7994) ;  /* 0x00000008000c7947 */ /* 0x000fea0003800000 */
.L_x_8003:
[----:B-1----:R-:W-:Y:S01]  /*8eb0*/  IMAD.U32 R5, R5, 0x10000, RZ ;  /* 0x0001000005057824 */ /* 0x002fe200078e00ff */
[----:B------:R-:W-:Y:S01]  /*8ec0*/  BSSY.RECONVERGENT B0, `(.L_x_8008) ;  /* 0x0000013000007945 */ /* 0x000fe20003800200 */
[----:B------:R-:W-:-:S03]  /*8ed0*/  HFMA2 R0, -RZ, RZ, 0, 7.62939453125e-06 ;  /* 0x00000080ff007431 */ /* 0x000fc600000001ff */
        /* <DEDUP_REMOVED lines=15> */
.L_x_8010:
[----:B------:R-:W-:-:S04]  /*8fd0*/  SHF.R.U32.HI R5, RZ, 0x18, R5 ;  /* 0x00000018ff057819 */ /* 0x000fc80000011605 */
[----:B------:R-:W-:-:S07]  /*8fe0*/  LOP3.LUT R0, R0, 0x80, R5, 0xf8, !PT ;  /* 0x0000008000007812 */ /* 0x000fce00078ef805 */
.L_x_8009:
[----:B------:R-:W-:Y:S05]  /*8ff0*/  BSYNC.RECONVERGENT B0 ;  /* 0x0000000000007941 */ /* 0x000fea0003800200 */
.L_x_8008:
[----:B------:R0:W-:Y:S01]  /*9000*/  STG.E.U8 desc[UR36][R2.64], R0 ;  /* 0x0000000002007986 */ /* 0x0001e2000c101124 */
[----:B------:R-:W-:Y:S05]  /*9010*/  BRA `(.L_x_7994) ;  /* 0x0000000400b07947 */ /* 0x000fea0003800000 */
.L_x_8002:
        /* <DEDUP_REMOVED lines=22> */
.L_x_8012:
[----:B-1----:R-:W-:-:S06]  /*9180*/  IMAD.U32 R5, R5, 0x10000, RZ ;  /* 0x0001000005057824 */ /* 0x002fcc00078e00ff */
[----:B0-----:R-:W0:Y:S02]  /*9190*/  F2I.U64.TRUNC R4, R5 ;  /* 0x0000000500047311 */ /* 0x001e24000020d800 */
[----:B0-----:R0:W-:Y:S01]  /*91a0*/  STG.E.64 desc[UR36][R2.64], R4 ;  /* 0x0000000402007986 */ /* 0x0011e2000c101b24 */
[----:B------:R-:W-:Y:S05]  /*91b0*/  BRA `(.L_x_7994) ;  /* 0x0000000400487947 */ /* 0x000fea0003800000 */
.L_x_8011:
[----:B-1----:R-:W-:-:S06]  /*91c0*/  IMAD.U32 R5, R5, 0x10000, RZ ;  /* 0x0001000005057824 */ /* 0x002fcc00078e00ff */
[----:B------:R-:W1:Y:S02]  /*91d0*/  F2I.FTZ.U32.TRUNC.NTZ R5, R5 ;  /* 0x0000000500057305 */ /* 0x000e64000021f000 */
[----:B-1----:R1:W-:Y:S01]  /*91e0*/  STG.E desc[UR36][R2.64], R5 ;  /* 0x0000000502007986 */ /* 0x0023e2000c101924 */
[----:B------:R-:W-:Y:S05]  /*91f0*/  BRA `(.L_x_7994) ;  /* 0x0000000400387947 */ /* 0x000fea0003800000 */
.L_x_8001:
        /* <DEDUP_REMOVED lines=11> */
.L_x_8014:
[----:B-1----:R-:W-:Y:S01]  /*92b0*/  IMAD.U32 R5, R5, 0x10000, RZ ;  /* 0x0001000005057824 */ /* 0x002fe200078e00ff */
[----:B------:R-:W-:-:S03]  /*92c0*/  CS2R R6, SRZ ;  /* 0x0000000000067805 */ /* 0x000fc6000001ff00 */
[----:B------:R-:W-:-:S06]  /*92d0*/  FMUL.FTZ R5, R5, 1 ;  /* 0x3f80000005057820 */ /* 0x000fcc0000410000 */
[----:B0-----:R-:W0:Y:S02]  /*92e0*/  F2F.F64.F32 R4, R5 ;  /* 0x0000000500047310 */ /* 0x001e240000201800 */
[----:B0-----:R0:W-:Y:S01]  /*92f0*/  STG.E.128 desc[UR36][R2.64], R4 ;  /* 0x0000000402007986 */ /* 0x0011e2000c101d24 */
[----:B------:R-:W-:Y:S05]  /*9300*/  BRA `(.L_x_7994) ;  /* 0x0000000000f47947 */ /* 0x000fea0003800000 */
.L_x_8013:
[----:B------:R-:W-:-:S09]  /*9310*/  UISETP.NE.AND UP0, UPT, UR4, 0xf, UPT ;  /* 0x0000000f0400788c */ /* 0x000fd2000bf05270 */
[----:B------:R-:W-:Y:S05]  /*9320*/  BRA.U !UP0, `(.L_x_8015) ;  /* 0x0000000108e87547 */ /* 0x000fea000b800000 */
[----:B------:R-:W-:-:S09]  /*9330*/  UISETP.NE.AND UP0, UPT, UR4, 0x17, UPT ;  /* 0x000000170400788c */ /* 0x000fd2000bf05270 */
[----:B------:R-:W-:Y:S05]  /*9340*/  BRA.U !UP0, `(.L_x_8016) ;  /* 0x0000000108907547 */ /* 0x000fea000b800000 */
[----:B------:R-:W-:-:S09]  /*9350*/  UISETP.NE.AND UP0, UPT, UR4, 0x18, UPT ;  /* 0x000000180400788c */ /* 0x000fd2000bf05270 */
[----:B------:R-:W-:Y:S05]  /*9360*/  BRA.U !UP0, `(.L_x_8017) ;  /* 0x0000000108447547 */ /* 0x000fea000b800000 */
.L_x_7993:
        /* <DEDUP_REMOVED lines=16> */
.L_x_8018:
[----:B------:R-:W-:Y:S05]  /*9470*/  BRA `(.L_x_7994) ;  /* 0x0000000000987947 */ /* 0x000fea0003800000 */
.L_x_8017:
[----:B-1----:R-:W-:Y:S01]  /*9480*/  IMAD.U32 R7, R5, 0x10000, RZ ;  /* 0x0001000005077824 */ /* 0x002fe200078e00ff */
[----:B------:R-:W-:Y:S01]  /*9490*/  BSSY.RECONVERGENT B0, `(.L_x_8019) ;  /* 0x000000c000007945 */ /* 0x000fe20003800200 */
[----:B------:R-:W-:-:S03]  /*94a0*/  MOV R0, 0x7f ;  /* 0x0000007f00007802 */ /* 0x000fc60000000f00 */
        /* <DEDUP_REMOVED lines=10> */
.L_x_8020:
[----:B------:R-:W-:Y:S05]  /*9550*/  BSYNC.RECONVERGENT B0 ;  /* 0x0000000000007941 */ /* 0x000fea0003800200 */
.L_x_8019:
[----:B------:R-:W-:-:S05]  /*9560*/  LOP3.LUT R5, R0, 0x80, R5, 0xf8, !PT ;  /* 0x0000008000057812 */ /* 0x000fca00078ef805 */
[----:B------:R0:W-:Y:S01]  /*9570*/  STG.E.U8 desc[UR36][R2.64], R5 ;  /* 0x0000000502007986 */ /* 0x0001e2000c101124 */
[----:B------:R-:W-:Y:S05]  /*9580*/  BRA `(.L_x_7994) ;  /* 0x0000000000547947 */ /* 0x000fea0003800000 */
.L_x_8016:
[----:B-1----:R-:W-:Y:S01]  /*9590*/  IMAD.U32 R5, R5, 0x10000, RZ ;  /* 0x0001000005057824 */ /* 0x002fe200078e00ff */
[----:B------:R-:W-:Y:S04]  /*95a0*/  BSSY.RECONVERGENT B0, `(.L_x_8021) ;  /* 0x000000e000007945 */ /* 0x000fe80003800200 */
        /* <DEDUP_REMOVED lines=10> */
.L_x_8022:
[----:B------:R-:W-:Y:S01]  /*9650*/  IMAD.MOV.U32 R0, RZ, RZ, 0x7f ;  /* 0x0000007fff007424 */ /* 0x000fe200078e00ff */
[----:B------:R-:W-:-:S04]  /*9660*/  ISETP.GT.U32.AND P0, PT, R4, 0x7f800000, PT ;  /* 0x7f8000000400780c */ /* 0x000fc80003f04070 */
[----:B------:R-:W-:-:S09]  /*9670*/  SEL R0, R0, 0x7c, P0 ;  /* 0x0000007c00007807 */ /* 0x000fd20000000000 */
.L_x_8023:
[----:B------:R-:W-:Y:S05]  /*9680*/  BSYNC.RECONVERGENT B0 ;  /* 0x0000000000007941 */ /* 0x000fea0003800200 */
.L_x_8021:
[----:B------:R-:W-:-:S04]  /*9690*/  SHF.R.U32.HI R5, RZ, 0x18, R5 ;  /* 0x00000018ff057819 */ /* 0x000fc80000011605 */
[----:B------:R-:W-:-:S05]  /*96a0*/  LOP3.LUT R5, R0, 0x80, R5, 0xf8, !PT ;  /* 0x0000008000057812 */ /* 0x000fca00078ef805 */
[----:B------:R0:W-:Y:S01]  /*96b0*/  STG.E.U8 desc[UR36][R2.64], R5 ;  /* 0x0000000502007986 */ /* 0x0001e2000c101124 */
[----:B------:R-:W-:Y:S05]  /*96c0*/  BRA `(.L_x_7994) ;  /* 0x0000000000047947 */ /* 0x000fea0003800000 */
.L_x_8015:
[----:B-1----:R1:W-:Y:S02]  /*96d0*/  STG.E.U16 desc[UR36][R2.64], R5 ;  /* 0x0000000502007986 */ /* 0x0023e4000c101524 */
.L_x_7994:
[----:B------:R-:W-:-:S07]  /*96e0*/  IADD3 R17, PT, PT, R17, 0x80, RZ ;  /* 0x0000008011117810 */ /* 0x000fce0007ffe0ff */
.L_x_7954:
[----:B------:R-:W-:Y:S05]  /*96f0*/  BSYNC.RECONVERGENT B6 ;  /* 0x0000000000067941 */ /* 0x000fea0003800200 */
.L_x_7953:
[----:B------:R-:W5:Y:S02]  /*9700*/  LDCU UR4, c[0x0][0x380] ;  /* 0x00007000ff0477ac */ /* 0x000f640008000800 */
[----:B-----5:R-:W-:-:S13]  /*9710*/  ISETP.GE.AND P0, PT, R17, UR4, PT ;  /* 0x0000000411007c0c */ /* 0x020fda000bf06270 */
[----:B------:R-:W-:Y:S05]  /*9720*/  @P0 EXIT ;  /* 0x000000000000094d */ /* 0x000fea0003800000 */
        /* <DEDUP_REMOVED lines=303> */
.L_x_8024:
[----:B------:R-:W0:Y:S01]  /*aa20*/  LDCU.128 UR8, c[0x0][0x580] ;  /* 0x0000b000ff0877ac */ /* 0x000e220008000c00 */
[----:B------:R-:W-:-:S04]  /*aa30*/  UPRMT UR4, UR41, 0x9910, URZ ;  /* 0x0000991029047896 */ /* 0x000fc800080000ff */
[----:B------:R-:W-:Y:S01]  /*aa40*/  UISETP.GT.AND UP0, UPT, UR4, 0x9, UPT ;  /* 0x000000090400788c */ /* 0x000fe2000bf04270 */
[----:B0-----:R-:W-:Y:S02]  /*aa50*/  IADD3 R16, P0, PT, R16, UR8, RZ ;  /* 0x0000000810107c10 */ /* 0x001fe4000ff1e0ff */
[----:B--234-:R-:W-:-:S03]  /*aa60*/  IADD3 R2, P1, PT, R0, UR10, RZ ;  /* 0x0000000a00027c10 */ /* 0x01cfc6000ff3e0ff */
        /* <DEDUP_REMOVED lines=15> */
.L_x_8028:
[----:B------:R-:W2:Y:S02]  /*ab60*/  LDG.E.U8 R2, desc[UR36][R2.64] ;  /* 0x0000002402027981 */ /* 0x000ea4000c1e1100 */
[----:B--2---:R-:W-:-:S04]  /*ab70*/  I2FP.F32.U32 R0, R2 ;  /* 0x0000000200007245 */ /* 0x004fc80000201000 */
[----:B------:R-:W-:Y:S01]  /*ab80*/  F2FP.BF16.F32.PACK_AB R0, RZ, R0 ;  /* 0x00000000ff00723e */ /* 0x000fe200000010ff */
[----:B------:R-:W-:Y:S06]  /*ab90*/  BRA `(.L_x_8030) ;  /* 0x0000000c00847947 */ /* 0x000fec0003800000 */
.L_x_8027:
        /* <DEDUP_REMOVED lines=10> */
.L_x_8032:
[----:B------:R-:W2:Y:S02]  /*ac40*/  LDG.E R2, desc[UR36][R2.64] ;  /* 0x0000002402027981 */ /* 0x000ea4000c1e1900 */
[----:B--2---:R-:W-:-:S04]  /*ac50*/  I2FP.F32.S32 R0, R2 ;  /* 0x0000000200007245 */ /* 0x004fc80000201400 */
[----:B------:R-:W-:Y:S01]  /*ac60*/  F2FP.BF16.F32.PACK_AB R0, RZ, R0 ;  /* 0x00000000ff00723e */ /* 0x000fe200000010ff */
[----:B------:R-:W-:Y:S06]  /*ac70*/  BRA `(.L_x_8030) ;  /* 0x0000000c004c7947 */ /* 0x000fec0003800000 */
.L_x_8031:
[----:B------:R-:W2:Y:S02]  /*ac80*/  LDG.E.U16 R2, desc[UR36][R2.64] ;  /* 0x0000002402027981 */ /* 0x000ea4000c1e1500 */
[----:B--2---:R-:W0:Y:S02]  /*ac90*/  I2F.S16 R0, R2 ;  /* 0x0000000200007306 */ /* 0x004e240000101400 */
[----:B0-----:R-:W-:Y:S01]  /*aca0*/  F2FP.BF16.F32.PACK_AB R0, RZ, R0 ;  /* 0x00000000ff00723e */ /* 0x001fe200000010ff */
[----:B------:R-:W-:Y:S06]  /*acb0*/  BRA `(.L_x_8030) ;  /* 0x0000000c003c7947 */ /* 0x000fec0003800000 */
.L_x_8026:
        /* <DEDUP_REMOVED lines=9> */
.L_x_8034:
[----:B------:R-:W2:Y:S02]  /*ad50*/  LDG.E.U16 R0, desc[UR36][R2.64] ;  /* 0x0000002402007981 */ /* 0x000ea4000c1e1500 */
[----:B--2---:R-:W-:-:S05]  /*ad60*/  HADD2.F32 R0, -RZ, R0.H0_H0 ;  /* 0x20000000ff007230 */ /* 0x004fca0000004100 */
[----:B------:R-:W-:Y:S01]  /*ad70*/  F2FP.BF16.F32.PACK_AB R0, RZ, R0 ;  /* 0x00000000ff00723e */ /* 0x000fe200000010ff */
[----:B------:R-:W-:Y:S06]  /*ad80*/  BRA `(.L_x_8030) ;  /* 0x0000000c00087947 */ /* 0x000fec0003800000 */
.L_x_8033:
        /* <DEDUP_REMOVED lines=9> */
.L_x_8036:
[----:B------:R-:W2:Y:S02]  /*ae20*/  LDG.E.U16 R2, desc[UR36][R2.64] ;  /* 0x0000002402027981 */ /* 0x000ea4000c1e1500 */
[----:B--2---:R-:W-:-:S05]  /*ae30*/  HADD2.F32 R0, -RZ, R2.H0_H0 ;  /* 0x20000002ff007230 */ /* 0x004fca0000004100 */
[----:B------:R-:W-:Y:S01]  /*ae40*/  F2FP.BF16.F32.PACK_AB R0, RZ, R0 ;  /* 0x00000000ff00723e */ /* 0x000fe200000010ff */
[----:B------:R-:W-:Y:S06]  /*ae50*/  BRA `(.L_x_8030) ;  /* 0x0000000800d47947 */ /* 0x000fec0003800000 */
.L_x_8035:
        /* <DEDUP_REMOVED lines=8> */
.L_x_8025:
        /* <DEDUP_REMOVED lines=13> */
.L_x_8039:
        /* <DEDUP_REMOVED lines=8> */
.L_x_8038:
        /* <DEDUP_REMOVED lines=27> */
.L_x_8041:
        /* <DEDUP_REMOVED lines=13> */
.L_x_8040:
[----:B------:R0:W5:Y:S01]  /*b2b0*/  LDG.E.U16 R0, desc[UR36][R2.64] ;  /* 0x0000002402007981 */ /* 0x000162000c1e1500 */
[----:B------:R-:W-:Y:S05]  /*b2c0*/  BRA `(.L_x_8030) ;  /* 0x0000000400b87947 */ /* 0x000fea0003800000 */
.L_x_8037:
        /* <DEDUP_REMOVED lines=12> */
.L_x_8044:
        /* <DEDUP_REMOVED lines=21> */
.L_x_8048:
[----:B------:R-:W-:Y:S05]  /*b4e0*/  BSYNC.RECONVERGENT B1 ;  /* 0x0000000000017941 */ /* 0x000fea0003800200 */
.L_x_8047:
[----:B------:R-:W-:Y:S01]  /*b4f0*/  IMAD.SHL.U32 R0, R0, 0x100000, RZ ;  /* 0x0010000000007824 */ /* 0x000fe200078e00ff */
[----:B------:R-:W-:-:S04]  /*b500*/  LEA R2, R2, 0x3b800000, 0x17 ;  /* 0x3b80000002027811 */ /* 0x000fc800078eb8ff */
[----:B------:R-:W-:-:S07]  /*b510*/  LOP3.LUT R0, R2, R0, R7, 0xfe, !PT ;  /* 0x0000000002007212 */ /* 0x000fce00078efe07 */
.L_x_8046:
[----:B------:R-:W-:Y:S05]  /*b520*/  BSYNC.RECONVERGENT B0 ;  /* 0x0000000000007941 */ /* 0x000fea0003800200 */
.L_x_8045:
[----:B------:R-:W-:Y:S01]  /*b530*/  F2FP.BF16.F32.PACK_AB R0, RZ, R0 ;  /* 0x00000000ff00723e */ /* 0x000fe200000010ff */
[----:B------:R-:W-:Y:S06]  /*b540*/  BRA `(.L_x_8030) ;  /* 0x0000000400187947 */ /* 0x000fec0003800000 */
.L_x_8043:
        /* <DEDUP_REMOVED lines=21> */
.L_x_8052:
[----:B------:R-:W-:Y:S05]  /*b6a0*/  BSYNC.RECONVERGENT B1 ;  /* 0x0000000000017941 */ /* 0x000fea0003800200 */
.L_x_8051:
[----:B------:R-:W-:Y:S01]  /*b6b0*/  IMAD.SHL.U32 R0, R0, 0x200000, RZ ;  /* 0x0020000000007824 */ /* 0x000fe200078e00ff */
[----:B------:R-:W-:-:S04]  /*b6c0*/  LEA R2, R2, 0x37800000, 0x17 ;  /* 0x3780000002027811 */ /* 0x000fc800078eb8ff */
[----:B------:R-:W-:-:S07]  /*b6d0*/  LOP3.LUT R0, R2, R0, R7, 0xfe, !PT ;  /* 0x0000000002007212 */ /* 0x000fce00078efe07 */
.L_x_8050:
[----:B------:R-:W-:Y:S05]  /*b6e0*/  BSYNC.RECONVERGENT B0 ;  /* 0x0000000000007941 */ /* 0x000fea0003800200 */
.L_x_8049:
[----:B------:R-:W-:Y:S01]  /*b6f0*/  F2FP.BF16.F32.PACK_AB R0, RZ, R0 ;  /* 0x00000000ff00723e */ /* 0x000fe200000010ff */
[----:B------:R-:W-:Y:S06]  /*b700*/  BRA `(.L_x_8030) ;  /* 0x0000000000a87947 */ /* 0x000fec0003800000 */
.L_x_8042:
        /* <DEDUP_REMOVED lines=14> */
.L_x_8056:
[----:B------:R-:W-:Y:S05]  /*b7f0*/  BSYNC.RECONVERGENT B0 ;  /* 0x0000000000007941 */ /* 0x000fea0003800200 */
.L_x_8055:
[----:B------:R-:W-:Y:S01]  /*b800*/  F2FP.BF16.F32.PACK_AB R0, RZ, R0 ;  /* 0x00000000ff00723e */ /* 0x000fe200000010ff */
[----:B------:R-:W-:Y:S06]  /*b810*/  BRA `(.L_x_8030) ;  /* 0x0000000000647947 */ /* 0x000fec0003800000 */
.L_x_8029:
        /* <DEDUP_REMOVED lines=16> */
.L_x_8057:
[----:B------:R-:W-:Y:S01]  /*b920*/  PRMT R0, RZ, 0x7610, R0 ;  /* 0x00007610ff007816 */ /* 0x000fe20000000000 */
[----:B------:R-:W-:Y:S06]  /*b930*/  BRA `(.L_x_8030) ;  /* 0x00000000001c7947 */ /* 0x000fec0003800000 */
.L_x_8054:
[----:B------:R-:W2:Y:S02]  /*b940*/  LDG.E.64 R2, desc[UR36][R2.64] ;  /* 0x0000002402027981 */ /* 0x000ea4000c1e1b00 */
[----:B--2---:R-:W0:Y:S02]  /*b950*/  I2F.U64 R0, R2 ;  /* 0x0000000200007312 */ /* 0x004e240000301000 */
[----:B0-----:R-:W-:Y:S01]  /*b960*/  F2FP.BF16.F32.PACK_AB R0, RZ, R0 ;  /* 0x00000000ff00723e */ /* 0x001fe200000010ff */
[----:B------:R-:W-:Y:S06]  /*b970*/  BRA `(.L_x_8030) ;  /* 0x00000000000c7947 */ /* 0x000fec0003800000 */
.L_x_8053:
[----:B------:R-:W2:Y:S02]  /*b980*/  LDG.E R2, desc[UR36][R2.64] ;  /* 0x0000002402027981 */ /* 0x000ea4000c1e1900 */
[----:B--2---:R-:W-:-:S04]  /*b990*/  I2FP.F32.U32 R0, R2 ;  /* 0x0000000200007245 */ /* 0x004fc80000201000 */
[----:B------:R-:W-:-:S07]  /*b9a0*/  F2FP.BF16.F32.PACK_AB R0, RZ, R0 ;  /* 0x00000000ff00723e */ /* 0x000fce00000010ff */
.L_x_8030:
[----:B-----5:R-:W-:Y:S01]  /*b9b0*/  IMAD.U32 R0, R0, 0x10000, RZ ;  /* 0x0001000000007824 */ /* 0x020fe200078e00ff */
[----:B------:R-:W-:-:S04]  /*b9c0*/  UPRMT UR4, UR42, 0x9910, URZ ;  /* 0x000099102a047896 */ /* 0x000fc800080000ff */
[----:B------:R-:W-:Y:S01]  /*b9d0*/  UISETP.GT.AND UP0, UPT, UR4, 0x9, UPT ;  /* 0x000000090400788c */ /* 0x000fe2000bf04270 */
[----:B------:R-:W0:Y:S02]  /*b9e0*/  MUFU.LG2 R0, R0 ;  /* 0x0000000000007308 */ /* 0x000e240000000c00 */
[----:B0-----:R-:W-:-:S06]  /*b9f0*/  FMUL.FTZ R2, R0, 0.30103000998497009277 ;  /* 0x3e9a209b00027820 */ /* 0x001fcc0000410000 */
        /* <DEDUP_REMOVED lines=10> */
[----:B-1----:R-:W-:-:S04]  /*baa0*/  SHF.L.U32 R0, R3, 0x10, RZ ;  /* 0x0000001003007819 */ /* 0x002fc800000006ff */
[----:B------:R-:W1:Y:S02]  /*bab0*/  F2I.FTZ.TRUNC.NTZ R3, R0 ;  /* 0x0000000000037305 */ /* 0x000e64000021f100 */
[----:B-1----:R-:W-:Y:S01]  /*bac0*/  STG.E.U8 desc[UR36][R16.64], R3 ;  /* 0x0000000310007986 */ /* 0x002fe2000c101124 */
[----:B------:R-:W-:Y:S05]  /*bad0*/  EXIT ;  /* 0x000000000000794d */ /* 0x000fea0003800000 */
.L_x_8061:
[----:B-1----:R-:W-:-:S06]  /*bae0*/  IMAD.U32 R3, R3, 0x10000, RZ ;  /* 0x0001000003037824 */ /* 0x002fcc00078e00ff */
[----:B0-----:R-:W0:Y:S02]  /*baf0*/  F2I.S64.TRUNC R2, R3 ;  /* 0x0000000300027311 */ /* 0x001e24000020d900 */
[----:B0-----:R-:W-:Y:S01]  /*bb00*/  STG.E.U8 desc[UR36][R16.64], R2 ;  /* 0x0000000210007986 */ /* 0x001fe2000c101124 */
[----:B------:R-:W-:Y:S05]  /*bb10*/  EXIT ;  /* 0x000000000000794d */ /* 0x000fea0003800000 */
.L_x_8060:
        /* <DEDUP_REMOVED lines=8> */
[----:B0-----:R-:W-:Y:S01]  /*bba0*/  STG.E.64 desc[UR36][R16.64], R2 ;  /* 0x0000000210007986 */ /* 0x001fe2000c101b24 */
[----:B------:R-:W-:Y:S05]  /*bbb0*/  EXIT ;  /* 0x000000000000794d */ /* 0x000fea0003800000 */
.L_x_8064:
[----:B-1----:R-:W-:-:S06]  /*bbc0*/  SHF.L.U32 R3, R3, 0x10, RZ ;  /* 0x0000001003037819 */ /* 0x002fcc00000006ff */
[----:B------:R-:W1:Y:S02]  /*bbd0*/  F2I.FTZ.TRUNC.NTZ R3, R3 ;  /* 0x0000000300037305 */ /* 0x000e64000021f100 */
[----:B-1----:R-:W-:Y:S01]  /*bbe0*/  STG.E desc[UR36][R16.64], R3 ;  /* 0x0000000310007986 */ /* 0x002fe2000c101924 */
[----:B------:R-:W-:Y:S05]  /*bbf0*/  EXIT ;  /* 0x000000000000794d */ /* 0x000fea0003800000 */
.L_x_8063:
[----:B-1----:R-:W-:-:S06]  /*bc00*/  IMAD.U32 R3, R3, 0x10000, RZ ;  /* 0x0001000003037824 */ /* 0x002fcc00078e00ff */
[----:B------:R-:W1:Y:S02]  /*bc10*/  F2I.FTZ.TRUNC.NTZ R3, R3 ;  /* 0x0000000300037305 */ /* 0x000e64000021f100 */
[----:B-1----:R-:W-:Y:S01]  /*bc20*/  STG.E.U16 desc[UR36][R16.64], R3 ;  /* 0x0000000310007986 */ /* 0x002fe2000c101524 */
[----:B------:R-:W-:Y:S05]  /*bc30*/  EXIT ;  /* 0x000000000000794d */ /* 0x000fea0003800000 */
.L_x_8059:
        /* <DEDUP_REMOVED lines=9> */
.L_x_8066:
[----:B-1----:R-:W-:-:S04]  /*bcd0*/  SHF.L.U32 R0, R3, 0x10, RZ ;  /* 0x0000001003007819 */ /* 0x002fc800000006ff */
[----:B------:R-:W-:-:S05]  /*bce0*/  F2FP.F16.F32.PACK_AB R0, RZ, R0 ;  /* 0x00000000ff00723e */ /* 0x000fca00000000ff */
[----:B------:R-:W-:Y:S01]  /*bcf0*/  STG.E.U16 desc[UR36][R16.64], R0 ;  /* 0x0000000010007986 */ /* 0x000fe2000c101524 */
[----:B------:R-:W-:Y:S05]  /*bd00*/  EXIT ;  /* 0x000000000000794d */ /* 0x000fea0003800000 */
.L_x_8065:
        /* <DEDUP_REMOVED lines=8> */
[----:B------:R-:W-:Y:S01]  /*bd90*/  STG.E.64 desc[UR36][R16.64], R2 ;  /* 0x0000000210007986 */ /* 0x000fe2000c101b24 */
[----:B------:R-:W-:Y:S05]  /*bda0*/  EXIT ;  /* 0x000000000000794d */ /* 0x000fea0003800000 */
.L_x_8068:
[----:B-1----:R-:W-:-:S04]  /*bdb0*/  SHF.L.U32 R3, R3, 0x10, RZ ;  /* 0x0000001003037819 */ /* 0x002fc800000006ff */
[----:B------:R-:W-:-:S04]  /*bdc0*/  F2FP.F16.F32.PACK_AB R3, RZ, R3 ;  /* 0x00000003ff03723e */ /* 0x000fc800000000ff */
[----:B------:R-:W-:-:S05]  /*bdd0*/  PRMT R3, R3, 0x5410, RZ ;  /* 0x0000541003037816 */ /* 0x000fca00000000ff */
[----:B------:R-:W-:Y:S01]  /*bde0*/  STG.E desc[UR36][R16.64], R3 ;  /* 0x0000000310007986 */ /* 0x000fe2000c101924 */
[----:B------:R-:W-:Y:S05]  /*bdf0*/  EXIT ;  /* 0x000000000000794d */ /* 0x000fea0003800000 */
.L_x_8067:
[----:B01----:R-:W-:-:S04]  /*be00*/  IMAD.U32 R2, R3, 0x10000, RZ ;  /* 0x0001000003027824 */ /* 0x003fc800078e00ff */
[----:B------:R-:W-:-:S06]  /*be10*/  FMUL.FTZ R2, R2, 1 ;  /* 0x3f80000002027820 */ /* 0x000fcc0000410000 */
[----:B------:R-:W0:Y:S02]  /*be20*/  F2F.F64.F32 R2, R2 ;  /* 0x0000000200027310 */ /* 0x000e240000201800 */
[----:B0-----:R-:W-:Y:S01]  /*be30*/  STG.E.64 desc[UR36][R16.64], R2 ;  /* 0x0000000210007986 */ /* 0x001fe2000c101b24 */
[----:B------:R-:W-:Y:S05]  /*be40*/  EXIT ;  /* 0x000000000000794d */ /* 0x000fea0003800000 */
.L_x_8058:
        /* <DEDUP_REMOVED lines=14> */
.L_x_8072:
[----:B-1----:R-:W-:Y:S01]  /*bf30*/  SHF.L.U32 R3, R3, 0x10, RZ ;  /* 0x0000001003037819 */ /* 0x002fe200000006ff */
[----:B------:R-:W-:Y:S01]  /*bf40*/  BSSY.RECONVERGENT B0, `(.L_x_8073) ;  /* 0x0000013000007945 */ /* 0x000fe20003800200 */
[----:B------:R-:W-:Y:S02]  /*bf50*/  IMAD.MOV.U32 R8, RZ, RZ, 0x80 ;  /* 0x00000080ff087424 */ /* 0x000fe400078e00ff */
        /* <DEDUP_REMOVED lines=14> */
.L_x_8075:
[----:B------:R-:W-:-:S04]  /*c040*/  SHF.R.U32.HI R3, RZ, 0x18, R3 ;  /* 0x00000018ff037819 */ /* 0x000fc80000011603 */
[----:B------:R-:W-:-:S04]  /*c050*/  LOP3.LUT R0, R0, 0x80, R3, 0xf8, !PT ;  /* 0x0000008000007812 */ /* 0x000fc800078ef803 */
[----:B------:R-:W-:-:S07]  /*c060*/  PRMT R8, R0, 0x7610, R8 ;  /* 0x0000761000087816 */ /* 0x000fce0000000008 */
.L_x_8074:
[----:B------:R-:W-:Y:S05]  /*c070*/  BSYNC.RECONVERGENT B0 ;  /* 0x0000000000007941 */ /* 0x000fea0003800200 */
.L_x_8073:
[----:B------:R-:W-:Y:S01]  /*c080*/  STG.E.U8 desc[UR36][R16.64], R8 ;  /* 0x0000000810007986 */ /* 0x000fe2000c101124 */
[----:B------:R-:W-:Y:S05]  /*c090*/  EXIT ;  /* 0x000000000000794d */ /* 0x000fea0003800000 */
.L_x_8071:
        /* <DEDUP_REMOVED lines=17> */
.L_x_8078:
[----:B------:R-:W-:-:S04]  /*c1b0*/  SHF.R.U32.HI R3, RZ, 0x18, R3 ;  /* 0x00000018ff037819 */ /* 0x000fc80000011603 */
[----:B------:R-:W-:-:S04]  /*c1c0*/  LOP3.LUT R0, R0, 0x80, R3, 0xf8, !PT ;  /* 0x0000008000007812 */ /* 0x000fc800078ef803 */
[----:B------:R-:W-:-:S07]  /*c1d0*/  PRMT R8, R0, 0x7610, R8 ;  /* 0x0000761000087816 */ /* 0x000fce0000000008 */
.L_x_8077:
[----:B------:R-:W-:Y:S05]  /*c1e0*/  BSYNC.RECONVERGENT B0 ;  /* 0x0000000000007941 */ /* 0x000fea0003800200 */
.L_x_8076:
[----:B------:R-:W-:Y:S01]  /*c1f0*/  STG.E.U8 desc[UR36][R16.64], R8 ;  /* 0x0000000810007986 */ /* 0x000fe2000c101124 */
[----:B------:R-:W-:Y:S05]  /*c200*/  EXIT ;  /* 0x000000000000794d */ /* 0x000fea0003800000 */
.L_x_8070:
        /* <DEDUP_REMOVED lines=22> */
.L_x_8080:
[----:B-1----:R-:W-:-:S06]  /*c370*/  SHF.L.U32 R3, R3, 0x10, RZ ;  /* 0x0000001003037819 */ /* 0x002fcc00000006ff */
[----:B0-----:R-:W0:Y:S02]  /*c380*/  F2I.U64.TRUNC R2, R3 ;  /* 0x0000000300027311 */ /* 0x001e24000020d800 */
[----:B0-----:R-:W-:Y:S01]  /*c390*/  STG.E.64 desc[UR36][R16.64], R2 ;  /* 0x0000000210007986 */ /* 0x001fe2000c101b24 */
[----:B------:R-:W-:Y:S05]  /*c3a0*/  EXIT ;  /* 0x000000000000794d */ /* 0x000fea0003800000 */
.L_x_8079:
[----:B-1----:R-:W-:-:S06]  /*c3b0*/  IMAD.U32 R3, R3, 0x10000, RZ ;  /* 0x0001000003037824 */ /* 0x002fcc00078e00ff */
[----:B------:R-:W1:Y:S02]  /*c3c0*/  F2I.FTZ.U32.TRUNC.NTZ R3, R3 ;  /* 0x0000000300037305 */ /* 0x000e64000021f000 */
[----:B-1----:R-:W-:Y:S01]  /*c3d0*/  STG.E desc[UR36][R16.64], R3 ;  /* 0x0000000310007986 */ /* 0x002fe2000c101924 */
[----:B------:R-:W-:Y:S05]  /*c3e0*/  EXIT ;  /* 0x000000000000794d */ /* 0x000fea0003800000 */
.L_x_8069:
        /* <DEDUP_REMOVED lines=11> */
.L_x_8082:
[----:B-1----:R-:W-:Y:S02]  /*c4a0*/  SHF.L.U32 R3, R3, 0x10, RZ ;  /* 0x0000001003037819 */ /* 0x002fe400000006ff */
[----:B------:R-:W-:-:S03]  /*c4b0*/  CS2R R6, SRZ ;  /* 0x0000000000067805 */ /* 0x000fc6000001ff00 */
[----:B------:R-:W-:-:S04]  /*c4c0*/  FMUL.FTZ R3, R3, 1 ;  /* 0x3f80000003037820 */ /* 0x000fc80000410000 */
[----:B------:R-:W1:Y:S02]  /*c4d0*/  F2F.F64.F32 R4, R3 ;  /* 0x0000000300047310 */ /* 0x000e640000201800 */
[----:B-1----:R-:W-:Y:S01]  /*c4e0*/  STG.E.128 desc[UR36][R16.64], R4 ;  /* 0x0000000410007986 */ /* 0x002fe2000c101d24 */
[----:B------:R-:W-:Y:S05]  /*c4f0*/  EXIT ;  /* 0x000000000000794d */ /* 0x000fea0003800000 */
.L_x_8081:
[----:B------:R-:W-:-:S09]  /*c500*/  UISETP.NE.AND UP0, UPT, UR4, 0xf, UPT ;  /* 0x0000000f0400788c */ /* 0x000fd2000bf05270 */
[----:B------:R-:W-:Y:S05]  /*c510*/  BRA.U !UP0, `(.L_x_8083) ;  /* 0x0000000108e87547 */ /* 0x000fea000b800000 */
[----:B------:R-:W-:-:S09]  /*c520*/  UISETP.NE.AND UP0, UPT, UR4, 0x17, UPT ;  /* 0x000000170400788c */ /* 0x000fd2000bf05270 */
[----:B------:R-:W-:Y:S05]  /*c530*/  BRA.U !UP0, `(.L_x_8084) ;  /* 0x0000000108907547 */ /* 0x000fea000b800000 */
[----:B------:R-:W-:-:S09]  /*c540*/  UISETP.NE.AND UP0, UPT, UR4, 0x18, UPT ;  /* 0x000000180400788c */ /* 0x000fd2000bf05270 */
[----:B------:R-:W-:Y:S05]  /*c550*/  BRA.U !UP0, `(.L_x_8085) ;  /* 0x0000000108447547 */ /* 0x000fea000b800000 */
.L_x_8062:
[----:B------:R-:W-:Y:S01]  /*c560*/  MOV R0, 0x0 ;  /* 0x0000000000007802 */ /* 0x000fe20000000f00 */
[----:B------:R-:W2:Y:S01]  /*c570*/  LDCU.64 UR4, c[0x4][0x148] ;  /* 0x01002900ff0477ac */ /* 0x000ea20008000a00 */
[----:B------:R-:W-:Y:S02]  /*c580*/  HFMA2 R13, -RZ, RZ, 0, 0 ;  /* 0x00000000ff0d7431 */ /* 0x000fe400000001ff */
[----:B------:R-:W-:Y:S01]  /*c590*/  IMAD.MOV.U32 R8, RZ, RZ, 0x65 ;  /* 0x00000065ff087424 */ /* 0x000fe200078e00ff */
[----:B01----:R0:W1:Y:S01]  /*c5a0*/  LDC.64 R2, c[0x4][R0] ;  /* 0x0100000000027b82 */ /* 0x0030620000000a00 */
[----:B------:R-:W3:Y:S01]  /*c5b0*/  LDCU.64 UR6, c[0x4][0x150] ;  /* 0x01002a00ff0677ac */ /* 0x000ee20008000a00 */
[----:B------:R-:W-:Y:S01]  /*c5c0*/  IMAD.MOV.U32 R12, RZ, RZ, 0x1 ;  /* 0x00000001ff0c7424 */ /* 0x000fe200078e00ff */
[----:B------:R-:W4:Y:S01]  /*c5d0*/  LDCU.64 UR8, c[0x4][0x40] ;  /* 0x01000800ff0877ac */ /* 0x000f220008000a00 */
[----:B--2---:R-:W-:Y:S02]  /*c5e0*/  IMAD.U32 R4, RZ, RZ, UR4 ;  /* 0x00000004ff047e24 */ /* 0x004fe4000f8e00ff */
[----:B------:R-:W-:Y:S01]  /*c5f0*/  IMAD.U32 R5, RZ, RZ, UR5 ;  /* 0x00000005ff057e24 */ /* 0x000fe2000f8e00ff */
[----:B---3--:R-:W-:Y:S01]  /*c600*/  MOV R6, UR6 ;  /* 0x0000000600067c02 */ /* 0x008fe20008000f00 */
[----:B------:R-:W-:-:S02]  /*c610*/  IMAD.U32 R7, RZ, RZ, UR7 ;  /* 0x00000007ff077e24 */ /* 0x000fc4000f8e00ff */
[----:B----4-:R-:W-:Y:S01]  /*c620*/  IMAD.U32 R10, RZ, RZ, UR8 ;  /* 0x00000008ff0a7e24 */ /* 0x010fe2000f8e00ff */
[----:B0-----:R-:W-:-:S07]  /*c630*/  MOV R11, UR9 ;  /* 0x00000009000b7c02 */ /* 0x001fce0008000f00 */
[----:B------:R-:W-:-:S07]  /*c640*/  LEPC R20, `(.L_x_8086) ;  /* 0x000000001014794e */ /* 0x000fce0000000000 */
[----:B-1----:R-:W-:Y:S05]  /*c650*/  CALL.ABS.NOINC R2 ;  /* 0x0000000002007343 */ /* 0x002fea0003c00000 */
.L_x_8086:
[----:B------:R-:W-:Y:S05]  /*c660*/  EXIT ;  /* 0x000000000000794d */ /* 0x000fea0003800000 */
.L_x_8085:
        /* <DEDUP_REMOVED lines=13> */
.L_x_8088:
[----:B------:R-:W-:Y:S05]  /*c740*/  BSYNC.RECONVERGENT B0 ;  /* 0x0000000000007941 */ /* 0x000fea0003800200 */
.L_x_8087:
[----:B------:R-:W-:-:S05]  /*c750*/  LOP3.LUT R3, R0, 0x80, R3, 0xf8, !PT ;  /* 0x0000008000037812 */ /* 0x000fca00078ef803 */
[----:B------:R-:W-:Y:S01]  /*c760*/  STG.E.U8 desc[UR36][R16.64], R3 ;  /* 0x0000000310007986 */ /* 0x000fe2000c101124 */
[----:B------:R-:W-:Y:S05]  /*c770*/  EXIT ;  /* 0x000000000000794d */ /* 0x000fea0003800000 */
.L_x_8084:
        /* <DEDUP_REMOVED lines=12> */
.L_x_8090:
[----:B------:R-:W-:Y:S01]  /*c840*/  IMAD.MOV.U32 R0, RZ, RZ, 0x7f ;  /* 0x0000007fff007424 */ /* 0x000fe200078e00ff */
[----:B------:R-:W-:-:S04]  /*c850*/  ISETP.GT.U32.AND P0, PT, R2, 0x7f800000, PT ;  /* 0x7f8000000200780c */ /* 0x000fc80003f04070 */
[----:B------:R-:W-:-:S09]  /*c860*/  SEL R0, R0, 0x7c, P0 ;  /* 0x0000007c00007807 */ /* 0x000fd20000000000 */
.L_x_8091:
[----:B------:R-:W-:Y:S05]  /*c870*/  BSYNC.RECONVERGENT B0 ;  /* 0x0000000000007941 */ /* 0x000fea0003800200 */
.L_x_8089:
[----:B------:R-:W-:-:S04]  /*c880*/  SHF.R.U32.HI R3, RZ, 0x18, R3 ;  /* 0x00000018ff037819 */ /* 0x000fc80000011603 */
[----:B------:R-:W-:-:S05]  /*c890*/  LOP3.LUT R3, R0, 0x80, R3, 0xf8, !PT ;  /* 0x0000008000037812 */ /* 0x000fca00078ef803 */
[----:B------:R-:W-:Y:S01]  /*c8a0*/  STG.E.U8 desc[UR36][R16.64], R3 ;  /* 0x0000000310007986 */ /* 0x000fe2000c101124 */
[----:B------:R-:W-:Y:S05]  /*c8b0*/  EXIT ;  /* 0x000000000000794d */ /* 0x000fea0003800000 */
.L_x_8083:
[----:B-1----:R-:W-:Y:S01]  /*c8c0*/  STG.E.U16 desc[UR36][R16.64], R3 ;  /* 0x0000000310007986 */ /* 0x002fe2000c101524 */
[----:B------:R-:W-:Y:S05]  /*c8d0*/  EXIT ;  /* 0x000000000000794d */ /* 0x000fea0003800000 */
.L_x_8092:
        /* <DEDUP_REMOVED lines=10> */
.L_x_12947:


//--------------------- .text._ZN2at6native27unrolled_elementwise_kernelIZZZNS0_17log10_kernel_cudaERNS_18TensorIteratorBaseEENKUlvE0_clEvENKUlvE2_clEvEUlN3c108BFloat16EE_St5arrayIPcLm2EELi4E23TrivialOffsetCalculatorILi1EjESD_NS0_6memory12LoadWithCastILi1EEENSE_13StoreWithCastILi1EEEEEviT_T0_T2_T3_T4_T5_ --------------------------
	.section	.text._ZN2at6native27unrolled_elementwise_kernelIZZZNS0_17log10_kernel_cudaERNS_18TensorIteratorBaseEENKUlvE0_clEvENKUlvE2_clEvEUlN3c108BFloat16EE_St5arrayIPcLm2EELi4E23TrivialOffsetCalculatorILi1EjESD_NS0_6memory12LoadWithCastILi1EEENSE_13StoreWithCastILi1EEEEEviT_T0_T2_T3_T4_T5_,"ax",@progbits
	.align	128
        .global         _ZN2at6native27unrolled_elementwise_kernelIZZZNS0_17log10_kernel_cudaERNS_18TensorIteratorBaseEENKUlvE0_clEvENKUlvE2_clEvEUlN3c108BFloat16EE_St5arrayIPcLm2EELi4E23TrivialOffsetCalculatorILi1EjESD_NS0_6memory12LoadWithCastILi1EEENSE_13StoreWithCastILi1EEEEEviT_T0_T2_T3_T4_T5_
        .type           _ZN2at6native27unrolled_elementwise_kernelIZZZNS0_17log10_kernel_cudaERNS_18TensorIteratorBaseEENKUlvE0_clEvENKUlvE2_clEvEUlN3c108BFloat16EE_St5arrayIPcLm2EELi4E23TrivialOffsetCalculatorILi1EjESD_NS0_6memory12LoadWithCastILi1EEENSE_13StoreWithCastILi1EEEEEviT_T0_T2_T3_T4_T5_,@function
        .size           _ZN2at6native27unrolled_elementwise_kernelIZZZNS0_17log10_kernel_cudaERNS_18TensorIteratorBaseEENKUlvE0_clEvENKUlvE2_clEvEUlN3c108BFloat16EE_St5arrayIPcLm2EELi4E23TrivialOffsetCalculatorILi1EjESD_NS0_6memory12LoadWithCastILi1EEENSE_13StoreWithCastILi1EEEEEviT_T0_T2_T3_T4_T5_,(.L_x_12948 - _ZN2at6native27unrolled_elementwise_kernelIZZZNS0_17log10_kernel_cudaERNS_18TensorIteratorBaseEENKUlvE0_clEvENKUlvE2_clEvEUlN3c108BFloat16EE_St5arrayIPcLm2EELi4E23TrivialOffsetCalculatorILi1EjESD_NS0_6memory12LoadWithCastILi1EEENSE_13StoreWithCastILi1EEEEEviT_T0_T2_T3_T4_T5_)
        .other          _ZN2at6native27unrolled_elementwise_kernelIZZZNS0_17log10_kernel_cudaERNS_18TensorIteratorBaseEENKUlvE0_clEvENKUlvE2_clEvEUlN3c108BFloat16EE_St5arrayIPcLm2EELi4E23TrivialOffsetCalculatorILi1EjESD_NS0_6memory12LoadWithCastILi1EEENSE_13StoreWithCastILi1EEEEEviT_T0_T2_T3_T4_T5_,@"STO_CUDA_ENTRY STV_DEFAULT"
_ZN2at6native27unrolled_elementwise_kernelIZZZNS0_17log10_kernel_cudaERNS_18TensorIteratorBaseEENKUlvE0_clEvENKUlvE2_clEvEUlN3c108BFloat16EE_St5arrayIPcLm2EELi4E23TrivialOffsetCalculatorILi1EjESD_NS0_6memory12LoadWithCastILi1EEENSE_13StoreWithCastILi1EEEEEviT_T0_T2_T3_T4_T5_:
.text._ZN2at6native27unrolled_elementwise_kernelIZZZNS0_17log10_kernel_cudaERNS_18TensorIteratorBaseEENKUlvE0_clEvENKUlvE2_clEvEUlN3c108BFloat16EE_St5arrayIPcLm2EELi4E23TrivialOffsetCalculatorILi1EjESD_NS0_6memory12LoadWithCastILi1EEENSE_13StoreWithCastILi1EEEEEviT_T0_T2_T3_T4_T5_:
        /* <DEDUP_REMOVED lines=34> */
.L_x_8098:
[----:B------:R-:W2:Y:S02]  /*0220*/  LDG.E.U8 R4, desc[UR36][R4.64] ;  /* 0x0000002404047981 */ /* 0x000ea4000c1e1100 */
[----:B--2---:R-:W-:-:S04]  /*0230*/  I2FP.F32.U32 R0, R4 ;  /* 0x0000000400007245 */ /* 0x004fc80000201000 */
[----:B------:R-:W-:-:S04]  /*0240*/  F2FP.BF16.F32.PACK_AB R0, RZ, R0 ;  /* 0x00000000ff00723e */ /* 0x000fc800000010ff */
[----:B------:R-:W-:Y:S01]  /*0250*/  PRMT R17, R0, 0x7610, R17 ;  /* 0x0000761000117816 */ /* 0x000fe20000000011 */
[----:B------:R-:W-:Y:S06]  /*0260*/  BRA `(.L_x_8100) ;  /* 0x0000000c00c47947 */ /* 0x000fec0003800000 */
.L_x_8097:
        /* <DEDUP_REMOVED lines=11> */
.L_x_8102:
[----:B------:R-:W2:Y:S02]  /*0320*/  LDG.E R4, desc[UR36][R4.64] ;  /* 0x0000002404047981 */ /* 0x000ea4000c1e1900 */
[----:B--2---:R-:W-:-:S04]  /*0330*/  I2FP.F32.S32 R0, R4 ;  /* 0x0000000400007245 */ /* 0x004fc80000201400 */
[----:B------:R-:W-:-:S04]  /*0340*/  F2FP.BF16.F32.PACK_AB R0, RZ, R0 ;  /* 0x00000000ff00723e */ /* 0x000fc800000010ff */
[----:B------:R-:W-:Y:S01]  /*0350*/  PRMT R17, R0, 0x7610, R17 ;  /* 0x0000761000117816 */ /* 0x000fe20000000011 */
[----:B------:R-:W-:Y:S06]  /*0360*/  BRA `(.L_x_8100) ;  /* 0x0000000c00847947 */ /* 0x000fec0003800000 */
.L_x_8101:
[----:B------:R-:W2:Y:S02]  /*0370*/  LDG.E.U16 R4, desc[UR36][R4.64] ;  /* 0x0000002404047981 */ /* 0x000ea4000c1e1500 */
[----:B--2---:R-:W0:Y:S02]  /*0380*/  I2F.S16 R0, R4 ;  /* 0x0000000400007306 */ /* 0x004e240000101400 */
[----:B0-----:R-:W-:-:S04]  /*0390*/  F2FP.BF16.F32.PACK_AB R0, RZ, R0 ;  /* 0x00000000ff00723e */ /* 0x001fc800000010ff */
[----:B------:R-:W-:Y:S01]  /*03a0*/  PRMT R17, R0, 0x7610, R17 ;  /* 0x0000761000117816 */ /* 0x000fe20000000011 */
[----:B------:R-:W-:Y:S06]  /*03b0*/  BRA `(.L_x_8100) ;  /* 0x0000000c00707947 */ /* 0x000fec0003800000 */
.L_x_8096:
        /* <DEDUP_REMOVED lines=9> */
.L_x_8104:
[----:B------:R-:W2:Y:S02]  /*0450*/  LDG.E.U16 R0, desc[UR36][R4.64] ;  /* 0x0000002404007981 */ /* 0x000ea4000c1e1500 */
[----:B--2---:R-:W-:-:S05]  /*0460*/  HADD2.F32 R0, -RZ, R0.H0_H0 ;  /* 0x20000000ff007230 */ /* 0x004fca0000004100 */
[----:B------:R-:W-:-:S04]  /*0470*/  F2FP.BF16.F32.PACK_AB R0, RZ, R0 ;  /* 0x00000000ff00723e */ /* 0x000fc800000010ff */
[----:B------:R-:W-:Y:S01]  /*0480*/  PRMT R17, R0, 0x7610, R17 ;  /* 0x0000761000117816 */ /* 0x000fe20000000011 */
[----:B------:R-:W-:Y:S06]  /*0490*/  BRA `(.L_x_8100) ;  /* 0x0000000c00387947 */ /* 0x000fec0003800000 */
.L_x_8103:
        /* <DEDUP_REMOVED lines=9> */
.L_x_8106:
[----:B------:R-:W2:Y:S02]  /*0530*/  LDG.E.U16 R4, desc[UR36][R4.64] ;  /* 0x0000002404047981 */ /* 0x000ea4000c1e1500 */
[----:B--2---:R-:W-:-:S05]  /*0540*/  HADD2.F32 R0, -RZ, R4.H0_H0 ;  /* 0x20000004ff007230 */ /* 0x004fca0000004100 */
[----:B------:R-:W-:-:S04]  /*0550*/  F2FP.BF16.F32.PACK_AB R0, RZ, R0 ;  /* 0x00000000ff00723e */ /* 0x000fc800000010ff */
[----:B------:R-:W-:Y:S01]  /*0560*/  PRMT R17, R0, 0x7610, R17 ;  /* 0x0000761000117816 */ /* 0x000fe20000000011 */
[----:B------:R-:W-:Y:S06]  /*0570*/  BRA `(.L_x_8100) ;  /* 0x0000000c00007947 */ /* 0x000fec0003800000 */
.L_x_8105:
        /* <DEDUP_REMOVED lines=9> */
.L_x_8095:
        /* <DEDUP_REMOVED lines=14> */
.L_x_8109:
        /* <DEDUP_REMOVED lines=9> */
.L_x_8108:
        /* <DEDUP_REMOVED lines=27> */
.L_x_8111:
        /* <DEDUP_REMOVED lines=15> */
.L_x_8110:
[----:B------:R0:W5:Y:S01]  /*0a20*/  LDG.E.U16 R17, desc[UR36][R4.64] ;  /* 0x0000002404117981 */ /* 0x000162000c1e1500 */
[----:B------:R-:W-:Y:S05]  /*0a30*/  BRA `(.L_x_8100) ;  /* 0x0000000400d07947 */ /* 0x000fea0003800000 */
.L_x_8107:
        /* <DEDUP_REMOVED lines=13> */
.L_x_8114:
        /* <DEDUP_REMOVED lines=21> */
.L_x_8118:
[----:B------:R-:W-:Y:S05]  /*0c60*/  BSYNC.RECONVERGENT B1 ;  /* 0x0000000000017941 */ /* 0x000fea0003800200 */
.L_x_8117:
[----:B------:R-:W-:Y:S01]  /*0c70*/  IMAD.SHL.U32 R0, R0, 0x100000, RZ ;  /* 0x0010000000007824 */ /* 0x000fe200078e00ff */
[----:B------:R-:W-:-:S04]  /*0c80*/  LEA R3, R3, 0x3b800000, 0x17 ;  /* 0x3b80000003037811 */ /* 0x000fc800078eb8ff */
[----:B------:R-:W-:-:S07]  /*0c90*/  LOP3.LUT R0, R3, R0, R7, 0xfe, !PT ;  /* 0x0000000003007212 */ /* 0x000fce00078efe07 */
.L_x_8116:
[----:B------:R-:W-:Y:S05]  /*0ca0*/  BSYNC.RECONVERGENT B0 ;  /* 0x0000000000007941 */ /* 0x000fea0003800200 */
.L_x_8115:
[----:B------:R-:W-:-:S04]  /*0cb0*/  F2FP.BF16.F32.PACK_AB R0, RZ, R0 ;  /* 0x00000000ff00723e */ /* 0x000fc800000010ff */
[----:B------:R-:W-:Y:S01]  /*0cc0*/  PRMT R17, R0, 0x7610, R17 ;  /* 0x0000761000117816 */ /* 0x000fe20000000011 */
[----:B------:R-:W-:Y:S06]  /*0cd0*/  BRA `(.L_x_8100) ;  /* 0x0000000400287947 */ /* 0x000fec0003800000 */
.L_x_8113:
        /* <DEDUP_REMOVED lines=21> */
.L_x_8122:
[----:B------:R-:W-:Y:S05]  /*0e30*/  BSYNC.RECONVERGENT B1 ;  /* 0x0000000000017941 */ /* 0x000fea0003800200 */
.L_x_8121:
[----:B------:R-:W-:Y:S01]  /*0e40*/  IMAD.SHL.U32 R0, R0, 0x200000, RZ ;  /* 0x0020000000007824 */ /* 0x000fe200078e00ff */
[----:B------:R-:W-:-:S04]  /*0e50*/  LEA R3, R3, 0x37800000, 0x17 ;  /* 0x3780000003037811 */ /* 0x000fc800078eb8ff */
[----:B------:R-:W-:-:S07]  /*0e60*/  LOP3.LUT R0, R3, R0, R7, 0xfe, !PT ;  /* 0x0000000003007212 */ /* 0x000fce00078efe07 */
.L_x_8120:
[----:B------:R-:W-:Y:S05]  /*0e70*/  BSYNC.RECONVERGENT B0 ;  /* 0x0000000000007941 */ /* 0x000fea0003800200 */
.L_x_8119:
[----:B------:R-:W-:-:S04]  /*0e80*/  F2FP.BF16.F32.PACK_AB R0, RZ, R0 ;  /* 0x00000000ff00723e */ /* 0x000fc800000010ff */
[----:B------:R-:W-:Y:S01]  /*0e90*/  PRMT R17, R0, 0x7610, R17 ;  /* 0x0000761000117816 */ /* 0x000fe20000000011 */
[----:B------:R-:W-:Y:S06]  /*0ea0*/  BRA `(.L_x_8100) ;  /* 0x0000000000b47947 */ /* 0x000fec0003800000 */
.L_x_8112:
[----:B------:R-:W-:-:S09]  /*0eb0*/  UISETP.NE.AND UP0, UPT, UR4, 0x1c, UPT ;  /* 0x0000001c0400788c */ /* 0x000fd2000bf05270 */
[----:B------:R-:W-:Y:S05]  /*0ec0*/  BRA.U !UP0, `(.L_x_8123) ;  /* 0x00000001089c7547 */ /* 0x000fea000b800000 */
[----:B------:R-:W-:-:S09]  /*0ed0*/  UISETP.NE.AND UP0, UPT, UR4, 0x1d, UPT ;  /* 0x0000001d0400788c */ /* 0x000fd2000bf05270 */
[----:B------:R-:W-:Y:S05]  /*0ee0*/  BRA.U !UP0, `(.L_x_8124) ;  /* 0x0000000108807547 */ /* 0x000fea000b800000 */
[----:B------:R-:W-:-:S09]  /*0ef0*/  UISETP.NE.AND UP0, UPT, UR4, 0x2c, UPT ;  /* 0x0000002c0400788c */ /* 0x000fd2000bf05270 */
[----:B------:R-:W-:Y:S05]  /*0f00*/  BRA.U !UP0, `(.L_x_8125) ;  /* 0x0000000108487547 */ /* 0x000fea000b800000 */
.L_x_8099:
        /* <DEDUP_REMOVED lines=16> */
.L_x_8126:
[----:B------:R-:W-:Y:S01]  /*1010*/  PRMT R17, RZ, 0x7610, R17 ;  /* 0x00007610ff117816 */ /* 0x000fe20000000011 */
[----:B------:R-:W-:Y:S06]  /*1020*/  BRA `(.L_x_8100) ;  /* 0x0000000000547947 */ /* 0x000fec0003800000 */
.L_x_8125:
        /* <DEDUP_REMOVED lines=8> */
.L_x_8128:
[----:B------:R-:W-:Y:S05]  /*10b0*/  BSYNC.RECONVERGENT B0 ;  /* 0x0000000000007941 */ /* 0x000fea0003800200 */
.L_x_8127:
[----:B------:R-:W-:-:S04]  /*10c0*/  F2FP.BF16.F32.PACK_AB R0, RZ, R0 ;  /* 0x00000000ff00723e */ /* 0x000fc800000010ff */
[----:B------:R-:W-:Y:S01]  /*10d0*/  PRMT R17, R0, 0x7610, R17 ;  /* 0x0000761000117816 */ /* 0x000fe20000000011 */
[----:B------:R-:W-:Y:S06]  /*10e0*/  BRA `(.L_x_8100) ;  /* 0x0000000000247947 */ /* 0x000fec0003800000 */
.L_x_8124:
[----:B------:R-:W2:Y:S02]  /*10f0*/  LDG.E.64 R4, desc[UR36][R4.64] ;  /* 0x0000002404047981 */ /* 0x000ea4000c1e1b00 */
[----:B--2---:R-:W0:Y:S02]  /*1100*/  I2F.U64 R0, R4 ;  /* 0x0000000400007312 */ /* 0x004e240000301000 */
[----:B0-----:R-:W-:-:S04]  /*1110*/  F2FP.BF16.F32.PACK_AB R0, RZ, R0 ;  /* 0x00000000ff00723e */ /* 0x001fc800000010ff */
[----:B------:R-:W-:Y:S01]  /*1120*/  PRMT R17, R0, 0x7610, R17 ;  /* 0x0000761000117816 */ /* 0x000fe20000000011 */
[----:B------:R-:W-:Y:S06]  /*1130*/  BRA `(.L_x_8100) ;  /* 0x0000000000107947 */ /* 0x000fec0003800000 */
.L_x_8123:
[----:B------:R-:W2:Y:S02]  /*1140*/  LDG.E R4, desc[UR36][R4.64] ;  /* 0x0000002404047981 */ /* 0x000ea4000c1e1900 */
[----:B--2---:R-:W-:-:S04]  /*1150*/  I2FP.F32.U32 R0, R4 ;  /* 0x0000000400007245 */ /* 0x004fc80000201000 */
[----:B------:R-:W-:-:S04]  /*1160*/  F2FP.BF16.F32.PACK_AB R0, RZ, R0 ;  /* 0x00000000ff00723e */ /* 0x000fc800000010ff */
[----:B------:R-:W-:-:S07]  /*1170*/  PRMT R17, R0, 0x7610, R17 ;  /* 0x0000761000117816 */ /* 0x000fce0000000011 */
.L_x_8100:
[----:B------:R-:W-:-:S07]  /*1180*/  VIADD R23, R25, 0x80 ;  /* 0x0000008019177836 */ /* 0x000fce0000000000 */
.L_x_8094:
[----:B------:R-:W-:Y:S05]  /*1190*/  BSYNC.RECONVERGENT B6 ;  /* 0x0000000000067941 */ /* 0x000fea0003800200 */
.L_x_8093:
        /* <DEDUP_REMOVED lines=26> */
.L_x_8134:
[----:B------:R-:W2:Y:S02]  /*1340*/  LDG.E.U8 R4, desc[UR36][R4.64] ;  /* 0x0000002404047981 */ /* 0x000ea4000c1e1100 */
[----:B--2---:R-:W-:-:S04]  /*1350*/  I2FP.F32.U32 R0, R4 ;  /* 0x0000000400007245 */ /* 0x004fc80000201000 */
[----:B------:R-:W-:-:S04]  /*1360*/  F2FP.BF16.F32.PACK_AB R0, RZ, R0 ;  /* 0x00000000ff00723e */ /* 0x000fc800000010ff */
[----:B------:R-:W-:Y:S01]  /*1370*/  PRMT R18, R0, 0x7610, R18 ;  /* 0x0000761000127816 */ /* 0x000fe20000000012 */
[----:B------:R-:W-:Y:S06]  /*1380*/  BRA `(.L_x_8136) ;  /* 0x0000000c00c47947 */ /* 0x000fec0003800000 */
.L_x_8133:
        /* <DEDUP_REMOVED lines=11> */
.L_x_8138:
[----:B------:R-:W2:Y:S02]  /*1440*/  LDG.E R4, desc[UR36][R4.64] ;  /* 0x0000002404047981 */ /* 0x000ea4000c1e1900 */
[----:B--2---:R-:W-:-:S04]  /*1450*/  I2FP.F32.S32 R0, R4 ;  /* 0x0000000400007245 */ /* 0x004fc80000201400 */
[----:B------:R-:W-:-:S04]  /*1460*/  F2FP.BF16.F32.PACK_AB R0, RZ, R0 ;  /* 0x00000000ff00723e */ /* 0x000fc800000010ff */
[----:B------:R-:W-:Y:S01]  /*1470*/  PRMT R18, R0, 0x7610, R18 ;  /* 0x0000761000127816 */ /* 0x000fe20000000012 */
[----:B------:R-:W-:Y:S06]  /*1480*/  BRA `(.L_x_8136) ;  /* 0x0000000c00847947 */ /* 0x000fec0003800000 */
.L_x_8137:
[----:B------:R-:W2:Y:S02]  /*1490*/  LDG.E.U16 R4, desc[UR36][R4.64] ;  /* 0x0000002404047981 */ /* 0x000ea4000c1e1500 */
[----:B--2---:R-:W0:Y:S02]  /*14a0*/  I2F.S16 R0, R4 ;  /* 0x0000000400007306 */ /* 0x004e240000101400 */
[----:B0-----:R-:W-:-:S04]  /*14b0*/  F2FP.BF16.F32.PACK_AB R0, RZ, R0 ;  /* 0x00000000ff00723e */ /* 0x001fc800000010ff */
[----:B------:R-:W-:Y:S01]  /*14c0*/  PRMT R18, R0, 0x7610, R18 ;  /* 0x0000761000127816 */ /* 0x000fe20000000012 */
[----:B------:R-:W-:Y:S06]  /*14d0*/  BRA `(.L_x_8136) ;  /* 0x0000000c00707947 */ /* 0x000fec0003800000 */
.L_x_8132:
        /* <DEDUP_REMOVED lines=9> */
.L_x_8140:
[----:B------:R-:W2:Y:S02]  /*1570*/  LDG.E.U16 R0, desc[UR36][R4.64] ;  /* 0x0000002404007981 */ /* 0x000ea4000c1e1500 */
[----:B--2---:R-:W-:-:S05]  /*1580*/  HADD2.F32 R0, -RZ, R0.H0_H0 ;  /* 0x20000000ff007230 */ /* 0x004fca0000004100 */
[----:B------:R-:W-:-:S04]  /*1590*/  F2FP.BF16.F32.PACK_AB R0, RZ, R0 ;  /* 0x00000000ff00723e */ /* 0x000fc800000010ff */
[----:B------:R-:W-:Y:S01]  /*15a0*/  PRMT R18, R0, 0x7610, R18 ;  /* 0x0000761000127816 */ /* 0x000fe20000000012 */
[----:B------:R-:W-:Y:S06]  /*15b0*/  BRA `(.L_x_8136) ;  /* 0x0000000c00387947 */ /* 0x000fec0003800000 */
.L_x_8139:
        /* <DEDUP_REMOVED lines=9> */
.L_x_8142:
[----:B------:R-:W2:Y:S02]  /*1650*/  LDG.E.U16 R4, desc[UR36][R4.64] ;  /* 0x0000002404047981 */ /* 0x000ea4000c1e1500 */
[----:B--2---:R-:W-:-:S05]  /*1660*/  HADD2.F32 R0, -RZ, R4.H0_H0 ;  /* 0x20000004ff007230 */ /* 0x004fca0000004100 */
[----:B------:R-:W-:-:S04]  /*1670*/  F2FP.BF16.F32.PACK_AB R0, RZ, R0 ;  /* 0x00000000ff00723e */ /* 0x000fc800000010ff */
[----:B------:R-:W-:Y:S01]  /*1680*/  PRMT R18, R0, 0x7610, R18 ;  /* 0x0000761000127816 */ /* 0x000fe20000000012 */
[----:B------:R-:W-:Y:S06]  /*1690*/  BRA `(.L_x_8136) ;  /* 0x0000000c00007947 */ /* 0x000fec0003800000 */
.L_x_8141:
        /* <DEDUP_REMOVED lines=9> */
.L_x_8131:
        /* <DEDUP_REMOVED lines=14> */
.L_x_8145:
        /* <DEDUP_REMOVED lines=9> */
.L_x_8144:
        /* <DEDUP_REMOVED lines=27> */
.L_x_8147:
        /* <DEDUP_REMOVED lines=15> */
.L_x_8146:
[----:B------:R0:W5:Y:S01]  /*1b40*/  LDG.E.U16 R18, desc[UR36][R4.64] ;  /* 0x0000002404127981 */ /* 0x000162000c1e1500 */
[----:B------:R-:W-:Y:S05]  /*1b50*/  BRA `(.L_x_8136) ;  /* 0x0000000400d07947 */ /* 0x000fea0003800000 */
.L_x_8143:
        /* <DEDUP_REMOVED lines=13> */
.L_x_8150:
        /* <DEDUP_REMOVED lines=21> */
.L_x_8154:
[----:B------:R-:W-:Y:S05]  /*1d80*/  BSYNC.RECONVERGENT B1 ;  /* 0x0000000000017941 */ /* 0x000fea0003800200 */
.L_x_8153:
[----:B------:R-:W-:Y:S01]  /*1d90*/  IMAD.SHL.U32 R0, R0, 0x100000, RZ ;  /* 0x0010000000007824 */ /* 0x000fe200078e00ff */
[----:B------:R-:W-:-:S04]  /*1da0*/  LEA R3, R3, 0x3b800000, 0x17 ;  /* 0x3b80000003037811 */ /* 0x000fc800078eb8ff */
[----:B------:R-:W-:-:S07]  /*1db0*/  LOP3.LUT R0, R3, R0, R7, 0xfe, !PT ;  /* 0x0000000003007212 */ /* 0x000fce00078efe07 */
.L_x_8152:
[----:B------:R-:W-:Y:S05]  /*1dc0*/  BSYNC.RECONVERGENT B0 ;  /* 0x0000000000007941 */ /* 0x000fea0003800200 */
.L_x_8151:
[----:B------:R-:W-:-:S04]  /*1dd0*/  F2FP.BF16.F32.PACK_AB R0, RZ, R0 ;  /* 0x00000000ff00723e */ /* 0x000fc800000010ff */
[----:B------:R-:W-:Y:S01]  /*1de0*/  PRMT R18, R0, 0x7610, R18 ;  /* 0x0000761000127816 */ /* 0x000fe20000000012 */
[----:B------:R-:W-:Y:S06]  /*1df0*/  BRA `(.L_x_8136) ;  /* 0x0000000400287947 */ /* 0x000fec0003800000 */
.L_x_8149:
        /* <DEDUP_REMOVED lines=21> */
.L_x_8158:
[----:B------:R-:W-:Y:S05]  /*1f50*/  BSYNC.RECONVERGENT B1 ;  /* 0x0000000000017941 */ /* 0x000fea0003800200 */
.L_x_8157:
[----:B------:R-:W-:Y:S01]  /*1f60*/  IMAD.SHL.U32 R0, R0, 0x200000, RZ ;  /* 0x0020000000007824 */ /* 0x000fe200078e00ff */
[----:B------:R-:W-:-:S04]  /*1f70*/  LEA R3, R3, 0x37800000, 0x17 ;  /* 0x3780000003037811 */ /* 0x000fc800078eb8ff */
[----:B------:R-:W-:-:S07]  /*1f80*/  LOP3.LUT R0, R3, R0, R7, 0xfe, !PT ;  /* 0x0000000003007212 */ /* 0x000fce00078efe07 */
.L_x_8156:
[----:B------:R-:W-:Y:S05]  /*1f90*/  BSYNC.RECONVERGENT B0 ;  /* 0x0000000000007941 */ /* 0x000fea0003800200 */
.L_x_8155:
[----:B------:R-:W-:-:S04]  /*1fa0*/  F2FP.BF16.F32.PACK_AB R0, RZ, R0 ;  /* 0x00000000ff00723e */ /* 0x000fc800000010ff */
[----:B------:R-:W-:Y:S01]  /*1fb0*/  PRMT R18, R0, 0x7610, R18 ;  /* 0x0000761000127816 */ /* 0x000fe20000000012 */
[----:B------:R-:W-:Y:S06]  /*1fc0*/  BRA `(.L_x_8136) ;  /* 0x0000000000b47947 */ /* 0x000fec0003800000 */
.L_x_8148:
        /* <DEDUP_REMOVED lines=14> */
.L_x_8162:
[----:B------:R-:W-:Y:S05]  /*20b0*/  BSYNC.RECONVERGENT B0 ;  /* 0x0000000000007941 */ /* 0x000fea0003800200 */
.L_x_8161:
[----:B------:R-:W-:-:S04]  /*20c0*/  F2FP.BF16.F32.PACK_AB R0, RZ, R0 ;  /* 0x00000000ff00723e */ /* 0x000fc800000010ff */
[----:B------:R-:W-:Y:S01]  /*20d0*/  PRMT R18, R0, 0x7610, R18 ;  /* 0x0000761000127816 */ /* 0x000fe20000000012 */
[----:B------:R-:W-:Y:S06]  /*20e0*/  BRA `(.L_x_8136) ;  /* 0x00000000006c7947 */ /* 0x000fec0003800000 */
.L_x_8135:
        /* <DEDUP_REMOVED lines=16> */
.L_x_8163:
[----:B------:R-:W-:Y:S01]  /*21f0*/  PRMT R18, RZ, 0x7610, R18 ;  /* 0x00007610ff127816 */ /* 0x000fe20000000012 */
[----:B------:R-:W-:Y:S06]  /*2200*/  BRA `(.L_x_8136) ;  /* 0x0000000000247947 */ /* 0x000fec0003800000 */
.L_x_8160:
[----:B------:R-:W2:Y:S02]  /*2210*/  LDG.E.64 R4, desc[UR36][R4.64] ;  /* 0x0000002404047981 */ /* 0x000ea4000c1e1b00 */
[----:B--2---:R-:W0:Y:S02]  /*2220*/  I2F.U64 R0, R4 ;  /* 0x0000000400007312 */ /* 0x004e240000301000 */
[----:B0-----:R-:W-:-:S04]  /*2230*/  F2FP.BF16.F32.PACK_AB R0, RZ, R0 ;  /* 0x00000000ff00723e */ /* 0x001fc800000010ff */
[----:B------:R-:W-:Y:S01]  /*2240*/  PRMT R18, R0, 0x7610, R18 ;  /* 0x0000761000127816 */ /* 0x000fe20000000012 */
[----:B------:R-:W-:Y:S06]  /*2250*/  BRA `(.L_x_8136) ;  /* 0x0000000000107947 */ /* 0x000fec0003800000 */
.L_x_8159:
[----:B------:R-:W2:Y:S02]  /*2260*/  LDG.E R4, desc[UR36][R4.64] ;  /* 0x0000002404047981 */ /* 0x000ea4000c1e1900 */
[----:B--2---:R-:W-:-:S04]  /*2270*/  I2FP.F32.U32 R0, R4 ;  /* 0x0000000400007245 */ /* 0x004fc80000201000 */
[----:B------:R-:W-:-:S04]  /*2280*/  F2FP.BF16.F32.PACK_AB R0, RZ, R0 ;  /* 0x00000000ff00723e */ /* 0x000fc800000010ff */
[----:B------:R-:W-:-:S07]  /*2290*/  PRMT R18, R0, 0x7610, R18 ;  /* 0x0000761000127816 */ /* 0x000fce0000000012 */
.L_x_8136:
[----:B------:R-:W-:-:S07]  /*22a0*/  VIADD R23, R23, 0x80 ;  /* 0x0000008017177836 */ /* 0x000fce0000000000 */
.L_x_8130:
[----:B------:R-:W-:Y:S05]  /*22b0*/  BSYNC.RECONVERGENT B6 ;  /* 0x0000000000067941 */ /* 0x000fea0003800200 */
.L_x_8129:
        /* <DEDUP_REMOVED lines=26> */
.L_x_8169:
[----:B------:R-:W2:Y:S02]  /*2460*/  LDG.E.U8 R4, desc[UR36][R4.64] ;  /* 0x0000002404047981 */ /* 0x000ea4000c1e1100 */
[----:B--2---:R-:W-:-:S04]  /*2470*/  I2FP.F32.U32 R0, R4 ;  /* 0x0000000400007245 */ /* 0x004fc80000201000 */
[----:B------:R-:W-:-:S04]  /*2480*/  F2FP.BF16.F32.PACK_AB R0, RZ, R0 ;  /* 0x00000000ff00723e */ /* 0x000fc800000010ff */
[----:B------:R-:W-:Y:S01]  /*2490*/  PRMT R19, R0, 0x7610, R19 ;  /* 0x0000761000137816 */ /* 0x000fe20000000013 */
[----:B------:R-:W-:Y:S06]  /*24a0*/  BRA `(.L_x_8171) ;  /* 0x0000000c00c47947 */ /* 0x000fec0003800000 */
.L_x_8168:
        /* <DEDUP_REMOVED lines=11> */
.L_x_8173:
[----:B------:R-:W2:Y:S02]  /*2560*/  LDG.E R4, desc[UR36][R4.64] ;  /* 0x0000002404047981 */ /* 0x000ea4000c1e1900 */
[----:B--2---:R-:W-:-:S04]  /*2570*/  I2FP.F32.S32 R0, R4 ;  /* 0x0000000400007245 */ /* 0x004fc80000201400 */
[----:B------:R-:W-:-:S04]  /*2580*/  F2FP.BF16.F32.PACK_AB R0, RZ, R0 ;  /* 0x00000000ff00723e */ /* 0x000fc800000010ff */
[----:B------:R-:W-:Y:S01]  /*2590*/  PRMT R19, R0, 0x7610, R19 ;  /* 0x0000761000137816 */ /* 0x000fe20000000013 */
[----:B------:R-:W-:Y:S06]  /*25a0*/  BRA `(.L_x_8171) ;  /* 0x0000000c00847947 */ /* 0x000fec0003800000 */
.L_x_8172:
[----:B------:R-:W2:Y:S02]  /*25b0*/  LDG.E.U16 R4, desc[UR36][R4.64] ;  /* 0x0000002404047981 */ /* 0x000ea4000c1e1500 */
[----:B--2---:R-:W0:Y:S02]  /*25c0*/  I2F.S16 R0, R4 ;  /* 0x0000000400007306 */ /* 0x004e240000101400 */
[----:B0-----:R-:W-:-:S04]  /*25d0*/  F2FP.BF16.F32.PACK_AB R0, RZ, R0 ;  /* 0x00000000ff00723e */ /* 0x001fc800000010ff */
[----:B------:R-:W-:Y:S01]  /*25e0*/  PRMT R19, R0, 0x7610, R19 ;  /* 0x0000761000137816 */ /* 0x000fe20000000013 */
[----:B------:R-:W-:Y:S06]  /*25f0*/  BRA `(.L_x_8171) ;  /* 0x0000000c00707947 */ /* 0x000fec0003800000 */
.L_x_8167:
        /* <DEDUP_REMOVED lines=9> */
.L_x_8175:
[----:B------:R-:W2:Y:S02]  /*2690*/  LDG.E.U16 R0, desc[UR36][R4.64] ;  /* 0x0000002404007981 */ /* 0x000ea4000c1e1500 */
[----:B--2---:R-:W-:-:S05]  /*26a0*/  HADD2.F32 R0, -RZ, R0.H0_H0 ;  /* 0x20000000ff007230 */ /* 0x004fca0000004100 */
[----:B------:R-:W-:-:S04]  /*26b0*/  F2FP.BF16.F32.PACK_AB R0, RZ, R0 ;  /* 0x00000000ff00723e */ /* 0x000fc800000010ff */
[----:B------:R-:W-:Y:S01]  /*26c0*/  PRMT R19, R0, 0x7610, R19 ;  /* 0x0000761000137816 */ /* 0x000fe20000000013 */
[----:B------:R-:W-:Y:S06]  /*26d0*/  BRA `(.L_x_8171) ;  /* 0x0000000c00387947 */ /* 0x000fec0003800000 */
.L_x_8174:
        /* <DEDUP_REMOVED lines=9> */
.L_x_8177:
[----:B------:R-:W2:Y:S02]  /*2770*/  LDG.E.U16 R4, desc[UR36][R4.64] ;  /* 0x0000002404047981 */ /* 0x000ea4000c1e1500 */
[----:B--2---:R-:W-:-:S05]  /*2780*/  HADD2.F32 R0, -RZ, R4.H0_H0 ;  /* 0x20000004ff007230 */ /* 0x004fca0000004100 */
[----:B------:R-:W-:-:S04]  /*2790*/  F2FP.BF16.F32.PACK_AB R0, RZ, R0 ;  /* 0x00000000ff00723e */ /* 0x000fc800000010ff */
[----:B------:R-:W-:Y:S01]  /*27a0*/  PRMT R19, R0, 0x7610, R19 ;  /* 0x0000761000137816 */ /* 0x000fe20000000013 */
[----:B------:R-:W-:Y:S06]  /*27b0*/  BRA `(.L_x_8171) ;  /* 0x0000000c00007947 */ /* 0x000fec0003800000 */
.L_x_8176:
        /* <DEDUP_REMOVED lines=9> */
.L_x_8166:
        /* <DEDUP_REMOVED lines=14> */
.L_x_8180:
        /* <DEDUP_REMOVED lines=9> */
.L_x_8179:
        /* <DEDUP_REMOVED lines=27> */
.L_x_8182:
        /* <DEDUP_REMOVED lines=15> */
.L_x_8181:
[----:B------:R0:W5:Y:S01]  /*2c60*/  LDG.E.U16 R19, desc[UR36][R4.64] ;  /* 0x0000002404137981 */ /* 0x000162000c1e1500 */
[----:B------:R-:W-:Y:S05]  /*2c70*/  BRA `(.L_x_8171) ;  /* 0x0000000400d07947 */ /* 0x000fea0003800000 */
.L_x_8178:
        /* <DEDUP_REMOVED lines=13> */
.L_x_8185:
        /* <DEDUP_REMOVED lines=21> */
.L_x_8189:
[----:B------:R-:W-:Y:S05]  /*2ea0*/  BSYNC.RECONVERGENT B1 ;  /* 0x0000000000017941 */ /* 0x000fea0003800200 */
.L_x_8188:
[----:B------:R-:W-:Y:S01]  /*2eb0*/  IMAD.SHL.U32 R0, R0, 0x100000, RZ ;  /* 0x0010000000007824 */ /* 0x000fe200078e00ff */
[----:B------:R-:W-:-:S04]  /*2ec0*/  LEA R3, R3, 0x3b800000, 0x17 ;  /* 0x3b80000003037811 */ /* 0x000fc800078eb8ff */
[----:B------:R-:W-:-:S07]  /*2ed0*/  LOP3.LUT R0, R3, R0, R7, 0xfe, !PT ;  /* 0x0000000003007212 */ /* 0x000fce00078efe07 */
.L_x_8187:
[----:B------:R-:W-:Y:S05]  /*2ee0*/  BSYNC.RECONVERGENT B0 ;  /* 0x0000000000007941 */ /* 0x000fea0003800200 */
.L_x_8186:
[----:B------:R-:W-:-:S04]  /*2ef0*/  F2FP.BF16.F32.PACK_AB R0, RZ, R0 ;  /* 0x00000000ff00723e */ /* 0x000fc800000010ff */
[----:B------:R-:W-:Y:S01]  /*2f00*/  PRMT R19, R0, 0x7610, R19 ;  /* 0x0000761000137816 */ /* 0x000fe20000000013 */
[----:B------:R-:W-:Y:S06]  /*2f10*/  BRA `(.L_x_8171) ;  /* 0x0000000400287947 */ /* 0x000fec0003800000 */
.L_x_8184:
        /* <DEDUP_REMOVED lines=21> */
.L_x_8193:
[----:B------:R-:W-:Y:S05]  /*3070*/  BSYNC.RECONVERGENT B1 ;  /* 0x0000000000017941 */ /* 0x000fea0003800200 */
.L_x_8192:
[----:B------:R-:W-:Y:S01]  /*3080*/  IMAD.SHL.U32 R0, R0, 0x200000, RZ ;  /* 0x0020000000007824 */ /* 0x000fe200078e00ff */
[----:B------:R-:W-:-:S04]  /*3090*/  LEA R3, R3, 0x37800000, 0x17 ;  /* 0x3780000003037811 */ /* 0x000fc800078eb8ff */
[----:B------:R-:W-:-:S07]  /*30a0*/  LOP3.LUT R0, R3, R0, R7, 0xfe, !PT ;  /* 0x0000000003007212 */ /* 0x000fce00078efe07 */
.L_x_8191:
[----:B------:R-:W-:Y:S05]  /*30b0*/  BSYNC.RECONVERGENT B0 ;  /* 0x0000000000007941 */ /* 0x000fea0003800200 */
.L_x_8190:
[----:B------:R-:W-:-:S04]  /*30c0*/  F2FP.BF16.F32.PACK_AB R0, RZ, R0 ;  /* 0x00000000ff00723e */ /* 0x000fc800000010ff */
[----:B------:R-:W-:Y:S01]  /*30d0*/  PRMT R19, R0, 0x7610, R19 ;  /* 0x0000761000137816 */ /* 0x000fe20000000013 */
[----:B------:R-:W-:Y:S06]  /*30e0*/  BRA `(.L_x_8171) ;  /* 0x0000000000b47947 */ /* 0x000fec0003800000 */
.L_x_8183:
        /* <DEDUP_REMOVED lines=14> */
.L_x_8197:
[----:B------:R-:W-:Y:S05]  /*31d0*/  BSYNC.RECONVERGENT B0 ;  /* 0x0000000000007941 */ /* 0x000fea0003800200 */
.L_x_8196:
[----:B------:R-:W-:-:S04]  /*31e0*/  F2FP.BF16.F32.PACK_AB R0, RZ, R0 ;  /* 0x00000000ff00723e */ /* 0x000fc800000010ff */
[----:B------:R-:W-:Y:S01]  /*31f0*/  PRMT R19, R0, 0x7610, R19 ;  /* 0x0000761000137816 */ /* 0x000fe20000000013 */
[----:B------:R-:W-:Y:S06]  /*3200*/  BRA `(.L_x_8171) ;  /* 0x00000000006c7947 */ /* 0x000fec0003800000 */
.L_x_8170:
        /* <DEDUP_REMOVED lines=16> */
.L_x_8198:
[----:B------:R-:W-:Y:S01]  /*3310*/  PRMT R19, RZ, 0x7610, R19 ;  /* 0x00007610ff137816 */ /* 0x000fe20000000013 */
[----:B------:R-:W-:Y:S06]  /*3320*/  BRA `(.L_x_8171) ;  /* 0x0000000000247947 */ /* 0x000fec0003800000 */
.L_x_8195:
[----:B------:R-:W2:Y:S02]  /*3330*/  LDG.E.64 R4, desc[UR36][R4.64] ;  /* 0x0000002404047981 */ /* 0x000ea4000c1e1b00 */
[----:B--2---:R-:W0:Y:S02]  /*3340*/  I2F.U64 R0, R4 ;  /* 0x0000000400007312 */ /* 0x004e240000301000 */
[----:B0-----:R-:W-:-:S04]  /*3350*/  F2FP.BF16.F32.PACK_AB R0, RZ, R0 ;  /* 0x00000000ff00723e */ /* 0x001fc800000010ff */
[----:B------:R-:W-:Y:S01]  /*3360*/  PRMT R19, R0, 0x7610, R19 ;  /* 0x0000761000137816 */ /* 0x000fe20000000013 */
[----:B------:R-:W-:Y:S06]  /*3370*/  BRA `(.L_x_8171) ;  /* 0x0000000000107947 */ /* 0x000fec0003800000 */
.L_x_8194:
[----:B------:R-:W2:Y:S02]  /*3380*/  LDG.E R4, desc[UR36][R4.64] ;  /* 0x0000002404047981 */ /* 0x000ea4000c1e1900 */
[----:B--2---:R-:W-:-:S04]  /*3390*/  I2FP.F32.U32 R0, R4 ;  /* 0x0000000400007245 */ /* 0x004fc80000201000 */
[----:B------:R-:W-:-:S04]  /*33a0*/  F2FP.BF16.F32.PACK_AB R0, RZ, R0 ;  /* 0x00000000ff00723e */ /* 0x000fc800000010ff */
[----:B------:R-:W-:-:S07]  /*33b0*/  PRMT R19, R0, 0x7610, R19 ;  /* 0x0000761000137816 */ /* 0x000fce0000000013 */
.L_x_8171:
[----:B------:R-:W-:-:S07]  /*33c0*/  VIADD R23, R23, 0x80 ;  /* 0x0000008017177836 */ /* 0x000fce0000000000 */
.L_x_8165:
[----:B------:R-:W-:Y:S05]  /*33d0*/  BSYNC.RECONVERGENT B6 ;  /* 0x0000000000067941 */ /* 0x000fea0003800200 */
.L_x_8164:
        /* <DEDUP_REMOVED lines=25> */
.L_x_8204:
[----:B------:R-:W2:Y:S02]  /*3570*/  LDG.E.U8 R4, desc[UR36][R4.64] ;  /* 0x0000002404047981 */ /* 0x000ea4000c1e1100 */
[----:B--2---:R-:W-:-:S04]  /*3580*/  I2FP.F32.U32 R0, R4 ;  /* 0x0000000400007245 */ /* 0x004fc80000201000 */
[----:B------:R-:W-:Y:S01]  /*3590*/  F2FP.BF16.F32.PACK_AB R0, RZ, R0 ;  /* 0x00000000ff00723e */ /* 0x000fe200000010ff */
[----:B------:R-:W-:Y:S06]  /*35a0*/  BRA `(.L_x_8200) ;  /* 0x0000000c00887947 */ /* 0x000fec0003800000 */
.L_x_8203:
        /* <DEDUP_REMOVED lines=10> */
.L_x_8207:
[----:B------:R-:W2:Y:S02]  /*3650*/  LDG.E R4, desc[UR36][R4.64] ;  /* 0x0000002404047981 */ /* 0x000ea4000c1e1900 */
[----:B--2---:R-:W-:-:S04]  /*3660*/  I2FP.F32.S32 R0, R4 ;  /* 0x0000000400007245 */ /* 0x004fc80000201400 */
[----:B------:R-:W-:Y:S01]  /*3670*/  F2FP.BF16.F32.PACK_AB R0, RZ, R0 ;  /* 0x00000000ff00723e */ /* 0x000fe200000010ff */
[----:B------:R-:W-:Y:S06]  /*3680*/  BRA `(.L_x_8200) ;  /* 0x0000000c00507947 */ /* 0x000fec0003800000 */
.L_x_8206:
[----:B------:R-:W2:Y:S02]  /*3690*/  LDG.E.U16 R4, desc[UR36][R4.64] ;  /* 0x0000002404047981 */ /* 0x000ea4000c1e1500 */
[----:B--2---:R-:W0:Y:S02]  /*36a0*/  I2F.S16 R0, R4 ;  /* 0x0000000400007306 */ /* 0x004e240000101400 */
[----:B0-----:R-:W-:Y:S01]  /*36b0*/  F2FP.BF16.F32.PACK_AB R0, RZ, R0 ;  /* 0x00000000ff00723e */ /* 0x001fe200000010ff */
[----:B------:R-:W-:Y:S06]  /*36c0*/  BRA `(.L_x_8200) ;  /* 0x0000000c00407947 */ /* 0x000fec0003800000 */
.L_x_8202:
        /* <DEDUP_REMOVED lines=9> */
.L_x_8209:
[----:B------:R-:W2:Y:S02]  /*3760*/  LDG.E.U16 R0, desc[UR36][R4.64] ;  /* 0x0000002404007981 */ /* 0x000ea4000c1e1500 */
[----:B--2---:R-:W-:-:S05]  /*3770*/  HADD2.F32 R0, -RZ, R0.H0_H0 ;  /* 0x20000000ff007230 */ /* 0x004fca0000004100 */
[----:B------:R-:W-:Y:S01]  /*3780*/  F2FP.BF16.F32.PACK_AB R0, RZ, R0 ;  /* 0x00000000ff00723e */ /* 0x000fe200000010ff */
[----:B------:R-:W-:Y:S06]  /*3790*/  BRA `(.L_x_8200) ;  /* 0x0000000c000c7947 */ /* 0x000fec0003800000 */
.L_x_8208:
        /* <DEDUP_REMOVED lines=9> */
.L_x_8211:
[----:B------:R-:W2:Y:S02]  /*3830*/  LDG.E.U16 R4, desc[UR36][R4.64] ;  /* 0x0000002404047981 */ /* 0x000ea4000c1e1500 */
[----:B--2---:R-:W-:-:S05]  /*3840*/  HADD2.F32 R0, -RZ, R4.H0_H0 ;  /* 0x20000004ff007230 */ /* 0x004fca0000004100 */
[----:B------:R-:W-:Y:S01]  /*3850*/  F2FP.BF16.F32.PACK_AB R0, RZ, R0 ;  /* 0x00000000ff00723e */ /* 0x000fe200000010ff */
[----:B------:R-:W-:Y:S06]  /*3860*/  BRA `(.L_x_8200) ;  /* 0x0000000800d87947 */ /* 0x000fec0003800000 */
.L_x_8210:
        /* <DEDUP_REMOVED lines=8> */
.L_x_8201:
        /* <DEDUP_REMOVED lines=13> */
.L_x_8214:
        /* <DEDUP_REMOVED lines=8> */
.L_x_8213:
        /* <DEDUP_REMOVED lines=27> */
.L_x_8216:
        /* <DEDUP_REMOVED lines=14> */
.L_x_8215:
[----:B------:R1:W5:Y:S01]  /*3cd0*/  LDG.E.U16 R0, desc[UR36][R4.64] ;  /* 0x0000002404007981 */ /* 0x000362000c1e1500 */
[----:B------:R-:W-:Y:S05]  /*3ce0*/  BRA `(.L_x_8200) ;  /* 0x0000000400b87947 */ /* 0x000fea0003800000 */
.L_x_8212:
        /* <DEDUP_REMOVED lines=12> */
.L_x_8219:
        /* <DEDUP_REMOVED lines=21> */
.L_x_8223:
[----:B------:R-:W-:Y:S05]  /*3f00*/  BSYNC.RECONVERGENT B1 ;  /* 0x0000000000017941 */ /* 0x000fea0003800200 */
.L_x_8222:
[----:B------:R-:W-:Y:S01]  /*3f10*/  IMAD.SHL.U32 R0, R0, 0x100000, RZ ;  /* 0x0010000000007824 */ /* 0x000fe200078e00ff */
[----:B------:R-:W-:-:S04]  /*3f20*/  LEA R3, R3, 0x3b800000, 0x17 ;  /* 0x3b80000003037811 */ /* 0x000fc800078eb8ff */
[----:B------:R-:W-:-:S07]  /*3f30*/  LOP3.LUT R0, R3, R0, R7, 0xfe, !PT ;  /* 0x0000000003007212 */ /* 0x000fce00078efe07 */
.L_x_8221:
[----:B------:R-:W-:Y:S05]  /*3f40*/  BSYNC.RECONVERGENT B0 ;  /* 0x0000000000007941 */ /* 0x000fea0003800200 */
.L_x_8220:
[----:B------:R-:W-:Y:S01]  /*3f50*/  F2FP.BF16.F32.PACK_AB R0, RZ, R0 ;  /* 0x00000000ff00723e */ /* 0x000fe200000010ff */
[----:B------:R-:W-:Y:S06]  /*3f60*/  BRA `(.L_x_8200) ;  /* 0x0000000400187947 */ /* 0x000fec0003800000 */
.L_x_8218:
        /* <DEDUP_REMOVED lines=21> */
.L_x_8227:
[----:B------:R-:W-:Y:S05]  /*40c0*/  BSYNC.RECONVERGENT B1 ;  /* 0x0000000000017941 */ /* 0x000fea0003800200 */
.L_x_8226:
[----:B------:R-:W-:Y:S01]  /*40d0*/  IMAD.SHL.U32 R0, R0, 0x200000, RZ ;  /* 0x0020000000007824 */ /* 0x000fe200078e00ff */
[----:B------:R-:W-:-:S04]  /*40e0*/  LEA R3, R3, 0x37800000, 0x17 ;  /* 0x3780000003037811 */ /* 0x000fc800078eb8ff */
[----:B------:R-:W-:-:S07]  /*40f0*/  LOP3.LUT R0, R3, R0, R7, 0xfe, !PT ;  /* 0x0000000003007212 */ /* 0x000fce00078efe07 */
.L_x_8225:
[----:B------:R-:W-:Y:S05]  /*4100*/  BSYNC.RECONVERGENT B0 ;  /* 0x0000000000007941 */ /* 0x000fea0003800200 */
.L_x_8224:
[----:B------:R-:W-:Y:S01]  /*4110*/  F2FP.BF16.F32.PACK_AB R0, RZ, R0 ;  /* 0x00000000ff00723e */ /* 0x000fe200000010ff */
[----:B------:R-:W-:Y:S06]  /*4120*/  BRA `(.L_x_8200) ;  /* 0x0000000000a87947 */ /* 0x000fec0003800000 */
.L_x_8217:
        /* <DEDUP_REMOVED lines=14> */
.L_x_8231:
[----:B------:R-:W-:Y:S05]  /*4210*/  BSYNC.RECONVERGENT B0 ;  /* 0x0000000000007941 */ /* 0x000fea0003800200 */
.L_x_8230:
[----:B------:R-:W-:Y:S01]  /*4220*/  F2FP.BF16.F32.PACK_AB R0, RZ, R0 ;  /* 0x00000000ff00723e */ /* 0x000fe200000010ff */
[----:B------:R-:W-:Y:S06]  /*4230*/  BRA `(.L_x_8200) ;  /* 0x0000000000647947 */ /* 0x000fec0003800000 */
.L_x_8205:
        /* <DEDUP_REMOVED lines=16> */
.L_x_8232:
[----:B------:R-:W-:Y:S01]  /*4340*/  PRMT R0, RZ, 0x7610, R0 ;  /* 0x00007610ff007816 */ /* 0x000fe20000000000 */
[----:B------:R-:W-:Y:S06]  /*4350*/  BRA `(.L_x_8200) ;  /* 0x00000000001c7947 */ /* 0x000fec0003800000 */
.L_x_8229:
[----:B------:R-:W2:Y:S02]  /*4360*/  LDG.E.64 R4, desc[UR36][R4.64] ;  /* 0x0000002404047981 */ /* 0x000ea4000c1e1b00 */
[----:B--2---:R-:W0:Y:S02]  /*4370*/  I2F.U64 R0, R4 ;  /* 0x0000000400007312 */ /* 0x004e240000301000 */
[----:B0-----:R-:W-:Y:S01]  /*4380*/  F2FP.BF16.F32.PACK_AB R0, RZ, R0 ;  /* 0x00000000ff00723e */ /* 0x001fe200000010ff */
[----:B------:R-:W-:Y:S06]  /*4390*/  BRA `(.L_x_8200) ;  /* 0x00000000000c7947 */ /* 0x000fec0003800000 */
.L_x_8228:
[----:B------:R-:W2:Y:S02]  /*43a0*/  LDG.E R4, desc[UR36][R4.64] ;  /* 0x0000002404047981 */ /* 0x000ea4000c1e1900 */
[----:B--2---:R-:W-:-:S04]  /*43b0*/  I2FP.F32.U32 R0, R4 ;  /* 0x0000000400007245 */ /* 0x004fc80000201000 */
[----:B------:R-:W-:-:S07]  /*43c0*/  F2FP.BF16.F32.PACK_AB R0, RZ, R0 ;  /* 0x00000000ff00723e */ /* 0x000fce00000010ff */
.L_x_8200:
[----:B------:R-:W-:Y:S05]  /*43d0*/  BSYNC.RECONVERGENT B6 ;  /* 0x0000000000067941 */ /* 0x000fea0003800200 */
.L_x_8199:
        /* <DEDUP_REMOVED lines=10> */
[----:B------:R-:W-:Y:S01]  /*4480*/  @!P1 IMAD.U32 R5, R18, 0x10000, RZ ;  /* 0x0001000012059824 */ /* 0x000fe200078e00ff */
[----:B------:R-:W0:Y:S01]  /*4490*/  @!P0 MUFU.LG2 R4, R4 ;  /* 0x0000000400048308 */ /* 0x000e220000000c00 */
[----:B------:R-:W1:Y:S02]  /*44a0*/  LDC.U8 R18, c[0x0][0x3a4] ;  /* 0x0000e900ff127b82 */ /* 0x000e640000000000 */
[----:B------:R-:W-:-:S05]  /*44b0*/  @!P3 IMAD.U32 R8, R0, 0x10000, RZ ;  /* 0x000100000008b824 */ /* 0x000fca00078e00ff */
[----:B------:R-:W2:Y:S08]  /*44c0*/  @!P2 MUFU.LG2 R6, R6 ;  /* 0x000000060006a308 */ /* 0x000eb00000000c00 */
[----:B------:R-:W3:Y:S01]  /*44d0*/  @!P3 MUFU.LG2 R8, R8 ;  /* 0x000000080008b308 */ /* 0x000ee20000000c00 */
[----:B0-----:R-:W-:-:S07]  /*44e0*/  @!P0 FMUL.FTZ R0, R4, 0.30103000998497009277 ;  /* 0x3e9a209b04008820 */ /* 0x001fce0000410000 */
[----:B------:R-:W0:Y:S01]  /*44f0*/  @!P1 MUFU.LG2 R5, R5 ;  /* 0x0000000500059308 */ /* 0x000e220000000c00 */
[----:B--2---:R-:W-:-:S07]  /*4500*/  @!P2 FMUL.FTZ R7, R6, 0.30103000998497009277 ;  /* 0x3e9a209b0607a820 */ /* 0x004fce0000410000 */
[----:B------:R2:W4:Y:S01]  /*4510*/  @!P0 F2F.BF16.F32 R3, R0 ;  /* 0x0000000000038304 */ /* 0x0005220000202000 */
[----:B---3--:R-:W-:-:S07]  /*4520*/  @!P3 FMUL.FTZ R9, R8, 0.30103000998497009277 ;  /* 0x3e9a209b0809b820 */ /* 0x008fce0000410000 */
[----:B------:R2:W3:Y:S01]  /*4530*/  @!P2 F2F.BF16.F32 R17, R7 ;  /* 0x000000070011a304 */ /* 0x0004e20000202000 */
[----:B0-----:R-:W-:-:S07]  /*4540*/  @!P1 FMUL.FTZ R4, R5, 0.30103000998497009277 ;  /* 0x3e9a209b05049820 */ /* 0x001fce0000410000 */
[----:B------:R2:W0:Y:S08]  /*4550*/  @!P3 F2F.BF16.F32 R19, R9 ;  /* 0x000000090013b304 */ /* 0x0004300000202000 */
[----:B------:R2:W0:Y:S01]  /*4560*/  @!P1 F2F.BF16.F32 R22, R4 ;  /* 0x0000000400169304 */ /* 0x0004220000202000 */
[----:B-1-34-:R-:W-:Y:S05]  /*4570*/  @P0 BRA `(.L_x_8234) ;  /* 0x0000001000300947 */ /* 0x01afea0003800000 */
[----:B------:R-:W1:Y:S01]  /*4580*/  LDCU UR4, c[0x0][0x3a8] ;  /* 0x00007500ff0477ac */ /* 0x000e620008000800 */
[----:B--2---:R-:W2:Y:S01]  /*4590*/  LDC.64 R8, c[0x0][0x388] ;  /* 0x0000e200ff087b82 */ /* 0x004ea20000000a00 */
        /* <DEDUP_REMOVED lines=18> */
[----:B------:R-:W1:Y:S02]  /*46c0*/  F2I.FTZ.TRUNC.NTZ R3, R3 ;  /* 0x0000000300037305 */ /* 0x000e64000021f100 */
[----:B-1----:R1:W-:Y:S01]  /*46d0*/  STG.E.U8 desc[UR36][R8.64], R3 ;  /* 0x0000000308007986 */ /* 0x0023e2000c101124 */
[----:B------:R-:W-:Y:S05]  /*46e0*/  BRA `(.L_x_8234) ;  /* 0x0000000c00d47947 */ /* 0x000fea0003800000 */
.L_x_8238:
[----:B------:R-:W-:Y:S02]  /*46f0*/  IMAD.U32 R5, R3, 0x10000, RZ ;  /* 0x0001000003057824 */ /* 0x000fe400078e00ff */
[----:B------:R-:W-:-:S04]  /*4700*/  IMAD.MOV.U32 R25, RZ, RZ, R23 ;  /* 0x000000ffff197224 */ /* 0x000fc800078e0017 */
[----:B------:R-:W1:Y:S02]  /*4710*/  F2I.S64.TRUNC R4, R5 ;  /* 0x0000000500047311 */ /* 0x000e64000020d900 */
[----:B-1----:R1:W-:Y:S01]  /*4720*/  STG.E.U8 desc[UR36][R8.64], R4 ;  /* 0x0000000408007986 */ /* 0x0023e2000c101124 */
[----:B------:R-:W-:Y:S05]  /*4730*/  BRA `(.L_x_8234) ;  /* 0x0000000c00c07947 */ /* 0x000fea0003800000 */
.L_x_8237:
        /* <DEDUP_REMOVED lines=8> */
[----:B------:R-:W1:Y:S02]  /*47c0*/  F2I.S64.TRUNC R4, R4 ;  /* 0x0000000400047311 */ /* 0x000e64000020d900 */
[----:B-1----:R1:W-:Y:S01]  /*47d0*/  STG.E.64 desc[UR36][R8.64], R4 ;  /* 0x0000000408007986 */ /* 0x0023e2000c101b24 */
[----:B------:R-:W-:Y:S05]  /*47e0*/  BRA `(.L_x_8234) ;  /* 0x0000000c00947947 */ /* 0x000fea0003800000 */
.L_x_8241:
[----:B------:R-:W-:Y:S02]  /*47f0*/  IMAD.U32 R3, R3, 0x10000, RZ ;  /* 0x0001000003037824 */ /* 0x000fe400078e00ff */
[----:B------:R-:W-:-:S04]  /*4800*/  IMAD.MOV.U32 R25, RZ, RZ, R23 ;  /* 0x000000ffff197224 */ /* 0x000fc800078e0017 */
[----:B------:R-:W1:Y:S02]  /*4810*/  F2I.FTZ.TRUNC.NTZ R3, R3 ;  /* 0x0000000300037305 */ /* 0x000e64000021f100 */
[----:B-1----:R1:W-:Y:S01]  /*4820*/  STG.E desc[UR36][R8.64], R3 ;  /* 0x0000000308007986 */ /* 0x0023e2000c101924 */
[----:B------:R-:W-:Y:S05]  /*4830*/  BRA `(.L_x_8234) ;  /* 0x0000000c00807947 */ /* 0x000fea0003800000 */
.L_x_8240:
[----:B------:R-:W-:Y:S02]  /*4840*/  IMAD.U32 R3, R3, 0x10000, RZ ;  /* 0x0001000003037824 */ /* 0x000fe400078e00ff */
[----:B------:R-:W-:-:S04]  /*4850*/  IMAD.MOV.U32 R25, RZ, RZ, R23 ;  /* 0x000000ffff197224 */ /* 0x000fc800078e0017 */
[----:B------:R-:W1:Y:S02]  /*4860*/  F2I.FTZ.TRUNC.NTZ R3, R3 ;  /* 0x0000000300037305 */ /* 0x000e64000021f100 */
[----:B-1----:R1:W-:Y:S01]  /*4870*/  STG.E.U16 desc[UR36][R8.64], R3 ;  /* 0x0000000308007986 */ /* 0x0023e2000c101524 */
[----:B------:R-:W-:Y:S05]  /*4880*/  BRA `(.L_x_8234) ;  /* 0x0000000c006c7947 */ /* 0x000fea0003800000 */
.L_x_8236:
        /* <DEDUP_REMOVED lines=10> */
.L_x_8243:
[----:B------:R-:W-:Y:S02]  /*4930*/  IMAD.U32 R0, R3, 0x10000, RZ ;  /* 0x0001000003007824 */ /* 0x000fe400078e00ff */
[----:B------:R-:W-:-:S03]  /*4940*/  IMAD.MOV.U32 R25, RZ, RZ, R23 ;  /* 0x000000ffff197224 */ /* 0x000fc600078e0017 */
[----:B------:R-:W-:-:S05]  /*4950*/  F2FP.F16.F32.PACK_AB R0, RZ, R0 ;  /* 0x00000000ff00723e */ /* 0x000fca00000000ff */
[----:B------:R1:W-:Y:S01]  /*4960*/  STG.E.U16 desc[UR36][R8.64], R0 ;  /* 0x0000000008007986 */ /* 0x0003e2000c101524 */
[----:B------:R-:W-:Y:S05]  /*4970*/  BRA `(.L_x_8234) ;  /* 0x0000000c00307947 */ /* 0x000fea0003800000 */
.L_x_8242:
        /* <DEDUP_REMOVED lines=11> */
.L_x_8245:
[----:B------:R-:W-:Y:S02]  /*4a30*/  IMAD.U32 R3, R3, 0x10000, RZ ;  /* 0x0001000003037824 */ /* 0x000fe400078e00ff */
[----:B------:R-:W-:-:S03]  /*4a40*/  IMAD.MOV.U32 R25, RZ, RZ, R23 ;  /* 0x000000ffff197224 */ /* 0x000fc600078e0017 */
[----:B------:R-:W-:-:S04]  /*4a50*/  F2FP.F16.F32.PACK_AB R3, RZ, R3 ;  /* 0x00000003ff03723e */ /* 0x000fc800000000ff */
[----:B------:R-:W-:-:S05]  /*4a60*/  PRMT R3, R3, 0x5410, RZ ;  /* 0x0000541003037816 */ /* 0x000fca00000000ff */
[----:B------:R1:W-:Y:S01]  /*4a70*/  STG.E desc[UR36][R8.64], R3 ;  /* 0x0000000308007986 */ /* 0x0003e2000c101924 */
[----:B------:R-:W-:Y:S05]  /*4a80*/  BRA `(.L_x_8234) ;  /* 0x0000000800ec7947 */ /* 0x000fea0003800000 */
.L_x_8244:
[----:B------:R-:W-:Y:S02]  /*4a90*/  IMAD.U32 R4, R3, 0x10000, RZ ;  /* 0x0001000003047824 */ /* 0x000fe400078e00ff */
[----:B------:R-:W-:Y:S02]  /*4aa0*/  IMAD.MOV.U32 R25, RZ, RZ, R23 ;  /* 0x000000ffff197224 */ /* 0x000fe400078e0017 */
[----:B------:R-:W-:-:S06]  /*4ab0*/  FMUL.FTZ R4, R4, 1 ;  /* 0x3f80000004047820 */ /* 0x000fcc0000410000 */
[----:B------:R-:W1:Y:S02]  /*4ac0*/  F2F.F64.F32 R4, R4 ;  /* 0x0000000400047310 */ /* 0x000e640000201800 */
[----:B-1----:R1:W-:Y:S01]  /*4ad0*/  STG.E.64 desc[UR36][R8.64], R4 ;  /* 0x0000000408007986 */ /* 0x0023e2000c101b24 */
[----:B------:R-:W-:Y:S05]  /*4ae0*/  BRA `(.L_x_8234) ;  /* 0x0000000800d47947 */ /* 0x000fea0003800000 */
.L_x_8235:
        /* <DEDUP_REMOVED lines=14> */
.L_x_8248:
[----:B------:R-:W-:Y:S01]  /*4bd0*/  IMAD.U32 R3, R3, 0x10000, RZ ;  /* 0x0001000003037824 */ /* 0x000fe200078e00ff */
[----:B------:R-:W-:Y:S01]  /*4be0*/  CS2R R6, SRZ ;  /* 0x0000000000067805 */ /* 0x000fe2000001ff00 */
[----:B------:R-:W-:Y:S02]  /*4bf0*/  IMAD.MOV.U32 R25, RZ, RZ, R23 ;  /* 0x000000ffff197224 */ /* 0x000fe400078e0017 */
[----:B------:R-:W-:-:S04]  /*4c00*/  FMUL.FTZ R3, R3, 1 ;  /* 0x3f80000003037820 */ /* 0x000fc80000410000 */
[----:B------:R-:W1:Y:S02]  /*4c10*/  F2F.F64.F32 R4, R3 ;  /* 0x0000000300047310 */ /* 0x000e640000201800 */
[----:B-1----:R1:W-:Y:S01]  /*4c20*/  STG.E.128 desc[UR36][R8.64], R4 ;  /* 0x0000000408007986 */ /* 0x0023e2000c101d24 */
[----:B------:R-:W-:Y:S05]  /*4c30*/  BRA `(.L_x_8234) ;  /* 0x0000000800807947 */ /* 0x000fea0003800000 */
.L_x_8247:
        /* <DEDUP_REMOVED lines=19> */
.L_x_8252:
[----:B------:R-:W-:Y:S05]  /*4d70*/  BSYNC.RECONVERGENT B0 ;  /* 0x0000000000007941 */ /* 0x000fea0003800200 */
.L_x_8251:
[----:B------:R-:W-:Y:S01]  /*4d80*/  LOP3.LUT R5, R0, 0x80, R5, 0xf8, !PT ;  /* 0x0000008000057812 */ /* 0x000fe200078ef805 */
[----:B------:R-:W-:-:S04]  /*4d90*/  IMAD.MOV.U32 R25, RZ, RZ, R23 ;  /* 0x000000ffff197224 */ /* 0x000fc800078e0017 */
[----:B------:R4:W-:Y:S01]  /*4da0*/  STG.E.U8 desc[UR36][R8.64], R5 ;  /* 0x0000000508007986 */ /* 0x0009e2000c101124 */
[----:B------:R-:W-:Y:S05]  /*4db0*/  BRA `(.L_x_8234) ;  /* 0x0000000800207947 */ /* 0x000fea0003800000 */
.L_x_8250:
        /* <DEDUP_REMOVED lines=15> */
.L_x_8254:
[----:B------:R-:W-:Y:S05]  /*4eb0*/  BSYNC.RECONVERGENT B0 ;  /* 0x0000000000007941 */ /* 0x000fea0003800200 */
.L_x_8253:
[----:B------:R-:W-:Y:S01]  /*4ec0*/  LOP3.LUT R5, R0, 0x80, R5, 0xf8, !PT ;  /* 0x0000008000057812 */ /* 0x000fe200078ef805 */
[----:B------:R-:W-:-:S04]  /*4ed0*/  IMAD.MOV.U32 R25, RZ, RZ, R23 ;  /* 0x000000ffff197224 */ /* 0x000fc800078e0017 */
[----:B------:R3:W-:Y:S01]  /*4ee0*/  STG.E.U8 desc[UR36][R8.64], R5 ;  /* 0x0000000508007986 */ /* 0x0007e2000c101124 */
[----:B------:R-:W-:Y:S05]  /*4ef0*/  BRA `(.L_x_8234) ;  /* 0x0000000400d07947 */ /* 0x000fea0003800000 */
.L_x_8249:
[----:B------:R1:W-:Y:S01]  /*4f00*/  STG.E.U16 desc[UR36][R8.64], R3 ;  /* 0x0000000308007986 */ /* 0x0003e2000c101524 */
[----:B------:R-:W-:Y:S01]  /*4f10*/  IMAD.MOV.U32 R25, RZ, RZ, R23 ;  /* 0x000000ffff197224 */ /* 0x000fe200078e0017 */
[----:B------:R-:W-:Y:S06]  /*4f20*/  BRA `(.L_x_8234) ;  /* 0x0000000400c47947 */ /* 0x000fec0003800000 */
.L_x_8246:
        /* <DEDUP_REMOVED lines=10> */
[----:B------:R-:W1:Y:S02]  /*4fd0*/  F2I.FTZ.U32.TRUNC.NTZ R3, R3 ;  /* 0x0000000300037305 */ /* 0x000e64000021f000 */
[----:B-1----:R1:W-:Y:S01]  /*4fe0*/  STG.E.U16 desc[UR36][R8.64], R3 ;  /* 0x0000000308007986 */ /* 0x0023e2000c101524 */
[----:B------:R-:W-:Y:S05]  /*4ff0*/  BRA `(.L_x_8234) ;  /* 0x0000000400907947 */ /* 0x000fea0003800000 */
.L_x_8257:
        /* <DEDUP_REMOVED lines=13> */
.L_x_8260:
[----:B------:R-:W-:-:S04]  /*50d0*/  SHF.R.U32.HI R0, RZ, 0x14, R3 ;  /* 0x00000014ff007819 */ /* 0x000fc80000011603 */
[----:B------:R-:W-:-:S04]  /*50e0*/  LOP3.LUT R0, R0, 0x1, RZ, 0xc0, !PT ;  /* 0x0000000100007812 */ /* 0x000fc800078ec0ff */
[----:B------:R-:W-:-:S04]  /*50f0*/  IADD3 R0, PT, PT, R3, 0x487ffff, R0 ;  /* 0x0487ffff03007810 */ /* 0x000fc80007ffe000 */
[----:B------:R-:W-:-:S04]  /*5100*/  SHF.R.U32.HI R0, RZ, 0x14, R0 ;  /* 0x00000014ff007819 */ /* 0x000fc80000011600 */
[----:B------:R-:W-:-:S07]  /*5110*/  LOP3.LUT R0, R0, 0xff, RZ, 0xc0, !PT ;  /* 0x000000ff00007812 */ /* 0x000fce00078ec0ff */
.L_x_8261:
[----:B------:R-:W-:-:S04]  /*5120*/  SHF.R.U32.HI R3, RZ, 0x18, R3 ;  /* 0x00000018ff037819 */ /* 0x000fc80000011603 */
[----:B------:R-:W-:-:S04]  /*5130*/  LOP3.LUT R0, R0, 0x80, R3, 0xf8, !PT ;  /* 0x0000008000007812 */ /* 0x000fc800078ef803 */
[----:B------:R-:W-:-:S07]  /*5140*/  PRMT R4, R0, 0x7610, R4 ;  /* 0x0000761000047816 */ /* 0x000fce0000000004 */
.L_x_8259:
[----:B------:R-:W-:Y:S05]  /*5150*/  BSYNC.RECONVERGENT B0 ;  /* 0x0000000000007941 */ /* 0x000fea0003800200 */
.L_x_8258:
[----:B------:R1:W-:Y:S01]  /*5160*/  STG.E.U8 desc[UR36][R8.64], R4 ;  /* 0x0000000408007986 */ /* 0x0003e2000c101124 */
[----:B------:R-:W-:Y:S01]  /*5170*/  IMAD.MOV.U32 R25, RZ, RZ, R23 ;  /* 0x000000ffff197224 */ /* 0x000fe200078e0017 */
[----:B------:R-:W-:Y:S06]  /*5180*/  BRA `(.L_x_8234) ;  /* 0x00000004002c7947 */ /* 0x000fec0003800000 */
.L_x_8256:
        /* <DEDUP_REMOVED lines=13> */
.L_x_8264:
[----:B------:R-:W-:-:S04]  /*5260*/  SHF.R.U32.HI R0, RZ, 0x15, R3 ;  /* 0x00000015ff007819 */ /* 0x000fc80000011603 */
[----:B------:R-:W-:-:S04]  /*5270*/  LOP3.LUT R0, R0, 0x1, RZ, 0xc0, !PT ;  /* 0x0000000100007812 */ /* 0x000fc800078ec0ff */
[----:B------:R-:W-:-:S04]  /*5280*/  IADD3 R0, PT, PT, R3, 0x88fffff, R0 ;  /* 0x088fffff03007810 */ /* 0x000fc80007ffe000 */
[----:B------:R-:W-:-:S04]  /*5290*/  SHF.R.U32.HI R0, RZ, 0x15, R0 ;  /* 0x00000015ff007819 */ /* 0x000fc80000011600 */
[----:B------:R-:W-:-:S07]  /*52a0*/  LOP3.LUT R0, R0, 0xff, RZ, 0xc0, !PT ;  /* 0x000000ff00007812 */ /* 0x000fce00078ec0ff */
.L_x_8265:
[----:B------:R-:W-:-:S04]  /*52b0*/  SHF.R.U32.HI R3, RZ, 0x18, R3 ;  /* 0x00000018ff037819 */ /* 0x000fc80000011603 */
[----:B------:R-:W-:-:S04]  /*52c0*/  LOP3.LUT R0, R0, 0x80, R3, 0xf8, !PT ;  /* 0x0000008000007812 */ /* 0x000fc800078ef803 */
[----:B------:R-:W-:-:S07]  /*52d0*/  PRMT R4, R0, 0x7610, R4 ;  /* 0x0000761000047816 */ /* 0x000fce0000000004 */
.L_x_8263:
[----:B------:R-:W-:Y:S05]  /*52e0*/  BSYNC.RECONVERGENT B0 ;  /* 0x0000000000007941 */ /* 0x000fea0003800200 */
.L_x_8262:
[----:B------:R1:W-:Y:S01]  /*52f0*/  STG.E.U8 desc[UR36][R8.64], R4 ;  /* 0x0000000408007986 */ /* 0x0003e2000c101124 */
[----:B------:R-:W-:Y:S01]  /*5300*/  IMAD.MOV.U32 R25, RZ, RZ, R23 ;  /* 0x000000ffff197224 */ /* 0x000fe200078e0017 */
[----:B------:R-:W-:Y:S06]  /*5310*/  BRA `(.L_x_8234) ;  /* 0x0000000000c87947 */ /* 0x000fec0003800000 */
.L_x_8255:
[----:B------:R-:W-:-:S13]  /*5320*/  ISETP.NE.AND P0, PT, R0, 0x1c, PT ;  /* 0x0000001c0000780c */ /* 0x000fda0003f05270 */
[----:B------:R-:W-:Y:S05]  /*5330*/  @!P0 BRA `(.L_x_8266) ;  /* 0x0000000000b08947 */ /* 0x000fea0003800000 */
[----:B------:R-:W-:-:S13]  /*5340*/  ISETP.NE.AND P0, PT, R0, 0x1d, PT ;  /* 0x0000001d0000780c */ /* 0x000fda0003f05270 */
[----:B------:R-:W-:Y:S05]  /*5350*/  @!P0 BRA `(.L_x_8267) ;  /* 0x0000000000948947 */ /* 0x000fea0003800000 */
[----:B------:R-:W-:-:S13]  /*5360*/  ISETP.NE.AND P0, PT, R0, 0x2c, PT ;  /* 0x0000002c0000780c */ /* 0x000fda0003f05270 */
[----:B------:R-:W-:Y:S05]  /*5370*/  @!P0 BRA `(.L_x_8268) ;  /* 0x0000000000488947 */ /* 0x000fea0003800000 */
.L_x_8239:
[----:B------:R-:W-:Y:S01]  /*5380*/  MOV R14, 0x0 ;  /* 0x00000000000e7802 */ /* 0x000fe20000000f00 */
[----:B------:R-:W1:Y:S01]  /*5390*/  LDCU.64 UR6, c[0x4][0x148] ;  /* 0x01002900ff0677ac */ /* 0x000e620008000a00 */
[----:B------:R-:W-:Y:S02]  /*53a0*/  IMAD.MOV.U32 R8, RZ, RZ, 0x65 ;  /* 0x00000065ff087424 */ /* 0x000fe400078e00ff */
[----:B------:R-:W-:Y:S01]  /*53b0*/  IMAD.MOV.U32 R12, RZ, RZ, 0x1 ;  /* 0x00000001ff0c7424 */ /* 0x000fe200078e00ff */
[----:B------:R-:W2:Y:S01]  /*53c0*/  LDCU.64 UR8, c[0x4][0x150] ;  /* 0x01002a00ff0877ac */ /* 0x000ea20008000a00 */
[----:B------:R-:W3:Y:S01]  /*53d0*/  LDC.64 R14, c[0x4][R14] ;  /* 0x010000000e0e7b82 */ /* 0x000ee20000000a00 */
[----:B------:R-:W-:Y:S01]  /*53e0*/  IMAD.MOV.U32 R13, RZ, RZ, RZ ;  /* 0x000000ffff0d7224 */ /* 0x000fe200078e00ff */
[----:B------:R-:W4:Y:S01]  /*53f0*/  LDCU.64 UR4, c[0x4][0x40] ;  /* 0x01000800ff0477ac */ /* 0x000f220008000a00 */
[----:B-1----:R-:W-:Y:S02]  /*5400*/  IMAD.U32 R4, RZ, RZ, UR6 ;  /* 0x00000006ff047e24 */ /* 0x002fe4000f8e00ff */
[----:B------:R-:W-:-:S02]  /*5410*/  IMAD.U32 R5, RZ, RZ, UR7 ;  /* 0x00000007ff057e24 */ /* 0x000fc4000f8e00ff */
[----:B--2---:R-:W-:Y:S02]  /*5420*/  IMAD.U32 R6, RZ, RZ, UR8 ;  /* 0x00000008ff067e24 */ /* 0x004fe4000f8e00ff */
[----:B------:R-:W-:Y:S02]  /*5430*/  IMAD.U32 R7, RZ, RZ, UR9 ;  /* 0x00000009ff077e24 */ /* 0x000fe4000f8e00ff */
[----:B----4-:R-:W-:Y:S02]  /*5440*/  IMAD.U32 R10, RZ, RZ, UR4 ;  /* 0x00000004ff0a7e24 */ /* 0x010fe4000f8e00ff */
[----:B------:R-:W-:-:S07]  /*5450*/  IMAD.U32 R11, RZ, RZ, UR5 ;  /* 0x00000005ff0b7e24 */ /* 0x000fce000f8e00ff */
[----:B------:R-:W-:-:S07]  /*5460*/  LEPC R20, `(.L_x_8269) ;  /* 0x000000001014794e */ /* 0x000fce0000000000 */
[----:B0--3--:R-:W-:Y:S05]  /*5470*/  CALL.ABS.NOINC R14 ;  /* 0x000000000e007343 */ /* 0x009fea0003c00000 */
.L_x_8269:
[----:B------:R-:W-:Y:S01]  /*5480*/  IMAD.MOV.U32 R25, RZ, RZ, R23 ;  /* 0x000000ffff197224 */ /* 0x000fe200078e0017 */
[----:B------:R-:W-:Y:S06]  /*5490*/  BRA `(.L_x_8234) ;  /* 0x0000000000687947 */ /* 0x000fec0003800000 */
.L_x_8268:
        /* <DEDUP_REMOVED lines=17> */
.L_x_8267:
[----:B------:R-:W-:Y:S02]  /*55b0*/  IMAD.U32 R4, R3, 0x10000, RZ ;  /* 0x0001000003047824 */ /* 0x000fe400078e00ff */
[----:B------:R-:W-:-:S04]  /*55c0*/  IMAD.MOV.U32 R25, RZ, RZ, R23 ;  /* 0x000000ffff197224 */ /* 0x000fc800078e0017 */
[----:B------:R-:W1:Y:S02]  /*55d0*/  F2I.U64.TRUNC R4, R4 ;  /* 0x0000000400047311 */ /* 0x000e64000020d800 */
[----:B-1----:R1:W-:Y:S01]  /*55e0*/  STG.E.64 desc[UR36][R8.64], R4 ;  /* 0x0000000408007986 */ /* 0x0023e2000c101b24 */
[----:B------:R-:W-:Y:S05]  /*55f0*/  BRA `(.L_x_8234) ;  /* 0x0000000000107947 */ /* 0x000fea0003800000 */
.L_x_8266:
[----:B------:R-:W-:Y:S02]  /*5600*/  IMAD.U32 R3, R3, 0x10000, RZ ;  /* 0x0001000003037824 */ /* 0x000fe400078e00ff */
[----:B------:R-:W-:-:S04]  /*5610*/  IMAD.MOV.U32 R25, RZ, RZ, R23 ;  /* 0x000000ffff197224 */ /* 0x000fc800078e0017 */
[----:B------:R-:W1:Y:S02]  /*5620*/  F2I.FTZ.U32.TRUNC.NTZ R3, R3 ;  /* 0x0000000300037305 */ /* 0x000e64000021f000 */
[----:B-1----:R1:W-:Y:S02]  /*5630*/  STG.E desc[UR36][R8.64], R3 ;  /* 0x0000000308007986 */ /* 0x0023e4000c101924 */
.L_x_8234:
[----:B------:R-:W-:Y:S05]  /*5640*/  BSYNC.RECONVERGENT B6 ;  /* 0x0000000000067941 */ /* 0x000fea0003800200 */
.L_x_8233:
[----:B------:R-:W-:Y:S01]  /*5650*/  ISETP.GE.AND P0, PT, R25, R16, PT ;  /* 0x000000101900720c */ /* 0x000fe20003f06270 */
[----:B------:R-:W-:-:S12]  /*5660*/  BSSY.RECONVERGENT B6, `(.L_x_8270) ;  /* 0x00001f0000067945 */ /* 0x000fd80003800200 */
[----:B------:R-:W-:Y:S05]  /*5670*/  @P0 BRA `(.L_x_8271) ;  /* 0x0000001c00b80947 */ /* 0x000fea0003800000 */
[----:B------:R-:W5:Y:S01]  /*5680*/  LDCU UR4, c[0x0][0x3a8] ;  /* 0x00007500ff0477ac */ /* 0x000f620008000800 */
[----:B-1234-:R-:W1:Y:S01]  /*5690*/  LDC.64 R8, c[0x0][0x388] ;  /* 0x0000e200ff087b82 */ /* 0x01ee620000000a00 */
        /* <DEDUP_REMOVED lines=16> */
[----:B0-----:R-:W-:-:S04]  /*57a0*/  IMAD.U32 R22, R22, 0x10000, RZ ;  /* 0x0001000016167824 */ /* 0x001fc800078e00ff */
[----:B------:R-:W0:Y:S02]  /*57b0*/  F2I.FTZ.TRUNC.NTZ R3, R22 ;  /* 0x0000001600037305 */ /* 0x000e24000021f100 */
[----:B0-----:R0:W-:Y:S01]  /*57c0*/  STG.E.U8 desc[UR36][R8.64], R3 ;  /* 0x0000000308007986 */ /* 0x0011e2000c101124 */
[----:B------:R-:W-:Y:S05]  /*57d0*/  BRA `(.L_x_8277) ;  /* 0x0000000c007c7947 */ /* 0x000fea0003800000 */
.L_x_8275:
[----:B0-----:R-:W-:-:S06]  /*57e0*/  IMAD.U32 R5, R22, 0x10000, RZ ;  /* 0x0001000016057824 */ /* 0x001fcc00078e00ff */
[----:B------:R-:W0:Y:S02]  /*57f0*/  F2I.S64.TRUNC R4, R5 ;  /* 0x0000000500047311 */ /* 0x000e24000020d900 */
[----:B0-----:R0:W-:Y:S01]  /*5800*/  STG.E.U8 desc[UR36][R8.64], R4 ;  /* 0x0000000408007986 */ /* 0x0011e2000c101124 */
[----:B------:R-:W-:Y:S05]  /*5810*/  BRA `(.L_x_8277) ;  /* 0x0000000c006c7947 */ /* 0x000fea0003800000 */
.L_x_8274:
[----:B------:R-:W-:-:S13]  /*5820*/  ISETP.NE.AND P0, PT, R0, 0x2, PT ;  /* 0x000000020000780c */ /* 0x000fda0003f05270 */
[----:B------:R-:W-:Y:S05]  /*5830*/  @!P0 BRA `(.L_x_8278) ;  /* 0x0000000000308947 */ /* 0x000fea0003800000 */
[----:B------:R-:W-:-:S13]  /*5840*/  ISETP.NE.AND P0, PT, R0, 0x3, PT ;  /* 0x000000030000780c */ /* 0x000fda0003f05270 */
[----:B------:R-:W-:Y:S05]  /*5850*/  @!P0 BRA `(.L_x_8279) ;  /* 0x0000000000188947 */ /* 0x000fea0003800000 */
[----:B------:R-:W-:-:S13]  /*5860*/  ISETP.NE.AND P0, PT, R0, 0x4, PT ;  /* 0x000000040000780c */ /* 0x000fda0003f05270 */
[----:B------:R-:W-:Y:S05]  /*5870*/  @P0 BRA `(.L_x_8276) ;  /* 0x0000000800780947 */ /* 0x000fea0003800000 */
[----:B0-----:R-:W-:-:S06]  /*5880*/  IMAD.U32 R4, R22, 0x10000, RZ ;  /* 0x0001000016047824 */ /* 0x001fcc00078e00ff */
[----:B------:R-:W0:Y:S02]  /*5890*/  F2I.S64.TRUNC R4, R4 ;  /* 0x0000000400047311 */ /* 0x000e24000020d900 */
[----:B0-----:R0:W-:Y:S01]  /*58a0*/  STG.E.64 desc[UR36][R8.64], R4 ;  /* 0x0000000408007986 */ /* 0x0011e2000c101b24 */
[----:B------:R-:W-:Y:S05]  /*58b0*/  BRA `(.L_x_8277) ;  /* 0x0000000c00447947 */ /* 0x000fea0003800000 */
.L_x_8279:
[----:B0-----:R-:W-:-:S04]  /*58c0*/  IMAD.U32 R22, R22, 0x10000, RZ ;  /* 0x0001000016167824 */ /* 0x001fc800078e00ff */
[----:B------:R-:W0:Y:S02]  /*58d0*/  F2I.FTZ.TRUNC.NTZ R3, R22 ;  /* 0x0000001600037305 */ /* 0x000e24000021f100 */
[----:B0-----:R0:W-:Y:S01]  /*58e0*/  STG.E desc[UR36][R8.64], R3 ;  /* 0x0000000308007986 */ /* 0x0011e2000c101924 */
[----:B------:R-:W-:Y:S05]  /*58f0*/  BRA `(.L_x_8277) ;  /* 0x0000000c00347947 */ /* 0x000fea0003800000 */
.L_x_8278:
[----:B0-----:R-:W-:-:S04]  /*5900*/  IMAD.U32 R22, R22, 0x10000, RZ ;  /* 0x0001000016167824 */ /* 0x001fc800078e00ff */
[----:B------:R-:W0:Y:S02]  /*5910*/  F2I.FTZ.TRUNC.NTZ R3, R22 ;  /* 0x0000001600037305 */ /* 0x000e24000021f100 */
[----:B0-----:R0:W-:Y:S01]  /*5920*/  STG.E.U16 desc[UR36][R8.64], R3 ;  /* 0x0000000308007986 */ /* 0x0011e2000c101524 */
[----:B------:R-:W-:Y:S05]  /*5930*/  BRA `(.L_x_8277) ;  /* 0x0000000c00247947 */ /* 0x000fea0003800000 */
.L_x_8273:
[----:B------:R-:W-:-:S13]  /*5940*/  ISETP.GT.AND P0, PT, R0, 0x6, PT ;  /* 0x000000060000780c */ /* 0x000fda0003f04270 */
[----:B------:R-:W-:Y:S05]  /*5950*/  @P0 BRA `(.L_x_8280) ;  /* 0x00000000002c0947 */ /* 0x000fea0003800000 */
[----:B------:R-:W-:-:S13]  /*5960*/  ISETP.NE.AND P0, PT, R0, 0x5, PT ;  /* 0x000000050000780c */ /* 0x000fda0003f05270 */
[----:B------:R-:W-:Y:S05]  /*5970*/  @!P0 BRA `(.L_x_8281) ;  /* 0x0000000000148947 */ /* 0x000fea0003800000 */
[----:B------:R-:W-:-:S13]  /*5980*/  ISETP.NE.AND P0, PT, R0, 0x6, PT ;  /* 0x000000060000780c */ /* 0x000fda0003f05270 */
[----:B------:R-:W-:Y:S05]  /*5990*/  @P0 BRA `(.L_x_8276) ;  /* 0x0000000800300947 */ /* 0x000fea0003800000 */
[----:B0-----:R-:W-:-:S05]  /*59a0*/  IMAD.U32 R3, R22, 0x10000, RZ ;  /* 0x0001000016037824 */ /* 0x001fca00078e00ff */
[----:B------:R0:W-:Y:S01]  /*59b0*/  STG.E desc[UR36][R8.64], R3 ;  /* 0x0000000308007986 */ /* 0x0001e2000c101924 */
[----:B------:R-:W-:Y:S05]  /*59c0*/  BRA `(.L_x_8277) ;  /* 0x0000000c00007947 */ /* 0x000fea0003800000 */
.L_x_8281:
[----:B0-----:R-:W-:-:S05]  /*59d0*/  IMAD.U32 R0, R22, 0x10000, RZ ;  /* 0x0001000016007824 */ /* 0x001fca00078e00ff */
[----:B------:R-:W-:-:S05]  /*59e0*/  F2FP.F16.F32.PACK_AB R0, RZ, R0 ;  /* 0x00000000ff00723e */ /* 0x000fca00000000ff */
[----:B------:R0:W-:Y:S01]  /*59f0*/  STG.E.U16 desc[UR36][R8.64], R0 ;  /* 0x0000000008007986 */ /* 0x0001e2000c101524 */
[----:B------:R-:W-:Y:S05]  /*5a00*/  BRA `(.L_x_8277) ;  /* 0x0000000800f07947 */ /* 0x000fea0003800000 */
.L_x_8280:
[----:B------:R-:W-:-:S13]  /*5a10*/  ISETP.NE.AND P0, PT, R0, 0x7, PT ;  /* 0x000000070000780c */ /* 0x000fda0003f05270 */
[----:B------:R-:W-:Y:S05]  /*5a20*/  @!P0 BRA `(.L_x_8282) ;  /* 0x0000000000348947 */ /* 0x000fea0003800000 */
[----:B------:R-:W-:-:S13]  /*5a30*/  ISETP.NE.AND P0, PT, R0, 0x8, PT ;  /* 0x000000080000780c */ /* 0x000fda0003f05270 */
[----:B------:R-:W-:Y:S05]  /*5a40*/  @!P0 BRA `(.L_x_8283) ;  /* 0x0000000000188947 */ /* 0x000fea0003800000 */
[----:B------:R-:W-:-:S13]  /*5a50*/  ISETP.NE.AND P0, PT, R0, 0x9, PT ;  /* 0x000000090000780c */ /* 0x000fda0003f05270 */
[----:B------:R-:W-:Y:S05]  /*5a60*/  @P0 BRA `(.L_x_8276) ;  /* 0x0000000400fc0947 */ /* 0x000fea0003800000 */
[----:B0-----:R-:W-:Y:S02]  /*5a70*/  IMAD.U32 R22, R22, 0x10000, RZ ;  /* 0x0001000016167824 */ /* 0x001fe400078e00ff */
[----:B------:R-:W-:-:S05]  /*5a80*/  IMAD.MOV.U32 R23, RZ, RZ, RZ ;  /* 0x000000ffff177224 */ /* 0x000fca00078e00ff */
[----:B------:R0:W-:Y:S01]  /*5a90*/  STG.E.64 desc[UR36][R8.64], R22 ;  /* 0x0000001608007986 */ /* 0x0001e2000c101b24 */
[----:B------:R-:W-:Y:S05]  /*5aa0*/  BRA `(.L_x_8277) ;  /* 0x0000000800c87947 */ /* 0x000fea0003800000 */
.L_x_8283:
[----:B0-----:R-:W-:-:S05]  /*5ab0*/  IMAD.U32 R22, R22, 0x10000, RZ ;  /* 0x0001000016167824 */ /* 0x001fca00078e00ff */
[----:B------:R-:W-:-:S04]  /*5ac0*/  F2FP.F16.F32.PACK_AB R3, RZ, R22 ;  /* 0x00000016ff03723e */ /* 0x000fc800000000ff */
[----:B------:R-:W-:-:S05]  /*5ad0*/  PRMT R3, R3, 0x5410, RZ ;  /* 0x0000541003037816 */ /* 0x000fca00000000ff */
[----:B------:R0:W-:Y:S01]  /*5ae0*/  STG.E desc[UR36][R8.64], R3 ;  /* 0x0000000308007986 */ /* 0x0001e2000c101924 */
[----:B------:R-:W-:Y:S05]  /*5af0*/  BRA `(.L_x_8277) ;  /* 0x0000000800b47947 */ /* 0x000fea0003800000 */
.L_x_8282:
[----:B0-----:R-:W-:-:S04]  /*5b00*/  IMAD.U32 R4, R22, 0x10000, RZ ;  /* 0x0001000016047824 */ /* 0x001fc800078e00ff */
[----:B------:R-:W-:-:S06]  /*5b10*/  FMUL.FTZ R4, R4, 1 ;  /* 0x3f80000004047820 */ /* 0x000fcc0000410000 */
[----:B------:R-:W0:Y:S02]  /*5b20*/  F2F.F64.F32 R4, R4 ;  /* 0x0000000400047310 */ /* 0x000e240000201800 */
[----:B0-----:R0:W-:Y:S01]  /*5b30*/  STG.E.64 desc[UR36][R8.64], R4 ;  /* 0x0000000408007986 */ /* 0x0011e2000c101b24 */
[----:B------:R-:W-:Y:S05]  /*5b40*/  BRA `(.L_x_8277) ;  /* 0x0000000800a07947 */ /* 0x000fea0003800000 */
.L_x_8272:
        /* <DEDUP_REMOVED lines=10> */
[----:B0-----:R-:W-:-:S06]  /*5bf0*/  IMAD.U32 R3, R22, 0x10000, RZ ;  /* 0x0001000016037824 */ /* 0x001fcc00078e00ff */
[----:B------:R-:W0:Y:S02]  /*5c00*/  F2I.FTZ.U32.TRUNC.NTZ R3, R3 ;  /* 0x0000000300037305 */ /* 0x000e24000021f000 */
[----:B0-----:R0:W-:Y:S01]  /*5c10*/  STG.E.U16 desc[UR36][R8.64], R3 ;  /* 0x0000000308007986 */ /* 0x0011e2000c101524 */
[----:B------:R-:W-:Y:S05]  /*5c20*/  BRA `(.L_x_8277) ;  /* 0x0000000800687947 */ /* 0x000fea0003800000 */
.L_x_8287:
[----:B0-----:R-:W-:Y:S01]  /*5c30*/  IMAD.U32 R5, R22, 0x10000, RZ ;  /* 0x0001000016057824 */ /* 0x001fe200078e00ff */
        /* <DEDUP_REMOVED lines=16> */
.L_x_8290:
[----:B------:R-:W-:-:S04]  /*5d40*/  SHF.R.U32.HI R3, RZ, 0x18, R5 ;  /* 0x00000018ff037819 */ /* 0x000fc80000011605 */
[----:B------:R-:W-:-:S04]  /*5d50*/  LOP3.LUT R0, R0, 0x80, R3, 0xf8, !PT ;  /* 0x0000008000007812 */ /* 0x000fc800078ef803 */
[----:B------:R-:W-:-:S07]  /*5d60*/  PRMT R4, R0, 0x7610, R4 ;  /* 0x0000761000047816 */ /* 0x000fce0000000004 */
.L_x_8289:
[----:B------:R-:W-:Y:S05]  /*5d70*/  BSYNC.RECONVERGENT B0 ;  /* 0x0000000000007941 */ /* 0x000fea0003800200 */
.L_x_8288:
[----:B------:R0:W-:Y:S01]  /*5d80*/  STG.E.U8 desc[UR36][R8.64], R4 ;  /* 0x0000000408007986 */ /* 0x0001e2000c101124 */
[----:B------:R-:W-:Y:S05]  /*5d90*/  BRA `(.L_x_8277) ;  /* 0x00000008000c7947 */ /* 0x000fea0003800000 */
.L_x_8286:
        /* <DEDUP_REMOVED lines=17> */
.L_x_8293:
[----:B------:R-:W-:-:S04]  /*5eb0*/  SHF.R.U32.HI R3, RZ, 0x18, R5 ;  /* 0x00000018ff037819 */ /* 0x000fc80000011605 */
[----:B------:R-:W-:-:S04]  /*5ec0*/  LOP3.LUT R0, R0, 0x80, R3, 0xf8, !PT ;  /* 0x0000008000007812 */ /* 0x000fc800078ef803 */
[----:B------:R-:W-:-:S07]  /*5ed0*/  PRMT R4, R0, 0x7610, R4 ;  /* 0x0000761000047816 */ /* 0x000fce0000000004 */
.L_x_8292:
[----:B------:R-:W-:Y:S05]  /*5ee0*/  BSYNC.RECONVERGENT B0 ;  /* 0x0000000000007941 */ /* 0x000fea0003800200 */
.L_x_8291:
[----:B------:R0:W-:Y:S01]  /*5ef0*/  STG.E.U8 desc[UR36][R8.64], R4 ;  /* 0x0000000408007986 */ /* 0x0001e2000c101124 */
[----:B------:R-:W-:Y:S05]  /*5f00*/  BRA `(.L_x_8277) ;  /* 0x0000000400b07947 */ /* 0x000fea0003800000 */
.L_x_8285:
[----:B------:R-:W-:-:S13]  /*5f10*/  ISETP.NE.AND P0, PT, R0, 0x1c, PT ;  /* 0x0000001c0000780c */ /* 0x000fda0003f05270 */
[----:B------:R-:W-:Y:S05]  /*5f20*/  @!P0 BRA `(.L_x_8294) ;  /* 0x0000000000608947 */ /* 0x000fea0003800000 */
[----:B------:R-:W-:-:S13]  /*5f30*/  ISETP.NE.AND P0, PT, R0, 0x1d, PT ;  /* 0x0000001d0000780c */ /* 0x000fda0003f05270 */
[----:B------:R-:W-:Y:S05]  /*5f40*/  @!P0 BRA `(.L_x_8295) ;  /* 0x0000000000488947 */ /* 0x000fea0003800000 */
[----:B------:R-:W-:-:S13]  /*5f50*/  ISETP.NE.AND P0, PT, R0, 0x2c, PT ;  /* 0x0000002c0000780c */ /* 0x000fda0003f05270 */
[----:B------:R-:W-:Y:S05]  /*5f60*/  @P0 BRA `(.L_x_8276) ;  /* 0x0000000000bc0947 */ /* 0x000fea0003800000 */
[----:B0-----:R-:W-:-:S05]  /*5f70*/  IMAD.U32 R22, R22, 0x10000, RZ ;  /* 0x0001000016167824 */ /* 0x001fca00078e00ff */
        /* <DEDUP_REMOVED lines=15> */
.L_x_8295:
[----:B0-----:R-:W-:-:S06]  /*6070*/  IMAD.U32 R4, R22, 0x10000, RZ ;  /* 0x0001000016047824 */ /* 0x001fcc00078e00ff */
[----:B------:R-:W0:Y:S02]  /*6080*/  F2I.U64.TRUNC R4, R4 ;  /* 0x0000000400047311 */ /* 0x000e24000020d800 */
[----:B0-----:R0:W-:Y:S01]  /*6090*/  STG.E.64 desc[UR36][R8.64], R4 ;  /* 0x0000000408007986 */ /* 0x0011e2000c101b24 */
[----:B------:R-:W-:Y:S05]  /*60a0*/  BRA `(.L_x_8277) ;  /* 0x0000000400487947 */ /* 0x000fea0003800000 */
.L_x_8294:
[----:B0-----:R-:W-:-:S04]  /*60b0*/  IMAD.U32 R22, R22, 0x10000, RZ ;  /* 0x0001000016167824 */ /* 0x001fc800078e00ff */
[----:B------:R-:W0:Y:S02]  /*60c0*/  F2I.FTZ.U32.TRUNC.NTZ R3, R22 ;  /* 0x0000001600037305 */ /* 0x000e24000021f000 */
[----:B0-----:R0:W-:Y:S01]  /*60d0*/  STG.E desc[UR36][R8.64], R3 ;  /* 0x0000000308007986 */ /* 0x0011e2000c101924 */
[----:B------:R-:W-:Y:S05]  /*60e0*/  BRA `(.L_x_8277) ;  /* 0x0000000400387947 */ /* 0x000fea0003800000 */
.L_x_8284:
[----:B------:R-:W-:-:S13]  /*60f0*/  ISETP.GT.AND P0, PT, R0, 0xe, PT ;  /* 0x0000000e0000780c */ /* 0x000fda0003f04270 */
[----:B------:R-:W-:Y:S05]  /*6100*/  @P0 BRA `(.L_x_8296) ;  /* 0x00000000003c0947 */ /* 0x000fea0003800000 */
[----:B------:R-:W-:-:S13]  /*6110*/  ISETP.NE.AND P0, PT, R0, 0xa, PT ;  /* 0x0000000a0000780c */ /* 0x000fda0003f05270 */
[----:B------:R-:W-:Y:S05]  /*6120*/  @!P0 BRA `(.L_x_8297) ;  /* 0x00000000001c8947 */ /* 0x000fea0003800000 */
[----:B------:R-:W-:-:S13]  /*6130*/  ISETP.NE.AND P0, PT, R0, 0xb, PT ;  /* 0x0000000b0000780c */ /* 0x000fda0003f05270 */
[----:B------:R-:W-:Y:S05]  /*6140*/  @P0 BRA `(.L_x_8276) ;  /* 0x0000000000440947 */ /* 0x000fea0003800000 */
[----:B0-----:R-:W-:-:S05]  /*6150*/  IMAD.U32 R22, R22, 0x10000, RZ ;  /* 0x0001000016167824 */ /* 0x001fca00078e00ff */
[----:B------:R-:W-:-:S04]  /*6160*/  FSETP.NEU.FTZ.AND P0, PT, R22, RZ, PT ;  /* 0x000000ff1600720b */ /* 0x000fc80003f1d000 */
[----:B------:R-:W-:-:S05]  /*6170*/  SEL R3, RZ, 0x1, !P0 ;  /* 0x00000001ff037807 */ /* 0x000fca0004000000 */
[----:B------:R3:W-:Y:S01]  /*6180*/  STG.E.U8 desc[UR36][R8.64], R3 ;  /* 0x0000000308007986 */ /* 0x0007e2000c101124 */
[----:B------:R-:W-:Y:S05]  /*6190*/  BRA `(.L_x_8277) ;  /* 0x00000004000c7947 */ /* 0x000fea0003800000 */
.L_x_8297:
[----:B0-----:R-:W-:Y:S01]  /*61a0*/  IMAD.U32 R22, R22, 0x10000, RZ ;  /* 0x0001000016167824 */ /* 0x001fe200078e00ff */
[----:B------:R-:W-:-:S03]  /*61b0*/  CS2R R6, SRZ ;  /* 0x0000000000067805 */ /* 0x000fc6000001ff00 */
[----:B------:R-:W-:-:S06]  /*61c0*/  FMUL.FTZ R4, R22, 1 ;  /* 0x3f80000016047820 */ /* 0x000fcc0000410000 */
[----:B------:R-:W0:Y:S02]  /*61d0*/  F2F.F64.F32 R4, R4 ;  /* 0x0000000400047310 */ /* 0x000e240000201800 */
[----:B0-----:R4:W-:Y:S01]  /*61e0*/  STG.E.128 desc[UR36][R8.64], R4 ;  /* 0x0000000408007986 */ /* 0x0019e2000c101d24 */
[----:B------:R-:W-:Y:S05]  /*61f0*/  BRA `(.L_x_8277) ;  /* 0x0000000000f47947 */ /* 0x000fea0003800000 */
.L_x_8296:
[----:B------:R-:W-:-:S13]  /*6200*/  ISETP.NE.AND P0, PT, R0, 0xf, PT ;  /* 0x0000000f0000780c */ /* 0x000fda0003f05270 */
[----:B------:R-:W-:Y:S05]  /*6210*/  @!P0 BRA `(.L_x_8298) ;  /* 0x0000000000e88947 */ /* 0x000fea0003800000 */
[----:B------:R-:W-:-:S13]  /*6220*/  ISETP.NE.AND P0, PT, R0, 0x17, PT ;  /* 0x000000170000780c */ /* 0x000fda0003f05270 */
[----:B------:R-:W-:Y:S05]  /*6230*/  @!P0 BRA `(.L_x_8299) ;  /* 0x0000000000908947 */ /* 0x000fea0003800000 */
[----:B------:R-:W-:-:S13]  /*6240*/  ISETP.NE.AND P0, PT, R0, 0x18, PT ;  /* 0x000000180000780c */ /* 0x000fda0003f05270 */
[----:B------:R-:W-:Y:S05]  /*6250*/  @!P0 BRA `(.L_x_8300) ;  /* 0x0000000000448947 */ /* 0x000fea0003800000 */
.L_x_8276:
        /* <DEDUP_REMOVED lines=16> */
.L_x_8301:
[----:B------:R-:W-:Y:S05]  /*6360*/  BRA `(.L_x_8277) ;  /* 0x0000000000987947 */ /* 0x000fea0003800000 */
.L_x_8300:
[----:B0-----:R-:W-:Y:S01]  /*6370*/  IMAD.U32 R5, R22, 0x10000, RZ ;  /* 0x0001000016057824 */ /* 0x001fe200078e00ff */
        /* <DEDUP_REMOVED lines=12> */
.L_x_8303:
[----:B------:R-:W-:Y:S05]  /*6440*/  BSYNC.RECONVERGENT B0 ;  /* 0x0000000000007941 */ /* 0x000fea0003800200 */
.L_x_8302:
[----:B------:R-:W-:-:S05]  /*6450*/  LOP3.LUT R3, R0, 0x80, R3, 0xf8, !PT ;  /* 0x0000008000037812 */ /* 0x000fca00078ef803 */
[----:B------:R2:W-:Y:S01]  /*6460*/  STG.E.U8 desc[UR36][R8.64], R3 ;  /* 0x0000000308007986 */ /* 0x0005e2000c101124 */
[----:B------:R-:W-:Y:S05]  /*6470*/  BRA `(.L_x_8277) ;  /* 0x0000000000547947 */ /* 0x000fea0003800000 */
.L_x_8299:
[----:B0-----:R-:W-:Y:S01]  /*6480*/  IMAD.U32 R3, R22, 0x10000, RZ ;  /* 0x0001000016037824 */ /* 0x001fe200078e00ff */
        /* <DEDUP_REMOVED lines=11> */
.L_x_8305:
[----:B------:R-:W-:Y:S01]  /*6540*/  IMAD.MOV.U32 R0, RZ, RZ, 0x7f ;  /* 0x0000007fff007424 */ /* 0x000fe200078e00ff */
[----:B------:R-:W-:-:S04]  /*6550*/  ISETP.GT.U32.AND P0, PT, R4, 0x7f800000, PT ;  /* 0x7f8000000400780c */ /* 0x000fc80003f04070 */
[----:B------:R-:W-:-:S09]  /*6560*/  SEL R0, R0, 0x7c, P0 ;  /* 0x0000007c00007807 */ /* 0x000fd20000000000 */
.L_x_8306:
[----:B------:R-:W-:Y:S05]  /*6570*/  BSYNC.RECONVERGENT B0 ;  /* 0x0000000000007941 */ /* 0x000fea0003800200 */
.L_x_8304:
[----:B------:R-:W-:-:S04]  /*6580*/  SHF.R.U32.HI R3, RZ, 0x18, R3 ;  /* 0x00000018ff037819 */ /* 0x000fc80000011603 */
[----:B------:R-:W-:-:S05]  /*6590*/  LOP3.LUT R3, R0, 0x80, R3, 0xf8, !PT ;  /* 0x0000008000037812 */ /* 0x000fca00078ef803 */
[----:B------:R1:W-:Y:S01]  /*65a0*/  STG.E.U8 desc[UR36][R8.64], R3 ;  /* 0x0000000308007986 */ /* 0x0003e2000c101124 */
[----:B------:R-:W-:Y:S05]  /*65b0*/  BRA `(.L_x_8277) ;  /* 0x0000000000047947 */ /* 0x000fea0003800000 */
.L_x_8298:
[----:B0-----:R0:W-:Y:S02]  /*65c0*/  STG.E.U16 desc[UR36][R8.64], R22 ;  /* 0x0000001608007986 */ /* 0x0011e4000c101524 */
.L_x_8277:
        /* <DEDUP_REMOVED lines=25> */
.L_x_8310:
[----:B------:R-:W-:-:S06]  /*6760*/  IMAD.U32 R5, R17, 0x10000, RZ ;  /* 0x0001000011057824 */ /* 0x000fcc00078e00ff */
[----:B------:R-:W0:Y:S02]  /*6770*/  F2I.S64.TRUNC R4, R5 ;  /* 0x0000000500047311 */ /* 0x000e24000020d900 */
[----:B0-----:R0:W-:Y:S01]  /*6780*/  STG.E.U8 desc[UR36][R8.64], R4 ;  /* 0x0000000408007986 */ /* 0x0011e2000c101124 */
[----:B------:R-:W-:Y:S05]  /*6790*/  BRA `(.L_x_8312) ;  /* 0x0000000c006c7947 */ /* 0x000fea0003800000 */
.L_x_8309:
        /* <DEDUP_REMOVED lines=10> */
.L_x_8314:
[----:B------:R-:W-:-:S06]  /*6840*/  IMAD.U32 R17, R17, 0x10000, RZ ;  /* 0x0001000011117824 */ /* 0x000fcc00078e00ff */
[----:B------:R-:W0:Y:S02]  /*6850*/  F2I.FTZ.TRUNC.NTZ R17, R17 ;  /* 0x0000001100117305 */ /* 0x000e24000021f100 */
[----:B0-----:R3:W-:Y:S01]  /*6860*/  STG.E desc[UR36][R8.64], R17 ;  /* 0x0000001108007986 */ /* 0x0017e2000c101924 */
[----:B------:R-:W-:Y:S05]  /*6870*/  BRA `(.L_x_8312) ;  /* 0x0000000c00347947 */ /* 0x000fea0003800000 */
.L_x_8313:
[----:B------:R-:W-:-:S06]  /*6880*/  IMAD.U32 R17, R17, 0x10000, RZ ;  /* 0x0001000011117824 */ /* 0x000fcc00078e00ff */
[----:B------:R-:W0:Y:S02]  /*6890*/  F2I.FTZ.TRUNC.NTZ R17, R17 ;  /* 0x0000001100117305 */ /* 0x000e24000021f100 */
[----:B0-----:R2:W-:Y:S01]  /*68a0*/  STG.E.U16 desc[UR36][R8.64], R17 ;  /* 0x0000001108007986 */ /* 0x0015e2000c101524 */
[----:B------:R-:W-:Y:S05]  /*68b0*/  BRA `(.L_x_8312) ;  /* 0x0000000c00247947 */ /* 0x000fea0003800000 */
.L_x_8308:
        /* <DEDUP_REMOVED lines=9> */
.L_x_8316:
[----:B------:R-:W-:-:S05]  /*6950*/  IMAD.U32 R0, R17, 0x10000, RZ ;  /* 0x0001000011007824 */ /* 0x000fca00078e00ff */
[----:B------:R-:W-:-:S05]  /*6960*/  F2FP.F16.F32.PACK_AB R0, RZ, R0 ;  /* 0x00000000ff00723e */ /* 0x000fca00000000ff */
[----:B------:R0:W-:Y:S01]  /*6970*/  STG.E.U16 desc[UR36][R8.64], R0 ;  /* 0x0000000008007986 */ /* 0x0001e2000c101524 */
[----:B------:R-:W-:Y:S05]  /*6980*/  BRA `(.L_x_8312) ;  /* 0x0000000800f07947 */ /* 0x000fea0003800000 */
.L_x_8315:
        /* <DEDUP_REMOVED lines=10> */
.L_x_8318:
[----:B------:R-:W-:-:S05]  /*6a30*/  IMAD.U32 R17, R17, 0x10000, RZ ;  /* 0x0001000011117824 */ /* 0x000fca00078e00ff */
[----:B------:R-:W-:-:S04]  /*6a40*/  F2FP.F16.F32.PACK_AB R3, RZ, R17 ;  /* 0x00000011ff03723e */ /* 0x000fc800000000ff */
[----:B------:R-:W-:-:S05]  /*6a50*/  PRMT R3, R3, 0x5410, RZ ;  /* 0x0000541003037816 */ /* 0x000fca00000000ff */
[----:B------:R0:W-:Y:S01]  /*6a60*/  STG.E desc[UR36][R8.64], R3 ;  /* 0x0000000308007986 */ /* 0x0001e2000c101924 */
[----:B------:R-:W-:Y:S05]  /*6a70*/  BRA `(.L_x_8312) ;  /* 0x0000000800b47947 */ /* 0x000fea0003800000 */
.L_x_8317:
[----:B------:R-:W-:-:S04]  /*6a80*/  IMAD.U32 R4, R17, 0x10000, RZ ;  /* 0x0001000011047824 */ /* 0x000fc800078e00ff */
[----:B------:R-:W-:-:S06]  /*6a90*/  FMUL.FTZ R4, R4, 1 ;  /* 0x3f80000004047820 */ /* 0x000fcc0000410000 */
[----:B------:R-:W0:Y:S02]  /*6aa0*/  F2F.F64.F32 R4, R4 ;  /* 0x0000000400047310 */ /* 0x000e240000201800 */
[----:B0-----:R0:W-:Y:S01]  /*6ab0*/  STG.E.64 desc[UR36][R8.64], R4 ;  /* 0x0000000408007986 */ /* 0x0011e2000c101b24 */
[----:B------:R-:W-:Y:S05]  /*6ac0*/  BRA `(.L_x_8312) ;  /* 0x0000000800a07947 */ /* 0x000fea0003800000 */
.L_x_8307:
        /* <DEDUP_REMOVED lines=14> */
.L_x_8322:
        /* <DEDUP_REMOVED lines=17> */
.L_x_8325:
[----:B------:R-:W-:-:S04]  /*6cc0*/  SHF.R.U32.HI R3, RZ, 0x18, R17 ;  /* 0x00000018ff037819 */ /* 0x000fc80000011611 */
[----:B------:R-:W-:-:S04]  /*6cd0*/  LOP3.LUT R0, R0, 0x80, R3, 0xf8, !PT ;  /* 0x0000008000007812 */ /* 0x000fc800078ef803 */
[----:B------:R-:W-:-:S07]  /*6ce0*/  PRMT R4, R0, 0x7610, R4 ;  /* 0x0000761000047816 */ /* 0x000fce0000000004 */
.L_x_8324:
[----:B------:R-:W-:Y:S05]  /*6cf0*/  BSYNC.RECONVERGENT B0 ;  /* 0x0000000000007941 */ /* 0x000fea0003800200 */
.L_x_8323:
[----:B------:R0:W-:Y:S01]  /*6d00*/  STG.E.U8 desc[UR36][R8.64], R4 ;  /* 0x0000000408007986 */ /* 0x0001e2000c101124 */
[----:B------:R-:W-:Y:S05]  /*6d10*/  BRA `(.L_x_8312) ;  /* 0x00000008000c7947 */ /* 0x000fea0003800000 */
.L_x_8321:
        /* <DEDUP_REMOVED lines=17> */
.L_x_8328:
[----:B------:R-:W-:-:S04]  /*6e30*/  SHF.R.U32.HI R3, RZ, 0x18, R17 ;  /* 0x00000018ff037819 */ /* 0x000fc80000011611 */
[----:B------:R-:W-:-:S04]  /*6e40*/  LOP3.LUT R0, R0, 0x80, R3, 0xf8, !PT ;  /* 0x0000008000007812 */ /* 0x000fc800078ef803 */
[----:B------:R-:W-:-:S07]  /*6e50*/  PRMT R4, R0, 0x7610, R4 ;  /* 0x0000761000047816 */ /* 0x000fce0000000004 */
.L_x_8327:
[----:B------:R-:W-:Y:S05]  /*6e60*/  BSYNC.RECONVERGENT B0 ;  /* 0x0000000000007941 */ /* 0x000fea0003800200 */
.L_x_8326:
[----:B------:R0:W-:Y:S01]  /*6e70*/  STG.E.U8 desc[UR36][R8.64], R4 ;  /* 0x0000000408007986 */ /* 0x0001e2000c101124 */
[----:B------:R-:W-:Y:S05]  /*6e80*/  BRA `(.L_x_8312) ;  /* 0x0000000400b07947 */ /* 0x000fea0003800000 */
.L_x_8320:
        /* <DEDUP_REMOVED lines=22> */
.L_x_8330:
[----:B------:R-:W-:-:S06]  /*6ff0*/  IMAD.U32 R4, R17, 0x10000, RZ ;  /* 0x0001000011047824 */ /* 0x000fcc00078e00ff */
[----:B------:R-:W0:Y:S02]  /*7000*/  F2I.U64.TRUNC R4, R4 ;  /* 0x0000000400047311 */ /* 0x000e24000020d800 */
[----:B0-----:R0:W-:Y:S01]  /*7010*/  STG.E.64 desc[UR36][R8.64], R4 ;  /* 0x0000000408007986 */ /* 0x0011e2000c101b24 */
[----:B------:R-:W-:Y:S05]  /*7020*/  BRA `(.L_x_8312) ;  /* 0x0000000400487947 */ /* 0x000fea0003800000 */
.L_x_8329:
[----:B------:R-:W-:-:S06]  /*7030*/  IMAD.U32 R17, R17, 0x10000, RZ ;  /* 0x0001000011117824 */ /* 0x000fcc00078e00ff */
[----:B------:R-:W0:Y:S02]  /*7040*/  F2I.FTZ.U32.TRUNC.NTZ R17, R17 ;  /* 0x0000001100117305 */ /* 0x000e24000021f000 */
[----:B0-----:R0:W-:Y:S01]  /*7050*/  STG.E desc[UR36][R8.64], R17 ;  /* 0x0000001108007986 */ /* 0x0011e2000c101924 */
[----:B------:R-:W-:Y:S05]  /*7060*/  BRA `(.L_x_8312) ;  /* 0x0000000400387947 */ /* 0x000fea0003800000 */
.L_x_8319:
        /* <DEDUP_REMOVED lines=11> */
.L_x_8332:
[----:B------:R-:W-:Y:S01]  /*7120*/  IMAD.U32 R17, R17, 0x10000, RZ ;  /* 0x0001000011117824 */ /* 0x000fe200078e00ff */
[----:B------:R-:W-:-:S03]  /*7130*/  CS2R R6, SRZ ;  /* 0x0000000000067805 */ /* 0x000fc6000001ff00 */
[----:B------:R-:W-:-:S06]  /*7140*/  FMUL.FTZ R4, R17, 1 ;  /* 0x3f80000011047820 */ /* 0x000fcc0000410000 */
[----:B------:R-:W0:Y:S02]  /*7150*/  F2F.F64.F32 R4, R4 ;  /* 0x0000000400047310 */ /* 0x000e240000201800 */
[----:B0-----:R0:W-:Y:S01]  /*7160*/  STG.E.128 desc[UR36][R8.64], R4 ;  /* 0x0000000408007986 */ /* 0x0011e2000c101d24 */
[----:B------:R-:W-:Y:S05]  /*7170*/  BRA `(.L_x_8312) ;  /* 0x0000000000f47947 */ /* 0x000fea0003800000 */
.L_x_8331:
[----:B------:R-:W-:-:S13]  /*7180*/  ISETP.NE.AND P0, PT, R0, 0xf, PT ;  /* 0x0000000f0000780c */ /* 0x000fda0003f05270 */
[----:B------:R-:W-:Y:S05]  /*7190*/  @!P0 BRA `(.L_x_8333) ;  /* 0x0000000000e88947 */ /* 0x000fea0003800000 */
[----:B------:R-:W-:-:S13]  /*71a0*/  ISETP.NE.AND P0, PT, R0, 0x17, PT ;  /* 0x000000170000780c */ /* 0x000fda0003f05270 */
[----:B------:R-:W-:Y:S05]  /*71b0*/  @!P0 BRA `(.L_x_8334) ;  /* 0x0000000000908947 */ /* 0x000fea0003800000 */
[----:B------:R-:W-:-:S13]  /*71c0*/  ISETP.NE.AND P0, PT, R0, 0x18, PT ;  /* 0x000000180000780c */ /* 0x000fda0003f05270 */
[----:B------:R-:W-:Y:S05]  /*71d0*/  @!P0 BRA `(.L_x_8335) ;  /* 0x0000000000448947 */ /* 0x000fea0003800000 */
.L_x_8311:
        /* <DEDUP_REMOVED lines=16> */
.L_x_8336:
[----:B------:R-:W-:Y:S05]  /*72e0*/  BRA `(.L_x_8312) ;  /* 0x0000000000987947 */ /* 0x000fea0003800000 */
.L_x_8335:
        /* <DEDUP_REMOVED lines=13> */
.L_x_8338:
[----:B------:R-:W-:Y:S05]  /*73c0*/  BSYNC.RECONVERGENT B0 ;  /* 0x0000000000007941 */ /* 0x000fea0003800200 */
.L_x_8337:
[----:B------:R-:W-:-:S05]  /*73d0*/  LOP3.LUT R3, R0, 0x80, R3, 0xf8, !PT ;  /* 0x0000008000037812 */ /* 0x000fca00078ef803 */
[----:B------:R0:W-:Y:S01]  /*73e0*/  STG.E.U8 desc[UR36][R8.64], R3 ;  /* 0x0000000308007986 */ /* 0x0001e2000c101124 */
[----:B------:R-:W-:Y:S05]  /*73f0*/  BRA `(.L_x_8312) ;  /* 0x0000000000547947 */ /* 0x000fea0003800000 */
.L_x_8334:
        /* <DEDUP_REMOVED lines=12> */
.L_x_8340:
[----:B------:R-:W-:Y:S01]  /*74c0*/  IMAD.MOV.U32 R0, RZ, RZ, 0x7f ;  /* 0x0000007fff007424 */ /* 0x000fe200078e00ff */
[----:B------:R-:W-:-:S04]  /*74d0*/  ISETP.GT.U32.AND P0, PT, R4, 0x7f800000, PT ;  /* 0x7f8000000400780c */ /* 0x000fc80003f04070 */
[----:B------:R-:W-:-:S09]  /*74e0*/  SEL R0, R0, 0x7c, P0 ;  /* 0x0000007c00007807 */ /* 0x000fd20000000000 */
.L_x_8341:
[----:B------:R-:W-:Y:S05]  /*74f0*/  BSYNC.RECONVERGENT B0 ;  /* 0x0000000000007941 */ /* 0x000fea0003800200 */
.L_x_8339:
[----:B------:R-:W-:-:S04]  /*7500*/  SHF.R.U32.HI R3, RZ, 0x18, R3 ;  /* 0x00000018ff037819 */ /* 0x000fc80000011603 */
[----:B------:R-:W-:-:S05]  /*7510*/  LOP3.LUT R3, R0, 0x80, R3, 0xf8, !PT ;  /* 0x0000008000037812 */ /* 0x000fca00078ef803 */
[----:B------:R0:W-:Y:S01]  /*7520*/  STG.E.U8 desc[UR36][R8.64], R3 ;  /* 0x0000000308007986 */ /* 0x0001e2000c101124 */
[----:B------:R-:W-:Y:S05]  /*7530*/  BRA `(.L_x_8312) ;  /* 0x0000000000047947 */ /* 0x000fea0003800000 */
.L_x_8333:
[----:B------:R0:W-:Y:S02]  /*7540*/  STG.E.U16 desc[UR36][R8.64], R17 ;  /* 0x0000001108007986 */ /* 0x0001e4000c101524 */
.L_x_8312:
[----:B------:R-:W-:-:S07]  /*7550*/  VIADD R25, R25, 0x80 ;  /* 0x0000008019197836 */ /* 0x000fce0000000000 */
.L_x_8271:
[----:B------:R-:W-:Y:S05]  /*7560*/  BSYNC.RECONVERGENT B6 ;  /* 0x0000000000067941 */ /* 0x000fea0003800200 */
.L_x_8270:
        /* <DEDUP_REMOVED lines=23> */
.L_x_8345:
[----:B------:R-:W-:-:S06]  /*76e0*/  IMAD.U32 R5, R19, 0x10000, RZ ;  /* 0x0001000013057824 */ /* 0x000fcc00078e00ff */
[----:B------:R-:W0:Y:S02]  /*76f0*/  F2I.S64.TRUNC R4, R5 ;  /* 0x0000000500047311 */ /* 0x000e24000020d900 */
[----:B0-----:R-:W-:Y:S01]  /*7700*/  STG.E.U8 desc[UR36][R2.64], R4 ;  /* 0x0000000402007986 */ /* 0x001fe2000c101124 */
[----:B------:R-:W-:Y:S05]  /*7710*/  EXIT ;  /* 0x000000000000794d */ /* 0x000fea0003800000 */
.L_x_8344:
        /* <DEDUP_REMOVED lines=10> */
.L_x_8348:
[----:B------:R-:W-:-:S06]  /*77c0*/  IMAD.U32 R19, R19, 0x10000, RZ ;  /* 0x0001000013137824 */ /* 0x000fcc00078e00ff */
[----:B------:R-:W0:Y:S02]  /*77d0*/  F2I.FTZ.TRUNC.NTZ R19, R19 ;  /* 0x0000001300137305 */ /* 0x000e24000021f100 */
[----:B0-----:R-:W-:Y:S01]  /*77e0*/  STG.E desc[UR36][R2.64], R19 ;  /* 0x0000001302007986 */ /* 0x001fe2000c101924 */
[----:B------:R-:W-:Y:S05]  /*77f0*/  EXIT ;  /* 0x000000000000794d */ /* 0x000fea0003800000 */
.L_x_8347:
[----:B------:R-:W-:-:S06]  /*7800*/  IMAD.U32 R19, R19, 0x10000, RZ ;  /* 0x0001000013137824 */ /* 0x000fcc00078e00ff */
[----:B------:R-:W0:Y:S02]  /*7810*/  F2I.FTZ.TRUNC.NTZ R19, R19 ;  /* 0x0000001300137305 */ /* 0x000e24000021f100 */
[----:B0-----:R-:W-:Y:S01]  /*7820*/  STG.E.U16 desc[UR36][R2.64], R19 ;  /* 0x0000001302007986 */ /* 0x001fe2000c101524 */
[----:B------:R-:W-:Y:S05]  /*7830*/  EXIT ;  /* 0x000000000000794d */ /* 0x000fea0003800000 */
.L_x_8343:
        /* <DEDUP_REMOVED lines=9> */
.L_x_8350:
[----:B------:R-:W-:-:S05]  /*78d0*/  IMAD.U32 R0, R19, 0x10000, RZ ;  /* 0x0001000013007824 */ /* 0x000fca00078e00ff */
[----:B------:R-:W-:-:S05]  /*78e0*/  F2FP.F16.F32.PACK_AB R0, RZ, R0 ;  /* 0x00000000ff00723e */ /* 0x000fca00000000ff */
[----:B------:R-:W-:Y:S01]  /*78f0*/  STG.E.U16 desc[UR36][R2.64], R0 ;  /* 0x0000000002007986 */ /* 0x000fe2000c101524 */
[----:B------:R-:W-:Y:S05]  /*7900*/  EXIT ;  /* 0x000000000000794d */ /* 0x000fea0003800000 */
.L_x_8349:
        /* <DEDUP_REMOVED lines=10> */
.L_x_8352:
[----:B------:R-:W-:-:S05]  /*79b0*/  IMAD.U32 R19, R19, 0x10000, RZ ;  /* 0x0001000013137824 */ /* 0x000fca00078e00ff */
[----:B------:R-:W-:-:S04]  /*79c0*/  F2FP.F16.F32.PACK_AB R5, RZ, R19 ;  /* 0x00000013ff05723e */ /* 0x000fc800000000ff */
[----:B------:R-:W-:-:S05]  /*79d0*/  PRMT R5, R5, 0x5410, RZ ;  /* 0x0000541005057816 */ /* 0x000fca00000000ff */
[----:B------:R-:W-:Y:S01]  /*79e0*/  STG.E desc[UR36][R2.64], R5 ;  /* 0x0000000502007986 */ /* 0x000fe2000c101924 */
[----:B------:R-:W-:Y:S05]  /*79f0*/  EXIT ;  /* 0x000000000000794d */ /* 0x000fea0003800000 */
.L_x_8351:
[----:B------:R-:W-:-:S04]  /*7a00*/  IMAD.U32 R4, R19, 0x10000, RZ ;  /* 0x0001000013047824 */ /* 0x000fc800078e00ff */
[----:B------:R-:W-:-:S06]  /*7a10*/  FMUL.FTZ R4, R4, 1 ;  /* 0x3f80000004047820 */ /* 0x000fcc0000410000 */
[----:B------:R-:W0:Y:S02]  /*7a20*/  F2F.F64.F32 R4, R4 ;  /* 0x0000000400047310 */ /* 0x000e240000201800 */
[----:B0-----:R-:W-:Y:S01]  /*7a30*/  STG.E.64 desc[UR36][R2.64], R4 ;  /* 0x0000000402007986 */ /* 0x001fe2000c101b24 */
[----:B------:R-:W-:Y:S05]  /*7a40*/  EXIT ;  /* 0x000000000000794d */ /* 0x000fea0003800000 */
.L_x_8342:
        /* <DEDUP_REMOVED lines=14> */
.L_x_8356:
        /* <DEDUP_REMOVED lines=18> */
.L_x_8359:
[----:B------:R-:W-:-:S04]  /*7c50*/  SHF.R.U32.HI R5, RZ, 0x18, R5 ;  /* 0x00000018ff057819 */ /* 0x000fc80000011605 */
[----:B------:R-:W-:-:S07]  /*7c60*/  LOP3.LUT R0, R0, 0x80, R5, 0xf8, !PT ;  /* 0x0000008000007812 */ /* 0x000fce00078ef805 */
.L_x_8358:
[----:B------:R-:W-:Y:S05]  /*7c70*/  BSYNC.RECONVERGENT B0 ;  /* 0x0000000000007941 */ /* 0x000fea0003800200 */
.L_x_8357:
[----:B------:R-:W-:Y:S01]  /*7c80*/  STG.E.U8 desc[UR36][R2.64], R0 ;  /* 0x0000000002007986 */ /* 0x000fe2000c101124 */
[----:B------:R-:W-:Y:S05]  /*7c90*/  EXIT ;  /* 0x000000000000794d */ /* 0x000fea0003800000 */
.L_x_8355:
        /* <DEDUP_REMOVED lines=18> */
.L_x_8362:
[----:B------:R-:W-:-:S04]  /*7dc0*/  SHF.R.U32.HI R5, RZ, 0x18, R5 ;  /* 0x00000018ff057819 */ /* 0x000fc80000011605 */
[----:B------:R-:W-:-:S07]  /*7dd0*/  LOP3.LUT R0, R0, 0x80, R5, 0xf8, !PT ;  /* 0x0000008000007812 */ /* 0x000fce00078ef805 */
.L_x_8361:
[----:B------:R-:W-:Y:S05]  /*7de0*/  BSYNC.RECONVERGENT B0 ;  /* 0x0000000000007941 */ /* 0x000fea0003800200 */
.L_x_8360:
[----:B------:R-:W-:Y:S01]  /*7df0*/  STG.E.U8 desc[UR36][R2.64], R0 ;  /* 0x0000000002007986 */ /* 0x000fe2000c101124 */
[----:B------:R-:W-:Y:S05]  /*7e00*/  EXIT ;  /* 0x000000000000794d */ /* 0x000fea0003800000 */
.L_x_8354:
        /* <DEDUP_REMOVED lines=22> */
.L_x_8364:
[----:B------:R-:W-:-:S06]  /*7f70*/  IMAD.U32 R4, R19, 0x10000, RZ ;  /* 0x0001000013047824 */ /* 0x000fcc00078e00ff */
[----:B------:R-:W0:Y:S02]  /*7f80*/  F2I.U64.TRUNC R4, R4 ;  /* 0x0000000400047311 */ /* 0x000e24000020d800 */
[----:B0-----:R-:W-:Y:S01]  /*7f90*/  STG.E.64 desc[UR36][R2.64], R4 ;  /* 0x0000000402007986 */ /* 0x001fe2000c101b24 */
[----:B------:R-:W-:Y:S05]  /*7fa0*/  EXIT ;  /* 0x000000000000794d */ /* 0x000fea0003800000 */
.L_x_8363:
[----:B------:R-:W-:-:S06]  /*7fb0*/  IMAD.U32 R19, R19, 0x10000, RZ ;  /* 0x0001000013137824 */ /* 0x000fcc00078e00ff */
[----:B------:R-:W0:Y:S02]  /*7fc0*/  F2I.FTZ.U32.TRUNC.NTZ R19, R19 ;  /* 0x0000001300137305 */ /* 0x000e24000021f000 */
[----:B0-----:R-:W-:Y:S01]  /*7fd0*/  STG.E desc[UR36][R2.64], R19 ;  /* 0x0000001302007986 */ /* 0x001fe2000c101924 */
[----:B------:R-:W-:Y:S05]  /*7fe0*/  EXIT ;  /* 0x000000000000794d */ /* 0x000fea0003800000 */
.L_x_8353:
        /* <DEDUP_REMOVED lines=11> */
.L_x_8366:
[----:B------:R-:W-:Y:S01]  /*80a0*/  IMAD.U32 R19, R19, 0x10000, RZ ;  /* 0x0001000013137824 */ /* 0x000fe200078e00ff */
[----:B------:R-:W-:-:S03]  /*80b0*/  CS2R R6, SRZ ;  /* 0x0000000000067805 */ /* 0x000fc6000001ff00 */
[----:B------:R-:W-:-:S06]  /*80c0*/  FMUL.FTZ R4, R19, 1 ;  /* 0x3f80000013047820 */ /* 0x000fcc0000410000 */
[----:B------:R-:W0:Y:S02]  /*80d0*/  F2F.F64.F32 R4, R4 ;  /* 0x0000000400047310 */ /* 0x000e240000201800 */
[----:B0-----:R-:W-:Y:S01]  /*80e0*/  STG.E.128 desc[UR36][R2.64], R4 ;  /* 0x0000000402007986 */ /* 0x001fe2000c101d24 */
[----:B------:R-:W-:Y:S05]  /*80f0*/  EXIT ;  /* 0x000000000000794d */ /* 0x000fea0003800000 */
.L_x_8365:
[----:B------:R-:W-:-:S13]  /*8100*/  ISETP.NE.AND P0, PT, R0, 0xf, PT ;  /* 0x0000000f0000780c */ /* 0x000fda0003f05270 */
[----:B------:R-:W-:Y:S05]  /*8110*/  @!P0 BRA `(.L_x_8367) ;  /* 0x0000000000e88947 */ /* 0x000fea0003800000 */
[----:B------:R-:W-:-:S13]  /*8120*/  ISETP.NE.AND P0, PT, R0, 0x17, PT ;  /* 0x000000170000780c */ /* 0x000fda0003f05270 */
[----:B------:R-:W-:Y:S05]  /*8130*/  @!P0 BRA `(.L_x_8368) ;  /* 0x0000000000908947 */ /* 0x000fea0003800000 */
[----:B------:R-:W-:-:S13]  /*8140*/  ISETP.NE.AND P0, PT, R0, 0x18, PT ;  /* 0x000000180000780c */ /* 0x000fda0003f05270 */
[----:B------:R-:W-:Y:S05]  /*8150*/  @!P0 BRA `(.L_x_8369) ;  /* 0x0000000000448947 */ /* 0x000fea0003800000 */
.L_x_8346:
        /* <DEDUP_REMOVED lines=16> */
.L_x_8370:
[----:B------:R-:W-:Y:S05]  /*8260*/  EXIT ;  /* 0x000000000000794d */ /* 0x000fea0003800000 */
.L_x_8369:
        /* <DEDUP_REMOVED lines=13> */
.L_x_8372:
[----:B------:R-:W-:Y:S05]  /*8340*/  BSYNC.RECONVERGENT B0 ;  /* 0x0000000000007941 */ /* 0x000fea0003800200 */
.L_x_8371:
[----:B------:R-:W-:-:S05]  /*8350*/  LOP3.LUT R5, R0, 0x80, R5, 0xf8, !PT ;  /* 0x0000008000057812 */ /* 0x000fca00078ef805 */
[----:B------:R-:W-:Y:S01]  /*8360*/  STG.E.U8 desc[UR36][R2.64], R5 ;  /* 0x0000000502007986 */ /* 0x000fe2000c101124 */
[----:B------:R-:W-:Y:S05]  /*8370*/  EXIT ;  /* 0x000000000000794d */ /* 0x000fea0003800000 */
.L_x_8368:
        /* <DEDUP_REMOVED lines=12> */
.L_x_8374:
[----:B------:R-:W-:Y:S01]  /*8440*/  IMAD.MOV.U32 R0, RZ, RZ, 0x7f ;  /* 0x0000007fff007424 */ /* 0x000fe200078e00ff */
[----:B------:R-:W-:-:S04]  /*8450*/  ISETP.GT.U32.AND P0, PT, R4, 0x7f800000, PT ;  /* 0x7f8000000400780c */ /* 0x000fc80003f04070 */
[----:B------:R-:W-:-:S09]  /*8460*/  SEL R0, R0, 0x7c, P0 ;  /* 0x0000007c00007807 */ /* 0x000fd20000000000 */
.L_x_8375:
[----:B------:R-:W-:Y:S05]  /*8470*/  BSYNC.RECONVERGENT B0 ;  /* 0x0000000000007941 */ /* 0x000fea0003800200 */
.L_x_8373:
[----:B------:R-:W-:-:S04]  /*8480*/  SHF.R.U32.HI R5, RZ, 0x18, R5 ;  /* 0x00000018ff057819 */ /* 0x000fc80000011605 */
[----:B------:R-:W-:-:S05]  /*8490*/  LOP3.LUT R5, R0, 0x80, R5, 0xf8, !PT ;  /* 0x0000008000057812 */ /* 0x000fca00078ef805 */
[----:B------:R-:W-:Y:S01]  /*84a0*/  STG.E.U8 desc[UR36][R2.64], R5 ;  /* 0x0000000502007986 */ /* 0x000fe2000c101124 */
[----:B------:R-:W-:Y:S05]  /*84b0*/  EXIT ;  /* 0x000000000000794d */ /* 0x000fea0003800000 */
.L_x_8367:
[----:B------:R-:W-:Y:S01]  /*84c0*/  STG.E.U16 desc[UR36][R2.64], R19 ;  /* 0x0000001302007986 */ /* 0x000fe2000c101524 */
[----:B------:R-:W-:Y:S05]  /*84d0*/  EXIT ;  /* 0x000000000000794d */ /* 0x000fea0003800000 */
.L_x_8376:
        /* <DEDUP_REMOVED lines=10> */
.L_x_12948:


//--------------------- .text._ZN2at6native18elementwise_kernelILi128ELi4EZNS0_22gpu_kernel_impl_nocastIZZZNS0_17log10_kernel_cudaERNS_18TensorIteratorBaseEENKUlvE0_clEvENKUlvE2_clEvEUlN3c108BFloat16EE_EEvS4_RKT_EUliE_EEviT1_ --------------------------
	.section	.text._ZN2at6native18elementwise_kernelILi128ELi4EZNS0_22gpu_kernel_impl_nocastIZZZNS0_17log10_kernel_cudaERNS_18TensorIteratorBaseEENKUlvE0_clEvENKUlvE2_clEvEUlN3c108BFloat16EE_EEvS4_RKT_EUliE_EEviT1_,"ax",@progbits
	.align	128
        .global         _ZN2at6native18elementwise_kernelILi128ELi4EZNS0_22gpu_kernel_impl_nocastIZZZNS0_17log10_kernel_cudaERNS_18TensorIteratorBaseEENKUlvE0_clEvENKUlvE2_clEvEUlN3c108BFloat16EE_EEvS4_RKT_EUliE_EEviT1_
        .type           _ZN2at6native18elementwise_kernelILi128ELi4EZNS0_22gpu_kernel_impl_nocastIZZZNS0_17log10_kernel_cudaERNS_18TensorIteratorBaseEENKUlvE0_clEvENKUlvE2_clEvEUlN3c108BFloat16EE_EEvS4_RKT_EUliE_EEviT1_,@function
        .size           _ZN2at6native18elementwise_kernelILi128ELi4EZNS0_22gpu_kernel_impl_nocastIZZZNS0_17log10_kernel_cudaERNS_18TensorIteratorBaseEENKUlvE0_clEvENKUlvE2_clEvEUlN3c108BFloat16EE_EEvS4_RKT_EUliE_EEviT1_,(.L_x_12949 - _ZN2at6native18elementwise_kernelILi128ELi4EZNS0_22gpu_kernel_impl_nocastIZZZNS0_17log10_kernel_cudaERNS_18TensorIteratorBaseEENKUlvE0_clEvENKUlvE2_clEvEUlN3c108BFloat16EE_EEvS4_RKT_EUliE_EEviT1_)
        .other          _ZN2at6native18elementwise_kernelILi128ELi4EZNS0_22gpu_kernel_impl_nocastIZZZNS0_17log10_kernel_cudaERNS_18TensorIteratorBaseEENKUlvE0_clEvENKUlvE2_clEvEUlN3c108BFloat16EE_EEvS4_RKT_EUliE_EEviT1_,@"STO_CUDA_ENTRY STV_DEFAULT"
_ZN2at6native18elementwise_kernelILi128ELi4EZNS0_22gpu_kernel_impl_nocastIZZZNS0_17log10_kernel_cudaERNS_18TensorIteratorBaseEENKUlvE0_clEvENKUlvE2_clEvEUlN3c108BFloat16EE_EEvS4_RKT_EUliE_EEviT1_:
.text._ZN2at6native18elementwise_kernelILi128ELi4EZNS0_22gpu_kernel_impl_nocastIZZZNS0_17log10_kernel_cudaERNS_18TensorIteratorBaseEENKUlvE0_clEvENKUlvE2_clEvEUlN3c108BFloat16EE_EEvS4_RKT_EUliE_EEviT1_:
        /* <DEDUP_REMOVED lines=22> */
[----:B-1----:R-:W-:-:S05]  /*0160*/  FMUL.FTZ R2, R0, 0.30103000998497009277 ;  /* 0x3e9a209b00027820 */ /* 0x002fca0000410000 */
[----:B------:R-:W-:-:S05]  /*0170*/  F2FP.BF16.F32.PACK_AB R2, RZ, R2 ;  /* 0x00000002ff02723e */ /* 0x000fca00000010ff */
        /* <DEDUP_REMOVED lines=8> */
[----:B-1----:R-:W-:-:S05]  /*0200*/  FMUL.FTZ R2, R0, 0.30103000998497009277 ;  /* 0x3e9a209b00027820 */ /* 0x002fca0000410000 */
[----:B------:R-:W-:-:S05]  /*0210*/  F2FP.BF16.F32.PACK_AB R2, RZ, R2 ;  /* 0x00000002ff02723e */ /* 0x000fca00000010ff */
[----:B0-----:R0:W-:Y:S02]  /*0220*/  STG.E.U16 desc[UR6][R6.64], R2 ;  /* 0x0000000206007986 */ /* 0x0011e4000c101506 */
.L_x_8380:
[----:B------:R-:W-:-:S13]  /*0230*/  ISETP.GE.AND P0, PT, R3, UR4, PT ;  /* 0x0000000403007c0c */ /* 0x000fda000bf06270 */
[----:B------:R-:W-:Y:S05]  /*0240*/  @P0 BREAK.RELIABLE B1 ;  /* 0x0000000000010942 */ /* 0x000fea0003800100 */
[----:B------:R-:W-:Y:S05]  /*0250*/  @P0 BRA `(.L_x_8381) ;  /* 0x0000000000280947 */ /* 0x000fea0003800000 */
[----:B------:R-:W-:Y:S05]  /*0260*/  BSYNC.RELIABLE B1 ;  /* 0x0000000000017941 */ /* 0x000fea0003800100 */
.L_x_8379:
        /* <DEDUP_REMOVED lines=9> */
.L_x_8381:
[----:B------:R-:W-:Y:S05]  /*0300*/  BSYNC.RECONVERGENT B0 ;  /* 0x0000000000007941 */ /* 0x000fea0003800200 */
.L_x_8378:
        /* <DEDUP_REMOVED lines=8> */
[----:B-1----:R-:W-:-:S05]  /*0390*/  FMUL.FTZ R6, R0, 0.30103000998497009277 ;  /* 0x3e9a209b00067820 */ /* 0x002fca0000410000 */
[----:B------:R-:W-:-:S05]  /*03a0*/  F2FP.BF16.F32.PACK_AB R6, RZ, R6 ;  /* 0x00000006ff06723e */ /* 0x000fca00000010ff */
[----:B0-----:R-:W-:Y:S01]  /*03b0*/  STG.E.U16 desc[UR6][R4.64], R6 ;  /* 0x0000000604007986 */ /* 0x001fe2000c101506 */
[----:B------:R-:W-:Y:S05]  /*03c0*/  EXIT ;  /* 0x000000000000794d */ /* 0x000fea0003800000 */
.L_x_8377:
        /* <DEDUP_REMOVED lines=299> */
[----:B------:R-:W-:-:S04]  /*1680*/  IMAD R6, R13, UR8, R7 ;  /* 0x000000080d067c24 */ /* 0x000fc8000f8e0207 */
[----:B------:R-:W-:Y:S02]  /*1690*/  @P0 IMAD.MOV R10, RZ, RZ, -R10 ;  /* 0x000000ffff0a0224 */ /* 0x000fe400078e0a0a */
[----:B--2---:R-:W-:Y:S02]  /*16a0*/  IMAD R5, R6, UR10, R5 ;  /* 0x0000000a06057c24 */ /* 0x004fe4000f8e0205 */
[----:B0-----:R-:W-:Y:S02]  /*16b0*/  @P0 IMAD R10, R10, R17, R11 ;  /* 0x000000110a0a0224 */ /* 0x001fe400078e020b */
[----:B------:R-:W-:Y:S02]  /*16c0*/  IMAD R4, R6, UR11, R4 ;  /* 0x0000000b06047c24 */ /* 0x000fe4000f8e0204 */
[C---:B-1----:R-:W-:Y:S02]  /*16d0*/  @P0 IMAD R5, R10.reuse, R8, R5 ;  /* 0x000000080a050224 */ /* 0x042fe400078e0205 */
[----:B------:R-:W-:-:S07]  /*16e0*/  @P0 IMAD R4, R10, R9, R4 ;  /* 0x000000090a040224 */ /* 0x000fce00078e0204 */
.L_x_8385:
        /* <DEDUP_REMOVED lines=11> */
[----:B0-----:R-:W-:-:S05]  /*17a0*/  FMUL.FTZ R9, R8, 0.30103000998497009277 ;  /* 0x3e9a209b08097820 */ /* 0x001fca0000410000 */
[----:B------:R-:W-:-:S05]  /*17b0*/  F2FP.BF16.F32.PACK_AB R9, RZ, R9 ;  /* 0x00000009ff09723e */ /* 0x000fca00000010ff */
[----:B------:R0:W-:Y:S01]  /*17c0*/  STG.E.U16 desc[UR6][R4.64], R9 ;  /* 0x0000000904007986 */ /* 0x0001e2000c101506 */
[----:B------:R-:W-:Y:S05]  /*17d0*/  @P0 BRA `(.L_x_8386) ;  /* 0x0000002400c00947 */ /* 0x000fea0003800000 */
        /* <DEDUP_REMOVED lines=298> */
.L_x_8387:
        /* <DEDUP_REMOVED lines=9> */
[----:B0-----:R-:W-:-:S05]  /*2b10*/  FMUL.FTZ R9, R8, 0.30103000998497009277 ;  /* 0x3e9a209b08097820 */ /* 0x001fca0000410000 */
[----:B------:R-:W-:-:S05]  /*2b20*/  F2FP.BF16.F32.PACK_AB R9, RZ, R9 ;  /* 0x00000009ff09723e */ /* 0x000fca00000010ff */
[----:B------:R0:W-:Y:S02]  /*2b30*/  STG.E.U16 desc[UR6][R4.64], R9 ;  /* 0x0000000904007986 */ /* 0x0001e4000c101506 */
.L_x_8384:
[----:B------:R-:W-:-:S13]  /*2b40*/  ISETP.GE.AND P0, PT, R3, UR4, PT ;  /* 0x0000000403007c0c */ /* 0x000fda000bf06270 */
[----:B------:R-:W-:Y:S05]  /*2b50*/  @P0 BREAK.RELIABLE B1 ;  /* 0x0000000000010942 */ /* 0x000fea0003800100 */
[----:B------:R-:W-:Y:S05]  /*2b60*/  @P0 BRA `(.L_x_8386) ;  /* 0x0000001000dc0947 */ /* 0x000fea0003800000 */
[----:B------:R-:W-:Y:S05]  /*2b70*/  BSYNC.RELIABLE B1 ;  /* 0x0000000000017941 */ /* 0x000fea0003800100 */
.L_x_8383:
        /* <DEDUP_REMOVED lines=298> */
.L_x_8388:
[----:B------:R-:W0:Y:S02]  /*3e20*/  LDCU.128 UR8, c[0x0][0x580] ;  /* 0x0000b000ff0877ac */ /* 0x000e240008000c00 */
[----:B0-----:R-:W-:-:S04]  /*3e30*/  IADD3 R6, P0, PT, R4, UR10, RZ ;  /* 0x0000000a04067c10 */ /* 0x001fc8000ff1e0ff */
[----:B------:R-:W-:-:S05]  /*3e40*/  IADD3.X R7, PT, PT, RZ, UR11, RZ, P0, !PT ;  /* 0x0000000bff077c10 */ /* 0x000fca00087fe4ff */
[----:B------:R-:W2:Y:S01]  /*3e50*/  LDG.E.U16 R6, desc[UR6][R6.64] ;  /* 0x0000000606067981 */ /* 0x000ea2000c1e1500 */
[----:B------:R-:W-:Y:S01]  /*3e60*/  IADD3 R4, P0, PT, R5, UR8, RZ ;  /* 0x0000000805047c10 */ /* 0x000fe2000ff1e0ff */
[----:B------:R-:W-:-:S03]  /*3e70*/  VIADD R3, R3, 0x80 ;  /* 0x0000008003037836 */ /* 0x000fc60000000000 */
[----:B------:R-:W-:Y:S02]  /*3e80*/  IADD3.X R5, PT, PT, RZ, UR9, RZ, P0, !PT ;  /* 0x00000009ff057c10 */ /* 0x000fe400087fe4ff */
[----:B--2---:R-:W-:-:S06]  /*3e90*/  SHF.L.U32 R8, R6, 0x10, RZ ;  /* 0x0000001006087819 */ /* 0x004fcc00000006ff */
[----:B------:R-:W0:Y:S02]  /*3ea0*/  MUFU.LG2 R8, R8 ;  /* 0x0000000800087308 */ /* 0x000e240000000c00 */
[----:B0-----:R-:W-:-:S05]  /*3eb0*/  FMUL.FTZ R9, R8, 0.30103000998497009277 ;  /* 0x3e9a209b08097820 */ /* 0x001fca0000410000 */
[----:B------:R-:W-:-:S05]  /*3ec0*/  F2FP.BF16.F32.PACK_AB R9, RZ, R9 ;  /* 0x00000009ff09723e */ /* 0x000fca00000010ff */
[----:B------:R1:W-:Y:S02]  /*3ed0*/  STG.E.U16 desc[UR6][R4.64], R9 ;  /* 0x0000000904007986 */ /* 0x0003e4000c101506 */
.L_x_8386:
[----:B------:R-:W-:Y:S05]  /*3ee0*/  BSYNC.RECONVERGENT B0 ;  /* 0x0000000000007941 */ /* 0x000fea0003800200 */
.L_x_8382:
        /* <DEDUP_REMOVED lines=301> */
.L_x_8389:
        /* <DEDUP_REMOVED lines=8> */
[----:B0-----:R-:W-:-:S05]  /*5240*/  FMUL.FTZ R6, R0, 0.30103000998497009277 ;  /* 0x3e9a209b00067820 */ /* 0x001fca0000410000 */
[----:B------:R-:W-:-:S05]  /*5250*/  F2FP.BF16.F32.PACK_AB R6, RZ, R6 ;  /* 0x00000006ff06723e */ /* 0x000fca00000010ff */
[----:B------:R-:W-:Y:S01]  /*5260*/  STG.E.U16 desc[UR6][R2.64], R6 ;  /* 0x0000000602007986 */ /* 0x000fe2000c101506 */
[----:B------:R-:W-:Y:S05]  /*5270*/  EXIT ;  /* 0x000000000000794d */ /* 0x000fea0003800000 */
.L_x_8390:
        /* <DEDUP_REMOVED lines=16> */
.L_x_12949:


//--------------------- .text._ZN2at6native27unrolled_elementwise_kernelIZZZNS0_17log10_kernel_cudaERNS_18TensorIteratorBaseEENKUlvE0_clEvENKUlvE2_clEvEUlN3c108BFloat16EE_St5arrayIPcLm2EELi4E23TrivialOffsetCalculatorILi1EjESD_NS0_6memory15LoadWithoutCastENSE_16StoreWithoutCastEEEviT_T0_T2_T3_T4_T5_ --------------------------
	.section	.text._ZN2at6native27unrolled_elementwise_kernelIZZZNS0_17log10_kernel_cudaERNS_18TensorIteratorBaseEENKUlvE0_clEvENKUlvE2_clEvEUlN3c108BFloat16EE_St5arrayIPcLm2EELi4E23TrivialOffsetCalculatorILi1EjESD_NS0_6memory15LoadWithoutCastENSE_16StoreWithoutCastEEEviT_T0_T2_T3_T4_T5_,"ax",@progbits
	.align	128
        .global         _ZN2at6native27unrolled_elementwise_kernelIZZZNS0_17log10_kernel_cudaERNS_18TensorIteratorBaseEENKUlvE0_clEvENKUlvE2_clEvEUlN3c108BFloat16EE_St5arrayIPcLm2EELi4E23TrivialOffsetCalculatorILi1EjESD_NS0_6memory15LoadWithoutCastENSE_16StoreWithoutCastEEEviT_T0_T2_T3_T4_T5_
        .type           _ZN2at6native27unrolled_elementwise_kernelIZZZNS0_17log10_kernel_cudaERNS_18TensorIteratorBaseEENKUlvE0_clEvENKUlvE2_clEvEUlN3c108BFloat16EE_St5arrayIPcLm2EELi4E23TrivialOffsetCalculatorILi1EjESD_NS0_6memory15LoadWithoutCastENSE_16StoreWithoutCastEEEviT_T0_T2_T3_T4_T5_,@function
        .size           _ZN2at6native27unrolled_elementwise_kernelIZZZNS0_17log10_kernel_cudaERNS_18TensorIteratorBaseEENKUlvE0_clEvENKUlvE2_clEvEUlN3c108BFloat16EE_St5arrayIPcLm2EELi4E23TrivialOffsetCalculatorILi1EjESD_NS0_6memory15LoadWithoutCastENSE_16StoreWithoutCastEEEviT_T0_T2_T3_T4_T5_,(.L_x_12950 - _ZN2at6native27unrolled_elementwise_kernelIZZZNS0_17log10_kernel_cudaERNS_18TensorIteratorBaseEENKUlvE0_clEvENKUlvE2_clEvEUlN3c108BFloat16EE_St5arrayIPcLm2EELi4E23TrivialOffsetCalculatorILi1EjESD_NS0_6memory15LoadWithoutCastENSE_16StoreWithoutCastEEEviT_T0_T2_T3_T4_T5_)
        .other          _ZN2at6native27unrolled_elementwise_kernelIZZZNS0_17log10_kernel_cudaERNS_18TensorIteratorBaseEENKUlvE0_clEvENKUlvE2_clEvEUlN3c108BFloat16EE_St5arrayIPcLm2EELi4E23TrivialOffsetCalculatorILi1EjESD_NS0_6memory15LoadWithoutCastENSE_16StoreWithoutCastEEEviT_T0_T2_T3_T4_T5_,@"STO_CUDA_ENTRY STV_DEFAULT"
_ZN2at6native27unrolled_elementwise_kernelIZZZNS0_17log10_kernel_cudaERNS_18TensorIteratorBaseEENKUlvE0_clEvENKUlvE2_clEvEUlN3c108BFloat16EE_St5arrayIPcLm2EELi4E23TrivialOffsetCalculatorILi1EjESD_NS0_6memory15LoadWithoutCastENSE_16StoreWithoutCastEEEviT_T0_T2_T3_T4_T5_:
.text._ZN2at6native27unrolled_elementwise_kernelIZZZNS0_17log10_kernel_cudaERNS_18TensorIteratorBaseEENKUlvE0_clEvENKUlvE2_clEvEUlN3c108BFloat16EE_St5arrayIPcLm2EELi4E23TrivialOffsetCalculatorILi1EjESD_NS0_6memory15LoadWithoutCastENSE_16StoreWithoutCastEEEviT_T0_T2_T3_T4_T5_:
[----:B------:R-:W-:Y:S01]  /*0000*/  LDC R1, c[0x0][0x37c] ;  /* 0x0000df00ff017b82 */ /* 0x000fe20000000800 */
[----:B------:R-:W0:Y:S07]  /*0010*/  S2R R3, SR_CTAID.X ;  /* 0x0000000000037919 */ /* 0x000e2e0000002500 */
[----:B------:R-:W0:Y:S01]  /*0020*/  LDC R0, c[0x0][0x380] ;  /* 0x0000e000ff007b82 */ /* 0x000e220000000800 */
[----:B------:R-:W1:Y:S01]  /*0030*/  LDCU.64 UR4, c[0x0][0x358] ;  /* 0x00006b00ff0477ac */ /* 0x000e620008000a00 */
[----:B------:R-:W-:Y:S01]  /*0040*/  PRMT R10, RZ, 0x7610, R10 ;  /* 0x00007610ff0a7816 */ /* 0x000fe2000000000a */
        /* <DEDUP_REMOVED lines=12> */
[----:B0-----:R-:W-:-:S05]  /*0110*/  @!P0 IMAD.WIDE.U32 R12, R7, 0x2, R12 ;  /* 0x00000002070c8825 */ /* 0x001fca00078e000c */
[----:B-1----:R0:W3:Y:S07]  /*0120*/  @!P0 LDG.E.U16 R10, desc[UR4][R12.64] ;  /* 0x000000040c0a8981 */ /* 0x0020ee000c1e1500 */
[----:B------:R-:W1:Y:S01]  /*0130*/  @!P2 LDC.64 R8, c[0x0][0x390] ;  /* 0x0000e400ff08ab82 */ /* 0x000e620000000a00 */
[----:B------:R-:W-:Y:S02]  /*0140*/  @!P2 LEA R7, R3, R18, 0x9 ;  /* 0x000000120307a211 */ /* 0x000fe400078e48ff */
[----:B------:R-:W-:Y:S01]  /*0150*/  PRMT R19, RZ, 0x7610, R19 ;  /* 0x00007610ff137816 */ /* 0x000fe20000000013 */
[----:B--2---:R-:W-:Y:S01]  /*0160*/  @!P1 IMAD.WIDE.U32 R14, R11, 0x2, R14 ;  /* 0x000000020b0e9825 */ /* 0x004fe200078e000e */
[----:B------:R-:W-:-:S06]  /*0170*/  PRMT R11, RZ, 0x7610, R11 ;  /* 0x00007610ff0b7816 */ /* 0x000fcc000000000b */
[----:B------:R2:W4:Y:S01]  /*0180*/  @!P1 LDG.E.U16 R11, desc[UR4][R14.64] ;  /* 0x000000040e0b9981 */ /* 0x000522000c1e1500 */
[----:B-1----:R-:W-:-:S05]  /*0190*/  @!P2 IMAD.WIDE.U32 R8, R7, 0x2, R8 ;  /* 0x000000020708a825 */ /* 0x002fca00078e0008 */
[----:B------:R1:W4:Y:S01]  /*01a0*/  @!P2 LDG.E.U16 R19, desc[UR4][R8.64] ;  /* 0x000000040813a981 */ /* 0x000322000c1e1500 */
[----:B------:R-:W-:-:S05]  /*01b0*/  @!P2 VIADD R18, R18, 0x80 ;  /* 0x000000801212a836 */ /* 0x000fca0000000000 */
[-C--:B------:R-:W-:Y:S02]  /*01c0*/  ISETP.GE.AND P0, PT, R18, R5.reuse, PT ;  /* 0x000000051200720c */ /* 0x080fe40003f06270 */
[----:B------:R-:W-:-:S11]  /*01d0*/  ISETP.GE.AND P1, PT, R0, R5, PT ;  /* 0x000000050000720c */ /* 0x000fd60003f26270 */
[----:B------:R-:W1:Y:S01]  /*01e0*/  @!P0 LDC.64 R16, c[0x0][0x390] ;  /* 0x0000e400ff108b82 */ /* 0x000e620000000a00 */
[----:B0-----:R-:W-:Y:S02]  /*01f0*/  @!P0 IMAD R13, R3, 0x200, R18 ;  /* 0x00000200030d8824 */ /* 0x001fe400078e0212 */
[----:B--2---:R-:W-:-:S05]  /*0200*/  VIADD R14, R0, 0x100 ;  /* 0x00000100000e7836 */ /* 0x004fca0000000000 */
[----:B-1----:R-:W0:Y:S01]  /*0210*/  @!P1 LDC.64 R8, c[0x0][0x388] ;  /* 0x0000e200ff089b82 */ /* 0x002e220000000a00 */
[----:B------:R-:W-:Y:S02]  /*0220*/  ISETP.GE.AND P3, PT, R14, R5, PT ;  /* 0x000000050e00720c */ /* 0x000fe40003f66270 */
[----:B------:R-:W-:Y:S01]  /*0230*/  PRMT R7, RZ, 0x7610, R7 ;  /* 0x00007610ff077816 */ /* 0x000fe20000000007 */
[----:B------:R-:W-:Y:S01]  /*0240*/  @!P0 IMAD.WIDE.U32 R12, R13, 0x2, R16 ;  /* 0x000000020d0c8825 */ /* 0x000fe200078e0010 */
[----:B------:R-:W-:-:S04]  /*0250*/  IADD3 R16, PT, PT, R0, 0x80, RZ ;  /* 0x0000008000107810 */ /* 0x000fc80007ffe0ff */
[----:B------:R-:W-:Y:S01]  /*0260*/  ISETP.GE.AND P2, PT, R16, R5, PT ;  /* 0x000000051000720c */ /* 0x000fe20003f46270 */
[----:B------:R1:W5:Y:S02]  /*0270*/  @!P0 LDG.E.U16 R7, desc[UR4][R12.64] ;  /* 0x000000040c078981 */ /* 0x000364000c1e1500 */
[----:B-1----:R-:W-:-:S04]  /*0280*/  @!P1 IMAD R13, R3, 0x200, R0 ;  /* 0x00000200030d9824 */ /* 0x002fc800078e0200 */
[----:B0-----:R-:W-:Y:S01]  /*0290*/  @!P1 IMAD.WIDE.U32 R8, R13, 0x2, R8 ;  /* 0x000000020d089825 */ /* 0x001fe200078e0008 */
[----:B------:R-:W-:Y:S02]  /*02a0*/  IADD3 R12, PT, PT, R0, 0x180, RZ ;  /* 0x00000180000c7810 */ /* 0x000fe40007ffe0ff */
[----:B------:R-:W-:-:S04]  /*02b0*/  @!P1 MOV R0, R16 ;  /* 0x0000001000009202 */ /* 0x000fc80000000f00 */
[-C--:B------:R-:W-:Y:S01]  /*02c0*/  ISETP.GE.AND P4, PT, R0, R5.reuse, PT ;  /* 0x000000050000720c */ /* 0x080fe20003f86270 */
[----:B------:R-:W-:Y:S01]  /*02d0*/  BSSY.RECONVERGENT B0, `(.L_x_8391) ;  /* 0x000001a000007945 */ /* 0x000fe20003800200 */
[----:B------:R-:W-:Y:S01]  /*02e0*/  ISETP.GE.AND P0, PT, R12, R5, PT ;  /* 0x000000050c00720c */ /* 0x000fe20003f06270 */
[----:B---3--:R-:W-:-:S06]  /*02f0*/  @!P1 IMAD.U32 R10, R10, 0x10000, RZ ;  /* 0x000100000a0a9824 */ /* 0x008fcc00078e00ff */
[----:B------:R-:W0:Y:S01]  /*0300*/  @!P1 MUFU.LG2 R10, R10 ;  /* 0x0000000a000a9308 */ /* 0x000e220000000c00 */
[----:B----4-:R-:W-:Y:S01]  /*0310*/  @!P2 SHF.L.U32 R14, R11, 0x10, RZ ;  /* 0x000000100b0ea819 */ /* 0x010fe200000006ff */
[----:B0-----:R-:W-:-:S05]  /*0320*/  @!P1 FMUL.FTZ R11, R10, 0.30103000998497009277 ;  /* 0x3e9a209b0a0b9820 */ /* 0x001fca0000410000 */
[----:B------:R-:W-:Y:S01]  /*0330*/  @!P1 F2FP.BF16.F32.PACK_AB R6, RZ, R11 ;  /* 0x0000000bff06923e */ /* 0x000fe200000010ff */
[----:B------:R-:W0:Y:S01]  /*0340*/  @!P2 MUFU.LG2 R14, R14 ;  /* 0x0000000e000ea308 */ /* 0x000e220000000c00 */
[----:B------:R-:W-:-:S03]  /*0350*/  @!P3 IMAD.U32 R19, R19, 0x10000, RZ ;  /* 0x000100001313b824 */ /* 0x000fc600078e00ff */
[----:B------:R1:W-:Y:S04]  /*0360*/  @!P1 STG.E.U16 desc[UR4][R8.64], R6 ;  /* 0x0000000608009986 */ /* 0x0003e8000c101504 */
[----:B------:R-:W2:Y:S01]  /*0370*/  @!P3 MUFU.LG2 R19, R19 ;  /* 0x000000130013b308 */ /* 0x000ea20000000c00 */
[----:B0-----:R-:W-:-:S05]  /*0380*/  @!P2 FMUL.FTZ R14, R14, 0.30103000998497009277 ;  /* 0x3e9a209b0e0ea820 */ /* 0x001fca0000410000 */
[----:B------:R-:W-:Y:S01]  /*0390*/  @!P2 F2FP.BF16.F32.PACK_AB R2, RZ, R14 ;  /* 0x0000000eff02a23e */ /* 0x000fe200000010ff */
[----:B--2---:R-:W-:-:S05]  /*03a0*/  @!P3 FMUL.FTZ R19, R19, 0.30103000998497009277 ;  /* 0x3e9a209b1313b820 */ /* 0x004fca0000410000 */
[----:B------:R-:W-:Y:S01]  /*03b0*/  @!P3 F2FP.BF16.F32.PACK_AB R4, RZ, R19 ;  /* 0x00000013ff04b23e */ /* 0x000fe200000010ff */
[----:B-1----:R-:W-:Y:S06]  /*03c0*/  @P4 BRA `(.L_x_8392) ;  /* 0x0000000000284947 */ /* 0x002fec0003800000 */
[----:B------:R-:W0:Y:S01]  /*03d0*/  LDC.64 R8, c[0x0][0x388] ;  /* 0x0000e200ff087b82 */ /* 0x000e220000000a00 */
[----:B------:R-:W-:Y:S01]  /*03e0*/  IMAD R11, R3, 0x200, R0 ;  /* 0x00000200030b7824 */ /* 0x000fe200078e0200 */
[----:B------:R-:W-:-:S04]  /*03f0*/  IADD3 R0, PT, PT, R0, 0x80, RZ ;  /* 0x0000008000007810 */ /* 0x000fc80007ffe0ff */
[----:B------:R-:W-:-:S13]  /*0400*/  ISETP.GE.AND P1, PT, R0, R5, PT ;  /* 0x000000050000720c */ /* 0x000fda0003f26270 */
[----:B------:R-:W-:Y:S01]  /*0410*/  @!P1 IMAD R13, R3, 0x200, R0 ;  /* 0x00000200030d9824 */ /* 0x000fe200078e0200 */
[----:B------:R-:W-:Y:S01]  /*0420*/  @!P1 IADD3 R0, PT, PT, R0, 0x80, RZ ;  /* 0x0000008000009810 */ /* 0x000fe20007ffe0ff */
[----:B0-----:R-:W-:-:S04]  /*0430*/  IMAD.WIDE.U32 R10, R11, 0x2, R8 ;  /* 0x000000020b0a7825 */ /* 0x001fc800078e0008 */
[----:B------:R-:W-:Y:S01]  /*0440*/  @!P1 IMAD.WIDE.U32 R8, R13, 0x2, R8 ;  /* 0x000000020d089825 */ /* 0x000fe200078e0008 */
[----:B------:R0:W-:Y:S04]  /*0450*/  STG.E.U16 desc[UR4][R10.64], R2 ;  /* 0x000000020a007986 */ /* 0x0001e8000c101504 */
[----:B------:R0:W-:Y:S02]  /*0460*/  @!P1 STG.E.U16 desc[UR4][R8.64], R4 ;  /* 0x0000000408009986 */ /* 0x0001e4000c101504 */
.L_x_8392:
[----:B------:R-:W-:Y:S05]  /*0470*/  BSYNC.RECONVERGENT B0 ;  /* 0x0000000000007941 */ /* 0x000fea0003800200 */
.L_x_8391:
[----:B-----5:R-:W-:Y:S01]  /*0480*/  @!P0 IMAD.U32 R7, R7, 0x10000, RZ ;  /* 0x0001000007078824 */ /* 0x020fe200078e00ff */
[----:B------:R-:W-:-:S05]  /*0490*/  ISETP.GE.AND P1, PT, R0, R5, PT ;  /* 0x000000050000720c */ /* 0x000fca0003f26270 */
[----:B------:R-:W1:Y:S08]  /*04a0*/  @!P0 MUFU.LG2 R7, R7 ;  /* 0x0000000700078308 */ /* 0x000e700000000c00 */
[----:B------:R-:W-:Y:S05]  /*04b0*/  @P1 EXIT ;  /* 0x000000000000194d */ /* 0x000fea0003800000 */
[----:B0-----:R-:W0:Y:S01]  /*04c0*/  LDC.64 R4, c[0x0][0x388] ;  /* 0x0000e200ff047b82 */ /* 0x001e220000000a00 */
[----:B-1----:R-:W-:Y:S01]  /*04d0*/  @!P0 FMUL.FTZ R7, R7, 0.30103000998497009277 ;  /* 0x3e9a209b07078820 */ /* 0x002fe20000410000 */
[----:B------:R-:W-:-:S04]  /*04e0*/  LEA R3, R3, R0, 0x9 ;  /* 0x0000000003037211 */ /* 0x000fc800078e48ff */
[----:B------:R-:W-:-:S04]  /*04f0*/  @!P0 F2FP.BF16.F32.PACK_AB R2, RZ, R7 ;  /* 0x00000007ff02823e */ /* 0x000fc800000010ff */
[----:B------:R-:W-:Y:S01]  /*0500*/  PRMT R0, R2, 0x7610, R0 ;  /* 0x0000761002007816 */ /* 0x000fe20000000000 */
[----:B0-----:R-:W-:-:S05]  /*0510*/  IMAD.WIDE.U32 R2, R3, 0x2, R4 ;  /* 0x0000000203027825 */ /* 0x001fca00078e0004 */
[----:B------:R-:W-:Y:S01]  /*0520*/  STG.E.U16 desc[UR4][R2.64], R0 ;  /* 0x0000000002007986 */ /* 0x000fe2000c101504 */
[----:B------:R-:W-:Y:S05]  /*0530*/  EXIT ;  /* 0x000000000000794d */ /* 0x000fea0003800000 */
.L_x_8393:
        /* <DEDUP_REMOVED lines=12> */
.L_x_12950:


//--------------------- .text._ZN2at6native29vectorized_elementwise_kernelILi2EZZZNS0_17log10_kernel_cudaERNS_18TensorIteratorBaseEENKUlvE0_clEvENKUlvE2_clEvEUlN3c108BFloat16EE_St5arrayIPcLm2EEEEviT0_T1_ --------------------------
	.section	.text._ZN2at6native29vectorized_elementwise_kernelILi2EZZZNS0_17log10_kernel_cudaERNS_18TensorIteratorBaseEENKUlvE0_clEvENKUlvE2_clEvEUlN3c108BFloat16EE_St5arrayIPcLm2EEEEviT0_T1_,"ax",@progbits
	.align	128
        .global         _ZN2at6native29vectorized_elementwise_kernelILi2EZZZNS0_17log10_kernel_cudaERNS_18TensorIteratorBaseEENKUlvE0_clEvENKUlvE2_clEvEUlN3c108BFloat16EE_St5arrayIPcLm2EEEEviT0_T1_
        .type           _ZN2at6native29vectorized_elementwise_kernelILi2EZZZNS0_17log10_kernel_cudaERNS_18TensorIteratorBaseEENKUlvE0_clEvENKUlvE2_clEvEUlN3c108BFloat16EE_St5arrayIPcLm2EEEEviT0_T1_,@function
        .size           _ZN2at6native29vectorized_elementwise_kernelILi2EZZZNS0_17log10_kernel_cudaERNS_18TensorIteratorBaseEENKUlvE0_clEvENKUlvE2_clEvEUlN3c108BFloat16EE_St5arrayIPcLm2EEEEviT0_T1_,(.L_x_12951 - _ZN2at6native29vectorized_elementwise_kernelILi2EZZZNS0_17log10_kernel_cudaERNS_18TensorIteratorBaseEENKUlvE0_clEvENKUlvE2_clEvEUlN3c108BFloat16EE_St5arrayIPcLm2EEEEviT0_T1_)
        .other          _ZN2at6native29vectorized_elementwise_kernelILi2EZZZNS0_17log10_kernel_cudaERNS_18TensorIteratorBaseEENKUlvE0_clEvENKUlvE2_clEvEUlN3c108BFloat16EE_St5arrayIPcLm2EEEEviT0_T1_,@"STO_CUDA_ENTRY STV_DEFAULT"
_ZN2at6native29vectorized_elementwise_kernelILi2EZZZNS0_17log10_kernel_cudaERNS_18TensorIteratorBaseEENKUlvE0_clEvENKUlvE2_clEvEUlN3c108BFloat16EE_St5arrayIPcLm2EEEEviT0_T1_:
.text._ZN2at6native29vectorized_elementwise_kernelILi2EZZZNS0_17log10_kernel_cudaERNS_18TensorIteratorBaseEENKUlvE0_clEvENKUlvE2_clEvEUlN3c108BFloat16EE_St5arrayIPcLm2EEEEviT0_T1_:
        /* <DEDUP_REMOVED lines=9> */
[----:B------:R-:W-:Y:S02]  /*0090*/  PRMT R22, RZ, 0x7610, R22 ;  /* 0x00007610ff167816 */ /* 0x000fe40000000016 */
[----:B------:R-:W-:Y:S02]  /*00a0*/  PRMT R20, RZ, 0x7610, R20 ;  /* 0x00007610ff147816 */ /* 0x000fe40000000014 */
        /* <DEDUP_REMOVED lines=11> */
[----:B------:R-:W2:Y:S07]  /*0160*/  @!P5 LDG.E.U16 R22, desc[UR4][R24.64] ;  /* 0x000000041816d981 */ /* 0x000eae000c1e1500 */
[----:B------:R-:W-:Y:S01]  /*0170*/  @!P4 IADD3 R23, PT, PT, R0, R21, RZ ;  /* 0x000000150017c210 */ /* 0x000fe20007ffe0ff */
[----:B------:R-:W-:Y:S01]  /*0180*/  @!P4 VIADD R21, R21, 0x80 ;  /* 0x000000801515c836 */ /* 0x000fe20000000000 */
[----:B------:R-:W0:Y:S01]  /*0190*/  @!P4 LDC.64 R12, c[0x0][0x390] ;  /* 0x0000e400ff0ccb82 */ /* 0x000e220000000a00 */
[----:B-1----:R-:W-:-:S03]  /*01a0*/  @!P6 IMAD.WIDE.U32 R16, R14, 0x2, R16 ;  /* 0x000000020e10e825 */ /* 0x002fc600078e0010 */
[CC--:B------:R-:W-:Y:S02]  /*01b0*/  ISETP.GE.U32.AND P3, PT, R21.reuse, R2.reuse, PT ;  /* 0x000000021500720c */ /* 0x0c0fe40003f66070 */
[----:B------:R1:W3:Y:S11]  /*01c0*/  @!P6 LDG.E.U16 R20, desc[UR4][R16.64] ;  /* 0x000000041014e981 */ /* 0x0002f6000c1e1500 */
[----:B------:R-:W-:Y:S01]  /*01d0*/  @!P3 IMAD.IADD R15, R0, 0x1, R21 ;  /* 0x00000001000fb824 */ /* 0x000fe200078e0215 */
[----:B------:R-:W-:Y:S01]  /*01e0*/  @!P3 IADD3 R21, PT, PT, R21, 0x80, RZ ;  /* 0x000000801515b810 */ /* 0x000fe20007ffe0ff */
[----:B------:R-:W4:Y:S03]  /*01f0*/  @!P3 LDC.64 R28, c[0x0][0x390] ;  /* 0x0000e400ff1cbb82 */ /* 0x000f260000000a00 */
[----:B------:R-:W-:-:S13]  /*0200*/  ISETP.GE.U32.AND P2, PT, R21, R2, PT ;  /* 0x000000021500720c */ /* 0x000fda0003f46070 */
[----:B------:R-:W-:Y:S01]  /*0210*/  @!P2 IMAD.IADD R26, R0, 0x1, R21 ;  /* 0x00000001001aa824 */ /* 0x000fe200078e0215 */
[----:B------:R-:W5:Y:S01]  /*0220*/  @!P2 LDC.64 R18, c[0x0][0x390] ;  /* 0x0000e400ff12ab82 */ /* 0x000f620000000a00 */
[----:B------:R-:W-:-:S05]  /*0230*/  @!P2 VIADD R21, R21, 0x80 ;  /* 0x000000801515a836 */ /* 0x000fca0000000000 */
[----:B------:R-:W-:-:S13]  /*0240*/  ISETP.GE.U32.AND P1, PT, R21, R2, PT ;  /* 0x000000021500720c */ /* 0x000fda0003f26070 */
[----:B------:R-:W-:Y:S01]  /*0250*/  @!P1 IADD3 R27, PT, PT, R0, R21, RZ ;  /* 0x00000015001b9210 */ /* 0x000fe20007ffe0ff */
[----:B------:R-:W-:Y:S01]  /*0260*/  @!P1 VIADD R21, R21, 0x80 ;  /* 0x0000008015159836 */ /* 0x000fe20000000000 */
[----:B-1----:R-:W1:Y:S04]  /*0270*/  @!P1 LDC.64 R16, c[0x0][0x390] ;  /* 0x0000e400ff109b82 */ /* 0x002e680000000a00 */
[----:B------:R-:W-:-:S13]  /*0280*/  ISETP.GE.U32.AND P0, PT, R21, R2, PT ;  /* 0x000000021500720c */ /* 0x000fda0003f06070 */
[----:B------:R-:W-:Y:S01]  /*0290*/  @!P0 IADD3 R25, PT, PT, R0, R21, RZ ;  /* 0x0000001500198210 */ /* 0x000fe20007ffe0ff */
[----:B------:R-:W-:-:S05]  /*02a0*/  @!P0 VIADD R21, R21, 0x80 ;  /* 0x0000008015158836 */ /* 0x000fca0000000000 */
[----:B------:R-:W-:Y:S01]  /*02b0*/  ISETP.GE.U32.AND P5, PT, R21, R2, PT ;  /* 0x000000021500720c */ /* 0x000fe20003fa6070 */
[----:B0-----:R-:W-:Y:S01]  /*02c0*/  @!P4 IMAD.WIDE.U32 R12, R23, 0x2, R12 ;  /* 0x00000002170cc825 */ /* 0x001fe200078e000c */
[----:B------:R-:W-:-:S03]  /*02d0*/  PRMT R23, RZ, 0x7610, R23 ;  /* 0x00007610ff177816 */ /* 0x000fc60000000017 */
[----:B----4-:R-:W-:-:S03]  /*02e0*/  @!P3 IMAD.WIDE.U32 R28, R15, 0x2, R28 ;  /* 0x000000020f1cb825 */ /* 0x010fc600078e001c */
[----:B------:R0:W4:Y:S05]  /*02f0*/  @!P4 LDG.E.U16 R23, desc[UR4][R12.64] ;  /* 0x000000040c17c981 */ /* 0x00012a000c1e1500 */
[----:B------:R-:W1:Y:S08]  /*0300*/  @!P5 LDC.64 R14, c[0x0][0x390] ;  /* 0x0000e400ff0edb82 */ /* 0x000e700000000a00 */
[----:B0-----:R-:W0:Y:S01]  /*0310*/  @!P0 LDC.64 R12, c[0x0][0x390] ;  /* 0x0000e400ff0c8b82 */ /* 0x001e220000000a00 */
[----:B------:R-:W-:Y:S01]  /*0320*/  @!P5 IMAD.IADD R21, R0, 0x1, R21 ;  /* 0x000000010015d824 */ /* 0x000fe200078e0215 */
[----:B------:R-:W-:Y:S01]  /*0330*/  PRMT R24, RZ, 0x7610, R24 ;  /* 0x00007610ff187816 */ /* 0x000fe20000000018 */
[----:B-----5:R-:W-:Y:S01]  /*0340*/  @!P2 IMAD.WIDE.U32 R18, R26, 0x2, R18 ;  /* 0x000000021a12a825 */ /* 0x020fe200078e0012 */
[----:B------:R-:W-:-:S03]  /*0350*/  PRMT R26, RZ, 0x7610, R26 ;  /* 0x00007610ff1a7816 */ /* 0x000fc6000000001a */
[----:B-1----:R-:W-:Y:S01]  /*0360*/  @!P1 IMAD.WIDE.U32 R16, R27, 0x2, R16 ;  /* 0x000000021b109825 */ /* 0x002fe200078e0010 */
[----:B------:R-:W-:Y:S01]  /*0370*/  PRMT R27, RZ, 0x7610, R27 ;  /* 0x00007610ff1b7816 */ /* 0x000fe2000000001b */
[----:B------:R-:W5:Y:S04]  /*0380*/  @!P3 LDG.E.U16 R24, desc[UR4][R28.64] ;  /* 0x000000041c18b981 */ /* 0x000f68000c1e1500 */
[----:B------:R1:W5:Y:S01]  /*0390*/  @!P2 LDG.E.U16 R26, desc[UR4][R18.64] ;  /* 0x00000004121aa981 */ /* 0x000362000c1e1500 */
[----:B------:R-:W-:Y:S01]  /*03a0*/  @!P5 IMAD.WIDE.U32 R14, R21, 0x2, R14 ;  /* 0x00000002150ed825 */ /* 0x000fe200078e000e */
[----:B------:R-:W-:Y:S02]  /*03b0*/  PRMT R21, RZ, 0x7610, R21 ;  /* 0x00007610ff157816 */ /* 0x000fe40000000015 */
[----:B------:R1:W5:Y:S04]  /*03c0*/  @!P1 LDG.E.U16 R27, desc[UR4][R16.64] ;  /* 0x00000004101b9981 */ /* 0x000368000c1e1500 */
[----:B------:R-:W5:Y:S01]  /*03d0*/  @!P5 LDG.E.U16 R21, desc[UR4][R14.64] ;  /* 0x000000040e15d981 */ /* 0x000f62000c1e1500 */
[----:B0-----:R-:W-:Y:S01]  /*03e0*/  @!P0 IMAD.WIDE.U32 R12, R25, 0x2, R12 ;  /* 0x00000002190c8825 */ /* 0x001fe200078e000c */
[----:B------:R-:W-:-:S06]  /*03f0*/  PRMT R25, RZ, 0x7610, R25 ;  /* 0x00007610ff197816 */ /* 0x000fcc0000000019 */
[----:B------:R0:W5:Y:S01]  /*0400*/  @!P0 LDG.E.U16 R25, desc[UR4][R12.64] ;  /* 0x000000040c198981 */ /* 0x000162000c1e1500 */
[----:B-1----:R-:W-:-:S04]  /*0410*/  IADD3 R19, PT, PT, R3, 0x80, RZ ;  /* 0x0000008003137810 */ /* 0x002fc80007ffe0ff */
[-C--:B------:R-:W-:Y:S01]  /*0420*/  ISETP.GE.U32.AND P6, PT, R19, R2.reuse, PT ;  /* 0x000000021300720c */ /* 0x080fe20003fc6070 */
[C---:B------:R-:W-:Y:S01]  /*0430*/  VIADD R17, R3.reuse, 0x100 ;  /* 0x0000010003117836 */ /* 0x040fe20000000000 */
[CC--:B------:R-:W-:Y:S02]  /*0440*/  ISETP.GE.U32.AND P0, PT, R3.reuse, R2.reuse, PT ;  /* 0x000000020300720c */ /* 0x0c0fe40003f06070 */
[----:B0-----:R-:W-:Y:S02]  /*0450*/  IADD3 R13, PT, PT, R3, 0x180, RZ ;  /* 0x00000180030d7810 */ /* 0x001fe40007ffe0ff */
[-C--:B------:R-:W-:Y:S02]  /*0460*/  ISETP.GE.U32.AND P1, PT, R17, R2.reuse, PT ;  /* 0x000000021100720c */ /* 0x080fe40003f26070 */
[----:B------:R-:W-:Y:S01]  /*0470*/  ISETP.GE.U32.AND P2, PT, R13, R2, PT ;  /* 0x000000020d00720c */ /* 0x000fe20003f46070 */
[----:B------:R-:W-:-:S05]  /*0480*/  VIADD R13, R3, 0x200 ;  /* 0x00000200030d7836 */ /* 0x000fca0000000000 */
[----:B------:R-:W-:Y:S01]  /*0490*/  ISETP.GE.U32.AND P3, PT, R13, R2, PT ;  /* 0x000000020d00720c */ /* 0x000fe20003f66070 */
[C---:B------:R-:W-:Y:S01]  /*04a0*/  VIADD R13, R3.reuse, 0x280 ;  /* 0x00000280030d7836 */ /* 0x040fe20000000000 */
[----:B------:R-:W-:-:S04]  /*04b0*/  IADD3 R17, PT, PT, R3, 0x300, RZ ;  /* 0x0000030003117810 */ /* 0x000fc80007ffe0ff */
[-C--:B------:R-:W-:Y:S02]  /*04c0*/  ISETP.GE.U32.AND P4, PT, R13, R2.reuse, PT ;  /* 0x000000020d00720c */ /* 0x080fe40003f86070 */
[----:B------:R-:W0:Y:S01]  /*04d0*/  @!P0 LDC.64 R12, c[0x0][0x388] ;  /* 0x0000e200ff0c8b82 */ /* 0x000e220000000a00 */
[----:B------:R-:W-:Y:S01]  /*04e0*/  ISETP.GE.U32.AND P5, PT, R17, R2, PT ;  /* 0x000000021100720c */ /* 0x000fe20003fa6070 */
[----:B------:R-:W-:Y:S04]  /*04f0*/  BSSY.RECONVERGENT B0, `(.L_x_8395) ;  /* 0x0000054000007945 */ /* 0x000fe80003800200 */
[----:B------:R-:W-:Y:S01]  /*0500*/  BSSY.RELIABLE B1, `(.L_x_8396) ;  /* 0x000004c000017945 */ /* 0x000fe20003800100 */
[----:B--2---:R-:W-:Y:S02]  /*0510*/  @!P0 IMAD.U32 R16, R22, 0x10000, RZ ;  /* 0x0001000016108824 */ /* 0x004fe400078e00ff */
[----:B---3--:R-:W-:-:S06]  /*0520*/  @!P6 IMAD.U32 R20, R20, 0x10000, RZ ;  /* 0x000100001414e824 */ /* 0x008fcc00078e00ff */
[----:B------:R-:W1:Y:S08]  /*0530*/  @!P6 MUFU.LG2 R20, R20 ;  /* 0x000000140014e308 */ /* 0x000e700000000c00 */
[----:B------:R-:W2:Y:S01]  /*0540*/  @!P0 MUFU.LG2 R16, R16 ;  /* 0x0000001000108308 */ /* 0x000ea20000000c00 */
[----:B-1----:R-:W-:-:S05]  /*0550*/  @!P6 FMUL.FTZ R20, R20, 0.30103000998497009277 ;  /* 0x3e9a209b1414e820 */ /* 0x002fca0000410000 */
[----:B------:R-:W-:Y:S01]  /*0560*/  @!P6 F2FP.BF16.F32.PACK_AB R4, RZ, R20 ;  /* 0x00000014ff04e23e */ /* 0x000fe200000010ff */
[----:B--2---:R-:W-:-:S05]  /*0570*/  @!P0 FMUL.FTZ R20, R16, 0.30103000998497009277 ;  /* 0x3e9a209b10148820 */ /* 0x004fca0000410000 */
[----:B------:R-:W-:-:S04]  /*0580*/  @!P0 F2FP.BF16.F32.PACK_AB R11, RZ, R20 ;  /* 0x00000014ff0b823e */ /* 0x000fc800000010ff */
[----:B------:R-:W-:Y:S02]  /*0590*/  PRMT R20, R11, 0x7610, R20 ;  /* 0x000076100b147816 */ /* 0x000fe40000000014 */
[----:B----4-:R-:W-:Y:S01]  /*05a0*/  @!P1 SHF.L.U32 R14, R23, 0x10, RZ ;  /* 0x00000010170e9819 */ /* 0x010fe200000006ff */
[----:B------:R-:W-:-:S05]  /*05b0*/  VIADD R23, R3, 0x380 ;  /* 0x0000038003177836 */ /* 0x000fca0000000000 */
[----:B------:R-:W-:Y:S01]  /*05c0*/  ISETP.GE.U32.AND P6, PT, R23, R2, PT ;  /* 0x000000021700720c */ /* 0x000fe20003fc6070 */
[----:B------:R-:W-:Y:S01]  /*05d0*/  @!P0 IMAD.IADD R23, R0, 0x1, R3 ;  /* 0x0000000100178824 */ /* 0x000fe200078e0203 */
[----:B------:R-:W1:Y:S01]  /*05e0*/  @!P1 MUFU.LG2 R14, R14 ;  /* 0x0000000e000e9308 */ /* 0x000e620000000c00 */
[----:B------:R-:W-:Y:S02]  /*05f0*/  @!P0 IMAD.MOV.U32 R3, RZ, RZ, R19 ;  /* 0x000000ffff038224 */ /* 0x000fe400078e0013 */
[----:B0-----:R-:W-:-:S04]  /*0600*/  @!P0 IMAD.WIDE.U32 R12, R23, 0x2, R12 ;  /* 0x00000002170c8825 */ /* 0x001fc800078e000c */
[----:B-----5:R-:W-:Y:S02]  /*0610*/  @!P2 IMAD.U32 R15, R24, 0x10000, RZ ;  /* 0x00010000180fa824 */ /* 0x020fe400078e00ff */
[----:B------:R-:W-:Y:S01]  /*0620*/  @!P3 IMAD.U32 R17, R26, 0x10000, RZ ;  /* 0x000100001a11b824 */ /* 0x000fe200078e00ff */
[----:B------:R-:W-:Y:S02]  /*0630*/  @!P4 SHF.L.U32 R18, R27, 0x10, RZ ;  /* 0x000000101b12c819 */ /* 0x000fe400000006ff */
[----:B------:R-:W-:Y:S01]  /*0640*/  @!P6 SHF.L.U32 R21, R21, 0x10, RZ ;  /* 0x000000101515e819 */ /* 0x000fe200000006ff */
[----:B------:R-:W0:Y:S01]  /*0650*/  @!P2 MUFU.LG2 R15, R15 ;  /* 0x0000000f000fa308 */ /* 0x000e220000000c00 */
[----:B------:R-:W-:-:S07]  /*0660*/  @!P5 IMAD.U32 R25, R25, 0x10000, RZ ;  /* 0x000100001919d824 */ /* 0x000fce00078e00ff */
[----:B------:R-:W2:Y:S01]  /*0670*/  @!P3 MUFU.LG2 R17, R17 ;  /* 0x000000110011b308 */ /* 0x000ea20000000c00 */
[----:B------:R3:W-:Y:S07]  /*0680*/  @!P0 STG.E.U16 desc[UR4][R12.64], R20 ;  /* 0x000000140c008986 */ /* 0x0007ee000c101504 */
[----:B------:R-:W4:Y:S01]  /*0690*/  @!P4 MUFU.LG2 R18, R18 ;  /* 0x000000120012c308 */ /* 0x000f220000000c00 */
[----:B------:R-:W-:-:S07]  /*06a0*/  ISETP.GE.U32.AND P0, PT, R3, R2, PT ;  /* 0x000000020300720c */ /* 0x000fce0003f06070 */
[----:B------:R-:W5:Y:S08]  /*06b0*/  @!P5 MUFU.LG2 R16, R25 ;  /* 0x000000190010d308 */ /* 0x000f700000000c00 */
[----:B------:R-:W3:Y:S01]  /*06c0*/  @!P6 MUFU.LG2 R21, R21 ;  /* 0x000000150015e308 */ /* 0x000ee20000000c00 */
[----:B-1----:R-:W-:Y:S01]  /*06d0*/  @!P1 FMUL.FTZ R14, R14, 0.30103000998497009277 ;  /* 0x3e9a209b0e0e9820 */ /* 0x002fe20000410000 */
[----:B0-----:R-:W-:Y:S01]  /*06e0*/  @!P2 FMUL.FTZ R15, R15, 0.30103000998497009277 ;  /* 0x3e9a209b0f0fa820 */ /* 0x001fe20000410000 */
[----:B--2---:R-:W-:Y:S01]  /*06f0*/  @!P3 FMUL.FTZ R17, R17, 0.30103000998497009277 ;  /* 0x3e9a209b1111b820 */ /* 0x004fe20000410000 */
[----:B----4-:R-:W-:Y:S01]  /*0700*/  @!P4 FMUL.FTZ R18, R18, 0.30103000998497009277 ;  /* 0x3e9a209b1212c820 */ /* 0x010fe20000410000 */
[----:B-----5:R-:W-:Y:S01]  /*0710*/  @!P5 FMUL.FTZ R16, R16, 0.30103000998497009277 ;  /* 0x3e9a209b1010d820 */ /* 0x020fe20000410000 */
[----:B------:R-:W-:-:S02]  /*0720*/  @!P1 F2FP.BF16.F32.PACK_AB R5, RZ, R14 ;  /* 0x0000000eff05923e */ /* 0x000fc400000010ff */
[----:B------:R-:W-:Y:S01]  /*0730*/  @!P2 F2FP.BF16.F32.PACK_AB R6, RZ, R15 ;  /* 0x0000000fff06a23e */ /* 0x000fe200000010ff */
[----:B---3--:R-:W-:Y:S01]  /*0740*/  @!P6 FMUL.FTZ R11, R21, 0.30103000998497009277 ;  /* 0x3e9a209b150be820 */ /* 0x008fe20000410000 */
[----:B------:R-:W-:Y:S02]  /*0750*/  @!P3 F2FP.BF16.F32.PACK_AB R7, RZ, R17 ;  /* 0x00000011ff07b23e */ /* 0x000fe400000010ff */
[----:B------:R-:W-:Y:S02]  /*0760*/  @!P4 F2FP.BF16.F32.PACK_AB R8, RZ, R18 ;  /* 0x00000012ff08c23e */ /* 0x000fe400000010ff */
[----:B------:R-:W-:Y:S02]  /*0770*/  @!P5 F2FP.BF16.F32.PACK_AB R9, RZ, R16 ;  /* 0x00000010ff09d23e */ /* 0x000fe400000010ff */
[----:B------:R-:W-:Y:S01]  /*0780*/  @!P6 F2FP.BF16.F32.PACK_AB R10, RZ, R11 ;  /* 0x0000000bff0ae23e */ /* 0x000fe200000010ff */
        /* <DEDUP_REMOVED lines=13> */
.L_x_8397:
[----:B------:R-:W-:-:S13]  /*0860*/  ISETP.GE.U32.AND P0, PT, R3, R2, PT ;  /* 0x000000020300720c */ /* 0x000fda0003f06070 */
[----:B------:R-:W-:Y:S05]  /*0870*/  @P0 BRA `(.L_x_8399) ;  /* 0x0000000000300947 */ /* 0x000fea0003800000 */
[----:B0-----:R-:W0:Y:S01]  /*0880*/  LDC.64 R4, c[0x0][0x388] ;  /* 0x0000e200ff047b82 */ /* 0x001e220000000a00 */
[----:B------:R-:W-:Y:S01]  /*0890*/  IADD3 R11, PT, PT, R0, R3, RZ ;  /* 0x00000003000b7210 */ /* 0x000fe20007ffe0ff */
[----:B------:R-:W-:-:S04]  /*08a0*/  VIADD R3, R3, 0x80 ;  /* 0x0000008003037836 */ /* 0x000fc80000000000 */
[----:B0-----:R-:W-:-:S05]  /*08b0*/  IMAD.WIDE.U32 R4, R11, 0x2, R4 ;  /* 0x000000020b047825 */ /* 0x001fca00078e0004 */
[----:B------:R1:W-:Y:S02]  /*08c0*/  STG.E.U16 desc[UR4][R4.64], R6 ;  /* 0x0000000604007986 */ /* 0x0003e4000c101504 */
.L_x_8398:
[----:B------:R-:W-:-:S13]  /*08d0*/  ISETP.GE.U32.AND P0, PT, R3, R2, PT ;  /* 0x000000020300720c */ /* 0x000fda0003f06070 */
[----:B------:R-:W-:Y:S05]  /*08e0*/  @P0 BRA `(.L_x_8400) ;  /* 0x0000000000340947 */ /* 0x000fea0003800000 */
[----:B01----:R-:W0:Y:S01]  /*08f0*/  LDC.64 R4, c[0x0][0x388] ;  /* 0x0000e200ff047b82 */ /* 0x003e220000000a00 */
[----:B------:R-:W-:Y:S01]  /*0900*/  IADD3 R11, PT, PT, R0, R3, RZ ;  /* 0x00000003000b7210 */ /* 0x000fe20007ffe0ff */
[----:B------:R-:W-:-:S04]  /*0910*/  VIADD R3, R3, 0x80 ;  /* 0x0000008003037836 */ /* 0x000fc80000000000 */
[----:B0-----:R-:W-:-:S05]  /*0920*/  IMAD.WIDE.U32 R4, R11, 0x2, R4 ;  /* 0x000000020b047825 */ /* 0x001fca00078e0004 */
[----:B------:R1:W-:Y:S02]  /*0930*/  STG.E.U16 desc[UR4][R4.64], R7 ;  /* 0x0000000704007986 */ /* 0x0003e4000c101504 */
.L_x_8399:
        /* <DEDUP_REMOVED lines=8> */
.L_x_8400:
[----:B------:R-:W-:Y:S05]  /*09c0*/  BSYNC.RELIABLE B1 ;  /* 0x0000000000017941 */ /* 0x000fea0003800100 */
.L_x_8396:
[----:B------:R-:W-:-:S13]  /*09d0*/  ISETP.GE.U32.AND P0, PT, R3, R2, PT ;  /* 0x000000020300720c */ /* 0x000fda0003f06070 */
[----:B012---:R-:W0:Y:S01]  /*09e0*/  @!P0 LDC.64 R4, c[0x0][0x388] ;  /* 0x0000e200ff048b82 */ /* 0x007e220000000a00 */
[----:B------:R-:W-:Y:S01]  /*09f0*/  @!P0 IADD3 R7, PT, PT, R0, R3, RZ ;  /* 0x0000000300078210 */ /* 0x000fe20007ffe0ff */
[----:B------:R-:W-:-:S04]  /*0a00*/  @!P0 VIADD R3, R3, 0x80 ;  /* 0x0000008003038836 */ /* 0x000fc80000000000 */
[----:B0-----:R-:W-:-:S05]  /*0a10*/  @!P0 IMAD.WIDE.U32 R4, R7, 0x2, R4 ;  /* 0x0000000207048825 */ /* 0x001fca00078e0004 */
[----:B------:R2:W-:Y:S02]  /*0a20*/  @!P0 STG.E.U16 desc[UR4][R4.64], R9 ;  /* 0x0000000904008986 */ /* 0x0005e4000c101504 */
.L_x_8401:
[----:B------:R-:W-:Y:S05]  /*0a30*/  BSYNC.RECONVERGENT B0 ;  /* 0x0000000000007941 */ /* 0x000fea0003800200 */
.L_x_8395:
        /* <DEDUP_REMOVED lines=8> */
.L_x_8394:
        /* <DEDUP_REMOVED lines=11> */
[C---:B--2---:R-:W-:Y:S01]  /*0b70*/  IMAD.U32 R9, R3.reuse, 0x10000, RZ ;  /* 0x0001000003097824 */ /* 0x044fe200078e00ff */
[----:B------:R-:W-:Y:S02]  /*0b80*/  PRMT R3, R3, 0x7632, R3 ;  /* 0x0000763203037816 */ /* 0x000fe40000000003 */
[C---:B---3--:R-:W-:Y:S02]  /*0b90*/  SHF.L.U32 R10, R6.reuse, 0x10, RZ ;  /* 0x00000010060a7819 */ /* 0x048fe400000006ff */
[----:B------:R-:W-:Y:S01]  /*0ba0*/  PRMT R6, R6, 0x7632, R6 ;  /* 0x0000763206067816 */ /* 0x000fe20000000006 */
[----:B------:R-:W-:Y:S01]  /*0bb0*/  IMAD.U32 R3, R3, 0x10000, RZ ;  /* 0x0001000003037824 */ /* 0x000fe200078e00ff */
[----:B------:R-:W0:Y:S01]  /*0bc0*/  MUFU.LG2 R9, R9 ;  /* 0x0000000900097308 */ /* 0x000e220000000c00 */
[C---:B----4-:R-:W-:Y:S01]  /*0bd0*/  IMAD.U32 R11, R7.reuse, 0x10000, RZ ;  /* 0x00010000070b7824 */ /* 0x050fe200078e00ff */
[----:B------:R-:W-:Y:S02]  /*0be0*/  PRMT R7, R7, 0x7632, R7 ;  /* 0x0000763207077816 */ /* 0x000fe40000000007 */
[----:B-----5:R-:W-:-:S02]  /*0bf0*/  SHF.L.U32 R12, R8, 0x10, RZ ;  /* 0x00000010080c7819 */ /* 0x020fc400000006ff */
[----:B------:R-:W-:Y:S01]  /*0c00*/  PRMT R8, R8, 0x7632, R8 ;  /* 0x0000763208087816 */ /* 0x000fe20000000008 */
[----:B------:R-:W-:Y:S01]  /*0c10*/  IMAD.U32 R7, R7, 0x10000, RZ ;  /* 0x0001000007077824 */ /* 0x000fe200078e00ff */
[----:B------:R-:W-:Y:S01]  /*0c20*/  SHF.L.U32 R6, R6, 0x10, RZ ;  /* 0x0000001006067819 */ /* 0x000fe200000006ff */
[----:B------:R-:W1:Y:S01]  /*0c30*/  MUFU.LG2 R3, R3 ;  /* 0x0000000300037308 */ /* 0x000e620000000c00 */
[----:B------:R-:W-:-:S07]  /*0c40*/  SHF.L.U32 R8, R8, 0x10, RZ ;  /* 0x0000001008087819 */ /* 0x000fce00000006ff */
[----:B------:R-:W2:Y:S01]  /*0c50*/  MUFU.LG2 R6, R6 ;  /* 0x0000000600067308 */ /* 0x000ea20000000c00 */
[----:B0-----:R-:W-:-:S07]  /*0c60*/  FMUL.FTZ R9, R9, 0.30103000998497009277 ;  /* 0x3e9a209b09097820 */ /* 0x001fce0000410000 */
[----:B------:R-:W0:Y:S01]  /*0c70*/  MUFU.LG2 R7, R7 ;  /* 0x0000000700077308 */ /* 0x000e220000000c00 */
[----:B-1----:R-:W-:-:S05]  /*0c80*/  FMUL.FTZ R0, R3, 0.30103000998497009277 ;  /* 0x3e9a209b03007820 */ /* 0x002fca0000410000 */
[----:B------:R-:W-:Y:S02]  /*0c90*/  F2FP.BF16.F32.PACK_AB R9, R0, R9 ;  /* 0x000000090009723e */ /* 0x000fe400000010ff */
[----:B------:R-:W1:Y:S01]  /*0ca0*/  MUFU.LG2 R10, R10 ;  /* 0x0000000a000a7308 */ /* 0x000e620000000c00 */
[----:B--2---:R-:W-:Y:S02]  /*0cb0*/  FMUL.FTZ R3, R6, 0.30103000998497009277 ;  /* 0x3e9a209b06037820 */ /* 0x004fe40000410000 */
[----:B------:R-:W-:Y:S05]  /*0cc0*/  STG.E desc[UR4][R4.64], R9 ;  /* 0x0000000904007986 */ /* 0x000fea000c101904 */
[----:B------:R-:W2:Y:S01]  /*0cd0*/  MUFU.LG2 R11, R11 ;  /* 0x0000000b000b7308 */ /* 0x000ea20000000c00 */
[----:B0-----:R-:W-:-:S07]  /*0ce0*/  FMUL.FTZ R6, R7, 0.30103000998497009277 ;  /* 0x3e9a209b07067820 */ /* 0x001fce0000410000 */
[----:B------:R-:W0:Y:S01]  /*0cf0*/  MUFU.LG2 R12, R12 ;  /* 0x0000000c000c7308 */ /* 0x000e220000000c00 */
[----:B-1----:R-:W-:-:S05]  /*0d00*/  FMUL.FTZ R10, R10, 0.30103000998497009277 ;  /* 0x3e9a209b0a0a7820 */ /* 0x002fca0000410000 */
[----:B------:R-:W-:Y:S02]  /*0d10*/  F2FP.BF16.F32.PACK_AB R3, R3, R10 ;  /* 0x0000000a0303723e */ /* 0x000fe400000010ff */
[----:B------:R-:W1:Y:S01]  /*0d20*/  MUFU.LG2 R8, R8 ;  /* 0x0000000800087308 */ /* 0x000e620000000c00 */
[----:B--2---:R-:W-:Y:S02]  /*0d30*/  FMUL.FTZ R11, R11, 0.30103000998497009277 ;  /* 0x3e9a209b0b0b7820 */ /* 0x004fe40000410000 */
[----:B------:R-:W-:Y:S03]  /*0d40*/  STG.E desc[UR4][R4.64+0x200], R3 ;  /* 0x0002000304007986 */ /* 0x000fe6000c101904 */
[----:B------:R-:W-:Y:S01]  /*0d50*/  F2FP.BF16.F32.PACK_AB R11, R6, R11 ;  /* 0x0000000b060b723e */ /* 0x000fe200000010ff */
[----:B0-----:R-:W-:-:S04]  /*0d60*/  FMUL.FTZ R12, R12, 0.30103000998497009277 ;  /* 0x3e9a209b0c0c7820 */ /* 0x001fc80000410000 */
[----:B------:R-:W-:Y:S01]  /*0d70*/  STG.E desc[UR4][R4.64+0x400], R11 ;  /* 0x0004000b04007986 */ /* 0x000fe2000c101904 */
[----:B-1----:R-:W-:-:S05]  /*0d80*/  FMUL.FTZ R7, R8, 0.30103000998497009277 ;  /* 0x3e9a209b08077820 */ /* 0x002fca0000410000 */
[----:B------:R-:W-:-:S05]  /*0d90*/  F2FP.BF16.F32.PACK_AB R7, R7, R12 ;  /* 0x0000000c0707723e */ /* 0x000fca00000010ff */
[----:B------:R-:W-:Y:S01]  /*0da0*/  STG.E desc[UR4][R4.64+0x600], R7 ;  /* 0x0006000704007986 */ /* 0x000fe2000c101904 */
[----:B------:R-:W-:Y:S05]  /*0db0*/  EXIT ;  /* 0x000000000000794d */ /* 0x000fea0003800000 */
.L_x_8402:
        /* <DEDUP_REMOVED lines=12> */
.L_x_12951:


//--------------------- .text._ZN2at6native29vectorized_elementwise_kernelILi4EZZZNS0_17log10_kernel_cudaERNS_18TensorIteratorBaseEENKUlvE0_clEvENKUlvE2_clEvEUlN3c108BFloat16EE_St5arrayIPcLm2EEEEviT0_T1_ --------------------------
	.section	.text._ZN2at6native29vectorized_elementwise_kernelILi4EZZZNS0_17log10_kernel_cudaERNS_18TensorIteratorBaseEENKUlvE0_clEvENKUlvE2_clEvEUlN3c108BFloat16EE_St5arrayIPcLm2EEEEviT0_T1_,"ax",@progbits
	.align	128
        .global         _ZN2at6native29vectorized_elementwise_kernelILi4EZZZNS0_17log10_kernel_cudaERNS_18TensorIteratorBaseEENKUlvE0_clEvENKUlvE2_clEvEUlN3c108BFloat16EE_St5arrayIPcLm2EEEEviT0_T1_
        .type           _ZN2at6native29vectorized_elementwise_kernelILi4EZZZNS0_17log10_kernel_cudaERNS_18TensorIteratorBaseEENKUlvE0_clEvENKUlvE2_clEvEUlN3c108BFloat16EE_St5arrayIPcLm2EEEEviT0_T1_,@function
        .size           _ZN2at6native29vectorized_elementwise_kernelILi4EZZZNS0_17log10_kernel_cudaERNS_18TensorIteratorBaseEENKUlvE0_clEvENKUlvE2_clEvEUlN3c108BFloat16EE_St5arrayIPcLm2EEEEviT0_T1_,(.L_x_12952 - _ZN2at6native29vectorized_elementwise_kernelILi4EZZZNS0_17log10_kernel_cudaERNS_18TensorIteratorBaseEENKUlvE0_clEvENKUlvE2_clEvEUlN3c108BFloat16EE_St5arrayIPcLm2EEEEviT0_T1_)
        .other          _ZN2at6native29vectorized_elementwise_kernelILi4EZZZNS0_17log10_kernel_cudaERNS_18TensorIteratorBaseEENKUlvE0_clEvENKUlvE2_clEvEUlN3c108BFloat16EE_St5arrayIPcLm2EEEEviT0_T1_,@"STO_CUDA_ENTRY STV_DEFAULT"
_ZN2at6native29vectorized_elementwise_kernelILi4EZZZNS0_17log10_kernel_cudaERNS_18TensorIteratorBaseEENKUlvE0_clEvENKUlvE2_clEvEUlN3c108BFloat16EE_St5arrayIPcLm2EEEEviT0_T1_:
.text._ZN2at6native29vectorized_elementwise_kernelILi4EZZZNS0_17log10_kernel_cudaERNS_18TensorIteratorBaseEENKUlvE0_clEvENKUlvE2_clEvEUlN3c108BFloat16EE_St5arrayIPcLm2EEEEviT0_T1_:
        /* <DEDUP_REMOVED lines=134> */
.L_x_8406:
[----:B------:R-:W-:-:S13]  /*0860*/  ISETP.GE.U32.AND P0, PT, R3, R2, PT ;  /* 0x000000020300720c */ /* 0x000fda0003f06070 */
[----:B------:R-:W-:Y:S05]  /*0870*/  @P0 BRA `(.L_x_8408) ;  /* 0x0000000000300947 */ /* 0x000fea0003800000 */
[----:B0-----:R-:W0:Y:S01]  /*0880*/  LDC.64 R4, c[0x0][0x388] ;  /* 0x0000e200ff047b82 */ /* 0x001e220000000a00 */
[----:B------:R-:W-:Y:S01]  /*0890*/  IADD3 R11, PT, PT, R0, R3, RZ ;  /* 0x00000003000b7210 */ /* 0x000fe20007ffe0ff */
[----:B------:R-:W-:-:S04]  /*08a0*/  VIADD R3, R3, 0x80 ;  /* 0x0000008003037836 */ /* 0x000fc80000000000 */
[----:B0-----:R-:W-:-:S05]  /*08b0*/  IMAD.WIDE.U32 R4, R11, 0x2, R4 ;  /* 0x000000020b047825 */ /* 0x001fca00078e0004 */
[----:B------:R1:W-:Y:S02]  /*08c0*/  STG.E.U16 desc[UR4][R4.64], R6 ;  /* 0x0000000604007986 */ /* 0x0003e4000c101504 */
.L_x_8407:
[----:B------:R-:W-:-:S13]  /*08d0*/  ISETP.GE.U32.AND P0, PT, R3, R2, PT ;  /* 0x000000020300720c */ /* 0x000fda0003f06070 */
[----:B------:R-:W-:Y:S05]  /*08e0*/  @P0 BRA `(.L_x_8409) ;  /* 0x0000000000340947 */ /* 0x000fea0003800000 */
[----:B01----:R-:W0:Y:S01]  /*08f0*/  LDC.64 R4, c[0x0][0x388] ;  /* 0x0000e200ff047b82 */ /* 0x003e220000000a00 */
[----:B------:R-:W-:Y:S01]  /*0900*/  IADD3 R11, PT, PT, R0, R3, RZ ;  /* 0x00000003000b7210 */ /* 0x000fe20007ffe0ff */
[----:B------:R-:W-:-:S04]  /*0910*/  VIADD R3, R3, 0x80 ;  /* 0x0000008003037836 */ /* 0x000fc80000000000 */
[----:B0-----:R-:W-:-:S05]  /*0920*/  IMAD.WIDE.U32 R4, R11, 0x2, R4 ;  /* 0x000000020b047825 */ /* 0x001fca00078e0004 */
[----:B------:R1:W-:Y:S02]  /*0930*/  STG.E.U16 desc[UR4][R4.64], R7 ;  /* 0x0000000704007986 */ /* 0x0003e4000c101504 */
.L_x_8408:
        /* <DEDUP_REMOVED lines=8> */
.L_x_8409:
[----:B------:R-:W-:Y:S05]  /*09c0*/  BSYNC.RELIABLE B1 ;  /* 0x0000000000017941 */ /* 0x000fea0003800100 */
.L_x_8405:
[----:B------:R-:W-:-:S13]  /*09d0*/  ISETP.GE.U32.AND P0, PT, R3, R2, PT ;  /* 0x000000020300720c */ /* 0x000fda0003f06070 */
[----:B012---:R-:W0:Y:S01]  /*09e0*/  @!P0 LDC.64 R4, c[0x0][0x388] ;  /* 0x0000e200ff048b82 */ /* 0x007e220000000a00 */
[----:B------:R-:W-:Y:S01]  /*09f0*/  @!P0 IADD3 R7, PT, PT, R0, R3, RZ ;  /* 0x0000000300078210 */ /* 0x000fe20007ffe0ff */
[----:B------:R-:W-:-:S04]  /*0a00*/  @!P0 VIADD R3, R3, 0x80 ;  /* 0x0000008003038836 */ /* 0x000fc80000000000 */
[----:B0-----:R-:W-:-:S05]  /*0a10*/  @!P0 IMAD.WIDE.U32 R4, R7, 0x2, R4 ;  /* 0x0000000207048825 */ /* 0x001fca00078e0004 */
[----:B------:R2:W-:Y:S02]  /*0a20*/  @!P0 STG.E.U16 desc[UR4][R4.64], R9 ;  /* 0x0000000904008986 */ /* 0x0005e4000c101504 */
.L_x_8410:
[----:B------:R-:W-:Y:S05]  /*0a30*/  BSYNC.RECONVERGENT B0 ;  /* 0x0000000000007941 */ /* 0x000fea0003800200 */
.L_x_8404:
        /* <DEDUP_REMOVED lines=8> */
.L_x_8403:
        /* <DEDUP_REMOVED lines=8> */
[----:B------:R-:W-:Y:S01]  /*0b40*/  IMAD.WIDE.U32 R6, R2, 0x8, R6 ;  /* 0x0000000802067825 */ /* 0x000fe200078e0006 */
[----:B--2---:R-:W-:-:S03]  /*0b50*/  PRMT R3, R14, 0x7632, R3 ;  /* 0x000076320e037816 */ /* 0x004fc60000000003 */
[----:B------:R-:W-:Y:S01]  /*0b60*/  IMAD.U32 R8, R14, 0x10000, RZ ;  /* 0x000100000e087824 */ /* 0x000fe200078e00ff */
[----:B------:R-:W-:Y:S01]  /*0b70*/  SHF.L.U32 R10, R15, 0x10, RZ ;  /* 0x000000100f0a7819 */ /* 0x000fe200000006ff */
[C---:B---3--:R-:W-:Y:S01]  /*0b80*/  IMAD.U32 R11, R4.reuse, 0x10000, RZ ;  /* 0x00010000040b7824 */ /* 0x048fe200078e00ff */
[----:B------:R-:W-:Y:S01]  /*0b90*/  SHF.L.U32 R12, R5, 0x10, RZ ;  /* 0x00000010050c7819 */ /* 0x000fe200000006ff */
[----:B------:R-:W-:Y:S01]  /*0ba0*/  IMAD.U32 R9, R3, 0x10000, RZ ;  /* 0x0001000003097824 */ /* 0x000fe200078e00ff */
[----:B------:R-:W-:Y:S01]  /*0bb0*/  PRMT R4, R4, 0x7632, R4 ;  /* 0x0000763204047816 */ /* 0x000fe20000000004 */
[----:B------:R-:W0:Y:S01]  /*0bc0*/  MUFU.LG2 R8, R8 ;  /* 0x0000000800087308 */ /* 0x000e220000000c00 */
[----:B------:R-:W-:Y:S02]  /*0bd0*/  PRMT R3, R15, 0x7632, R3 ;  /* 0x000076320f037816 */ /* 0x000fe40000000003 */
[----:B------:R-:W-:Y:S01]  /*0be0*/  PRMT R5, R5, 0x7632, R5 ;  /* 0x0000763205057816 */ /* 0x000fe20000000005 */
[----:B------:R-:W-:Y:S01]  /*0bf0*/  IMAD.U32 R4, R4, 0x10000, RZ ;  /* 0x0001000004047824 */ /* 0x000fe200078e00ff */
[----:B------:R-:W-:-:S02]  /*0c00*/  SHF.L.U32 R3, R3, 0x10, RZ ;  /* 0x0000001003037819 */ /* 0x000fc400000006ff */
[----:B------:R-:W-:Y:S01]  /*0c10*/  SHF.L.U32 R5, R5, 0x10, RZ ;  /* 0x0000001005057819 */ /* 0x000fe200000006ff */
[----:B------:R-:W1:Y:S08]  /*0c20*/  MUFU.LG2 R10, R10 ;  /* 0x0000000a000a7308 */ /* 0x000e700000000c00 */
[----:B------:R-:W2:Y:S01]  /*0c30*/  MUFU.LG2 R11, R11 ;  /* 0x0000000b000b7308 */ /* 0x000ea20000000c00 */
[----:B0-----:R-:W-:-:S07]  /*0c40*/  FMUL.FTZ R8, R8, 0.30103000998497009277 ;  /* 0x3e9a209b08087820 */ /* 0x001fce0000410000 */
[----:B------:R-:W0:Y:S01]  /*0c50*/  MUFU.LG2 R12, R12 ;  /* 0x0000000c000c7308 */ /* 0x000e220000000c00 */
[----:B-1----:R-:W-:-:S07]  /*0c60*/  FMUL.FTZ R10, R10, 0.30103000998497009277 ;  /* 0x3e9a209b0a0a7820 */ /* 0x002fce0000410000 */
[----:B------:R-:W1:Y:S01]  /*0c70*/  MUFU.LG2 R9, R9 ;  /* 0x0000000900097308 */ /* 0x000e620000000c00 */
[----:B--2---:R-:W-:-:S07]  /*0c80*/  FMUL.FTZ R11, R11, 0.30103000998497009277 ;  /* 0x3e9a209b0b0b7820 */ /* 0x004fce0000410000 */
[----:B------:R-:W2:Y:S01]  /*0c90*/  MUFU.LG2 R3, R3 ;  /* 0x0000000300037308 */ /* 0x000ea20000000c00 */
[----:B0-----:R-:W-:-:S07]  /*0ca0*/  FMUL.FTZ R12, R12, 0.30103000998497009277 ;  /* 0x3e9a209b0c0c7820 */ /* 0x001fce0000410000 */
[----:B------:R-:W0:Y:S01]  /*0cb0*/  MUFU.LG2 R4, R4 ;  /* 0x0000000400047308 */ /* 0x000e220000000c00 */
[----:B-1----:R-:W-:-:S05]  /*0cc0*/  FMUL.FTZ R9, R9, 0.30103000998497009277 ;  /* 0x3e9a209b09097820 */ /* 0x002fca0000410000 */
[----:B------:R-:W-:Y:S02]  /*0cd0*/  F2FP.BF16.F32.PACK_AB R2, R9, R8 ;  /* 0x000000080902723e */ /* 0x000fe400000010ff */
[----:B------:R-:W1:Y:S01]  /*0ce0*/  MUFU.LG2 R5, R5 ;  /* 0x0000000500057308 */ /* 0x000e620000000c00 */
[----:B--2---:R-:W-:-:S05]  /*0cf0*/  FMUL.FTZ R3, R3, 0.30103000998497009277 ;  /* 0x3e9a209b03037820 */ /* 0x004fca0000410000 */
[----:B------:R-:W-:Y:S01]  /*0d00*/  F2FP.BF16.F32.PACK_AB R3, R3, R10 ;  /* 0x0000000a0303723e */ /* 0x000fe200000010ff */
[----:B0-----:R-:W-:-:S04]  /*0d10*/  FMUL.FTZ R0, R4, 0.30103000998497009277 ;  /* 0x3e9a209b04007820 */ /* 0x001fc80000410000 */
[----:B------:R-:W-:Y:S01]  /*0d20*/  STG.E.64 desc[UR4][R6.64], R2 ;  /* 0x0000000206007986 */ /* 0x000fe2000c101b04 */
[----:B------:R-:W-:Y:S01]  /*0d30*/  F2FP.BF16.F32.PACK_AB R4, R0, R11 ;  /* 0x0000000b0004723e */ /* 0x000fe200000010ff */
[----:B-1----:R-:W-:-:S05]  /*0d40*/  FMUL.FTZ R13, R5, 0.30103000998497009277 ;  /* 0x3e9a209b050d7820 */ /* 0x002fca0000410000 */
[----:B------:R-:W-:-:S05]  /*0d50*/  F2FP.BF16.F32.PACK_AB R5, R13, R12 ;  /* 0x0000000c0d05723e */ /* 0x000fca00000010ff */
[----:B------:R-:W-:Y:S01]  /*0d60*/  STG.E.64 desc[UR4][R6.64+0x400], R4 ;  /* 0x0004000406007986 */ /* 0x000fe2000c101b04 */
[----:B------:R-:W-:Y:S05]  /*0d70*/  EXIT ;  /* 0x000000000000794d */ /* 0x000fea0003800000 */
.L_x_8411:
        /* <DEDUP_REMOVED lines=16> */
.L_x_12952:


//--------------------- .text._ZN2at6native29vectorized_elementwise_kernelILi8EZZZNS0_17log10_kernel_cudaERNS_18TensorIteratorBaseEENKUlvE0_clEvENKUlvE2_clEvEUlN3c108BFloat16EE_St5arrayIPcLm2EEEEviT0_T1_ --------------------------
	.section	.text._ZN2at6native29vectorized_elementwise_kernelILi8EZZZNS0_17log10_kernel_cudaERNS_18TensorIteratorBaseEENKUlvE0_clEvENKUlvE2_clEvEUlN3c108BFloat16EE_St5arrayIPcLm2EEEEviT0_T1_,"ax",@progbits
	.align	128
        .global         _ZN2at6native29vectorized_elementwise_kernelILi8EZZZNS0_17log10_kernel_cudaERNS_18TensorIteratorBaseEENKUlvE0_clEvENKUlvE2_clEvEUlN3c108BFloat16EE_St5arrayIPcLm2EEEEviT0_T1_
        .type           _ZN2at6native29vectorized_elementwise_kernelILi8EZZZNS0_17log10_kernel_cudaERNS_18TensorIteratorBaseEENKUlvE0_clEvENKUlvE2_clEvEUlN3c108BFloat16EE_St5arrayIPcLm2EEEEviT0_T1_,@function
        .size           _ZN2at6native29vectorized_elementwise_kernelILi8EZZZNS0_17log10_kernel_cudaERNS_18TensorIteratorBaseEENKUlvE0_clEvENKUlvE2_clEvEUlN3c108BFloat16EE_St5arrayIPcLm2EEEEviT0_T1_,(.L_x_12953 - _ZN2at6native29vectorized_elementwise_kernelILi8EZZZNS0_17log10_kernel_cudaERNS_18TensorIteratorBaseEENKUlvE0_clEvENKUlvE2_clEvEUlN3c108BFloat16EE_St5arrayIPcLm2EEEEviT0_T1_)
        .other          _ZN2at6native29vectorized_elementwise_kernelILi8EZZZNS0_17log10_kernel_cudaERNS_18TensorIteratorBaseEENKUlvE0_clEvENKUlvE2_clEvEUlN3c108BFloat16EE_St5arrayIPcLm2EEEEviT0_T1_,@"STO_CUDA_ENTRY STV_DEFAULT"
_ZN2at6native29vectorized_elementwise_kernelILi8EZZZNS0_17log10_kernel_cudaERNS_18TensorIteratorBaseEENKUlvE0_clEvENKUlvE2_clEvEUlN3c108BFloat16EE_St5arrayIPcLm2EEEEviT0_T1_:
.text._ZN2at6native29vectorized_elementwise_kernelILi8EZZZNS0_17log10_kernel_cudaERNS_18TensorIteratorBaseEENKUlvE0_clEvENKUlvE2_clEvEUlN3c108BFloat16EE_St5arrayIPcLm2EEEEviT0_T1_:
        /* <DEDUP_REMOVED lines=134> */
.L_x_8415:
[----:B------:R-:W-:-:S13]  /*0860*/  ISETP.GE.U32.AND P0, PT, R3, R2, PT ;  /* 0x000000020300720c */ /* 0x000fda0003f06070 */
[----:B------:R-:W-:Y:S05]  /*0870*/  @P0 BRA `(.L_x_8417) ;  /* 0x0000000000300947 */ /* 0x000fea0003800000 */
[----:B0-----:R-:W0:Y:S01]  /*0880*/  LDC.64 R4, c[0x0][0x388] ;  /* 0x0000e200ff047b82 */ /* 0x001e220000000a00 */
[----:B------:R-:W-:Y:S01]  /*0890*/  IADD3 R11, PT, PT, R0, R3, RZ ;  /* 0x00000003000b7210 */ /* 0x000fe20007ffe0ff */
[----:B------:R-:W-:-:S04]  /*08a0*/  VIADD R3, R3, 0x80 ;  /* 0x0000008003037836 */ /* 0x000fc80000000000 */
[----:B0-----:R-:W-:-:S05]  /*08b0*/  IMAD.WIDE.U32 R4, R11, 0x2, R4 ;  /* 0x000000020b047825 */ /* 0x001fca00078e0004 */
[----:B------:R1:W-:Y:S02]  /*08c0*/  STG.E.U16 desc[UR4][R4.64], R6 ;  /* 0x0000000604007986 */ /* 0x0003e4000c101504 */
.L_x_8416:
[----:B------:R-:W-:-:S13]  /*08d0*/  ISETP.GE.U32.AND P0, PT, R3, R2, PT ;  /* 0x000000020300720c */ /* 0x000fda0003f06070 */
[----:B------:R-:W-:Y:S05]  /*08e0*/  @P0 BRA `(.L_x_8418) ;  /* 0x0000000000340947 */ /* 0x000fea0003800000 */
[----:B01----:R-:W0:Y:S01]  /*08f0*/  LDC.64 R4, c[0x0][0x388] ;  /* 0x0000e200ff047b82 */ /* 0x003e220000000a00 */
[----:B------:R-:W-:Y:S01]  /*0900*/  IADD3 R11, PT, PT, R0, R3, RZ ;  /* 0x00000003000b7210 */ /* 0x000fe20007ffe0ff */
[----:B------:R-:W-:-:S04]  /*0910*/  VIADD R3, R3, 0x80 ;  /* 0x0000008003037836 */ /* 0x000fc80000000000 */
[----:B0-----:R-:W-:-:S05]  /*0920*/  IMAD.WIDE.U32 R4, R11, 0x2, R4 ;  /* 0x000000020b047825 */ /* 0x001fca00078e0004 */
[----:B------:R1:W-:Y:S02]  /*0930*/  STG.E.U16 desc[UR4][R4.64], R7 ;  /* 0x0000000704007986 */ /* 0x0003e4000c101504 */
.L_x_8417:
        /* <DEDUP_REMOVED lines=8> */
.L_x_8418:
[----:B------:R-:W-:Y:S05]  /*09c0*/  BSYNC.RELIABLE B1 ;  /* 0x0000000000017941 */ /* 0x000fea0003800100 */
.L_x_8414:
[----:B------:R-:W-:-:S13]  /*09d0*/  ISETP.GE.U32.AND P0, PT, R3, R2, PT ;  /* 0x000000020300720c */ /* 0x000fda0003f06070 */
[----:B012---:R-:W0:Y:S01]  /*09e0*/  @!P0 LDC.64 R4, c[0x0][0x388] ;  /* 0x0000e200ff048b82 */ /* 0x007e220000000a00 */
[----:B------:R-:W-:Y:S01]  /*09f0*/  @!P0 IADD3 R7, PT, PT, R0, R3, RZ ;  /* 0x0000000300078210 */ /* 0x000fe20007ffe0ff */
[----:B------:R-:W-:-:S04]  /*0a00*/  @!P0 VIADD R3, R3, 0x80 ;  /* 0x0000008003038836 */ /* 0x000fc80000000000 */
[----:B0-----:R-:W-:-:S05]  /*0a10*/  @!P0 IMAD.WIDE.U32 R4, R7, 0x2, R4 ;  /* 0x0000000207048825 */ /* 0x001fca00078e0004 */
[----:B------:R2:W-:Y:S02]  /*0a20*/  @!P0 STG.E.U16 desc[UR4][R4.64], R9 ;  /* 0x0000000904008986 */ /* 0x0005e4000c101504 */
.L_x_8419:
[----:B------:R-:W-:Y:S05]  /*0a30*/  BSYNC.RECONVERGENT B0 ;  /* 0x0000000000007941 */ /* 0x000fea0003800200 */
.L_x_8413:
        /* <DEDUP_REMOVED lines=8> */
.L_x_8412:
[----:B------:R-:W0:Y:S01]  /*0ac0*/  S2R R2, SR_TID.X ;  /* 0x0000000000027919 */ /* 0x000e220000002100 */
[----:B------:R-:W1:Y:S02]  /*0ad0*/  LDC.64 R4, c[0x0][0x390] ;  /* 0x0000e400ff047b82 */ /* 0x000e640000000a00 */
[----:B-1----:R-:W-:-:S04]  /*0ae0*/  IMAD.WIDE.U32 R4, R0, 0x2, R4 ;  /* 0x0000000200047825 */ /* 0x002fc800078e0004 */
[----:B0-----:R-:W-:-:S06]  /*0af0*/  IMAD.WIDE.U32 R4, R2, 0x10, R4 ;  /* 0x0000001002047825 */ /* 0x001fcc00078e0004 */
[----:B------:R-:W2:Y:S02]  /*0b00*/  LDG.E.128 R4, desc[UR4][R4.64] ;  /* 0x0000000404047981 */ /* 0x000ea4000c1e1d00 */
[C---:B--2---:R-:W-:Y:S01]  /*0b10*/  IMAD.U32 R11, R7.reuse, 0x10000, RZ ;  /* 0x00010000070b7824 */ /* 0x044fe200078e00ff */
[----:B------:R-:W-:Y:S01]  /*0b20*/  PRMT R7, R7, 0x7632, R7 ;  /* 0x0000763207077816 */ /* 0x000fe20000000007 */
[C---:B------:R-:W-:Y:S01]  /*0b30*/  IMAD.U32 R9, R5.reuse, 0x10000, RZ ;  /* 0x0001000005097824 */ /* 0x040fe200078e00ff */
[----:B------:R-:W-:Y:S01]  /*0b40*/  PRMT R3, R6, 0x7632, R3 ;  /* 0x0000763206037816 */ /* 0x000fe20000000003 */
[----:B------:R0:W1:Y:S01]  /*0b50*/  MUFU.LG2 R12, R11 ;  /* 0x0000000b000c7308 */ /* 0x0000620000000c00 */
[----:B------:R-:W-:Y:S01]  /*0b60*/  PRMT R5, R5, 0x7632, R5 ;  /* 0x0000763205057816 */ /* 0x000fe20000000005 */
[----:B------:R-:W-:Y:S01]  /*0b70*/  IMAD.U32 R13, R7, 0x10000, RZ ;  /* 0x00010000070d7824 */ /* 0x000fe200078e00ff */
[----:B------:R-:W-:Y:S02]  /*0b80*/  SHF.L.U32 R8, R4, 0x10, RZ ;  /* 0x0000001004087819 */ /* 0x000fe400000006ff */
[----:B------:R-:W-:-:S02]  /*0b90*/  SHF.L.U32 R10, R6, 0x10, RZ ;  /* 0x00000010060a7819 */ /* 0x000fc400000006ff */
[----:B------:R-:W-:Y:S01]  /*0ba0*/  PRMT R4, R4, 0x7632, R4 ;  /* 0x0000763204047816 */ /* 0x000fe20000000004 */
[----:B------:R-:W2:Y:S01]  /*0bb0*/  LDC.64 R6, c[0x0][0x388] ;  /* 0x0000e200ff067b82 */ /* 0x000ea20000000a00 */
[----:B0-----:R-:W-:Y:S01]  /*0bc0*/  SHF.L.U32 R11, R3, 0x10, RZ ;  /* 0x00000010030b7819 */ /* 0x001fe200000006ff */
[----:B------:R-:W-:Y:S01]  /*0bd0*/  IMAD.U32 R3, R5, 0x10000, RZ ;  /* 0x0001000005037824 */ /* 0x000fe200078e00ff */
[----:B------:R-:W-:Y:S01]  /*0be0*/  SHF.L.U32 R5, R4, 0x10, RZ ;  /* 0x0000001004057819 */ /* 0x000fe200000006ff */
[----:B------:R-:W0:Y:S01]  /*0bf0*/  MUFU.LG2 R13, R13 ;  /* 0x0000000d000d7308 */ /* 0x000e220000000c00 */
[----:B-1----:R-:W-:-:S07]  /*0c00*/  FMUL.FTZ R12, R12, 0.30103000998497009277 ;  /* 0x3e9a209b0c0c7820 */ /* 0x002fce0000410000 */
[----:B------:R-:W1:Y:S08]  /*0c10*/  MUFU.LG2 R9, R9 ;  /* 0x0000000900097308 */ /* 0x000e700000000c00 */
[----:B------:R-:W3:Y:S01]  /*0c20*/  MUFU.LG2 R11, R11 ;  /* 0x0000000b000b7308 */ /* 0x000ee20000000c00 */
[----:B0-----:R-:W-:Y:S01]  /*0c30*/  FMUL.FTZ R15, R13, 0.30103000998497009277 ;  /* 0x3e9a209b0d0f7820 */ /* 0x001fe20000410000 */
[----:B--2---:R-:W-:-:S06]  /*0c40*/  IMAD.WIDE.U32 R6, R0, 0x2, R6 ;  /* 0x0000000200067825 */ /* 0x004fcc00078e0006 */
[----:B------:R-:W0:Y:S01]  /*0c50*/  MUFU.LG2 R10, R10 ;  /* 0x0000000a000a7308 */ /* 0x000e220000000c00 */
[----:B-1----:R-:W-:-:S07]  /*0c60*/  FMUL.FTZ R0, R9, 0.30103000998497009277 ;  /* 0x3e9a209b09007820 */ /* 0x002fce0000410000 */
[----:B------:R-:W1:Y:S01]  /*0c70*/  MUFU.LG2 R8, R8 ;  /* 0x0000000800087308 */ /* 0x000e620000000c00 */
[----:B---3--:R-:W-:-:S07]  /*0c80*/  FMUL.FTZ R13, R11, 0.30103000998497009277 ;  /* 0x3e9a209b0b0d7820 */ /* 0x008fce0000410000 */
[----:B------:R-:W2:Y:S01]  /*0c90*/  MUFU.LG2 R3, R3 ;  /* 0x0000000300037308 */ /* 0x000ea20000000c00 */
[----:B0-----:R-:W-:-:S07]  /*0ca0*/  FMUL.FTZ R10, R10, 0.30103000998497009277 ;  /* 0x3e9a209b0a0a7820 */ /* 0x001fce0000410000 */
[----:B------:R-:W0:Y:S01]  /*0cb0*/  MUFU.LG2 R5, R5 ;  /* 0x0000000500057308 */ /* 0x000e220000000c00 */
[----:B-1----:R-:W-:Y:S01]  /*0cc0*/  FMUL.FTZ R4, R8, 0.30103000998497009277 ;  /* 0x3e9a209b08047820 */ /* 0x002fe20000410000 */
[----:B--2---:R-:W-:Y:S01]  /*0cd0*/  FMUL.FTZ R11, R3, 0.30103000998497009277 ;  /* 0x3e9a209b030b7820 */ /* 0x004fe20000410000 */
[----:B------:R-:W-:Y:S01]  /*0ce0*/  IMAD.WIDE.U32 R2, R2, 0x10, R6 ;  /* 0x0000001002027825 */ /* 0x000fe200078e0006 */
[----:B------:R-:W-:Y:S02]  /*0cf0*/  F2FP.BF16.F32.PACK_AB R7, R15, R12 ;  /* 0x0000000c0f07723e */ /* 0x000fe400000010ff */
[----:B------:R-:W-:Y:S01]  /*0d00*/  F2FP.BF16.F32.PACK_AB R6, R13, R10 ;  /* 0x0000000a0d06723e */ /* 0x000fe200000010ff */
[----:B0-----:R-:W-:Y:S01]  /*0d10*/  FMUL.FTZ R9, R5, 0.30103000998497009277 ;  /* 0x3e9a209b05097820 */ /* 0x001fe20000410000 */
[----:B------:R-:W-:-:S04]  /*0d20*/  F2FP.BF16.F32.PACK_AB R5, R11, R0 ;  /* 0x000000000b05723e */ /* 0x000fc800000010ff */
[----:B------:R-:W-:-:S05]  /*0d30*/  F2FP.BF16.F32.PACK_AB R4, R9, R4 ;  /* 0x000000040904723e */ /* 0x000fca00000010ff */
[----:B------:R-:W-:Y:S01]  /*0d40*/  STG.E.128 desc[UR4][R2.64], R4 ;  /* 0x0000000402007986 */ /* 0x000fe2000c101d04 */
[----:B------:R-:W-:Y:S05]  /*0d50*/  EXIT ;  /* 0x000000000000794d */ /* 0x000fea0003800000 */
.L_x_8420:
        /* <DEDUP_REMOVED lines=10> */
.L_x_12953:


//--------------------- .text._ZN2at6native18elementwise_kernelILi128ELi4EZNS0_15gpu_kernel_implIZZZNS0_17log10_kernel_cudaERNS_18TensorIteratorBaseEENKUlvE0_clEvENKUlvE1_clEvEUlN3c104HalfEE_EEvS4_RKT_EUliE_EEviT1_ --------------------------
	.section	.text._ZN2at6native18elementwise_kernelILi128ELi4EZNS0_15gpu_kernel_implIZZZNS0_17log10_kernel_cudaERNS_18TensorIteratorBaseEENKUlvE0_clEvENKUlvE1_clEvEUlN3c104HalfEE_EEvS4_RKT_EUliE_EEviT1_,"ax",@progbits
	.align	128
        .global         _ZN2at6native18elementwise_kernelILi128ELi4EZNS0_15gpu_kernel_implIZZZNS0_17log10_kernel_cudaERNS_18TensorIteratorBaseEENKUlvE0_clEvENKUlvE1_clEvEUlN3c104HalfEE_EEvS4_RKT_EUliE_EEviT1_
        .type           _ZN2at6native18elementwise_kernelILi128ELi4EZNS0_15gpu_kernel_implIZZZNS0_17log10_kernel_cudaERNS_18TensorIteratorBaseEENKUlvE0_clEvENKUlvE1_clEvEUlN3c104HalfEE_EEvS4_RKT_EUliE_EEviT1_,@function
        .size           _ZN2at6native18elementwise_kernelILi128ELi4EZNS0_15gpu_kernel_implIZZZNS0_17log10_kernel_cudaERNS_18TensorIteratorBaseEENKUlvE0_clEvENKUlvE1_clEvEUlN3c104HalfEE_EEvS4_RKT_EUliE_EEviT1_,(.L_x_12954 - _ZN2at6native18elementwise_kernelILi128ELi4EZNS0_15gpu_kernel_implIZZZNS0_17log10_kernel_cudaERNS_18TensorIteratorBaseEENKUlvE0_clEvENKUlvE1_clEvEUlN3c104HalfEE_EEvS4_RKT_EUliE_EEviT1_)
        .other          _ZN2at6native18elementwise_kernelILi128ELi4EZNS0_15gpu_kernel_implIZZZNS0_17log10_kernel_cudaERNS_18TensorIteratorBaseEENKUlvE0_clEvENKUlvE1_clEvEUlN3c104HalfEE_EEvS4_RKT_EUliE_EEviT1_,@"STO_CUDA_ENTRY STV_DEFAULT"
_ZN2at6native18elementwise_kernelILi128ELi4EZNS0_15gpu_kernel_implIZZZNS0_17log10_kernel_cudaERNS_18TensorIteratorBaseEENKUlvE0_clEvENKUlvE1_clEvEUlN3c104HalfEE_EEvS4_RKT_EUliE_EEviT1_:
.text._ZN2at6native18elementwise_kernelILi128ELi4EZNS0_15gpu_kernel_implIZZZNS0_17log10_kernel_cudaERNS_18TensorIteratorBaseEENKUlvE0_clEvENKUlvE1_clEvEUlN3c104HalfEE_EEvS4_RKT_EUliE_EEviT1_:
        /* <DEDUP_REMOVED lines=319> */
.L_x_8423:
        /* <DEDUP_REMOVED lines=18> */
.L_x_8427:
[----:B------:R-:W2:Y:S02]  /*1510*/  LDG.E.U8 R2, desc[UR36][R2.64] ;  /* 0x0000002402027981 */ /* 0x000ea4000c1e1100 */
[----:B--2---:R-:W-:-:S04]  /*1520*/  I2FP.F32.U32 R0, R2 ;  /* 0x0000000200007245 */ /* 0x004fc80000201000 */
[----:B------:R-:W-:Y:S01]  /*1530*/  F2FP.F16.F32.PACK_AB R0, RZ, R0 ;  /* 0x00000000ff00723e */ /* 0x000fe200000000ff */
[----:B------:R-:W-:Y:S06]  /*1540*/  BRA `(.L_x_8429) ;  /* 0x0000000c007c7947 */ /* 0x000fec0003800000 */
.L_x_8426:
        /* <DEDUP_REMOVED lines=10> */
.L_x_8431:
[----:B------:R-:W2:Y:S02]  /*15f0*/  LDG.E R2, desc[UR36][R2.64] ;  /* 0x0000002402027981 */ /* 0x000ea4000c1e1900 */
[----:B--2---:R-:W-:-:S04]  /*1600*/  I2FP.F32.S32 R0, R2 ;  /* 0x0000000200007245 */ /* 0x004fc80000201400 */
[----:B------:R-:W-:Y:S01]  /*1610*/  F2FP.F16.F32.PACK_AB R0, RZ, R0 ;  /* 0x00000000ff00723e */ /* 0x000fe200000000ff */
[----:B------:R-:W-:Y:S06]  /*1620*/  BRA `(.L_x_8429) ;  /* 0x0000000c00447947 */ /* 0x000fec0003800000 */
.L_x_8430:
[----:B------:R-:W2:Y:S02]  /*1630*/  LDG.E.U16 R2, desc[UR36][R2.64] ;  /* 0x0000002402027981 */ /* 0x000ea4000c1e1500 */
[----:B--2---:R-:W0:Y:S02]  /*1640*/  I2F.S16 R0, R2 ;  /* 0x0000000200007306 */ /* 0x004e240000101400 */
[----:B0-----:R-:W-:Y:S01]  /*1650*/  F2FP.F16.F32.PACK_AB R0, RZ, R0 ;  /* 0x00000000ff00723e */ /* 0x001fe200000000ff */
[----:B------:R-:W-:Y:S06]  /*1660*/  BRA `(.L_x_8429) ;  /* 0x0000000c00347947 */ /* 0x000fec0003800000 */
.L_x_8425:
        /* <DEDUP_REMOVED lines=9> */
.L_x_8433:
[----:B------:R0:W5:Y:S01]  /*1700*/  LDG.E.U16 R0, desc[UR36][R2.64] ;  /* 0x0000002402007981 */ /* 0x000162000c1e1500 */
[----:B------:R-:W-:Y:S05]  /*1710*/  BRA `(.L_x_8429) ;  /* 0x0000000c00087947 */ /* 0x000fea0003800000 */
.L_x_8432:
        /* <DEDUP_REMOVED lines=9> */
.L_x_8435:
[----:B------:R1:W5:Y:S01]  /*17b0*/  LDG.E.U16 R0, desc[UR36][R2.64] ;  /* 0x0000002402007981 */ /* 0x000362000c1e1500 */
[----:B------:R-:W-:Y:S05]  /*17c0*/  BRA `(.L_x_8429) ;  /* 0x0000000800dc7947 */ /* 0x000fea0003800000 */
.L_x_8434:
        /* <DEDUP_REMOVED lines=8> */
.L_x_8424:
        /* <DEDUP_REMOVED lines=13> */
.L_x_8438:
        /* <DEDUP_REMOVED lines=8> */
.L_x_8437:
        /* <DEDUP_REMOVED lines=27> */
.L_x_8440:
        /* <DEDUP_REMOVED lines=13> */
.L_x_8439:
[----:B------:R-:W2:Y:S02]  /*1c20*/  LDG.E.U16 R0, desc[UR36][R2.64] ;  /* 0x0000002402007981 */ /* 0x000ea4000c1e1500 */
[----:B--2---:R-:W-:-:S04]  /*1c30*/  SHF.L.U32 R0, R0, 0x10, RZ ;  /* 0x0000001000007819 */ /* 0x004fc800000006ff */
[----:B------:R-:W-:Y:S01]  /*1c40*/  F2FP.F16.F32.PACK_AB R0, RZ, R0 ;  /* 0x00000000ff00723e */ /* 0x000fe200000000ff */
[----:B------:R-:W-:Y:S06]  /*1c50*/  BRA `(.L_x_8429) ;  /* 0x0000000400b87947 */ /* 0x000fec0003800000 */
.L_x_8436:
        /* <DEDUP_REMOVED lines=12> */
.L_x_8443:
        /* <DEDUP_REMOVED lines=21> */
.L_x_8447:
[----:B------:R-:W-:Y:S05]  /*1e70*/  BSYNC.RECONVERGENT B1 ;  /* 0x0000000000017941 */ /* 0x000fea0003800200 */
.L_x_8446:
[----:B------:R-:W-:Y:S01]  /*1e80*/  IMAD.SHL.U32 R0, R0, 0x100000, RZ ;  /* 0x0010000000007824 */ /* 0x000fe200078e00ff */
[----:B------:R-:W-:-:S04]  /*1e90*/  LEA R2, R2, 0x3b800000, 0x17 ;  /* 0x3b80000002027811 */ /* 0x000fc800078eb8ff */
[----:B------:R-:W-:-:S07]  /*1ea0*/  LOP3.LUT R0, R2, R0, R7, 0xfe, !PT ;  /* 0x0000000002007212 */ /* 0x000fce00078efe07 */
.L_x_8445:
[----:B------:R-:W-:Y:S05]  /*1eb0*/  BSYNC.RECONVERGENT B0 ;  /* 0x0000000000007941 */ /* 0x000fea0003800200 */
.L_x_8444:
[----:B------:R-:W-:Y:S01]  /*1ec0*/  F2FP.F16.F32.PACK_AB R0, RZ, R0 ;  /* 0x00000000ff00723e */ /* 0x000fe200000000ff */
[----:B------:R-:W-:Y:S06]  /*1ed0*/  BRA `(.L_x_8429) ;  /* 0x0000000400187947 */ /* 0x000fec0003800000 */
.L_x_8442:
        /* <DEDUP_REMOVED lines=21> */
.L_x_8451:
[----:B------:R-:W-:Y:S05]  /*2030*/  BSYNC.RECONVERGENT B1 ;  /* 0x0000000000017941 */ /* 0x000fea0003800200 */
.L_x_8450:
[----:B------:R-:W-:Y:S01]  /*2040*/  IMAD.SHL.U32 R0, R0, 0x200000, RZ ;  /* 0x0020000000007824 */ /* 0x000fe200078e00ff */
[----:B------:R-:W-:-:S04]  /*2050*/  LEA R2, R2, 0x37800000, 0x17 ;  /* 0x3780000002027811 */ /* 0x000fc800078eb8ff */
[----:B------:R-:W-:-:S07]  /*2060*/  LOP3.LUT R0, R2, R0, R7, 0xfe, !PT ;  /* 0x0000000002007212 */ /* 0x000fce00078efe07 */
.L_x_8449:
[----:B------:R-:W-:Y:S05]  /*2070*/  BSYNC.RECONVERGENT B0 ;  /* 0x0000000000007941 */ /* 0x000fea0003800200 */
.L_x_8448:
[----:B------:R-:W-:Y:S01]  /*2080*/  F2FP.F16.F32.PACK_AB R0, RZ, R0 ;  /* 0x00000000ff00723e */ /* 0x000fe200000000ff */
[----:B------:R-:W-:Y:S06]  /*2090*/  BRA `(.L_x_8429) ;  /* 0x0000000000a87947 */ /* 0x000fec0003800000 */
.L_x_8441:
[----:B------:R-:W-:-:S09]  /*20a0*/  UISETP.NE.AND UP0, UPT, UR4, 0x1c, UPT ;  /* 0x0000001c0400788c */ /* 0x000fd2000bf05270 */
[----:B------:R-:W-:Y:S05]  /*20b0*/  BRA.U !UP0, `(.L_x_8452) ;  /* 0x0000000108947547 */ /* 0x000fea000b800000 */
[----:B------:R-:W-:-:S09]  /*20c0*/  UISETP.NE.AND UP0, UPT, UR4, 0x1d, UPT ;  /* 0x0000001d0400788c */ /* 0x000fd2000bf05270 */
[----:B------:R-:W-:Y:S05]  /*20d0*/  BRA.U !UP0, `(.L_x_8453) ;  /* 0x00000001087c7547 */ /* 0x000fea000b800000 */
[----:B------:R-:W-:-:S09]  /*20e0*/  UISETP.NE.AND UP0, UPT, UR4, 0x2c, UPT ;  /* 0x0000002c0400788c */ /* 0x000fd2000bf05270 */
[----:B------:R-:W-:Y:S05]  /*20f0*/  BRA.U !UP0, `(.L_x_8454) ;  /* 0x0000000108487547 */ /* 0x000fea000b800000 */
.L_x_8428:
        /* <DEDUP_REMOVED lines=16> */
.L_x_8455:
[----:B------:R-:W-:Y:S01]  /*2200*/  PRMT R0, RZ, 0x7610, R0 ;  /* 0x00007610ff007816 */ /* 0x000fe20000000000 */
[----:B------:R-:W-:Y:S06]  /*2210*/  BRA `(.L_x_8429) ;  /* 0x0000000000487947 */ /* 0x000fec0003800000 */
.L_x_8454:
        /* <DEDUP_REMOVED lines=8> */
.L_x_8457:
[----:B------:R-:W-:Y:S05]  /*22a0*/  BSYNC.RECONVERGENT B0 ;  /* 0x0000000000007941 */ /* 0x000fea0003800200 */
.L_x_8456:
[----:B------:R-:W-:Y:S01]  /*22b0*/  F2FP.F16.F32.PACK_AB R0, RZ, R0 ;  /* 0x00000000ff00723e */ /* 0x000fe200000000ff */
[----:B------:R-:W-:Y:S06]  /*22c0*/  BRA `(.L_x_8429) ;  /* 0x00000000001c7947 */ /* 0x000fec0003800000 */
.L_x_8453:
[----:B------:R-:W2:Y:S02]  /*22d0*/  LDG.E.64 R2, desc[UR36][R2.64] ;  /* 0x0000002402027981 */ /* 0x000ea4000c1e1b00 */
[----:B--2---:R-:W0:Y:S02]  /*22e0*/  I2F.U64 R0, R2 ;  /* 0x0000000200007312 */ /* 0x004e240000301000 */
[----:B0-----:R-:W-:Y:S01]  /*22f0*/  F2FP.F16.F32.PACK_AB R0, RZ, R0 ;  /* 0x00000000ff00723e */ /* 0x001fe200000000ff */
[----:B------:R-:W-:Y:S06]  /*2300*/  BRA `(.L_x_8429) ;  /* 0x00000000000c7947 */ /* 0x000fec0003800000 */
.L_x_8452:
[----:B------:R-:W2:Y:S02]  /*2310*/  LDG.E R2, desc[UR36][R2.64] ;  /* 0x0000002402027981 */ /* 0x000ea4000c1e1900 */
[----:B--2---:R-:W-:-:S04]  /*2320*/  I2FP.F32.U32 R0, R2 ;  /* 0x0000000200007245 */ /* 0x004fc80000201000 */
[----:B------:R-:W-:-:S07]  /*2330*/  F2FP.F16.F32.PACK_AB R0, RZ, R0 ;  /* 0x00000000ff00723e */ /* 0x000fce00000000ff */
.L_x_8429:
[----:B-----5:R-:W-:Y:S01]  /*2340*/  HADD2.F32 R0, -RZ, R0.H0_H0 ;  /* 0x20000000ff007230 */ /* 0x020fe20000004100 */
[----:B------:R-:W0:Y:S01]  /*2350*/  LDCU.64 UR6, c[0x0][0x580] ;  /* 0x0000b000ff0677ac */ /* 0x000e220008000a00 */
[----:B------:R-:W-:-:S04]  /*2360*/  UPRMT UR4, UR42, 0x9910, URZ ;  /* 0x000099102a047896 */ /* 0x000fc800080000ff */
[----:B------:R-:W2:Y:S01]  /*2370*/  MUFU.LG2 R0, R0 ;  /* 0x0000000000007308 */ /* 0x000ea20000000c00 */
[----:B------:R-:W-:Y:S01]  /*2380*/  UISETP.GT.AND UP0, UPT, UR4, 0x9, UPT ;  /* 0x000000090400788c */ /* 0x000fe2000bf04270 */
[----:B01----:R-:W-:Y:S01]  /*2390*/  IADD3 R2, P0, PT, R16, UR6, RZ ;  /* 0x0000000610027c10 */ /* 0x003fe2000ff1e0ff */
[----:B--2---:R-:W-:-:S04]  /*23a0*/  FMUL.FTZ R4, R0, 0.30103000998497009277 ;  /* 0x3e9a209b00047820 */ /* 0x004fc80000410000 */
[----:B------:R-:W-:Y:S01]  /*23b0*/  IMAD.X R3, RZ, RZ, UR7, P0 ;  /* 0x00000007ff037e24 */ /* 0x000fe200080e06ff */
[----:B------:R-:W-:Y:S02]  /*23c0*/  F2FP.F16.F32.PACK_AB R4, RZ, R4 ;  /* 0x00000004ff04723e */ /* 0x000fe400000000ff */
        /* <DEDUP_REMOVED lines=13> */
.L_x_8461:
[----:B------:R-:W-:-:S06]  /*24a0*/  HADD2.F32 R5, -RZ, R4.H0_H0 ;  /* 0x20000004ff057230 */ /* 0x000fcc0000004100 */
[----:B------:R-:W0:Y:S02]  /*24b0*/  F2I.S64.TRUNC R4, R5 ;  /* 0x0000000500047311 */ /* 0x000e24000020d900 */
[----:B0-----:R3:W-:Y:S01]  /*24c0*/  STG.E.U8 desc[UR36][R2.64], R4 ;  /* 0x0000000402007986 */ /* 0x0017e2000c101124 */
[----:B------:R-:W-:Y:S05]  /*24d0*/  BRA `(.L_x_8463) ;  /* 0x0000000c00707947 */ /* 0x000fea0003800000 */
.L_x_8460:
        /* <DEDUP_REMOVED lines=10> */
.L_x_8465:
[----:B------:R-:W-:-:S04]  /*2580*/  HADD2.F32 R4, -RZ, R4.H0_H0 ;  /* 0x20000004ff047230 */ /* 0x000fc80000004100 */
[----:B------:R-:W0:Y:S02]  /*2590*/  F2I.FTZ.TRUNC.NTZ R5, R4 ;  /* 0x0000000400057305 */ /* 0x000e24000021f100 */
[----:B0-----:R1:W-:Y:S01]  /*25a0*/  STG.E desc[UR36][R2.64], R5 ;  /* 0x0000000502007986 */ /* 0x0013e2000c101924 */
[----:B------:R-:W-:Y:S05]  /*25b0*/  BRA `(.L_x_8463) ;  /* 0x0000000c00387947 */ /* 0x000fea0003800000 */
.L_x_8464:
[----:B------:R-:W-:-:S04]  /*25c0*/  HADD2.F32 R4, -RZ, R4.H0_H0 ;  /* 0x20000004ff047230 */ /* 0x000fc80000004100 */
[----:B------:R-:W0:Y:S02]  /*25d0*/  F2I.FTZ.TRUNC.NTZ R5, R4 ;  /* 0x0000000400057305 */ /* 0x000e24000021f100 */
[----:B0-----:R2:W-:Y:S01]  /*25e0*/  STG.E.U16 desc[UR36][R2.64], R5 ;  /* 0x0000000502007986 */ /* 0x0015e2000c101524 */
[----:B------:R-:W-:Y:S05]  /*25f0*/  BRA `(.L_x_8463) ;  /* 0x0000000c00287947 */ /* 0x000fea0003800000 */
.L_x_8459:
        /* <DEDUP_REMOVED lines=9> */
.L_x_8467:
[----:B------:R0:W-:Y:S01]  /*2690*/  STG.E.U16 desc[UR36][R2.64], R4 ;  /* 0x0000000402007986 */ /* 0x0001e2000c101524 */
[----:B------:R-:W-:Y:S05]  /*26a0*/  BRA `(.L_x_8463) ;  /* 0x0000000800fc7947 */ /* 0x000fea0003800000 */
.L_x_8466:
        /* <DEDUP_REMOVED lines=10> */
.L_x_8469:
[----:B------:R-:W-:-:S05]  /*2750*/  HADD2.F32 R0, -RZ, R4.H0_H0 ;  /* 0x20000004ff007230 */ /* 0x000fca0000004100 */
[----:B------:R-:W-:-:S04]  /*2760*/  F2FP.F16.F32.PACK_AB R0, RZ, R0 ;  /* 0x00000000ff00723e */ /* 0x000fc800000000ff */
[----:B------:R-:W-:-:S05]  /*2770*/  PRMT R0, R0, 0x5410, RZ ;  /* 0x0000541000007816 */ /* 0x000fca00000000ff */
[----:B------:R0:W-:Y:S01]  /*2780*/  STG.E desc[UR36][R2.64], R0 ;  /* 0x0000000002007986 */ /* 0x0001e2000c101924 */
[----:B------:R-:W-:Y:S05]  /*2790*/  BRA `(.L_x_8463) ;  /* 0x0000000800c07947 */ /* 0x000fea0003800000 */
.L_x_8468:
[----:B------:R-:W-:-:S05]  /*27a0*/  HADD2.F32 R4, -RZ, R4.H0_H0 ;  /* 0x20000004ff047230 */ /* 0x000fca0000004100 */
[----:B------:R-:W-:-:S06]  /*27b0*/  FMUL.FTZ R4, R4, 1 ;  /* 0x3f80000004047820 */ /* 0x000fcc0000410000 */
[----:B------:R-:W0:Y:S02]  /*27c0*/  F2F.F64.F32 R4, R4 ;  /* 0x0000000400047310 */ /* 0x000e240000201800 */
[----:B0-----:R0:W-:Y:S01]  /*27d0*/  STG.E.64 desc[UR36][R2.64], R4 ;  /* 0x0000000402007986 */ /* 0x0011e2000c101b24 */
[----:B------:R-:W-:Y:S05]  /*27e0*/  BRA `(.L_x_8463) ;  /* 0x0000000800ac7947 */ /* 0x000fea0003800000 */
.L_x_8458:
        /* <DEDUP_REMOVED lines=13> */
.L_x_8472:
[----:B------:R-:W-:Y:S01]  /*28c0*/  HADD2.F32 R4, -RZ, R4.H0_H0 ;  /* 0x20000004ff047230 */ /* 0x000fe20000004100 */
[----:B------:R-:W-:-:S04]  /*28d0*/  CS2R R6, SRZ ;  /* 0x0000000000067805 */ /* 0x000fc8000001ff00 */
[----:B------:R-:W-:-:S06]  /*28e0*/  FMUL.FTZ R4, R4, 1 ;  /* 0x3f80000004047820 */ /* 0x000fcc0000410000 */
[----:B------:R-:W0:Y:S02]  /*28f0*/  F2F.F64.F32 R4, R4 ;  /* 0x0000000400047310 */ /* 0x000e240000201800 */
[----:B0-----:R0:W-:Y:S01]  /*2900*/  STG.E.128 desc[UR36][R2.64], R4 ;  /* 0x0000000402007986 */ /* 0x0011e2000c101d24 */
[----:B------:R-:W-:Y:S05]  /*2910*/  BRA `(.L_x_8463) ;  /* 0x0000000800607947 */ /* 0x000fea0003800000 */
.L_x_8471:
        /* <DEDUP_REMOVED lines=19> */
.L_x_8476:
[----:B------:R-:W-:Y:S05]  /*2a50*/  BSYNC.RECONVERGENT B0 ;  /* 0x0000000000007941 */ /* 0x000fea0003800200 */
.L_x_8475:
[----:B------:R-:W-:-:S05]  /*2a60*/  LOP3.LUT R5, R0, 0x80, R5, 0xf8, !PT ;  /* 0x0000008000057812 */ /* 0x000fca00078ef805 */
[----:B------:R0:W-:Y:S01]  /*2a70*/  STG.E.U8 desc[UR36][R2.64], R5 ;  /* 0x0000000502007986 */ /* 0x0001e2000c101124 */
[----:B------:R-:W-:Y:S05]  /*2a80*/  BRA `(.L_x_8463) ;  /* 0x0000000800047947 */ /* 0x000fea0003800000 */
.L_x_8474:
        /* <DEDUP_REMOVED lines=15> */
.L_x_8478:
[----:B------:R-:W-:Y:S05]  /*2b80*/  BSYNC.RECONVERGENT B0 ;  /* 0x0000000000007941 */ /* 0x000fea0003800200 */
.L_x_8477:
[----:B------:R-:W-:-:S05]  /*2b90*/  LOP3.LUT R5, R0, 0x80, R5, 0xf8, !PT ;  /* 0x0000008000057812 */ /* 0x000fca00078ef805 */
[----:B------:R0:W-:Y:S01]  /*2ba0*/  STG.E.U8 desc[UR36][R2.64], R5 ;  /* 0x0000000502007986 */ /* 0x0001e2000c101124 */
[----:B------:R-:W-:Y:S05]  /*2bb0*/  BRA `(.L_x_8463) ;  /* 0x0000000400b87947 */ /* 0x000fea0003800000 */
.L_x_8473:
[----:B------:R-:W-:-:S05]  /*2bc0*/  HADD2.F32 R0, -RZ, R4.H0_H0 ;  /* 0x20000004ff007230 */ /* 0x000fca0000004100 */
[----:B------:R-:W-:-:S05]  /*2bd0*/  F2FP.BF16.F32.PACK_AB R0, RZ, R0 ;  /* 0x00000000ff00723e */ /* 0x000fca00000010ff */
[----:B------:R0:W-:Y:S01]  /*2be0*/  STG.E.U16 desc[UR36][R2.64], R0 ;  /* 0x0000000002007986 */ /* 0x0001e2000c101524 */
[----:B------:R-:W-:Y:S05]  /*2bf0*/  BRA `(.L_x_8463) ;  /* 0x0000000400a87947 */ /* 0x000fea0003800000 */
.L_x_8470:
        /* <DEDUP_REMOVED lines=12> */
.L_x_8481:
        /* <DEDUP_REMOVED lines=13> */
.L_x_8484:
[----:B------:R-:W-:-:S04]  /*2d90*/  SHF.R.U32.HI R0, RZ, 0x14, R5 ;  /* 0x00000014ff007819 */ /* 0x000fc80000011605 */
[----:B------:R-:W-:-:S04]  /*2da0*/  LOP3.LUT R0, R0, 0x1, RZ, 0xc0, !PT ;  /* 0x0000000100007812 */ /* 0x000fc800078ec0ff */
[----:B------:R-:W-:-:S04]  /*2db0*/  IADD3 R0, PT, PT, R5, 0x487ffff, R0 ;  /* 0x0487ffff05007810 */ /* 0x000fc80007ffe000 */
[----:B------:R-:W-:-:S04]  /*2dc0*/  SHF.R.U32.HI R0, RZ, 0x14, R0 ;  /* 0x00000014ff007819 */ /* 0x000fc80000011600 */
[----:B------:R-:W-:-:S07]  /*2dd0*/  LOP3.LUT R4, R0, 0xff, RZ, 0xc0, !PT ;  /* 0x000000ff00047812 */ /* 0x000fce00078ec0ff */
.L_x_8485:
[----:B------:R-:W-:-:S04]  /*2de0*/  SHF.R.U32.HI R5, RZ, 0x18, R5 ;  /* 0x00000018ff057819 */ /* 0x000fc80000011605 */
[----:B------:R-:W-:-:S04]  /*2df0*/  LOP3.LUT R4, R4, 0x80, R5, 0xf8, !PT ;  /* 0x0000008004047812 */ /* 0x000fc800078ef805 */
[----:B------:R-:W-:-:S07]  /*2e00*/  PRMT R0, R4, 0x7610, R0 ;  /* 0x0000761004007816 */ /* 0x000fce0000000000 */
.L_x_8483:
[----:B------:R-:W-:Y:S05]  /*2e10*/  BSYNC.RECONVERGENT B0 ;  /* 0x0000000000007941 */ /* 0x000fea0003800200 */
.L_x_8482:
[----:B------:R0:W-:Y:S01]  /*2e20*/  STG.E.U8 desc[UR36][R2.64], R0 ;  /* 0x0000000002007986 */ /* 0x0001e2000c101124 */
[----:B------:R-:W-:Y:S05]  /*2e30*/  BRA `(.L_x_8463) ;  /* 0x0000000400187947 */ /* 0x000fea0003800000 */
.L_x_8480:
        /* <DEDUP_REMOVED lines=13> */
.L_x_8488:
[----:B------:R-:W-:-:S04]  /*2f10*/  SHF.R.U32.HI R0, RZ, 0x15, R5 ;  /* 0x00000015ff007819 */ /* 0x000fc80000011605 */
[----:B------:R-:W-:-:S04]  /*2f20*/  LOP3.LUT R0, R0, 0x1, RZ, 0xc0, !PT ;  /* 0x0000000100007812 */ /* 0x000fc800078ec0ff */
[----:B------:R-:W-:-:S04]  /*2f30*/  IADD3 R0, PT, PT, R5, 0x88fffff, R0 ;  /* 0x088fffff05007810 */ /* 0x000fc80007ffe000 */
[----:B------:R-:W-:-:S04]  /*2f40*/  SHF.R.U32.HI R0, RZ, 0x15, R0 ;  /* 0x00000015ff007819 */ /* 0x000fc80000011600 */
[----:B------:R-:W-:-:S07]  /*2f50*/  LOP3.LUT R4, R0, 0xff, RZ, 0xc0, !PT ;  /* 0x000000ff00047812 */ /* 0x000fce00078ec0ff */
.L_x_8489:
[----:B------:R-:W-:-:S04]  /*2f60*/  SHF.R.U32.HI R5, RZ, 0x18, R5 ;  /* 0x00000018ff057819 */ /* 0x000fc80000011605 */
[----:B------:R-:W-:-:S04]  /*2f70*/  LOP3.LUT R4, R4, 0x80, R5, 0xf8, !PT ;  /* 0x0000008004047812 */ /* 0x000fc800078ef805 */
[----:B------:R-:W-:-:S07]  /*2f80*/  PRMT R0, R4, 0x7610, R0 ;  /* 0x0000761004007816 */ /* 0x000fce0000000000 */
.L_x_8487:
[----:B------:R-:W-:Y:S05]  /*2f90*/  BSYNC.RECONVERGENT B0 ;  /* 0x0000000000007941 */ /* 0x000fea0003800200 */
.L_x_8486:
[----:B------:R0:W-:Y:S01]  /*2fa0*/  STG.E.U8 desc[UR36][R2.64], R0 ;  /* 0x0000000002007986 */ /* 0x0001e2000c101124 */
[----:B------:R-:W-:Y:S05]  /*2fb0*/  BRA `(.L_x_8463) ;  /* 0x0000000000b87947 */ /* 0x000fea0003800000 */
.L_x_8479:
[----:B------:R-:W-:-:S09]  /*2fc0*/  UISETP.NE.AND UP0, UPT, UR4, 0x1c, UPT ;  /* 0x0000001c0400788c */ /* 0x000fd2000bf05270 */
[----:B------:R-:W-:Y:S05]  /*2fd0*/  BRA.U !UP0, `(.L_x_8490) ;  /* 0x0000000108a47547 */ /* 0x000fea000b800000 */
[----:B------:R-:W-:-:S09]  /*2fe0*/  UISETP.NE.AND UP0, UPT, UR4, 0x1d, UPT ;  /* 0x0000001d0400788c */ /* 0x000fd2000bf05270 */
[----:B------:R-:W-:Y:S05]  /*2ff0*/  BRA.U !UP0, `(.L_x_8491) ;  /* 0x00000001088c7547 */ /* 0x000fea000b800000 */
[----:B------:R-:W-:-:S09]  /*3000*/  UISETP.NE.AND UP0, UPT, UR4, 0x2c, UPT ;  /* 0x0000002c0400788c */ /* 0x000fd2000bf05270 */
[----:B------:R-:W-:Y:S05]  /*3010*/  BRA.U !UP0, `(.L_x_8492) ;  /* 0x0000000108447547 */ /* 0x000fea000b800000 */
.L_x_8462:
        /* <DEDUP_REMOVED lines=16> */
.L_x_8493:
[----:B------:R-:W-:Y:S05]  /*3120*/  BRA `(.L_x_8463) ;  /* 0x00000000005c7947 */ /* 0x000fea0003800000 */
.L_x_8492:
        /* <DEDUP_REMOVED lines=16> */
.L_x_8491:
[----:B------:R-:W-:-:S06]  /*3230*/  HADD2.F32 R4, -RZ, R4.H0_H0 ;  /* 0x20000004ff047230 */ /* 0x000fcc0000004100 */
[----:B------:R-:W0:Y:S02]  /*3240*/  F2I.U64.TRUNC R4, R4 ;  /* 0x0000000400047311 */ /* 0x000e24000020d800 */
[----:B0-----:R0:W-:Y:S01]  /*3250*/  STG.E.64 desc[UR36][R2.64], R4 ;  /* 0x0000000402007986 */ /* 0x0011e2000c101b24 */
[----:B------:R-:W-:Y:S05]  /*3260*/  BRA `(.L_x_8463) ;  /* 0x00000000000c7947 */ /* 0x000fea0003800000 */
.L_x_8490:
[----:B------:R-:W-:-:S04]  /*3270*/  HADD2.F32 R4, -RZ, R4.H0_H0 ;  /* 0x20000004ff047230 */ /* 0x000fc80000004100 */
[----:B------:R-:W0:Y:S02]  /*3280*/  F2I.FTZ.U32.TRUNC.NTZ R5, R4 ;  /* 0x0000000400057305 */ /* 0x000e24000021f000 */
[----:B0-----:R0:W-:Y:S02]  /*3290*/  STG.E desc[UR36][R2.64], R5 ;  /* 0x0000000502007986 */ /* 0x0011e4000c101924 */
.L_x_8463:
[----:B------:R-:W-:-:S07]  /*32a0*/  IADD3 R17, PT, PT, R17, 0x80, RZ ;  /* 0x0000008011117810 */ /* 0x000fce0007ffe0ff */
.L_x_8422:
[----:B------:R-:W-:Y:S05]  /*32b0*/  BSYNC.RECONVERGENT B6 ;  /* 0x0000000000067941 */ /* 0x000fea0003800200 */
.L_x_8421:
        /* <DEDUP_REMOVED lines=307> */
.L_x_8496:
        /* <DEDUP_REMOVED lines=18> */
.L_x_8500:
[----:B------:R-:W2:Y:S02]  /*4710*/  LDG.E.U8 R2, desc[UR36][R2.64] ;  /* 0x0000002402027981 */ /* 0x000ea4000c1e1100 */
[----:B--2---:R-:W-:-:S04]  /*4720*/  I2FP.F32.U32 R0, R2 ;  /* 0x0000000200007245 */ /* 0x004fc80000201000 */
[----:B------:R-:W-:Y:S01]  /*4730*/  F2FP.F16.F32.PACK_AB R0, RZ, R0 ;  /* 0x00000000ff00723e */ /* 0x000fe200000000ff */
[----:B------:R-:W-:Y:S06]  /*4740*/  BRA `(.L_x_8502) ;  /* 0x0000000c007c7947 */ /* 0x000fec0003800000 */
.L_x_8499:
        /* <DEDUP_REMOVED lines=10> */
.L_x_8504:
[----:B------:R-:W2:Y:S02]  /*47f0*/  LDG.E R2, desc[UR36][R2.64] ;  /* 0x0000002402027981 */ /* 0x000ea4000c1e1900 */
[----:B--2---:R-:W-:-:S04]  /*4800*/  I2FP.F32.S32 R0, R2 ;  /* 0x0000000200007245 */ /* 0x004fc80000201400 */
[----:B------:R-:W-:Y:S01]  /*4810*/  F2FP.F16.F32.PACK_AB R0, RZ, R0 ;  /* 0x00000000ff00723e */ /* 0x000fe200000000ff */
[----:B------:R-:W-:Y:S06]  /*4820*/  BRA `(.L_x_8502) ;  /* 0x0000000c00447947 */ /* 0x000fec0003800000 */
.L_x_8503:
[----:B------:R-:W2:Y:S02]  /*4830*/  LDG.E.U16 R2, desc[UR36][R2.64] ;  /* 0x0000002402027981 */ /* 0x000ea4000c1e1500 */
[----:B--2---:R-:W0:Y:S02]  /*4840*/  I2F.S16 R0, R2 ;  /* 0x0000000200007306 */ /* 0x004e240000101400 */
[----:B0-----:R-:W-:Y:S01]  /*4850*/  F2FP.F16.F32.PACK_AB R0, RZ, R0 ;  /* 0x00000000ff00723e */ /* 0x001fe200000000ff */
[----:B------:R-:W-:Y:S06]  /*4860*/  BRA `(.L_x_8502) ;  /* 0x0000000c00347947 */ /* 0x000fec0003800000 */
.L_x_8498:
        /* <DEDUP_REMOVED lines=9> */
.L_x_8506:
[----:B------:R1:W5:Y:S01]  /*4900*/  LDG.E.U16 R0, desc[UR36][R2.64] ;  /* 0x0000002402007981 */ /* 0x000362000c1e1500 */
[----:B------:R-:W-:Y:S05]  /*4910*/  BRA `(.L_x_8502) ;  /* 0x0000000c00087947 */ /* 0x000fea0003800000 */
.L_x_8505:
        /* <DEDUP_REMOVED lines=9> */
.L_x_8508:
[----:B------:R0:W5:Y:S01]  /*49b0*/  LDG.E.U16 R0, desc[UR36][R2.64] ;  /* 0x0000002402007981 */ /* 0x000162000c1e1500 */
[----:B------:R-:W-:Y:S05]  /*49c0*/  BRA `(.L_x_8502) ;  /* 0x0000000800dc7947 */ /* 0x000fea0003800000 */
.L_x_8507:
        /* <DEDUP_REMOVED lines=8> */
.L_x_8497:
        /* <DEDUP_REMOVED lines=13> */
.L_x_8511:
        /* <DEDUP_REMOVED lines=8> */
.L_x_8510:
        /* <DEDUP_REMOVED lines=27> */
.L_x_8513:
        /* <DEDUP_REMOVED lines=13> */
.L_x_8512:
[----:B------:R-:W2:Y:S02]  /*4e20*/  LDG.E.U16 R0, desc[UR36][R2.64] ;  /* 0x0000002402007981 */ /* 0x000ea4000c1e1500 */
[----:B--2---:R-:W-:-:S04]  /*4e30*/  SHF.L.U32 R0, R0, 0x10, RZ ;  /* 0x0000001000007819 */ /* 0x004fc800000006ff */
[----:B------:R-:W-:Y:S01]  /*4e40*/  F2FP.F16.F32.PACK_AB R0, RZ, R0 ;  /* 0x00000000ff00723e */ /* 0x000fe200000000ff */
[----:B------:R-:W-:Y:S06]  /*4e50*/  BRA `(.L_x_8502) ;  /* 0x0000000400b87947 */ /* 0x000fec0003800000 */
.L_x_8509:
        /* <DEDUP_REMOVED lines=12> */
.L_x_8516:
        /* <DEDUP_REMOVED lines=21> */
.L_x_8520:
[----:B------:R-:W-:Y:S05]  /*5070*/  BSYNC.RECONVERGENT B1 ;  /* 0x0000000000017941 */ /* 0x000fea0003800200 */
.L_x_8519:
[----:B------:R-:W-:Y:S01]  /*5080*/  IMAD.SHL.U32 R0, R0, 0x100000, RZ ;  /* 0x0010000000007824 */ /* 0x000fe200078e00ff */
[----:B------:R-:W-:-:S04]  /*5090*/  LEA R2, R2, 0x3b800000, 0x17 ;  /* 0x3b80000002027811 */ /* 0x000fc800078eb8ff */
[----:B------:R-:W-:-:S07]  /*50a0*/  LOP3.LUT R0, R2, R0, R7, 0xfe, !PT ;  /* 0x0000000002007212 */ /* 0x000fce00078efe07 */
.L_x_8518:
[----:B------:R-:W-:Y:S05]  /*50b0*/  BSYNC.RECONVERGENT B0 ;  /* 0x0000000000007941 */ /* 0x000fea0003800200 */
.L_x_8517:
[----:B------:R-:W-:Y:S01]  /*50c0*/  F2FP.F16.F32.PACK_AB R0, RZ, R0 ;  /* 0x00000000ff00723e */ /* 0x000fe200000000ff */
[----:B------:R-:W-:Y:S06]  /*50d0*/  BRA `(.L_x_8502) ;  /* 0x0000000400187947 */ /* 0x000fec0003800000 */
.L_x_8515:
        /* <DEDUP_REMOVED lines=21> */
.L_x_8524:
[----:B------:R-:W-:Y:S05]  /*5230*/  BSYNC.RECONVERGENT B1 ;  /* 0x0000000000017941 */ /* 0x000fea0003800200 */
.L_x_8523:
[----:B------:R-:W-:Y:S01]  /*5240*/  IMAD.SHL.U32 R0, R0, 0x200000, RZ ;  /* 0x0020000000007824 */ /* 0x000fe200078e00ff */
[----:B------:R-:W-:-:S04]  /*5250*/  LEA R2, R2, 0x37800000, 0x17 ;  /* 0x3780000002027811 */ /* 0x000fc800078eb8ff */
[----:B------:R-:W-:-:S07]  /*5260*/  LOP3.LUT R0, R2, R0, R7, 0xfe, !PT ;  /* 0x0000000002007212 */ /* 0x000fce00078efe07 */
.L_x_8522:
[----:B------:R-:W-:Y:S05]  /*5270*/  BSYNC.RECONVERGENT B0 ;  /* 0x0000000000007941 */ /* 0x000fea0003800200 */
.L_x_8521:
[----:B------:R-:W-:Y:S01]  /*5280*/  F2FP.F16.F32.PACK_AB R0, RZ, R0 ;  /* 0x00000000ff00723e */ /* 0x000fe200000000ff */
[----:B------:R-:W-:Y:S06]  /*5290*/  BRA `(.L_x_8502) ;  /* 0x0000000000a87947 */ /* 0x000fec0003800000 */
.L_x_8514:
        /* <DEDUP_REMOVED lines=14> */
.L_x_8528:
[----:B------:R-:W-:Y:S05]  /*5380*/  BSYNC.RECONVERGENT B0 ;  /* 0x0000000000007941 */ /* 0x000fea0003800200 */
.L_x_8527:
[----:B------:R-:W-:Y:S01]  /*5390*/  F2FP.F16.F32.PACK_AB R0, RZ, R0 ;  /* 0x00000000ff00723e */ /* 0x000fe200000000ff */
[----:B------:R-:W-:Y:S06]  /*53a0*/  BRA `(.L_x_8502) ;  /* 0x0000000000647947 */ /* 0x000fec0003800000 */
.L_x_8501:
        /* <DEDUP_REMOVED lines=16> */
.L_x_8529:
[----:B------:R-:W-:Y:S01]  /*54b0*/  PRMT R0, RZ, 0x7610, R0 ;  /* 0x00007610ff007816 */ /* 0x000fe20000000000 */
[----:B------:R-:W-:Y:S06]  /*54c0*/  BRA `(.L_x_8502) ;  /* 0x00000000001c7947 */ /* 0x000fec0003800000 */
.L_x_8526:
[----:B------:R-:W2:Y:S02]  /*54d0*/  LDG.E.64 R2, desc[UR36][R2.64] ;  /* 0x0000002402027981 */ /* 0x000ea4000c1e1b00 */
[----:B--2---:R-:W0:Y:S02]  /*54e0*/  I2F.U64 R0, R2 ;  /* 0x0000000200007312 */ /* 0x004e240000301000 */
[----:B0-----:R-:W-:Y:S01]  /*54f0*/  F2FP.F16.F32.PACK_AB R0, RZ, R0 ;  /* 0x00000000ff00723e */ /* 0x001fe200000000ff */
[----:B------:R-:W-:Y:S06]  /*5500*/  BRA `(.L_x_8502) ;  /* 0x00000000000c7947 */ /* 0x000fec0003800000 */
.L_x_8525:
[----:B------:R-:W2:Y:S02]  /*5510*/  LDG.E R2, desc[UR36][R2.64] ;  /* 0x0000002402027981 */ /* 0x000ea4000c1e1900 */
[----:B--2---:R-:W-:-:S04]  /*5520*/  I2FP.F32.U32 R0, R2 ;  /* 0x0000000200007245 */ /* 0x004fc80000201000 */
[----:B------:R-:W-:-:S07]  /*5530*/  F2FP.F16.F32.PACK_AB R0, RZ, R0 ;  /* 0x00000000ff00723e */ /* 0x000fce00000000ff */
.L_x_8502:
        /* <DEDUP_REMOVED lines=22> */
.L_x_8533:
[----:B------:R-:W-:-:S06]  /*56a0*/  HADD2.F32 R5, -RZ, R4.H0_H0 ;  /* 0x20000004ff057230 */ /* 0x000fcc0000004100 */
[----:B------:R-:W0:Y:S02]  /*56b0*/  F2I.S64.TRUNC R4, R5 ;  /* 0x0000000500047311 */ /* 0x000e24000020d900 */
[----:B0-----:R0:W-:Y:S01]  /*56c0*/  STG.E.U8 desc[UR36][R2.64], R4 ;  /* 0x0000000402007986 */ /* 0x0011e2000c101124 */
[----:B------:R-:W-:Y:S05]  /*56d0*/  BRA `(.L_x_8535) ;  /* 0x0000000c006c7947 */ /* 0x000fea0003800000 */
.L_x_8532:
        /* <DEDUP_REMOVED lines=10> */
.L_x_8537:
[----:B------:R-:W-:-:S04]  /*5780*/  HADD2.F32 R4, -RZ, R4.H0_H0 ;  /* 0x20000004ff047230 */ /* 0x000fc80000004100 */
[----:B------:R-:W0:Y:S02]  /*5790*/  F2I.FTZ.TRUNC.NTZ R5, R4 ;  /* 0x0000000400057305 */ /* 0x000e24000021f100 */
[----:B0-----:R0:W-:Y:S01]  /*57a0*/  STG.E desc[UR36][R2.64], R5 ;  /* 0x0000000502007986 */ /* 0x0011e2000c101924 */
[----:B------:R-:W-:Y:S05]  /*57b0*/  BRA `(.L_x_8535) ;  /* 0x0000000c00347947 */ /* 0x000fea0003800000 */
.L_x_8536:
[----:B------:R-:W-:-:S04]  /*57c0*/  HADD2.F32 R4, -RZ, R4.H0_H0 ;  /* 0x20000004ff047230 */ /* 0x000fc80000004100 */
[----:B------:R-:W0:Y:S02]  /*57d0*/  F2I.FTZ.TRUNC.NTZ R5, R4 ;  /* 0x0000000400057305 */ /* 0x000e24000021f100 */
[----:B0-----:R0:W-:Y:S01]  /*57e0*/  STG.E.U16 desc[UR36][R2.64], R5 ;  /* 0x0000000502007986 */ /* 0x0011e2000c101524 */
[----:B------:R-:W-:Y:S05]  /*57f0*/  BRA `(.L_x_8535) ;  /* 0x0000000c00247947 */ /* 0x000fea0003800000 */
.L_x_8531:
        /* <DEDUP_REMOVED lines=9> */
.L_x_8539:
[----:B------:R0:W-:Y:S01]  /*5890*/  STG.E.U16 desc[UR36][R2.64], R4 ;  /* 0x0000000402007986 */ /* 0x0001e2000c101524 */
[----:B------:R-:W-:Y:S05]  /*58a0*/  BRA `(.L_x_8535) ;  /* 0x0000000800f87947 */ /* 0x000fea0003800000 */
.L_x_8538:
        /* <DEDUP_REMOVED lines=10> */
.L_x_8541:
[----:B------:R-:W-:-:S05]  /*5950*/  HADD2.F32 R0, -RZ, R4.H0_H0 ;  /* 0x20000004ff007230 */ /* 0x000fca0000004100 */
[----:B------:R-:W-:-:S04]  /*5960*/  F2FP.F16.F32.PACK_AB R0, RZ, R0 ;  /* 0x00000000ff00723e */ /* 0x000fc800000000ff */
[----:B------:R-:W-:-:S05]  /*5970*/  PRMT R0, R0, 0x5410, RZ ;  /* 0x0000541000007816 */ /* 0x000fca00000000ff */
[----:B------:R0:W-:Y:S01]  /*5980*/  STG.E desc[UR36][R2.64], R0 ;  /* 0x0000000002007986 */ /* 0x0001e2000c101924 */
[----:B------:R-:W-:Y:S05]  /*5990*/  BRA `(.L_x_8535) ;  /* 0x0000000800bc7947 */ /* 0x000fea0003800000 */
.L_x_8540:
[----:B------:R-:W-:-:S05]  /*59a0*/  HADD2.F32 R4, -RZ, R4.H0_H0 ;  /* 0x20000004ff047230 */ /* 0x000fca0000004100 */
[----:B------:R-:W-:-:S06]  /*59b0*/  FMUL.FTZ R4, R4, 1 ;  /* 0x3f80000004047820 */ /* 0x000fcc0000410000 */
[----:B------:R-:W0:Y:S02]  /*59c0*/  F2F.F64.F32 R4, R4 ;  /* 0x0000000400047310 */ /* 0x000e240000201800 */
[----:B0-----:R0:W-:Y:S01]  /*59d0*/  STG.E.64 desc[UR36][R2.64], R4 ;  /* 0x0000000402007986 */ /* 0x0011e2000c101b24 */
[----:B------:R-:W-:Y:S05]  /*59e0*/  BRA `(.L_x_8535) ;  /* 0x0000000800a87947 */ /* 0x000fea0003800000 */
.L_x_8530:
        /* <DEDUP_REMOVED lines=14> */
.L_x_8545:
        /* <DEDUP_REMOVED lines=18> */
.L_x_8548:
[----:B------:R-:W-:-:S04]  /*5bf0*/  SHF.R.U32.HI R5, RZ, 0x18, R5 ;  /* 0x00000018ff057819 */ /* 0x000fc80000011605 */
[----:B------:R-:W-:-:S07]  /*5c00*/  LOP3.LUT R0, R0, 0x80, R5, 0xf8, !PT ;  /* 0x0000008000007812 */ /* 0x000fce00078ef805 */
.L_x_8547:
[----:B------:R-:W-:Y:S05]  /*5c10*/  BSYNC.RECONVERGENT B0 ;  /* 0x0000000000007941 */ /* 0x000fea0003800200 */
.L_x_8546:
[----:B------:R0:W-:Y:S01]  /*5c20*/  STG.E.U8 desc[UR36][R2.64], R0 ;  /* 0x0000000002007986 */ /* 0x0001e2000c101124 */
[----:B------:R-:W-:Y:S05]  /*5c30*/  BRA `(.L_x_8535) ;  /* 0x0000000800147947 */ /* 0x000fea0003800000 */
.L_x_8544:
        /* <DEDUP_REMOVED lines=18> */
.L_x_8551:
[----:B------:R-:W-:-:S04]  /*5d60*/  SHF.R.U32.HI R5, RZ, 0x18, R5 ;  /* 0x00000018ff057819 */ /* 0x000fc80000011605 */
[----:B------:R-:W-:-:S07]  /*5d70*/  LOP3.LUT R0, R0, 0x80, R5, 0xf8, !PT ;  /* 0x0000008000007812 */ /* 0x000fce00078ef805 */
.L_x_8550:
[----:B------:R-:W-:Y:S05]  /*5d80*/  BSYNC.RECONVERGENT B0 ;  /* 0x0000000000007941 */ /* 0x000fea0003800200 */
.L_x_8549:
[----:B------:R0:W-:Y:S01]  /*5d90*/  STG.E.U8 desc[UR36][R2.64], R0 ;  /* 0x0000000002007986 */ /* 0x0001e2000c101124 */
[----:B------:R-:W-:Y:S05]  /*5da0*/  BRA `(.L_x_8535) ;  /* 0x0000000400b87947 */ /* 0x000fea0003800000 */
.L_x_8543:
        /* <DEDUP_REMOVED lines=22> */
.L_x_8553:
[----:B------:R-:W-:-:S06]  /*5f10*/  HADD2.F32 R4, -RZ, R4.H0_H0 ;  /* 0x20000004ff047230 */ /* 0x000fcc0000004100 */
[----:B------:R-:W0:Y:S02]  /*5f20*/  F2I.U64.TRUNC R4, R4 ;  /* 0x0000000400047311 */ /* 0x000e24000020d800 */
[----:B0-----:R0:W-:Y:S01]  /*5f30*/  STG.E.64 desc[UR36][R2.64], R4 ;  /* 0x0000000402007986 */ /* 0x0011e2000c101b24 */
[----:B------:R-:W-:Y:S05]  /*5f40*/  BRA `(.L_x_8535) ;  /* 0x0000000400507947 */ /* 0x000fea0003800000 */
.L_x_8552:
[----:B------:R-:W-:-:S04]  /*5f50*/  HADD2.F32 R4, -RZ, R4.H0_H0 ;  /* 0x20000004ff047230 */ /* 0x000fc80000004100 */
[----:B------:R-:W0:Y:S02]  /*5f60*/  F2I.FTZ.U32.TRUNC.NTZ R5, R4 ;  /* 0x0000000400057305 */ /* 0x000e24000021f000 */
[----:B0-----:R0:W-:Y:S01]  /*5f70*/  STG.E desc[UR36][R2.64], R5 ;  /* 0x0000000502007986 */ /* 0x0011e2000c101924 */
[----:B------:R-:W-:Y:S05]  /*5f80*/  BRA `(.L_x_8535) ;  /* 0x0000000400407947 */ /* 0x000fea0003800000 */
.L_x_8542:
        /* <DEDUP_REMOVED lines=11> */
.L_x_8555:
[----:B------:R-:W-:Y:S01]  /*6040*/  HADD2.F32 R4, -RZ, R4.H0_H0 ;  /* 0x20000004ff047230 */ /* 0x000fe20000004100 */
[----:B------:R-:W-:-:S04]  /*6050*/  CS2R R6, SRZ ;  /* 0x0000000000067805 */ /* 0x000fc8000001ff00 */
[----:B------:R-:W-:-:S06]  /*6060*/  FMUL.FTZ R4, R4, 1 ;  /* 0x3f80000004047820 */ /* 0x000fcc0000410000 */
[----:B------:R-:W0:Y:S02]  /*6070*/  F2F.F64.F32 R4, R4 ;  /* 0x0000000400047310 */ /* 0x000e240000201800 */
[----:B0-----:R4:W-:Y:S01]  /*6080*/  STG.E.128 desc[UR36][R2.64], R4 ;  /* 0x0000000402007986 */ /* 0x0019e2000c101d24 */
[----:B------:R-:W-:Y:S05]  /*6090*/  BRA `(.L_x_8535) ;  /* 0x0000000000fc7947 */ /* 0x000fea0003800000 */
.L_x_8554:
[----:B------:R-:W-:-:S09]  /*60a0*/  UISETP.NE.AND UP0, UPT, UR4, 0xf, UPT ;  /* 0x0000000f0400788c */ /* 0x000fd2000bf05270 */
[----:B------:R-:W-:Y:S05]  /*60b0*/  BRA.U !UP0, `(.L_x_8556) ;  /* 0x0000000108e87547 */ /* 0x000fea000b800000 */
[----:B------:R-:W-:-:S09]  /*60c0*/  UISETP.NE.AND UP0, UPT, UR4, 0x17, UPT ;  /* 0x000000170400788c */ /* 0x000fd2000bf05270 */
[----:B------:R-:W-:Y:S05]  /*60d0*/  BRA.U !UP0, `(.L_x_8557) ;  /* 0x0000000108907547 */ /* 0x000fea000b800000 */
[----:B------:R-:W-:-:S09]  /*60e0*/  UISETP.NE.AND UP0, UPT, UR4, 0x18, UPT ;  /* 0x000000180400788c */ /* 0x000fd2000bf05270 */
[----:B------:R-:W-:Y:S05]  /*60f0*/  BRA.U !UP0, `(.L_x_8558) ;  /* 0x0000000108447547 */ /* 0x000fea000b800000 */
.L_x_8534:
        /* <DEDUP_REMOVED lines=16> */
.L_x_8559:
[----:B------:R-:W-:Y:S05]  /*6200*/  BRA `(.L_x_8535) ;  /* 0x0000000000a07947 */ /* 0x000fea0003800000 */
.L_x_8558:
        /* <DEDUP_REMOVED lines=13> */
.L_x_8561:
[----:B------:R-:W-:Y:S05]  /*62e0*/  BSYNC.RECONVERGENT B0 ;  /* 0x0000000000007941 */ /* 0x000fea0003800200 */
.L_x_8560:
[----:B------:R-:W-:-:S05]  /*62f0*/  LOP3.LUT R5, R0, 0x80, R5, 0xf8, !PT ;  /* 0x0000008000057812 */ /* 0x000fca00078ef805 */
[----:B------:R2:W-:Y:S01]  /*6300*/  STG.E.U8 desc[UR36][R2.64], R5 ;  /* 0x0000000502007986 */ /* 0x0005e2000c101124 */
[----:B------:R-:W-:Y:S05]  /*6310*/  BRA `(.L_x_8535) ;  /* 0x00000000005c7947 */ /* 0x000fea0003800000 */
.L_x_8557:
        /* <DEDUP_REMOVED lines=12> */
.L_x_8563:
[----:B------:R-:W-:Y:S01]  /*63e0*/  IMAD.MOV.U32 R0, RZ, RZ, 0x7f ;  /* 0x0000007fff007424 */ /* 0x000fe200078e00ff */
[----:B------:R-:W-:-:S04]  /*63f0*/  ISETP.GT.U32.AND P0, PT, R4, 0x7f800000, PT ;  /* 0x7f8000000400780c */ /* 0x000fc80003f04070 */
[----:B------:R-:W-:-:S09]  /*6400*/  SEL R0, R0, 0x7c, P0 ;  /* 0x0000007c00007807 */ /* 0x000fd20000000000 */
.L_x_8564:
[----:B------:R-:W-:Y:S05]  /*6410*/  BSYNC.RECONVERGENT B0 ;  /* 0x0000000000007941 */ /* 0x000fea0003800200 */
.L_x_8562:
[----:B------:R-:W-:-:S04]  /*6420*/  SHF.R.U32.HI R5, RZ, 0x18, R5 ;  /* 0x00000018ff057819 */ /* 0x000fc80000011605 */
[----:B------:R-:W-:-:S05]  /*6430*/  LOP3.LUT R5, R0, 0x80, R5, 0xf8, !PT ;  /* 0x0000008000057812 */ /* 0x000fca00078ef805 */
[----:B------:R1:W-:Y:S01]  /*6440*/  STG.E.U8 desc[UR36][R2.64], R5 ;  /* 0x0000000502007986 */ /* 0x0003e2000c101124 */
[----:B------:R-:W-:Y:S05]  /*6450*/  BRA `(.L_x_8535) ;  /* 0x00000000000c7947 */ /* 0x000fea0003800000 */
.L_x_8556:
[----:B------:R-:W-:-:S05]  /*6460*/  HADD2.F32 R0, -RZ, R4.H0_H0 ;  /* 0x20000004ff007230 */ /* 0x000fca0000004100 */
[----:B------:R-:W-:-:S05]  /*6470*/  F2FP.BF16.F32.PACK_AB R0, RZ, R0 ;  /* 0x00000000ff00723e */ /* 0x000fca00000010ff */
[----:B------:R0:W-:Y:S02]  /*6480*/  STG.E.U16 desc[UR36][R2.64], R0 ;  /* 0x0000000002007986 */ /* 0x0001e4000c101524 */
.L_x_8535:
[----:B------:R-:W-:-:S07]  /*6490*/  VIADD R17, R17, 0x80 ;  /* 0x0000008011117836 */ /* 0x000fce0000000000 */
.L_x_8495:
[----:B------:R-:W-:Y:S05]  /*64a0*/  BSYNC.RECONVERGENT B6 ;  /* 0x0000000000067941 */ /* 0x000fea0003800200 */
.L_x_8494:
        /* <DEDUP_REMOVED lines=307> */
.L_x_8567:
        /* <DEDUP_REMOVED lines=18> */
.L_x_8571:
[----:B------:R-:W2:Y:S02]  /*7900*/  LDG.E.U8 R2, desc[UR36][R2.64] ;  /* 0x0000002402027981 */ /* 0x000ea4000c1e1100 */
[----:B--2---:R-:W-:-:S04]  /*7910*/  I2FP.F32.U32 R0, R2 ;  /* 0x0000000200007245 */ /* 0x004fc80000201000 */
[----:B------:R-:W-:Y:S01]  /*7920*/  F2FP.F16.F32.PACK_AB R0, RZ, R0 ;  /* 0x00000000ff00723e */ /* 0x000fe200000000ff */
[----:B------:R-:W-:Y:S06]  /*7930*/  BRA `(.L_x_8573) ;  /* 0x0000000c007c7947 */ /* 0x000fec0003800000 */
.L_x_8570:
        /* <DEDUP_REMOVED lines=10> */
.L_x_8575:
[----:B------:R-:W2:Y:S02]  /*79e0*/  LDG.E R2, desc[UR36][R2.64] ;  /* 0x0000002402027981 */ /* 0x000ea4000c1e1900 */
[----:B--2---:R-:W-:-:S04]  /*79f0*/  I2FP.F32.S32 R0, R2 ;  /* 0x0000000200007245 */ /* 0x004fc80000201400 */
[----:B------:R-:W-:Y:S01]  /*7a00*/  F2FP.F16.F32.PACK_AB R0, RZ, R0 ;  /* 0x00000000ff00723e */ /* 0x000fe200000000ff */
[----:B------:R-:W-:Y:S06]  /*7a10*/  BRA `(.L_x_8573) ;  /* 0x0000000c00447947 */ /* 0x000fec0003800000 */
.L_x_8574:
[----:B------:R-:W2:Y:S02]  /*7a20*/  LDG.E.U16 R2, desc[UR36][R2.64] ;  /* 0x0000002402027981 */ /* 0x000ea4000c1e1500 */
[----:B--2---:R-:W0:Y:S02]  /*7a30*/  I2F.S16 R0, R2 ;  /* 0x0000000200007306 */ /* 0x004e240000101400 */
[----:B0-----:R-:W-:Y:S01]  /*7a40*/  F2FP.F16.F32.PACK_AB R0, RZ, R0 ;  /* 0x00000000ff00723e */ /* 0x001fe200000000ff */
[----:B------:R-:W-:Y:S06]  /*7a50*/  BRA `(.L_x_8573) ;  /* 0x0000000c00347947 */ /* 0x000fec0003800000 */
.L_x_8569:
        /* <DEDUP_REMOVED lines=9> */
.L_x_8577:
[----:B------:R1:W5:Y:S01]  /*7af0*/  LDG.E.U16 R0, desc[UR36][R2.64] ;  /* 0x0000002402007981 */ /* 0x000362000c1e1500 */
[----:B------:R-:W-:Y:S05]  /*7b00*/  BRA `(.L_x_8573) ;  /* 0x0000000c00087947 */ /* 0x000fea0003800000 */
.L_x_8576:
        /* <DEDUP_REMOVED lines=9> */
.L_x_8579:
[----:B------:R0:W5:Y:S01]  /*7ba0*/  LDG.E.U16 R0, desc[UR36][R2.64] ;  /* 0x0000002402007981 */ /* 0x000162000c1e1500 */
[----:B------:R-:W-:Y:S05]  /*7bb0*/  BRA `(.L_x_8573) ;  /* 0x0000000800dc7947 */ /* 0x000fea0003800000 */
.L_x_8578:
        /* <DEDUP_REMOVED lines=8> */
.L_x_8568:
        /* <DEDUP_REMOVED lines=13> */
.L_x_8582:
        /* <DEDUP_REMOVED lines=8> */
.L_x_8581:
        /* <DEDUP_REMOVED lines=27> */
.L_x_8584:
        /* <DEDUP_REMOVED lines=13> */
.L_x_8583:
[----:B------:R-:W2:Y:S02]  /*8010*/  LDG.E.U16 R0, desc[UR36][R2.64] ;  /* 0x0000002402007981 */ /* 0x000ea4000c1e1500 */
[----:B--2---:R-:W-:-:S05]  /*8020*/  IMAD.U32 R0, R0, 0x10000, RZ ;  /* 0x0001000000007824 */ /* 0x004fca00078e00ff */
[----:B------:R-:W-:Y:S01]  /*8030*/  F2FP.F16.F32.PACK_AB R0, RZ, R0 ;  /* 0x00000000ff00723e */ /* 0x000fe200000000ff */
[----:B------:R-:W-:Y:S06]  /*8040*/  BRA `(.L_x_8573) ;  /* 0x0000000400b87947 */ /* 0x000fec0003800000 */
.L_x_8580:
        /* <DEDUP_REMOVED lines=12> */
.L_x_8587:
        /* <DEDUP_REMOVED lines=21> */
.L_x_8591:
[----:B------:R-:W-:Y:S05]  /*8260*/  BSYNC.RECONVERGENT B1 ;  /* 0x0000000000017941 */ /* 0x000fea0003800200 */
.L_x_8590:
[----:B------:R-:W-:Y:S01]  /*8270*/  IMAD.SHL.U32 R0, R0, 0x100000, RZ ;  /* 0x0010000000007824 */ /* 0x000fe200078e00ff */
[----:B------:R-:W-:-:S04]  /*8280*/  LEA R2, R2, 0x3b800000, 0x17 ;  /* 0x3b80000002027811 */ /* 0x000fc800078eb8ff */
[----:B------:R-:W-:-:S07]  /*8290*/  LOP3.LUT R0, R2, R0, R7, 0xfe, !PT ;  /* 0x0000000002007212 */ /* 0x000fce00078efe07 */
.L_x_8589:
[----:B------:R-:W-:Y:S05]  /*82a0*/  BSYNC.RECONVERGENT B0 ;  /* 0x0000000000007941 */ /* 0x000fea0003800200 */
.L_x_8588:
[----:B------:R-:W-:Y:S01]  /*82b0*/  F2FP.F16.F32.PACK_AB R0, RZ, R0 ;  /* 0x00000000ff00723e */ /* 0x000fe200000000ff */
[----:B------:R-:W-:Y:S06]  /*82c0*/  BRA `(.L_x_8573) ;  /* 0x0000000400187947 */ /* 0x000fec0003800000 */
.L_x_8586:
        /* <DEDUP_REMOVED lines=21> */
.L_x_8595:
[----:B------:R-:W-:Y:S05]  /*8420*/  BSYNC.RECONVERGENT B1 ;  /* 0x0000000000017941 */ /* 0x000fea0003800200 */
.L_x_8594:
[----:B------:R-:W-:Y:S02]  /*8430*/  SHF.L.U32 R0, R0, 0x15, RZ ;  /* 0x0000001500007819 */ /* 0x000fe400000006ff */
[----:B------:R-:W-:-:S04]  /*8440*/  LEA R2, R2, 0x37800000, 0x17 ;  /* 0x3780000002027811 */ /* 0x000fc800078eb8ff */
[----:B------:R-:W-:-:S07]  /*8450*/  LOP3.LUT R0, R2, R0, R7, 0xfe, !PT ;  /* 0x0000000002007212 */ /* 0x000fce00078efe07 */
.L_x_8593:
[----:B------:R-:W-:Y:S05]  /*8460*/  BSYNC.RECONVERGENT B0 ;  /* 0x0000000000007941 */ /* 0x000fea0003800200 */
.L_x_8592:
[----:B------:R-:W-:Y:S01]  /*8470*/  F2FP.F16.F32.PACK_AB R0, RZ, R0 ;  /* 0x00000000ff00723e */ /* 0x000fe200000000ff */
[----:B------:R-:W-:Y:S06]  /*8480*/  BRA `(.L_x_8573) ;  /* 0x0000000000a87947 */ /* 0x000fec0003800000 */
.L_x_8585:
        /* <DEDUP_REMOVED lines=14> */
.L_x_8599:
[----:B------:R-:W-:Y:S05]  /*8570*/  BSYNC.RECONVERGENT B0 ;  /* 0x0000000000007941 */ /* 0x000fea0003800200 */
.L_x_8598:
[----:B------:R-:W-:Y:S01]  /*8580*/  F2FP.F16.F32.PACK_AB R0, RZ, R0 ;  /* 0x00000000ff00723e */ /* 0x000fe200000000ff */
[----:B------:R-:W-:Y:S06]  /*8590*/  BRA `(.L_x_8573) ;  /* 0x0000000000647947 */ /* 0x000fec0003800000 */
.L_x_8572:
        /* <DEDUP_REMOVED lines=16> */
.L_x_8600:
[----:B------:R-:W-:Y:S01]  /*86a0*/  PRMT R0, RZ, 0x7610, R0 ;  /* 0x00007610ff007816 */ /* 0x000fe20000000000 */
[----:B------:R-:W-:Y:S06]  /*86b0*/  BRA `(.L_x_8573) ;  /* 0x00000000001c7947 */ /* 0x000fec0003800000 */
.L_x_8597:
[----:B------:R-:W2:Y:S02]  /*86c0*/  LDG.E.64 R2, desc[UR36][R2.64] ;  /* 0x0000002402027981 */ /* 0x000ea4000c1e1b00 */
[----:B--2---:R-:W0:Y:S02]  /*86d0*/  I2F.U64 R0, R2 ;  /* 0x0000000200007312 */ /* 0x004e240000301000 */
[----:B0-----:R-:W-:Y:S01]  /*86e0*/  F2FP.F16.F32.PACK_AB R0, RZ, R0 ;  /* 0x00000000ff00723e */ /* 0x001fe200000000ff */
[----:B------:R-:W-:Y:S06]  /*86f0*/  BRA `(.L_x_8573) ;  /* 0x00000000000c7947 */ /* 0x000fec0003800000 */
.L_x_8596:
[----:B------:R-:W2:Y:S02]  /*8700*/  LDG.E R2, desc[UR36][R2.64] ;  /* 0x0000002402027981 */ /* 0x000ea4000c1e1900 */
[----:B--2---:R-:W-:-:S04]  /*8710*/  I2FP.F32.U32 R0, R2 ;  /* 0x0000000200007245 */ /* 0x004fc80000201000 */
[----:B------:R-:W-:-:S07]  /*8720*/  F2FP.F16.F32.PACK_AB R0, RZ, R0 ;  /* 0x00000000ff00723e */ /* 0x000fce00000000ff */
.L_x_8573:
        /* <DEDUP_REMOVED lines=22> */
.L_x_8604:
[----:B------:R-:W-:-:S06]  /*8890*/  HADD2.F32 R5, -RZ, R4.H0_H0 ;  /* 0x20000004ff057230 */ /* 0x000fcc0000004100 */
[----:B------:R-:W0:Y:S02]  /*88a0*/  F2I.S64.TRUNC R4, R5 ;  /* 0x0000000500047311 */ /* 0x000e24000020d900 */
[----:B0-----:R4:W-:Y:S01]  /*88b0*/  STG.E.U8 desc[UR36][R2.64], R4 ;  /* 0x0000000402007986 */ /* 0x0019e2000c101124 */
[----:B------:R-:W-:Y:S05]  /*88c0*/  BRA `(.L_x_8606) ;  /* 0x0000000c006c7947 */ /* 0x000fea0003800000 */
.L_x_8603:
        /* <DEDUP_REMOVED lines=10> */
.L_x_8608:
[----:B------:R-:W-:-:S04]  /*8970*/  HADD2.F32 R4, -RZ, R4.H0_H0 ;  /* 0x20000004ff047230 */ /* 0x000fc80000004100 */
[----:B------:R-:W0:Y:S02]  /*8980*/  F2I.FTZ.TRUNC.NTZ R5, R4 ;  /* 0x0000000400057305 */ /* 0x000e24000021f100 */
[----:B0-----:R2:W-:Y:S01]  /*8990*/  STG.E desc[UR36][R2.64], R5 ;  /* 0x0000000502007986 */ /* 0x0015e2000c101924 */
[----:B------:R-:W-:Y:S05]  /*89a0*/  BRA `(.L_x_8606) ;  /* 0x0000000c00347947 */ /* 0x000fea0003800000 */
.L_x_8607:
[----:B------:R-:W-:-:S04]  /*89b0*/  HADD2.F32 R4, -RZ, R4.H0_H0 ;  /* 0x20000004ff047230 */ /* 0x000fc80000004100 */
[----:B------:R-:W0:Y:S02]  /*89c0*/  F2I.FTZ.TRUNC.NTZ R5, R4 ;  /* 0x0000000400057305 */ /* 0x000e24000021f100 */
[----:B0-----:R0:W-:Y:S01]  /*89d0*/  STG.E.U16 desc[UR36][R2.64], R5 ;  /* 0x0000000502007986 */ /* 0x0011e2000c101524 */
[----:B------:R-:W-:Y:S05]  /*89e0*/  BRA `(.L_x_8606) ;  /* 0x0000000c00247947 */ /* 0x000fea0003800000 */
.L_x_8602:
        /* <DEDUP_REMOVED lines=9> */
.L_x_8610:
[----:B------:R0:W-:Y:S01]  /*8a80*/  STG.E.U16 desc[UR36][R2.64], R4 ;  /* 0x0000000402007986 */ /* 0x0001e2000c101524 */
[----:B------:R-:W-:Y:S05]  /*8a90*/  BRA `(.L_x_8606) ;  /* 0x0000000800f87947 */ /* 0x000fea0003800000 */
.L_x_8609:
        /* <DEDUP_REMOVED lines=10> */
.L_x_8612:
[----:B------:R-:W-:-:S05]  /*8b40*/  HADD2.F32 R0, -RZ, R4.H0_H0 ;  /* 0x20000004ff007230 */ /* 0x000fca0000004100 */
[----:B------:R-:W-:-:S04]  /*8b50*/  F2FP.F16.F32.PACK_AB R0, RZ, R0 ;  /* 0x00000000ff00723e */ /* 0x000fc800000000ff */
[----:B------:R-:W-:-:S05]  /*8b60*/  PRMT R0, R0, 0x5410, RZ ;  /* 0x0000541000007816 */ /* 0x000fca00000000ff */
[----:B------:R0:W-:Y:S01]  /*8b70*/  STG.E desc[UR36][R2.64], R0 ;  /* 0x0000000002007986 */ /* 0x0001e2000c101924 */
[----:B------:R-:W-:Y:S05]  /*8b80*/  BRA `(.L_x_8606) ;  /* 0x0000000800bc7947 */ /* 0x000fea0003800000 */
.L_x_8611:
[----:B------:R-:W-:-:S05]  /*8b90*/  HADD2.F32 R4, -RZ, R4.H0_H0 ;  /* 0x20000004ff047230 */ /* 0x000fca0000004100 */
[----:B------:R-:W-:-:S06]  /*8ba0*/  FMUL.FTZ R4, R4, 1 ;  /* 0x3f80000004047820 */ /* 0x000fcc0000410000 */
[----:B------:R-:W0:Y:S02]  /*8bb0*/  F2F.F64.F32 R4, R4 ;  /* 0x0000000400047310 */ /* 0x000e240000201800 */
[----:B0-----:R0:W-:Y:S01]  /*8bc0*/  STG.E.64 desc[UR36][R2.64], R4 ;  /* 0x0000000402007986 */ /* 0x0011e2000c101b24 */
[----:B------:R-:W-:Y:S05]  /*8bd0*/  BRA `(.L_x_8606) ;  /* 0x0000000800a87947 */ /* 0x000fea0003800000 */
.L_x_8601:
        /* <DEDUP_REMOVED lines=14> */
.L_x_8616:
        /* <DEDUP_REMOVED lines=18> */
.L_x_8619:
[----:B------:R-:W-:-:S04]  /*8de0*/  SHF.R.U32.HI R5, RZ, 0x18, R5 ;  /* 0x00000018ff057819 */ /* 0x000fc80000011605 */
[----:B------:R-:W-:-:S07]  /*8df0*/  LOP3.LUT R0, R0, 0x80, R5, 0xf8, !PT ;  /* 0x0000008000007812 */ /* 0x000fce00078ef805 */
.L_x_8618:
[----:B------:R-:W-:Y:S05]  /*8e00*/  BSYNC.RECONVERGENT B0 ;  /* 0x0000000000007941 */ /* 0x000fea0003800200 */
.L_x_8617:
[----:B------:R0:W-:Y:S01]  /*8e10*/  STG.E.U8 desc[UR36][R2.64], R0 ;  /* 0x0000000002007986 */ /* 0x0001e2000c101124 */
[----:B------:R-:W-:Y:S05]  /*8e20*/  BRA `(.L_x_8606) ;  /* 0x0000000800147947 */ /* 0x000fea0003800000 */
.L_x_8615:
        /* <DEDUP_REMOVED lines=18> */
.L_x_8622:
[----:B------:R-:W-:-:S04]  /*8f50*/  SHF.R.U32.HI R5, RZ, 0x18, R5 ;  /* 0x00000018ff057819 */ /* 0x000fc80000011605 */
[----:B------:R-:W-:-:S07]  /*8f60*/  LOP3.LUT R0, R0, 0x80, R5, 0xf8, !PT ;  /* 0x0000008000007812 */ /* 0x000fce00078ef805 */
.L_x_8621:
[----:B------:R-:W-:Y:S05]  /*8f70*/  BSYNC.RECONVERGENT B0 ;  /* 0x0000000000007941 */ /* 0x000fea0003800200 */
.L_x_8620:
[----:B------:R0:W-:Y:S01]  /*8f80*/  STG.E.U8 desc[UR36][R2.64], R0 ;  /* 0x0000000002007986 */ /* 0x0001e2000c101124 */
[----:B------:R-:W-:Y:S05]  /*8f90*/  BRA `(.L_x_8606) ;  /* 0x0000000400b87947 */ /* 0x000fea0003800000 */
.L_x_8614:
        /* <DEDUP_REMOVED lines=22> */
.L_x_8624:
[----:B------:R-:W-:-:S06]  /*9100*/  HADD2.F32 R4, -RZ, R4.H0_H0 ;  /* 0x20000004ff047230 */ /* 0x000fcc0000004100 */
[----:B------:R-:W0:Y:S02]  /*9110*/  F2I.U64.TRUNC R4, R4 ;  /* 0x0000000400047311 */ /* 0x000e24000020d800 */
[----:B0-----:R0:W-:Y:S01]  /*9120*/  STG.E.64 desc[UR36][R2.64], R4 ;  /* 0x0000000402007986 */ /* 0x0011e2000c101b24 */
[----:B------:R-:W-:Y:S05]  /*9130*/  BRA `(.L_x_8606) ;  /* 0x0000000400507947 */ /* 0x000fea0003800000 */
.L_x_8623:
[----:B------:R-:W-:-:S04]  /*9140*/  HADD2.F32 R4, -RZ, R4.H0_H0 ;  /* 0x20000004ff047230 */ /* 0x000fc80000004100 */
[----:B------:R-:W0:Y:S02]  /*9150*/  F2I.FTZ.U32.TRUNC.NTZ R5, R4 ;  /* 0x0000000400057305 */ /* 0x000e24000021f000 */
[----:B0-----:R0:W-:Y:S01]  /*9160*/  STG.E desc[UR36][R2.64], R5 ;  /* 0x0000000502007986 */ /* 0x0011e2000c101924 */
[----:B------:R-:W-:Y:S05]  /*9170*/  BRA `(.L_x_8606) ;  /* 0x0000000400407947 */ /* 0x000fea0003800000 */
.L_x_8613:
        /* <DEDUP_REMOVED lines=11> */
.L_x_8626:
[----:B------:R-:W-:Y:S01]  /*9230*/  HADD2.F32 R4, -RZ, R4.H0_H0 ;  /* 0x20000004ff047230 */ /* 0x000fe20000004100 */
[----:B------:R-:W-:-:S04]  /*9240*/  CS2R R6, SRZ ;  /* 0x0000000000067805 */ /* 0x000fc8000001ff00 */
[----:B------:R-:W-:-:S06]  /*9250*/  FMUL.FTZ R4, R4, 1 ;  /* 0x3f80000004047820 */ /* 0x000fcc0000410000 */
[----:B------:R-:W0:Y:S02]  /*9260*/  F2F.F64.F32 R4, R4 ;  /* 0x0000000400047310 */ /* 0x000e240000201800 */
[----:B0-----:R0:W-:Y:S01]  /*9270*/  STG.E.128 desc[UR36][R2.64], R4 ;  /* 0x0000000402007986 */ /* 0x0011e2000c101d24 */
[----:B------:R-:W-:Y:S05]  /*9280*/  BRA `(.L_x_8606) ;  /* 0x0000000000fc7947 */ /* 0x000fea0003800000 */
.L_x_8625:
[----:B------:R-:W-:-:S09]  /*9290*/  UISETP.NE.AND UP0, UPT, UR4, 0xf, UPT ;  /* 0x0000000f0400788c */ /* 0x000fd2000bf05270 */
[----:B------:R-:W-:Y:S05]  /*92a0*/  BRA.U !UP0, `(.L_x_8627) ;  /* 0x0000000108e87547 */ /* 0x000fea000b800000 */
[----:B------:R-:W-:-:S09]  /*92b0*/  UISETP.NE.AND UP0, UPT, UR4, 0x17, UPT ;  /* 0x000000170400788c */ /* 0x000fd2000bf05270 */
[----:B------:R-:W-:Y:S05]  /*92c0*/  BRA.U !UP0, `(.L_x_8628) ;  /* 0x0000000108907547 */ /* 0x000fea000b800000 */
[----:B------:R-:W-:-:S09]  /*92d0*/  UISETP.NE.AND UP0, UPT, UR4, 0x18, UPT ;  /* 0x000000180400788c */ /* 0x000fd2000bf05270 */
[----:B------:R-:W-:Y:S05]  /*92e0*/  BRA.U !UP0, `(.L_x_8629) ;  /* 0x0000000108447547 */ /* 0x000fea000b800000 */
.L_x_8605:
        /* <DEDUP_REMOVED lines=16> */
.L_x_8630:
[----:B------:R-:W-:Y:S05]  /*93f0*/  BRA `(.L_x_8606) ;  /* 0x0000000000a07947 */ /* 0x000fea0003800000 */
.L_x_8629:
        /* <DEDUP_REMOVED lines=13> */
.L_x_8632:
[----:B------:R-:W-:Y:S05]  /*94d0*/  BSYNC.RECONVERGENT B0 ;  /* 0x0000000000007941 */ /* 0x000fea0003800200 */
.L_x_8631:
[----:B------:R-:W-:-:S05]  /*94e0*/  LOP3.LUT R5, R0, 0x80, R5, 0xf8, !PT ;  /* 0x0000008000057812 */ /* 0x000fca00078ef805 */
[----:B------:R0:W-:Y:S01]  /*94f0*/  STG.E.U8 desc[UR36][R2.64], R5 ;  /* 0x0000000502007986 */ /* 0x0001e2000c101124 */
[----:B------:R-:W-:Y:S05]  /*9500*/  BRA `(.L_x_8606) ;  /* 0x00000000005c7947 */ /* 0x000fea0003800000 */
.L_x_8628:
        /* <DEDUP_REMOVED lines=12> */
.L_x_8634:
[----:B------:R-:W-:Y:S02]  /*95d0*/  ISETP.GT.U32.AND P0, PT, R4, 0x7f800000, PT ;  /* 0x7f8000000400780c */ /* 0x000fe40003f04070 */
[----:B------:R-:W-:-:S04]  /*95e0*/  MOV R0, 0x7f ;  /* 0x0000007f00007802 */ /* 0x000fc80000000f00 */
[----:B------:R-:W-:-:S07]  /*95f0*/  SEL R0, R0, 0x7c, P0 ;  /* 0x0000007c00007807 */ /* 0x000fce0000000000 */
.L_x_8635:
[----:B------:R-:W-:Y:S05]  /*9600*/  BSYNC.RECONVERGENT B0 ;  /* 0x0000000000007941 */ /* 0x000fea0003800200 */
.L_x_8633:
[----:B------:R-:W-:-:S04]  /*9610*/  SHF.R.U32.HI R5, RZ, 0x18, R5 ;  /* 0x00000018ff057819 */ /* 0x000fc80000011605 */
[----:B------:R-:W-:-:S05]  /*9620*/  LOP3.LUT R5, R0, 0x80, R5, 0xf8, !PT ;  /* 0x0000008000057812 */ /* 0x000fca00078ef805 */
[----:B------:R0:W-:Y:S01]  /*9630*/  STG.E.U8 desc[UR36][R2.64], R5 ;  /* 0x0000000502007986 */ /* 0x0001e2000c101124 */
[----:B------:R-:W-:Y:S05]  /*9640*/  BRA `(.L_x_8606) ;  /* 0x00000000000c7947 */ /* 0x000fea0003800000 */
.L_x_8627:
[----:B------:R-:W-:-:S05]  /*9650*/  HADD2.F32 R0, -RZ, R4.H0_H0 ;  /* 0x20000004ff007230 */ /* 0x000fca0000004100 */
[----:B------:R-:W-:-:S05]  /*9660*/  F2FP.BF16.F32.PACK_AB R0, RZ, R0 ;  /* 0x00000000ff00723e */ /* 0x000fca00000010ff */
[----:B------:R0:W-:Y:S02]  /*9670*/  STG.E.U16 desc[UR36][R2.64], R0 ;  /* 0x0000000002007986 */ /* 0x0001e4000c101524 */
.L_x_8606:
[----:B------:R-:W-:-:S07]  /*9680*/  VIADD R17, R17, 0x80 ;  /* 0x0000008011117836 */ /* 0x000fce0000000000 */
.L_x_8566:
[----:B------:R-:W-:Y:S05]  /*9690*/  BSYNC.RECONVERGENT B6 ;  /* 0x0000000000067941 */ /* 0x000fea0003800200 */
.L_x_8565:
        /* <DEDUP_REMOVED lines=306> */
.L_x_8636:
        /* <DEDUP_REMOVED lines=20> */
.L_x_8640:
[----:B------:R-:W2:Y:S02]  /*ab00*/  LDG.E.U8 R2, desc[UR36][R2.64] ;  /* 0x0000002402027981 */ /* 0x000ea4000c1e1100 */
[----:B--2---:R-:W-:-:S04]  /*ab10*/  I2FP.F32.U32 R0, R2 ;  /* 0x0000000200007245 */ /* 0x004fc80000201000 */
[----:B------:R-:W-:Y:S01]  /*ab20*/  F2FP.F16.F32.PACK_AB R0, RZ, R0 ;  /* 0x00000000ff00723e */ /* 0x000fe200000000ff */
[----:B------:R-:W-:Y:S06]  /*ab30*/  BRA `(.L_x_8642) ;  /* 0x0000000c007c7947 */ /* 0x000fec0003800000 */
.L_x_8639:
        /* <DEDUP_REMOVED lines=10> */
.L_x_8644:
[----:B------:R-:W2:Y:S02]  /*abe0*/  LDG.E R2, desc[UR36][R2.64] ;  /* 0x0000002402027981 */ /* 0x000ea4000c1e1900 */
[----:B--2---:R-:W-:-:S04]  /*abf0*/  I2FP.F32.S32 R0, R2 ;  /* 0x0000000200007245 */ /* 0x004fc80000201400 */
[----:B------:R-:W-:Y:S01]  /*ac00*/  F2FP.F16.F32.PACK_AB R0, RZ, R0 ;  /* 0x00000000ff00723e */ /* 0x000fe200000000ff */
[----:B------:R-:W-:Y:S06]  /*ac10*/  BRA `(.L_x_8642) ;  /* 0x0000000c00447947 */ /* 0x000fec0003800000 */
.L_x_8643:
[----:B------:R-:W2:Y:S02]  /*ac20*/  LDG.E.U16 R2, desc[UR36][R2.64] ;  /* 0x0000002402027981 */ /* 0x000ea4000c1e1500 */
[----:B--2---:R-:W0:Y:S02]  /*ac30*/  I2F.S16 R0, R2 ;  /* 0x0000000200007306 */ /* 0x004e240000101400 */
[----:B0-----:R-:W-:Y:S01]  /*ac40*/  F2FP.F16.F32.PACK_AB R0, RZ, R0 ;  /* 0x00000000ff00723e */ /* 0x001fe200000000ff */
[----:B------:R-:W-:Y:S06]  /*ac50*/  BRA `(.L_x_8642) ;  /* 0x0000000c00347947 */ /* 0x000fec0003800000 */
.L_x_8638:
        /* <DEDUP_REMOVED lines=9> */
.L_x_8646:
[----:B------:R1:W5:Y:S01]  /*acf0*/  LDG.E.U16 R0, desc[UR36][R2.64] ;  /* 0x0000002402007981 */ /* 0x000362000c1e1500 */
[----:B------:R-:W-:Y:S05]  /*ad00*/  BRA `(.L_x_8642) ;  /* 0x0000000c00087947 */ /* 0x000fea0003800000 */
.L_x_8645:
        /* <DEDUP_REMOVED lines=9> */
.L_x_8648:
[----:B------:R0:W5:Y:S01]  /*ada0*/  LDG.E.U16 R0, desc[UR36][R2.64] ;  /* 0x0000002402007981 */ /* 0x000162000c1e1500 */
[----:B------:R-:W-:Y:S05]  /*adb0*/  BRA `(.L_x_8642) ;  /* 0x0000000800dc7947 */ /* 0x000fea0003800000 */
.L_x_8647:
        /* <DEDUP_REMOVED lines=8> */
.L_x_8637:
        /* <DEDUP_REMOVED lines=13> */
.L_x_8651:
        /* <DEDUP_REMOVED lines=8> */
.L_x_8650:
        /* <DEDUP_REMOVED lines=27> */
.L_x_8653:
        /* <DEDUP_REMOVED lines=13> */
.L_x_8652:
[----:B------:R-:W2:Y:S02]  /*b210*/  LDG.E.U16 R0, desc[UR36][R2.64] ;  /* 0x0000002402007981 */ /* 0x000ea4000c1e1500 */
[----:B--2---:R-:W-:-:S04]  /*b220*/  SHF.L.U32 R0, R0, 0x10, RZ ;  /* 0x0000001000007819 */ /* 0x004fc800000006ff */
[----:B------:R-:W-:Y:S01]  /*b230*/  F2FP.F16.F32.PACK_AB R0, RZ, R0 ;  /* 0x00000000ff00723e */ /* 0x000fe200000000ff */
[----:B------:R-:W-:Y:S06]  /*b240*/  BRA `(.L_x_8642) ;  /* 0x0000000400b87947 */ /* 0x000fec0003800000 */
.L_x_8649:
        /* <DEDUP_REMOVED lines=12> */
.L_x_8656:
        /* <DEDUP_REMOVED lines=21> */
.L_x_8660:
[----:B------:R-:W-:Y:S05]  /*b460*/  BSYNC.RECONVERGENT B1 ;  /* 0x0000000000017941 */ /* 0x000fea0003800200 */
.L_x_8659:
[----:B------:R-:W-:Y:S01]  /*b470*/  IMAD.SHL.U32 R0, R0, 0x100000, RZ ;  /* 0x0010000000007824 */ /* 0x000fe200078e00ff */
[----:B------:R-:W-:-:S04]  /*b480*/  LEA R2, R2, 0x3b800000, 0x17 ;  /* 0x3b80000002027811 */ /* 0x000fc800078eb8ff */
[----:B------:R-:W-:-:S07]  /*b490*/  LOP3.LUT R0, R2, R0, R7, 0xfe, !PT ;  /* 0x0000000002007212 */ /* 0x000fce00078efe07 */
.L_x_8658:
[----:B------:R-:W-:Y:S05]  /*b4a0*/  BSYNC.RECONVERGENT B0 ;  /* 0x0000000000007941 */ /* 0x000fea0003800200 */
.L_x_8657:
[----:B------:R-:W-:Y:S01]  /*b4b0*/  F2FP.F16.F32.PACK_AB R0, RZ, R0 ;  /* 0x00000000ff00723e */ /* 0x000fe200000000ff */
[----:B------:R-:W-:Y:S06]  /*b4c0*/  BRA `(.L_x_8642) ;  /* 0x0000000400187947 */ /* 0x000fec0003800000 */
.L_x_8655:
        /* <DEDUP_REMOVED lines=21> */
.L_x_8664:
[----:B------:R-:W-:Y:S05]  /*b620*/  BSYNC.RECONVERGENT B1 ;  /* 0x0000000000017941 */ /* 0x000fea0003800200 */
.L_x_8663:
[----:B------:R-:W-:Y:S02]  /*b630*/  SHF.L.U32 R0, R0, 0x15, RZ ;  /* 0x0000001500007819 */ /* 0x000fe400000006ff */
[----:B------:R-:W-:-:S04]  /*b640*/  LEA R2, R2, 0x37800000, 0x17 ;  /* 0x3780000002027811 */ /* 0x000fc800078eb8ff */
[----:B------:R-:W-:-:S07]  /*b650*/  LOP3.LUT R0, R2, R0, R7, 0xfe, !PT ;  /* 0x0000000002007212 */ /* 0x000fce00078efe07 */
.L_x_8662:
[----:B------:R-:W-:Y:S05]  /*b660*/  BSYNC.RECONVERGENT B0 ;  /* 0x0000000000007941 */ /* 0x000fea0003800200 */
.L_x_8661:
[----:B------:R-:W-:Y:S01]  /*b670*/  F2FP.F16.F32.PACK_AB R0, RZ, R0 ;  /* 0x00000000ff00723e */ /* 0x000fe200000000ff */
[----:B------:R-:W-:Y:S06]  /*b680*/  BRA `(.L_x_8642) ;  /* 0x0000000000a87947 */ /* 0x000fec0003800000 */
.L_x_8654:
        /* <DEDUP_REMOVED lines=14> */
.L_x_8668:
[----:B------:R-:W-:Y:S05]  /*b770*/  BSYNC.RECONVERGENT B0 ;  /* 0x0000000000007941 */ /* 0x000fea0003800200 */
.L_x_8667:
[----:B------:R-:W-:Y:S01]  /*b780*/  F2FP.F16.F32.PACK_AB R0, RZ, R0 ;  /* 0x00000000ff00723e */ /* 0x000fe200000000ff */
[----:B------:R-:W-:Y:S06]  /*b790*/  BRA `(.L_x_8642) ;  /* 0x0000000000647947 */ /* 0x000fec0003800000 */
.L_x_8641:
        /* <DEDUP_REMOVED lines=16> */
.L_x_8669:
[----:B------:R-:W-:Y:S01]  /*b8a0*/  PRMT R0, RZ, 0x7610, R0 ;  /* 0x00007610ff007816 */ /* 0x000fe20000000000 */
[----:B------:R-:W-:Y:S06]  /*b8b0*/  BRA `(.L_x_8642) ;  /* 0x00000000001c7947 */ /* 0x000fec0003800000 */
.L_x_8666:
[----:B------:R-:W2:Y:S02]  /*b8c0*/  LDG.E.64 R2, desc[UR36][R2.64] ;  /* 0x0000002402027981 */ /* 0x000ea4000c1e1b00 */
[----:B--2---:R-:W0:Y:S02]  /*b8d0*/  I2F.U64 R0, R2 ;  /* 0x0000000200007312 */ /* 0x004e240000301000 */
[----:B0-----:R-:W-:Y:S01]  /*b8e0*/  F2FP.F16.F32.PACK_AB R0, RZ, R0 ;  /* 0x00000000ff00723e */ /* 0x001fe200000000ff */
[----:B------:R-:W-:Y:S06]  /*b8f0*/  BRA `(.L_x_8642) ;  /* 0x00000000000c7947 */ /* 0x000fec0003800000 */
.L_x_8665:
[----:B------:R-:W2:Y:S02]  /*b900*/  LDG.E R2, desc[UR36][R2.64] ;  /* 0x0000002402027981 */ /* 0x000ea4000c1e1900 */
[----:B--2---:R-:W-:-:S04]  /*b910*/  I2FP.F32.U32 R0, R2 ;  /* 0x0000000200007245 */ /* 0x004fc80000201000 */
[----:B------:R-:W-:-:S07]  /*b920*/  F2FP.F16.F32.PACK_AB R0, RZ, R0 ;  /* 0x00000000ff00723e */ /* 0x000fce00000000ff */
.L_x_8642:
[----:B-----5:R-:W-:Y:S01]  /*b930*/  HADD2.F32 R0, -RZ, R0.H0_H0 ;  /* 0x20000000ff007230 */ /* 0x020fe20000004100 */
[----:B------:R-:W-:-:S04]  /*b940*/  UPRMT UR4, UR42, 0x9910, URZ ;  /* 0x000099102a047896 */ /* 0x000fc800080000ff */
[----:B------:R-:W-:Y:S01]  /*b950*/  UISETP.GT.AND UP0, UPT, UR4, 0x9, UPT ;  /* 0x000000090400788c */ /* 0x000fe2000bf04270 */
[----:B------:R-:W0:Y:S02]  /*b960*/  MUFU.LG2 R0, R0 ;  /* 0x0000000000007308 */ /* 0x000e240000000c00 */
[----:B01----:R-:W-:-:S05]  /*b970*/  FMUL.FTZ R2, R0, 0.30103000998497009277 ;  /* 0x3e9a209b00027820 */ /* 0x003fca0000410000 */
        /* <DEDUP_REMOVED lines=14> */
.L_x_8673:
[----:B------:R-:W-:-:S06]  /*ba60*/  HADD2.F32 R3, -RZ, R2.H0_H0 ;  /* 0x20000002ff037230 */ /* 0x000fcc0000004100 */
[----:B------:R-:W0:Y:S02]  /*ba70*/  F2I.S64.TRUNC R2, R3 ;  /* 0x0000000300027311 */ /* 0x000e24000020d900 */
[----:B0-----:R-:W-:Y:S01]  /*ba80*/  STG.E.U8 desc[UR36][R16.64], R2 ;  /* 0x0000000210007986 */ /* 0x001fe2000c101124 */
[----:B------:R-:W-:Y:S05]  /*ba90*/  EXIT ;  /* 0x000000000000794d */ /* 0x000fea0003800000 */
.L_x_8672:
        /* <DEDUP_REMOVED lines=10> */
.L_x_8676:
[----:B------:R-:W-:-:S04]  /*bb40*/  HADD2.F32 R2, -RZ, R2.H0_H0 ;  /* 0x20000002ff027230 */ /* 0x000fc80000004100 */
[----:B------:R-:W0:Y:S02]  /*bb50*/  F2I.FTZ.TRUNC.NTZ R3, R2 ;  /* 0x0000000200037305 */ /* 0x000e24000021f100 */
[----:B0-----:R-:W-:Y:S01]  /*bb60*/  STG.E desc[UR36][R16.64], R3 ;  /* 0x0000000310007986 */ /* 0x001fe2000c101924 */
[----:B------:R-:W-:Y:S05]  /*bb70*/  EXIT ;  /* 0x000000000000794d */ /* 0x000fea0003800000 */
.L_x_8675:
[----:B------:R-:W-:-:S04]  /*bb80*/  HADD2.F32 R2, -RZ, R2.H0_H0 ;  /* 0x20000002ff027230 */ /* 0x000fc80000004100 */
[----:B------:R-:W0:Y:S02]  /*bb90*/  F2I.FTZ.TRUNC.NTZ R3, R2 ;  /* 0x0000000200037305 */ /* 0x000e24000021f100 */
[----:B0-----:R-:W-:Y:S01]  /*bba0*/  STG.E.U16 desc[UR36][R16.64], R3 ;  /* 0x0000000310007986 */ /* 0x001fe2000c101524 */
[----:B------:R-:W-:Y:S05]  /*bbb0*/  EXIT ;  /* 0x000000000000794d */ /* 0x000fea0003800000 */
.L_x_8671:
        /* <DEDUP_REMOVED lines=9> */
.L_x_8678:
[----:B------:R-:W-:Y:S01]  /*bc50*/  STG.E.U16 desc[UR36][R16.64], R2 ;  /* 0x0000000210007986 */ /* 0x000fe2000c101524 */
[----:B------:R-:W-:Y:S05]  /*bc60*/  EXIT ;  /* 0x000000000000794d */ /* 0x000fea0003800000 */
.L_x_8677:
        /* <DEDUP_REMOVED lines=10> */
.L_x_8680:
[----:B------:R-:W-:-:S05]  /*bd10*/  HADD2.F32 R0, -RZ, R2.H0_H0 ;  /* 0x20000002ff007230 */ /* 0x000fca0000004100 */
[----:B------:R-:W-:-:S04]  /*bd20*/  F2FP.F16.F32.PACK_AB R0, RZ, R0 ;  /* 0x00000000ff00723e */ /* 0x000fc800000000ff */
[----:B------:R-:W-:-:S05]  /*bd30*/  PRMT R0, R0, 0x5410, RZ ;  /* 0x0000541000007816 */ /* 0x000fca00000000ff */
[----:B------:R-:W-:Y:S01]  /*bd40*/  STG.E desc[UR36][R16.64], R0 ;  /* 0x0000000010007986 */ /* 0x000fe2000c101924 */
[----:B------:R-:W-:Y:S05]  /*bd50*/  EXIT ;  /* 0x000000000000794d */ /* 0x000fea0003800000 */
.L_x_8679:
[----:B------:R-:W-:-:S05]  /*bd60*/  HADD2.F32 R2, -RZ, R2.H0_H0 ;  /* 0x20000002ff027230 */ /* 0x000fca0000004100 */
[----:B------:R-:W-:-:S06]  /*bd70*/  FMUL.FTZ R2, R2, 1 ;  /* 0x3f80000002027820 */ /* 0x000fcc0000410000 */
[----:B------:R-:W0:Y:S02]  /*bd80*/  F2F.F64.F32 R2, R2 ;  /* 0x0000000200027310 */ /* 0x000e240000201800 */
[----:B0-----:R-:W-:Y:S01]  /*bd90*/  STG.E.64 desc[UR36][R16.64], R2 ;  /* 0x0000000210007986 */ /* 0x001fe2000c101b24 */
[----:B------:R-:W-:Y:S05]  /*bda0*/  EXIT ;  /* 0x000000000000794d */ /* 0x000fea0003800000 */
.L_x_8670:
        /* <DEDUP_REMOVED lines=14> */
.L_x_8684:
        /* <DEDUP_REMOVED lines=17> */
.L_x_8687:
[----:B------:R-:W-:-:S04]  /*bfa0*/  SHF.R.U32.HI R3, RZ, 0x18, R3 ;  /* 0x00000018ff037819 */ /* 0x000fc80000011603 */
[----:B------:R-:W-:-:S04]  /*bfb0*/  LOP3.LUT R0, R0, 0x80, R3, 0xf8, !PT ;  /* 0x0000008000007812 */ /* 0x000fc800078ef803 */
[----:B------:R-:W-:-:S07]  /*bfc0*/  PRMT R8, R0, 0x7610, R8 ;  /* 0x0000761000087816 */ /* 0x000fce0000000008 */
.L_x_8686:
[----:B------:R-:W-:Y:S05]  /*bfd0*/  BSYNC.RECONVERGENT B0 ;  /* 0x0000000000007941 */ /* 0x000fea0003800200 */
.L_x_8685:
[----:B------:R-:W-:Y:S01]  /*bfe0*/  STG.E.U8 desc[UR36][R16.64], R8 ;  /* 0x0000000810007986 */ /* 0x000fe2000c101124 */
[----:B------:R-:W-:Y:S05]  /*bff0*/  EXIT ;  /* 0x000000000000794d */ /* 0x000fea0003800000 */
.L_x_8683:
        /* <DEDUP_REMOVED lines=17> */
.L_x_8690:
[----:B------:R-:W-:-:S04]  /*c110*/  SHF.R.U32.HI R3, RZ, 0x18, R3 ;  /* 0x00000018ff037819 */ /* 0x000fc80000011603 */
[----:B------:R-:W-:-:S04]  /*c120*/  LOP3.LUT R0, R0, 0x80, R3, 0xf8, !PT ;  /* 0x0000008000007812 */ /* 0x000fc800078ef803 */
[----:B------:R-:W-:-:S07]  /*c130*/  PRMT R8, R0, 0x7610, R8 ;  /* 0x0000761000087816 */ /* 0x000fce0000000008 */
.L_x_8689:
[----:B------:R-:W-:Y:S05]  /*c140*/  BSYNC.RECONVERGENT B0 ;  /* 0x0000000000007941 */ /* 0x000fea0003800200 */
.L_x_8688:
[----:B------:R-:W-:Y:S01]  /*c150*/  STG.E.U8 desc[UR36][R16.64], R8 ;  /* 0x0000000810007986 */ /* 0x000fe2000c101124 */
[----:B------:R-:W-:Y:S05]  /*c160*/  EXIT ;  /* 0x000000000000794d */ /* 0x000fea0003800000 */
.L_x_8682:
        /* <DEDUP_REMOVED lines=22> */
.L_x_8692:
[----:B------:R-:W-:-:S06]  /*c2d0*/  HADD2.F32 R2, -RZ, R2.H0_H0 ;  /* 0x20000002ff027230 */ /* 0x000fcc0000004100 */
[----:B------:R-:W0:Y:S02]  /*c2e0*/  F2I.U64.TRUNC R2, R2 ;  /* 0x0000000200027311 */ /* 0x000e24000020d800 */
[----:B0-----:R-:W-:Y:S01]  /*c2f0*/  STG.E.64 desc[UR36][R16.64], R2 ;  /* 0x0000000210007986 */ /* 0x001fe2000c101b24 */
[----:B------:R-:W-:Y:S05]  /*c300*/  EXIT ;  /* 0x000000000000794d */ /* 0x000fea0003800000 */
.L_x_8691:
[----:B------:R-:W-:-:S04]  /*c310*/  HADD2.F32 R2, -RZ, R2.H0_H0 ;  /* 0x20000002ff027230 */ /* 0x000fc80000004100 */
[----:B------:R-:W0:Y:S02]  /*c320*/  F2I.FTZ.U32.TRUNC.NTZ R3, R2 ;  /* 0x0000000200037305 */ /* 0x000e24000021f000 */
[----:B0-----:R-:W-:Y:S01]  /*c330*/  STG.E desc[UR36][R16.64], R3 ;  /* 0x0000000310007986 */ /* 0x001fe2000c101924 */
[----:B------:R-:W-:Y:S05]  /*c340*/  EXIT ;  /* 0x000000000000794d */ /* 0x000fea0003800000 */
.L_x_8681:
        /* <DEDUP_REMOVED lines=11> */
.L_x_8694:
[----:B------:R-:W-:Y:S01]  /*c400*/  HADD2.F32 R2, -RZ, R2.H0_H0 ;  /* 0x20000002ff027230 */ /* 0x000fe20000004100 */
[----:B------:R-:W-:-:S04]  /*c410*/  CS2R R6, SRZ ;  /* 0x0000000000067805 */ /* 0x000fc8000001ff00 */
[----:B------:R-:W-:-:S04]  /*c420*/  FMUL.FTZ R2, R2, 1 ;  /* 0x3f80000002027820 */ /* 0x000fc80000410000 */
[----:B------:R-:W0:Y:S02]  /*c430*/  F2F.F64.F32 R4, R2 ;  /* 0x0000000200047310 */ /* 0x000e240000201800 */
[----:B0-----:R-:W-:Y:S01]  /*c440*/  STG.E.128 desc[UR36][R16.64], R4 ;  /* 0x0000000410007986 */ /* 0x001fe2000c101d24 */
[----:B------:R-:W-:Y:S05]  /*c450*/  EXIT ;  /* 0x000000000000794d */ /* 0x000fea0003800000 */
.L_x_8693:
[----:B------:R-:W-:-:S09]  /*c460*/  UISETP.NE.AND UP0, UPT, UR4, 0xf, UPT ;  /* 0x0000000f0400788c */ /* 0x000fd2000bf05270 */
[----:B------:R-:W-:Y:S05]  /*c470*/  BRA.U !UP0, `(.L_x_8695) ;  /* 0x0000000108e87547 */ /* 0x000fea000b800000 */
[----:B------:R-:W-:-:S09]  /*c480*/  UISETP.NE.AND UP0, UPT, UR4, 0x17, UPT ;  /* 0x000000170400788c */ /* 0x000fd2000bf05270 */
[----:B------:R-:W-:Y:S05]  /*c490*/  BRA.U !UP0, `(.L_x_8696) ;  /* 0x0000000108907547 */ /* 0x000fea000b800000 */
[----:B------:R-:W-:-:S09]  /*c4a0*/  UISETP.NE.AND UP0, UPT, UR4, 0x18, UPT ;  /* 0x000000180400788c */ /* 0x000fd2000bf05270 */
[----:B------:R-:W-:Y:S05]  /*c4b0*/  BRA.U !UP0, `(.L_x_8697) ;  /* 0x0000000108447547 */ /* 0x000fea000b800000 */
.L_x_8674:
        /* <DEDUP_REMOVED lines=16> */
.L_x_8698:
[----:B------:R-:W-:Y:S05]  /*c5c0*/  EXIT ;  /* 0x000000000000794d */ /* 0x000fea0003800000 */
.L_x_8697:
        /* <DEDUP_REMOVED lines=13> */
.L_x_8700:
[----:B------:R-:W-:Y:S05]  /*c6a0*/  BSYNC.RECONVERGENT B0 ;  /* 0x0000000000007941 */ /* 0x000fea0003800200 */
.L_x_8699:
[----:B------:R-:W-:-:S05]  /*c6b0*/  LOP3.LUT R3, R0, 0x80, R3, 0xf8, !PT ;  /* 0x0000008000037812 */ /* 0x000fca00078ef803 */
[----:B------:R-:W-:Y:S01]  /*c6c0*/  STG.E.U8 desc[UR36][R16.64], R3 ;  /* 0x0000000310007986 */ /* 0x000fe2000c101124 */
[----:B------:R-:W-:Y:S05]  /*c6d0*/  EXIT ;  /* 0x000000000000794d */ /* 0x000fea0003800000 */
.L_x_8696:
        /* <DEDUP_REMOVED lines=12> */
.L_x_8702:
[----:B------:R-:W-:Y:S01]  /*c7a0*/  HFMA2 R0, -RZ, RZ, 0, 7.569789886474609375e-06 ;  /* 0x0000007fff007431 */ /* 0x000fe200000001ff */
[----:B------:R-:W-:-:S04]  /*c7b0*/  ISETP.GT.U32.AND P0, PT, R2, 0x7f800000, PT ;  /* 0x7f8000000200780c */ /* 0x000fc80003f04070 */
[----:B------:R-:W-:-:S09]  /*c7c0*/  SEL R0, R0, 0x7c, P0 ;  /* 0x0000007c00007807 */ /* 0x000fd20000000000 */
.L_x_8703:
[----:B------:R-:W-:Y:S05]  /*c7d0*/  BSYNC.RECONVERGENT B0 ;  /* 0x0000000000007941 */ /* 0x000fea0003800200 */
.L_x_8701:
[----:B------:R-:W-:-:S04]  /*c7e0*/  SHF.R.U32.HI R3, RZ, 0x18, R3 ;  /* 0x00000018ff037819 */ /* 0x000fc80000011603 */
[----:B------:R-:W-:-:S05]  /*c7f0*/  LOP3.LUT R3, R0, 0x80, R3, 0xf8, !PT ;  /* 0x0000008000037812 */ /* 0x000fca00078ef803 */
[----:B------:R-:W-:Y:S01]  /*c800*/  STG.E.U8 desc[UR36][R16.64], R3 ;  /* 0x0000000310007986 */ /* 0x000fe2000c101124 */
[----:B------:R-:W-:Y:S05]  /*c810*/  EXIT ;  /* 0x000000000000794d */ /* 0x000fea0003800000 */
.L_x_8695:
[----:B------:R-:W-:-:S05]  /*c820*/  HADD2.F32 R0, -RZ, R2.H0_H0 ;  /* 0x20000002ff007230 */ /* 0x000fca0000004100 */
[----:B------:R-:W-:-:S05]  /*c830*/  F2FP.BF16.F32.PACK_AB R0, RZ, R0 ;  /* 0x00000000ff00723e */ /* 0x000fca00000010ff */
[----:B------:R-:W-:Y:S01]  /*c840*/  STG.E.U16 desc[UR36][R16.64], R0 ;  /* 0x0000000010007986 */ /* 0x000fe2000c101524 */
[----:B------:R-:W-:Y:S05]  /*c850*/  EXIT ;  /* 0x000000000000794d */ /* 0x000fea0003800000 */
.L_x_8704:
        /* <DEDUP_REMOVED lines=10> */
.L_x_12954:


//--------------------- .text._ZN2at6native27unrolled_elementwise_kernelIZZZNS0_17log10_kernel_cudaERNS_18TensorIteratorBaseEENKUlvE0_clEvENKUlvE1_clEvEUlN3c104HalfEE_St5arrayIPcLm2EELi4E23TrivialOffsetCalculatorILi1EjESD_NS0_6memory12LoadWithCastILi1EEENSE_13StoreWithCastILi1EEEEEviT_T0_T2_T3_T4_T5_ --------------------------
	.section	.text._ZN2at6native27unrolled_elementwise_kernelIZZZNS0_17log10_kernel_cudaERNS_18TensorIteratorBaseEENKUlvE0_clEvENKUlvE1_clEvEUlN3c104HalfEE_St5arrayIPcLm2EELi4E23TrivialOffsetCalculatorILi1EjESD_NS0_6memory12LoadWithCastILi1EEENSE_13StoreWithCastILi1EEEEEviT_T0_T2_T3_T4_T5_,"ax",@progbits
	.align	128
        .global         _ZN2at6native27unrolled_elementwise_kernelIZZZNS0_17log10_kernel_cudaERNS_18TensorIteratorBaseEENKUlvE0_clEvENKUlvE1_clEvEUlN3c104HalfEE_St5arrayIPcLm2EELi4E23TrivialOffsetCalculatorILi1EjESD_NS0_6memory12LoadWithCastILi1EEENSE_13StoreWithCastILi1EEEEEviT_T0_T2_T3_T4_T5_
        .type           _ZN2at6native27unrolled_elementwise_kernelIZZZNS0_17log10_kernel_cudaERNS_18TensorIteratorBaseEENKUlvE0_clEvENKUlvE1_clEvEUlN3c104HalfEE_St5arrayIPcLm2EELi4E23TrivialOffsetCalculatorILi1EjESD_NS0_6memory12LoadWithCastILi1EEENSE_13StoreWithCastILi1EEEEEviT_T0_T2_T3_T4_T5_,@function
        .size           _ZN2at6native27unrolled_elementwise_kernelIZZZNS0_17log10_kernel_cudaERNS_18TensorIteratorBaseEENKUlvE0_clEvENKUlvE1_clEvEUlN3c104HalfEE_St5arrayIPcLm2EELi4E23TrivialOffsetCalculatorILi1EjESD_NS0_6memory12LoadWithCastILi1EEENSE_13StoreWithCastILi1EEEEEviT_T0_T2_T3_T4_T5_,(.L_x_12955 - _ZN2at6native27unrolled_elementwise_kernelIZZZNS0_17log10_kernel_cudaERNS_18TensorIteratorBaseEENKUlvE0_clEvENKUlvE1_clEvEUlN3c104HalfEE_St5arrayIPcLm2EELi4E23TrivialOffsetCalculatorILi1EjESD_NS0_6memory12LoadWithCastILi1EEENSE_13StoreWithCastILi1EEEEEviT_T0_T2_T3_T4_T5_)
        .other          _ZN2at6native27unrolled_elementwise_kernelIZZZNS0_17log10_kernel_cudaERNS_18TensorIteratorBaseEENKUlvE0_clEvENKUlvE1_clEvEUlN3c104HalfEE_St5arrayIPcLm2EELi4E23TrivialOffsetCalculatorILi1EjESD_NS0_6memory12LoadWithCastILi1EEENSE_13StoreWithCastILi1EEEEEviT_T0_T2_T3_T4_T5_,@"STO_CUDA_ENTRY STV_DEFAULT"
_ZN2at6native27unrolled_elementwise_kernelIZZZNS0_17log10_kernel_cudaERNS_18TensorIteratorBaseEENKUlvE0_clEvENKUlvE1_clEvEUlN3c104HalfEE_St5arrayIPcLm2EELi4E23TrivialOffsetCalculatorILi1EjESD_NS0_6memory12LoadWithCastILi1EEENSE_13StoreWithCastILi1EEEEEviT_T0_T2_T3_T4_T5_:
.text._ZN2at6native27unrolled_elementwise_kernelIZZZNS0_17log10_kernel_cudaERNS_18TensorIteratorBaseEENKUlvE0_clEvENKUlvE1_clEvEUlN3c104HalfEE_St5arrayIPcLm2EELi4E23TrivialOffsetCalculatorILi1EjESD_NS0_6memory12LoadWithCastILi1EEENSE_13StoreWithCastILi1EEEEEviT_T0_T2_T3_T4_T5_:
        /* <DEDUP_REMOVED lines=34> */
.L_x_8710:
[----:B------:R-:W2:Y:S02]  /*0220*/  LDG.E.U8 R2, desc[UR36][R2.64] ;  /* 0x0000002402027981 */ /* 0x000ea4000c1e1100 */
[----:B--2---:R-:W-:-:S04]  /*0230*/  I2FP.F32.U32 R0, R2 ;  /* 0x0000000200007245 */ /* 0x004fc80000201000 */
[----:B------:R-:W-:-:S04]  /*0240*/  F2FP.F16.F32.PACK_AB R0, RZ, R0 ;  /* 0x00000000ff00723e */ /* 0x000fc800000000ff */
[----:B------:R-:W-:Y:S01]  /*0250*/  PRMT R16, R0, 0x7610, R16 ;  /* 0x0000761000107816 */ /* 0x000fe20000000010 */
[----:B------:R-:W-:Y:S06]  /*0260*/  BRA `(.L_x_8712) ;  /* 0x0000000c00b47947 */ /* 0x000fec0003800000 */
.L_x_8709:
        /* <DEDUP_REMOVED lines=11> */
.L_x_8714:
[----:B------:R-:W2:Y:S02]  /*0320*/  LDG.E R2, desc[UR36][R2.64] ;  /* 0x0000002402027981 */ /* 0x000ea4000c1e1900 */
[----:B--2---:R-:W-:-:S04]  /*0330*/  I2FP.F32.S32 R0, R2 ;  /* 0x0000000200007245 */ /* 0x004fc80000201400 */
[----:B------:R-:W-:-:S04]  /*0340*/  F2FP.F16.F32.PACK_AB R0, RZ, R0 ;  /* 0x00000000ff00723e */ /* 0x000fc800000000ff */
[----:B------:R-:W-:Y:S01]  /*0350*/  PRMT R16, R0, 0x7610, R16 ;  /* 0x0000761000107816 */ /* 0x000fe20000000010 */
[----:B------:R-:W-:Y:S06]  /*0360*/  BRA `(.L_x_8712) ;  /* 0x0000000c00747947 */ /* 0x000fec0003800000 */
.L_x_8713:
[----:B------:R-:W2:Y:S02]  /*0370*/  LDG.E.U16 R2, desc[UR36][R2.64] ;  /* 0x0000002402027981 */ /* 0x000ea4000c1e1500 */
[----:B--2---:R-:W0:Y:S02]  /*0380*/  I2F.S16 R0, R2 ;  /* 0x0000000200007306 */ /* 0x004e240000101400 */
[----:B0-----:R-:W-:-:S04]  /*0390*/  F2FP.F16.F32.PACK_AB R0, RZ, R0 ;  /* 0x00000000ff00723e */ /* 0x001fc800000000ff */
[----:B------:R-:W-:Y:S01]  /*03a0*/  PRMT R16, R0, 0x7610, R16 ;  /* 0x0000761000107816 */ /* 0x000fe20000000010 */
[----:B------:R-:W-:Y:S06]  /*03b0*/  BRA `(.L_x_8712) ;  /* 0x0000000c00607947 */ /* 0x000fec0003800000 */
.L_x_8708:
        /* <DEDUP_REMOVED lines=9> */
.L_x_8716:
[----:B------:R1:W5:Y:S01]  /*0450*/  LDG.E.U16 R16, desc[UR36][R2.64] ;  /* 0x0000002402107981 */ /* 0x000362000c1e1500 */
[----:B------:R-:W-:Y:S05]  /*0460*/  BRA `(.L_x_8712) ;  /* 0x0000000c00347947 */ /* 0x000fea0003800000 */
.L_x_8715:
        /* <DEDUP_REMOVED lines=9> */
.L_x_8718:
[----:B------:R0:W5:Y:S01]  /*0500*/  LDG.E.U16 R16, desc[UR36][R2.64] ;  /* 0x0000002402107981 */ /* 0x000162000c1e1500 */
[----:B------:R-:W-:Y:S05]  /*0510*/  BRA `(.L_x_8712) ;  /* 0x0000000c00087947 */ /* 0x000fea0003800000 */
.L_x_8717:
        /* <DEDUP_REMOVED lines=9> */
.L_x_8707:
        /* <DEDUP_REMOVED lines=14> */
.L_x_8721:
        /* <DEDUP_REMOVED lines=9> */
.L_x_8720:
        /* <DEDUP_REMOVED lines=27> */
.L_x_8723:
        /* <DEDUP_REMOVED lines=14> */
.L_x_8722:
[----:B------:R-:W2:Y:S02]  /*09b0*/  LDG.E.U16 R0, desc[UR36][R2.64] ;  /* 0x0000002402007981 */ /* 0x000ea4000c1e1500 */
[----:B--2---:R-:W-:-:S05]  /*09c0*/  IMAD.U32 R0, R0, 0x10000, RZ ;  /* 0x0001000000007824 */ /* 0x004fca00078e00ff */
[----:B------:R-:W-:-:S04]  /*09d0*/  F2FP.F16.F32.PACK_AB R0, RZ, R0 ;  /* 0x00000000ff00723e */ /* 0x000fc800000000ff */
[----:B------:R-:W-:Y:S01]  /*09e0*/  PRMT R16, R0, 0x7610, R16 ;  /* 0x0000761000107816 */ /* 0x000fe20000000010 */
[----:B------:R-:W-:Y:S06]  /*09f0*/  BRA `(.L_x_8712) ;  /* 0x0000000400d07947 */ /* 0x000fec0003800000 */
.L_x_8719:
        /* <DEDUP_REMOVED lines=13> */
.L_x_8726:
        /* <DEDUP_REMOVED lines=21> */
.L_x_8730:
[----:B------:R-:W-:Y:S05]  /*0c20*/  BSYNC.RECONVERGENT B1 ;  /* 0x0000000000017941 */ /* 0x000fea0003800200 */
.L_x_8729:
[----:B------:R-:W-:Y:S01]  /*0c30*/  IMAD.SHL.U32 R0, R0, 0x100000, RZ ;  /* 0x0010000000007824 */ /* 0x000fe200078e00ff */
[----:B------:R-:W-:-:S04]  /*0c40*/  LEA R2, R2, 0x3b800000, 0x17 ;  /* 0x3b80000002027811 */ /* 0x000fc800078eb8ff */
[----:B------:R-:W-:-:S07]  /*0c50*/  LOP3.LUT R0, R2, R0, R7, 0xfe, !PT ;  /* 0x0000000002007212 */ /* 0x000fce00078efe07 */
.L_x_8728:
[----:B------:R-:W-:Y:S05]  /*0c60*/  BSYNC.RECONVERGENT B0 ;  /* 0x0000000000007941 */ /* 0x000fea0003800200 */
.L_x_8727:
[----:B------:R-:W-:-:S04]  /*0c70*/  F2FP.F16.F32.PACK_AB R0, RZ, R0 ;  /* 0x00000000ff00723e */ /* 0x000fc800000000ff */
[----:B------:R-:W-:Y:S01]  /*0c80*/  PRMT R16, R0, 0x7610, R16 ;  /* 0x0000761000107816 */ /* 0x000fe20000000010 */
[----:B------:R-:W-:Y:S06]  /*0c90*/  BRA `(.L_x_8712) ;  /* 0x0000000400287947 */ /* 0x000fec0003800000 */
.L_x_8725:
        /* <DEDUP_REMOVED lines=21> */
.L_x_8734:
[----:B------:R-:W-:Y:S05]  /*0df0*/  BSYNC.RECONVERGENT B1 ;  /* 0x0000000000017941 */ /* 0x000fea0003800200 */
.L_x_8733:
[----:B------:R-:W-:Y:S01]  /*0e00*/  IMAD.SHL.U32 R0, R0, 0x200000, RZ ;  /* 0x0020000000007824 */ /* 0x000fe200078e00ff */
[----:B------:R-:W-:-:S04]  /*0e10*/  LEA R2, R2, 0x37800000, 0x17 ;  /* 0x3780000002027811 */ /* 0x000fc800078eb8ff */
[----:B------:R-:W-:-:S07]  /*0e20*/  LOP3.LUT R0, R2, R0, R7, 0xfe, !PT ;  /* 0x0000000002007212 */ /* 0x000fce00078efe07 */
.L_x_8732:
[----:B------:R-:W-:Y:S05]  /*0e30*/  BSYNC.RECONVERGENT B0 ;  /* 0x0000000000007941 */ /* 0x000fea0003800200 */
.L_x_8731:
[----:B------:R-:W-:-:S04]  /*0e40*/  F2FP.F16.F32.PACK_AB R0, RZ, R0 ;  /* 0x00000000ff00723e */ /* 0x000fc800000000ff */
[----:B------:R-:W-:Y:S01]  /*0e50*/  PRMT R16, R0, 0x7610, R16 ;  /* 0x0000761000107816 */ /* 0x000fe20000000010 */
[----:B------:R-:W-:Y:S06]  /*0e60*/  BRA `(.L_x_8712) ;  /* 0x0000000000b47947 */ /* 0x000fec0003800000 */
.L_x_8724:
[----:B------:R-:W-:-:S09]  /*0e70*/  UISETP.NE.AND UP0, UPT, UR4, 0x1c, UPT ;  /* 0x0000001c0400788c */ /* 0x000fd2000bf05270 */
[----:B------:R-:W-:Y:S05]  /*0e80*/  BRA.U !UP0, `(.L_x_8735) ;  /* 0x00000001089c7547 */ /* 0x000fea000b800000 */
[----:B------:R-:W-:-:S09]  /*0e90*/  UISETP.NE.AND UP0, UPT, UR4, 0x1d, UPT ;  /* 0x0000001d0400788c */ /* 0x000fd2000bf05270 */
[----:B------:R-:W-:Y:S05]  /*0ea0*/  BRA.U !UP0, `(.L_x_8736) ;  /* 0x0000000108807547 */ /* 0x000fea000b800000 */
[----:B------:R-:W-:-:S09]  /*0eb0*/  UISETP.NE.AND UP0, UPT, UR4, 0x2c, UPT ;  /* 0x0000002c0400788c */ /* 0x000fd2000bf05270 */
[----:B------:R-:W-:Y:S05]  /*0ec0*/  BRA.U !UP0, `(.L_x_8737) ;  /* 0x0000000108487547 */ /* 0x000fea000b800000 */
.L_x_8711:
        /* <DEDUP_REMOVED lines=16> */
.L_x_8738:
[----:B------:R-:W-:Y:S01]  /*0fd0*/  PRMT R16, RZ, 0x7610, R16 ;  /* 0x00007610ff107816 */ /* 0x000fe20000000010 */
[----:B------:R-:W-:Y:S06]  /*0fe0*/  BRA `(.L_x_8712) ;  /* 0x0000000000547947 */ /* 0x000fec0003800000 */
.L_x_8737:
        /* <DEDUP_REMOVED lines=8> */
.L_x_8740:
[----:B------:R-:W-:Y:S05]  /*1070*/  BSYNC.RECONVERGENT B0 ;  /* 0x0000000000007941 */ /* 0x000fea0003800200 */
.L_x_8739:
[----:B------:R-:W-:-:S04]  /*1080*/  F2FP.F16.F32.PACK_AB R0, RZ, R0 ;  /* 0x00000000ff00723e */ /* 0x000fc800000000ff */
[----:B------:R-:W-:Y:S01]  /*1090*/  PRMT R16, R0, 0x7610, R16 ;  /* 0x0000761000107816 */ /* 0x000fe20000000010 */
[----:B------:R-:W-:Y:S06]  /*10a0*/  BRA `(.L_x_8712) ;  /* 0x0000000000247947 */ /* 0x000fec0003800000 */
.L_x_8736:
[----:B------:R-:W2:Y:S02]  /*10b0*/  LDG.E.64 R2, desc[UR36][R2.64] ;  /* 0x0000002402027981 */ /* 0x000ea4000c1e1b00 */
[----:B--2---:R-:W0:Y:S02]  /*10c0*/  I2F.U64 R0, R2 ;  /* 0x0000000200007312 */ /* 0x004e240000301000 */
[----:B0-----:R-:W-:-:S04]  /*10d0*/  F2FP.F16.F32.PACK_AB R0, RZ, R0 ;  /* 0x00000000ff00723e */ /* 0x001fc800000000ff */
[----:B------:R-:W-:Y:S01]  /*10e0*/  PRMT R16, R0, 0x7610, R16 ;  /* 0x0000761000107816 */ /* 0x000fe20000000010 */
[----:B------:R-:W-:Y:S06]  /*10f0*/  BRA `(.L_x_8712) ;  /* 0x0000000000107947 */ /* 0x000fec0003800000 */
.L_x_8735:
[----:B------:R-:W2:Y:S02]  /*1100*/  LDG.E R2, desc[UR36][R2.64] ;  /* 0x0000002402027981 */ /* 0x000ea4000c1e1900 */
[----:B--2---:R-:W-:-:S04]  /*1110*/  I2FP.F32.U32 R0, R2 ;  /* 0x0000000200007245 */ /* 0x004fc80000201000 */
[----:B------:R-:W-:-:S04]  /*1120*/  F2FP.F16.F32.PACK_AB R0, RZ, R0 ;  /* 0x00000000ff00723e */ /* 0x000fc800000000ff */
[----:B------:R-:W-:-:S07]  /*1130*/  PRMT R16, R0, 0x7610, R16 ;  /* 0x0000761000107816 */ /* 0x000fce0000000010 */
.L_x_8712:
[----:B------:R-:W-:-:S07]  /*1140*/  VIADD R22, R19, 0x80 ;  /* 0x0000008013167836 */ /* 0x000fce0000000000 */
.L_x_8706:
[----:B------:R-:W-:Y:S05]  /*1150*/  BSYNC.RECONVERGENT B6 ;  /* 0x0000000000067941 */ /* 0x000fea0003800200 */
.L_x_8705:
        /* <DEDUP_REMOVED lines=26> */
.L_x_8746:
[----:B------:R-:W2:Y:S02]  /*1300*/  LDG.E.U8 R2, desc[UR36][R2.64] ;  /* 0x0000002402027981 */ /* 0x000ea4000c1e1100 */
[----:B--2---:R-:W-:-:S04]  /*1310*/  I2FP.F32.U32 R0, R2 ;  /* 0x0000000200007245 */ /* 0x004fc80000201000 */
[----:B------:R-:W-:-:S04]  /*1320*/  F2FP.F16.F32.PACK_AB R0, RZ, R0 ;  /* 0x00000000ff00723e */ /* 0x000fc800000000ff */
[----:B------:R-:W-:Y:S01]  /*1330*/  PRMT R23, R0, 0x7610, R23 ;  /* 0x0000761000177816 */ /* 0x000fe20000000017 */
[----:B------:R-:W-:Y:S06]  /*1340*/  BRA `(.L_x_8748) ;  /* 0x0000000c00b47947 */ /* 0x000fec0003800000 */
.L_x_8745:
        /* <DEDUP_REMOVED lines=11> */
.L_x_8750:
[----:B------:R-:W2:Y:S02]  /*1400*/  LDG.E R2, desc[UR36][R2.64] ;  /* 0x0000002402027981 */ /* 0x000ea4000c1e1900 */
[----:B--2---:R-:W-:-:S04]  /*1410*/  I2FP.F32.S32 R0, R2 ;  /* 0x0000000200007245 */ /* 0x004fc80000201400 */
[----:B------:R-:W-:-:S04]  /*1420*/  F2FP.F16.F32.PACK_AB R0, RZ, R0 ;  /* 0x00000000ff00723e */ /* 0x000fc800000000ff */
[----:B------:R-:W-:Y:S01]  /*1430*/  PRMT R23, R0, 0x7610, R23 ;  /* 0x0000761000177816 */ /* 0x000fe20000000017 */
[----:B------:R-:W-:Y:S06]  /*1440*/  BRA `(.L_x_8748) ;  /* 0x0000000c00747947 */ /* 0x000fec0003800000 */
.L_x_8749:
[----:B------:R-:W2:Y:S02]  /*1450*/  LDG.E.U16 R2, desc[UR36][R2.64] ;  /* 0x0000002402027981 */ /* 0x000ea4000c1e1500 */
[----:B--2---:R-:W0:Y:S02]  /*1460*/  I2F.S16 R0, R2 ;  /* 0x0000000200007306 */ /* 0x004e240000101400 */
[----:B0-----:R-:W-:-:S04]  /*1470*/  F2FP.F16.F32.PACK_AB R0, RZ, R0 ;  /* 0x00000000ff00723e */ /* 0x001fc800000000ff */
[----:B------:R-:W-:Y:S01]  /*1480*/  PRMT R23, R0, 0x7610, R23 ;  /* 0x0000761000177816 */ /* 0x000fe20000000017 */
[----:B------:R-:W-:Y:S06]  /*1490*/  BRA `(.L_x_8748) ;  /* 0x0000000c00607947 */ /* 0x000fec0003800000 */
.L_x_8744:
        /* <DEDUP_REMOVED lines=9> */
.L_x_8752:
[----:B------:R0:W5:Y:S01]  /*1530*/  LDG.E.U16 R23, desc[UR36][R2.64] ;  /* 0x0000002402177981 */ /* 0x000162000c1e1500 */
[----:B------:R-:W-:Y:S05]  /*1540*/  BRA `(.L_x_8748) ;  /* 0x0000000c00347947 */ /* 0x000fea0003800000 */
.L_x_8751:
        /* <DEDUP_REMOVED lines=9> */
.L_x_8754:
[----:B------:R1:W5:Y:S01]  /*15e0*/  LDG.E.U16 R23, desc[UR36][R2.64] ;  /* 0x0000002402177981 */ /* 0x000362000c1e1500 */
[----:B------:R-:W-:Y:S05]  /*15f0*/  BRA `(.L_x_8748) ;  /* 0x0000000c00087947 */ /* 0x000fea0003800000 */
.L_x_8753:
        /* <DEDUP_REMOVED lines=9> */
.L_x_8743:
        /* <DEDUP_REMOVED lines=14> */
.L_x_8757:
        /* <DEDUP_REMOVED lines=9> */
.L_x_8756:
        /* <DEDUP_REMOVED lines=27> */
.L_x_8759:
        /* <DEDUP_REMOVED lines=14> */
.L_x_8758:
[----:B------:R-:W2:Y:S02]  /*1a90*/  LDG.E.U16 R0, desc[UR36][R2.64] ;  /* 0x0000002402007981 */ /* 0x000ea4000c1e1500 */
[----:B--2---:R-:W-:-:S05]  /*1aa0*/  IMAD.U32 R0, R0, 0x10000, RZ ;  /* 0x0001000000007824 */ /* 0x004fca00078e00ff */
[----:B------:R-:W-:-:S04]  /*1ab0*/  F2FP.F16.F32.PACK_AB R0, RZ, R0 ;  /* 0x00000000ff00723e */ /* 0x000fc800000000ff */
[----:B------:R-:W-:Y:S01]  /*1ac0*/  PRMT R23, R0, 0x7610, R23 ;  /* 0x0000761000177816 */ /* 0x000fe20000000017 */
[----:B------:R-:W-:Y:S06]  /*1ad0*/  BRA `(.L_x_8748) ;  /* 0x0000000400d07947 */ /* 0x000fec0003800000 */
.L_x_8755:
        /* <DEDUP_REMOVED lines=13> */
.L_x_8762:
        /* <DEDUP_REMOVED lines=21> */
.L_x_8766:
[----:B------:R-:W-:Y:S05]  /*1d00*/  BSYNC.RECONVERGENT B1 ;  /* 0x0000000000017941 */ /* 0x000fea0003800200 */
.L_x_8765:
[----:B------:R-:W-:Y:S01]  /*1d10*/  IMAD.SHL.U32 R0, R0, 0x100000, RZ ;  /* 0x0010000000007824 */ /* 0x000fe200078e00ff */
[----:B------:R-:W-:-:S04]  /*1d20*/  LEA R2, R2, 0x3b800000, 0x17 ;  /* 0x3b80000002027811 */ /* 0x000fc800078eb8ff */
[----:B------:R-:W-:-:S07]  /*1d30*/  LOP3.LUT R0, R2, R0, R7, 0xfe, !PT ;  /* 0x0000000002007212 */ /* 0x000fce00078efe07 */
.L_x_8764:
[----:B------:R-:W-:Y:S05]  /*1d40*/  BSYNC.RECONVERGENT B0 ;  /* 0x0000000000007941 */ /* 0x000fea0003800200 */
.L_x_8763:
[----:B------:R-:W-:-:S04]  /*1d50*/  F2FP.F16.F32.PACK_AB R0, RZ, R0 ;  /* 0x00000000ff00723e */ /* 0x000fc800000000ff */
[----:B------:R-:W-:Y:S01]  /*1d60*/  PRMT R23, R0, 0x7610, R23 ;  /* 0x0000761000177816 */ /* 0x000fe20000000017 */
[----:B------:R-:W-:Y:S06]  /*1d70*/  BRA `(.L_x_8748) ;  /* 0x0000000400287947 */ /* 0x000fec0003800000 */
.L_x_8761:
        /* <DEDUP_REMOVED lines=21> */
.L_x_8770:
[----:B------:R-:W-:Y:S05]  /*1ed0*/  BSYNC.RECONVERGENT B1 ;  /* 0x0000000000017941 */ /* 0x000fea0003800200 */
.L_x_8769:
[----:B------:R-:W-:Y:S01]  /*1ee0*/  IMAD.SHL.U32 R0, R0, 0x200000, RZ ;  /* 0x0020000000007824 */ /* 0x000fe200078e00ff */
[----:B------:R-:W-:-:S04]  /*1ef0*/  LEA R2, R2, 0x37800000, 0x17 ;  /* 0x3780000002027811 */ /* 0x000fc800078eb8ff */
[----:B------:R-:W-:-:S07]  /*1f00*/  LOP3.LUT R0, R2, R0, R7, 0xfe, !PT ;  /* 0x0000000002007212 */ /* 0x000fce00078efe07 */
.L_x_8768:
[----:B------:R-:W-:Y:S05]  /*1f10*/  BSYNC.RECONVERGENT B0 ;  /* 0x0000000000007941 */ /* 0x000fea0003800200 */
.L_x_8767:
[----:B------:R-:W-:-:S04]  /*1f20*/  F2FP.F16.F32.PACK_AB R0, RZ, R0 ;  /* 0x00000000ff00723e */ /* 0x000fc800000000ff */
[----:B------:R-:W-:Y:S01]  /*1f30*/  PRMT R23, R0, 0x7610, R23 ;  /* 0x0000761000177816 */ /* 0x000fe20000000017 */
[----:B------:R-:W-:Y:S06]  /*1f40*/  BRA `(.L_x_8748) ;  /* 0x0000000000b47947 */ /* 0x000fec0003800000 */
.L_x_8760:
        /* <DEDUP_REMOVED lines=14> */
.L_x_8774:
[----:B------:R-:W-:Y:S05]  /*2030*/  BSYNC.RECONVERGENT B0 ;  /* 0x0000000000007941 */ /* 0x000fea0003800200 */
.L_x_8773:
[----:B------:R-:W-:-:S04]  /*2040*/  F2FP.F16.F32.PACK_AB R0, RZ, R0 ;  /* 0x00000000ff00723e */ /* 0x000fc800000000ff */
[----:B------:R-:W-:Y:S01]  /*2050*/  PRMT R23, R0, 0x7610, R23 ;  /* 0x0000761000177816 */ /* 0x000fe20000000017 */
[----:B------:R-:W-:Y:S06]  /*2060*/  BRA `(.L_x_8748) ;  /* 0x00000000006c7947 */ /* 0x000fec0003800000 */
.L_x_8747:
        /* <DEDUP_REMOVED lines=16> */
.L_x_8775:
[----:B------:R-:W-:Y:S01]  /*2170*/  PRMT R23, RZ, 0x7610, R23 ;  /* 0x00007610ff177816 */ /* 0x000fe20000000017 */
[----:B------:R-:W-:Y:S06]  /*2180*/  BRA `(.L_x_8748) ;  /* 0x0000000000247947 */ /* 0x000fec0003800000 */
.L_x_8772:
[----:B------:R-:W2:Y:S02]  /*2190*/  LDG.E.64 R2, desc[UR36][R2.64] ;  /* 0x0000002402027981 */ /* 0x000ea4000c1e1b00 */
[----:B--2---:R-:W0:Y:S02]  /*21a0*/  I2F.U64 R0, R2 ;  /* 0x0000000200007312 */ /* 0x004e240000301000 */
[----:B0-----:R-:W-:-:S04]  /*21b0*/  F2FP.F16.F32.PACK_AB R0, RZ, R0 ;  /* 0x00000000ff00723e */ /* 0x001fc800000000ff */
[----:B------:R-:W-:Y:S01]  /*21c0*/  PRMT R23, R0, 0x7610, R23 ;  /* 0x0000761000177816 */ /* 0x000fe20000000017 */
[----:B------:R-:W-:Y:S06]  /*21d0*/  BRA `(.L_x_8748) ;  /* 0x0000000000107947 */ /* 0x000fec0003800000 */
.L_x_8771:
[----:B------:R-:W2:Y:S02]  /*21e0*/  LDG.E R2, desc[UR36][R2.64] ;  /* 0x0000002402027981 */ /* 0x000ea4000c1e1900 */
[----:B--2---:R-:W-:-:S04]  /*21f0*/  I2FP.F32.U32 R0, R2 ;  /* 0x0000000200007245 */ /* 0x004fc80000201000 */
[----:B------:R-:W-:-:S04]  /*2200*/  F2FP.F16.F32.PACK_AB R0, RZ, R0 ;  /* 0x00000000ff00723e */ /* 0x000fc800000000ff */
[----:B------:R-:W-:-:S07]  /*2210*/  PRMT R23, R0, 0x7610, R23 ;  /* 0x0000761000177816 */ /* 0x000fce0000000017 */
.L_x_8748:
[----:B------:R-:W-:-:S07]  /*2220*/  VIADD R22, R22, 0x80 ;  /* 0x0000008016167836 */ /* 0x000fce0000000000 */
.L_x_8742:
[----:B------:R-:W-:Y:S05]  /*2230*/  BSYNC.RECONVERGENT B6 ;  /* 0x0000000000067941 */ /* 0x000fea0003800200 */
.L_x_8741:
        /* <DEDUP_REMOVED lines=26> */
.L_x_8781:
[----:B------:R-:W2:Y:S02]  /*23e0*/  LDG.E.U8 R2, desc[UR36][R2.64] ;  /* 0x0000002402027981 */ /* 0x000ea4000c1e1100 */
[----:B--2---:R-:W-:-:S04]  /*23f0*/  I2FP.F32.U32 R0, R2 ;  /* 0x0000000200007245 */ /* 0x004fc80000201000 */
[----:B------:R-:W-:-:S04]  /*2400*/  F2FP.F16.F32.PACK_AB R0, RZ, R0 ;  /* 0x00000000ff00723e */ /* 0x000fc800000000ff */
[----:B------:R-:W-:Y:S01]  /*2410*/  PRMT R24, R0, 0x7610, R24 ;  /* 0x0000761000187816 */ /* 0x000fe20000000018 */
[----:B------:R-:W-:Y:S06]  /*2420*/  BRA `(.L_x_8783) ;  /* 0x0000000c00b47947 */ /* 0x000fec0003800000 */
.L_x_8780:
        /* <DEDUP_REMOVED lines=11> */
.L_x_8785:
[----:B------:R-:W2:Y:S02]  /*24e0*/  LDG.E R2, desc[UR36][R2.64] ;  /* 0x0000002402027981 */ /* 0x000ea4000c1e1900 */
[----:B--2---:R-:W-:-:S04]  /*24f0*/  I2FP.F32.S32 R0, R2 ;  /* 0x0000000200007245 */ /* 0x004fc80000201400 */
[----:B------:R-:W-:-:S04]  /*2500*/  F2FP.F16.F32.PACK_AB R0, RZ, R0 ;  /* 0x00000000ff00723e */ /* 0x000fc800000000ff */
[----:B------:R-:W-:Y:S01]  /*2510*/  PRMT R24, R0, 0x7610, R24 ;  /* 0x0000761000187816 */ /* 0x000fe20000000018 */
[----:B------:R-:W-:Y:S06]  /*2520*/  BRA `(.L_x_8783) ;  /* 0x0000000c00747947 */ /* 0x000fec0003800000 */
.L_x_8784:
[----:B------:R-:W2:Y:S02]  /*2530*/  LDG.E.U16 R2, desc[UR36][R2.64] ;  /* 0x0000002402027981 */ /* 0x000ea4000c1e1500 */
[----:B--2---:R-:W0:Y:S02]  /*2540*/  I2F.S16 R0, R2 ;  /* 0x0000000200007306 */ /* 0x004e240000101400 */
[----:B0-----:R-:W-:-:S04]  /*2550*/  F2FP.F16.F32.PACK_AB R0, RZ, R0 ;  /* 0x00000000ff00723e */ /* 0x001fc800000000ff */
[----:B------:R-:W-:Y:S01]  /*2560*/  PRMT R24, R0, 0x7610, R24 ;  /* 0x0000761000187816 */ /* 0x000fe20000000018 */
[----:B------:R-:W-:Y:S06]  /*2570*/  BRA `(.L_x_8783) ;  /* 0x0000000c00607947 */ /* 0x000fec0003800000 */
.L_x_8779:
        /* <DEDUP_REMOVED lines=9> */
.L_x_8787:
[----:B------:R0:W5:Y:S01]  /*2610*/  LDG.E.U16 R24, desc[UR36][R2.64] ;  /* 0x0000002402187981 */ /* 0x000162000c1e1500 */
[----:B------:R-:W-:Y:S05]  /*2620*/  BRA `(.L_x_8783) ;  /* 0x0000000c00347947 */ /* 0x000fea0003800000 */
.L_x_8786:
        /* <DEDUP_REMOVED lines=9> */
.L_x_8789:
[----:B------:R1:W5:Y:S01]  /*26c0*/  LDG.E.U16 R24, desc[UR36][R2.64] ;  /* 0x0000002402187981 */ /* 0x000362000c1e1500 */
[----:B------:R-:W-:Y:S05]  /*26d0*/  BRA `(.L_x_8783) ;  /* 0x0000000c00087947 */ /* 0x000fea0003800000 */
.L_x_8788:
        /* <DEDUP_REMOVED lines=9> */
.L_x_8778:
        /* <DEDUP_REMOVED lines=14> */
.L_x_8792:
        /* <DEDUP_REMOVED lines=9> */
.L_x_8791:
        /* <DEDUP_REMOVED lines=27> */
.L_x_8794:
        /* <DEDUP_REMOVED lines=14> */
.L_x_8793:
[----:B------:R-:W2:Y:S02]  /*2b70*/  LDG.E.U16 R0, desc[UR36][R2.64] ;  /* 0x0000002402007981 */ /* 0x000ea4000c1e1500 */
[----:B--2---:R-:W-:-:S05]  /*2b80*/  IMAD.U32 R0, R0, 0x10000, RZ ;  /* 0x0001000000007824 */ /* 0x004fca00078e00ff */
[----:B------:R-:W-:-:S04]  /*2b90*/  F2FP.F16.F32.PACK_AB R0, RZ, R0 ;  /* 0x00000000ff00723e */ /* 0x000fc800000000ff */
[----:B------:R-:W-:Y:S01]  /*2ba0*/  PRMT R24, R0, 0x7610, R24 ;  /* 0x0000761000187816 */ /* 0x000fe20000000018 */
[----:B------:R-:W-:Y:S06]  /*2bb0*/  BRA `(.L_x_8783) ;  /* 0x0000000400d07947 */ /* 0x000fec0003800000 */
.L_x_8790:
        /* <DEDUP_REMOVED lines=13> */
.L_x_8797:
        /* <DEDUP_REMOVED lines=21> */
.L_x_8801:
[----:B------:R-:W-:Y:S05]  /*2de0*/  BSYNC.RECONVERGENT B1 ;  /* 0x0000000000017941 */ /* 0x000fea0003800200 */
.L_x_8800:
[----:B------:R-:W-:Y:S01]  /*2df0*/  IMAD.SHL.U32 R0, R0, 0x100000, RZ ;  /* 0x0010000000007824 */ /* 0x000fe200078e00ff */
[----:B------:R-:W-:-:S04]  /*2e00*/  LEA R2, R2, 0x3b800000, 0x17 ;  /* 0x3b80000002027811 */ /* 0x000fc800078eb8ff */
[----:B------:R-:W-:-:S07]  /*2e10*/  LOP3.LUT R0, R2, R0, R7, 0xfe, !PT ;  /* 0x0000000002007212 */ /* 0x000fce00078efe07 */
.L_x_8799:
[----:B------:R-:W-:Y:S05]  /*2e20*/  BSYNC.RECONVERGENT B0 ;  /* 0x0000000000007941 */ /* 0x000fea0003800200 */
.L_x_8798:
[----:B------:R-:W-:-:S04]  /*2e30*/  F2FP.F16.F32.PACK_AB R0, RZ, R0 ;  /* 0x00000000ff00723e */ /* 0x000fc800000000ff */
[----:B------:R-:W-:Y:S01]  /*2e40*/  PRMT R24, R0, 0x7610, R24 ;  /* 0x0000761000187816 */ /* 0x000fe20000000018 */
[----:B------:R-:W-:Y:S06]  /*2e50*/  BRA `(.L_x_8783) ;  /* 0x0000000400287947 */ /* 0x000fec0003800000 */
.L_x_8796:
        /* <DEDUP_REMOVED lines=21> */
.L_x_8805:
[----:B------:R-:W-:Y:S05]  /*2fb0*/  BSYNC.RECONVERGENT B1 ;  /* 0x0000000000017941 */ /* 0x000fea0003800200 */
.L_x_8804:
[----:B------:R-:W-:Y:S01]  /*2fc0*/  IMAD.SHL.U32 R0, R0, 0x200000, RZ ;  /* 0x0020000000007824 */ /* 0x000fe200078e00ff */
[----:B------:R-:W-:-:S04]  /*2fd0*/  LEA R2, R2, 0x37800000, 0x17 ;  /* 0x3780000002027811 */ /* 0x000fc800078eb8ff */
[----:B------:R-:W-:-:S07]  /*2fe0*/  LOP3.LUT R0, R2, R0, R7, 0xfe, !PT ;  /* 0x0000000002007212 */ /* 0x000fce00078efe07 */
.L_x_8803:
[----:B------:R-:W-:Y:S05]  /*2ff0*/  BSYNC.RECONVERGENT B0 ;  /* 0x0000000000007941 */ /* 0x000fea0003800200 */
.L_x_8802:
[----:B------:R-:W-:-:S04]  /*3000*/  F2FP.F16.F32.PACK_AB R0, RZ, R0 ;  /* 0x00000000ff00723e */ /* 0x000fc800000000ff */
[----:B------:R-:W-:Y:S01]  /*3010*/  PRMT R24, R0, 0x7610, R24 ;  /* 0x0000761000187816 */ /* 0x000fe20000000018 */
[----:B------:R-:W-:Y:S06]  /*3020*/  BRA `(.L_x_8783) ;  /* 0x0000000000b47947 */ /* 0x000fec0003800000 */
.L_x_8795:
        /* <DEDUP_REMOVED lines=14> */
.L_x_8809:
[----:B------:R-:W-:Y:S05]  /*3110*/  BSYNC.RECONVERGENT B0 ;  /* 0x0000000000007941 */ /* 0x000fea0003800200 */
.L_x_8808:
[----:B------:R-:W-:-:S04]  /*3120*/  F2FP.F16.F32.PACK_AB R0, RZ, R0 ;  /* 0x00000000ff00723e */ /* 0x000fc800000000ff */
[----:B------:R-:W-:Y:S01]  /*3130*/  PRMT R24, R0, 0x7610, R24 ;  /* 0x0000761000187816 */ /* 0x000fe20000000018 */
[----:B------:R-:W-:Y:S06]  /*3140*/  BRA `(.L_x_8783) ;  /* 0x00000000006c7947 */ /* 0x000fec0003800000 */
.L_x_8782:
        /* <DEDUP_REMOVED lines=16> */
.L_x_8810:
[----:B------:R-:W-:Y:S01]  /*3250*/  PRMT R24, RZ, 0x7610, R24 ;  /* 0x00007610ff187816 */ /* 0x000fe20000000018 */
[----:B------:R-:W-:Y:S06]  /*3260*/  BRA `(.L_x_8783) ;  /* 0x0000000000247947 */ /* 0x000fec0003800000 */
.L_x_8807:
[----:B------:R-:W2:Y:S02]  /*3270*/  LDG.E.64 R2, desc[UR36][R2.64] ;  /* 0x0000002402027981 */ /* 0x000ea4000c1e1b00 */
[----:B--2---:R-:W0:Y:S02]  /*3280*/  I2F.U64 R0, R2 ;  /* 0x0000000200007312 */ /* 0x004e240000301000 */
[----:B0-----:R-:W-:-:S04]  /*3290*/  F2FP.F16.F32.PACK_AB R0, RZ, R0 ;  /* 0x00000000ff00723e */ /* 0x001fc800000000ff */
[----:B------:R-:W-:Y:S01]  /*32a0*/  PRMT R24, R0, 0x7610, R24 ;  /* 0x0000761000187816 */ /* 0x000fe20000000018 */
[----:B------:R-:W-:Y:S06]  /*32b0*/  BRA `(.L_x_8783) ;  /* 0x0000000000107947 */ /* 0x000fec0003800000 */
.L_x_8806:
[----:B------:R-:W2:Y:S02]  /*32c0*/  LDG.E R2, desc[UR36][R2.64] ;  /* 0x0000002402027981 */ /* 0x000ea4000c1e1900 */
[----:B--2---:R-:W-:-:S04]  /*32d0*/  I2FP.F32.U32 R0, R2 ;  /* 0x0000000200007245 */ /* 0x004fc80000201000 */
[----:B------:R-:W-:-:S04]  /*32e0*/  F2FP.F16.F32.PACK_AB R0, RZ, R0 ;  /* 0x00000000ff00723e */ /* 0x000fc800000000ff */
[----:B------:R-:W-:-:S07]  /*32f0*/  PRMT R24, R0, 0x7610, R24 ;  /* 0x0000761000187816 */ /* 0x000fce0000000018 */
.L_x_8783:
[----:B------:R-:W-:-:S07]  /*3300*/  VIADD R22, R22, 0x80 ;  /* 0x0000008016167836 */ /* 0x000fce0000000000 */
.L_x_8777:
[----:B------:R-:W-:Y:S05]  /*3310*/  BSYNC.RECONVERGENT B6 ;  /* 0x0000000000067941 */ /* 0x000fea0003800200 */
.L_x_8776:
        /* <DEDUP_REMOVED lines=25> */
.L_x_8816:
[----:B------:R-:W2:Y:S02]  /*34b0*/  LDG.E.U8 R2, desc[UR36][R2.64] ;  /* 0x0000002402027981 */ /* 0x000ea4000c1e1100 */
[----:B--2---:R-:W-:-:S04]  /*34c0*/  I2FP.F32.U32 R0, R2 ;  /* 0x0000000200007245 */ /* 0x004fc80000201000 */
[----:B------:R-:W-:Y:S01]  /*34d0*/  F2FP.F16.F32.PACK_AB R0, RZ, R0 ;  /* 0x00000000ff00723e */ /* 0x000fe200000000ff */
[----:B------:R-:W-:Y:S06]  /*34e0*/  BRA `(.L_x_8812) ;  /* 0x0000000c007c7947 */ /* 0x000fec0003800000 */
.L_x_8815:
        /* <DEDUP_REMOVED lines=10> */
.L_x_8819:
[----:B------:R-:W2:Y:S02]  /*3590*/  LDG.E R2, desc[UR36][R2.64] ;  /* 0x0000002402027981 */ /* 0x000ea4000c1e1900 */
[----:B--2---:R-:W-:-:S04]  /*35a0*/  I2FP.F32.S32 R0, R2 ;  /* 0x0000000200007245 */ /* 0x004fc80000201400 */
[----:B------:R-:W-:Y:S01]  /*35b0*/  F2FP.F16.F32.PACK_AB R0, RZ, R0 ;  /* 0x00000000ff00723e */ /* 0x000fe200000000ff */
[----:B------:R-:W-:Y:S06]  /*35c0*/  BRA `(.L_x_8812) ;  /* 0x0000000c00447947 */ /* 0x000fec0003800000 */
.L_x_8818:
[----:B------:R-:W2:Y:S02]  /*35d0*/  LDG.E.U16 R2, desc[UR36][R2.64] ;  /* 0x0000002402027981 */ /* 0x000ea4000c1e1500 */
[----:B--2---:R-:W0:Y:S02]  /*35e0*/  I2F.S16 R0, R2 ;  /* 0x0000000200007306 */ /* 0x004e240000101400 */
[----:B0-----:R-:W-:Y:S01]  /*35f0*/  F2FP.F16.F32.PACK_AB R0, RZ, R0 ;  /* 0x00000000ff00723e */ /* 0x001fe200000000ff */
[----:B------:R-:W-:Y:S06]  /*3600*/  BRA `(.L_x_8812) ;  /* 0x0000000c00347947 */ /* 0x000fec0003800000 */
.L_x_8814:
        /* <DEDUP_REMOVED lines=9> */
.L_x_8821:
[----:B------:R2:W5:Y:S01]  /*36a0*/  LDG.E.U16 R0, desc[UR36][R2.64] ;  /* 0x0000002402007981 */ /* 0x000562000c1e1500 */
[----:B------:R-:W-:Y:S05]  /*36b0*/  BRA `(.L_x_8812) ;  /* 0x0000000c00087947 */ /* 0x000fea0003800000 */
.L_x_8820:
        /* <DEDUP_REMOVED lines=9> */
.L_x_8823:
[----:B------:R3:W5:Y:S01]  /*3750*/  LDG.E.U16 R0, desc[UR36][R2.64] ;  /* 0x0000002402007981 */ /* 0x000762000c1e1500 */
[----:B------:R-:W-:Y:S05]  /*3760*/  BRA `(.L_x_8812) ;  /* 0x0000000800dc7947 */ /* 0x000fea0003800000 */
.L_x_8822:
        /* <DEDUP_REMOVED lines=8> */
.L_x_8813:
        /* <DEDUP_REMOVED lines=13> */
.L_x_8826:
        /* <DEDUP_REMOVED lines=8> */
.L_x_8825:
        /* <DEDUP_REMOVED lines=27> */
.L_x_8828:
        /* <DEDUP_REMOVED lines=13> */
.L_x_8827:
[----:B------:R-:W2:Y:S02]  /*3bc0*/  LDG.E.U16 R0, desc[UR36][R2.64] ;  /* 0x0000002402007981 */ /* 0x000ea4000c1e1500 */
[----:B--2---:R-:W-:-:S05]  /*3bd0*/  IMAD.U32 R0, R0, 0x10000, RZ ;  /* 0x0001000000007824 */ /* 0x004fca00078e00ff */
[----:B------:R-:W-:Y:S01]  /*3be0*/  F2FP.F16.F32.PACK_AB R0, RZ, R0 ;  /* 0x00000000ff00723e */ /* 0x000fe200000000ff */
[----:B------:R-:W-:Y:S06]  /*3bf0*/  BRA `(.L_x_8812) ;  /* 0x0000000400b87947 */ /* 0x000fec0003800000 */
.L_x_8824:
        /* <DEDUP_REMOVED lines=12> */
.L_x_8831:
        /* <DEDUP_REMOVED lines=21> */
.L_x_8835:
[----:B------:R-:W-:Y:S05]  /*3e10*/  BSYNC.RECONVERGENT B1 ;  /* 0x0000000000017941 */ /* 0x000fea0003800200 */
.L_x_8834:
[----:B------:R-:W-:Y:S01]  /*3e20*/  IMAD.SHL.U32 R0, R0, 0x100000, RZ ;  /* 0x0010000000007824 */ /* 0x000fe200078e00ff */
[----:B------:R-:W-:-:S04]  /*3e30*/  LEA R2, R2, 0x3b800000, 0x17 ;  /* 0x3b80000002027811 */ /* 0x000fc800078eb8ff */
[----:B------:R-:W-:-:S07]  /*3e40*/  LOP3.LUT R0, R2, R0, R7, 0xfe, !PT ;  /* 0x0000000002007212 */ /* 0x000fce00078efe07 */
.L_x_8833:
[----:B------:R-:W-:Y:S05]  /*3e50*/  BSYNC.RECONVERGENT B0 ;  /* 0x0000000000007941 */ /* 0x000fea0003800200 */
.L_x_8832:
[----:B------:R-:W-:Y:S01]  /*3e60*/  F2FP.F16.F32.PACK_AB R0, RZ, R0 ;  /* 0x00000000ff00723e */ /* 0x000fe200000000ff */
[----:B------:R-:W-:Y:S06]  /*3e70*/  BRA `(.L_x_8812) ;  /* 0x0000000400187947 */ /* 0x000fec0003800000 */
.L_x_8830:
        /* <DEDUP_REMOVED lines=21> */
.L_x_8839:
[----:B------:R-:W-:Y:S05]  /*3fd0*/  BSYNC.RECONVERGENT B1 ;  /* 0x0000000000017941 */ /* 0x000fea0003800200 */
.L_x_8838:
[----:B------:R-:W-:Y:S01]  /*3fe0*/  IMAD.SHL.U32 R0, R0, 0x200000, RZ ;  /* 0x0020000000007824 */ /* 0x000fe200078e00ff */
[----:B------:R-:W-:-:S04]  /*3ff0*/  LEA R2, R2, 0x37800000, 0x17 ;  /* 0x3780000002027811 */ /* 0x000fc800078eb8ff */
[----:B------:R-:W-:-:S07]  /*4000*/  LOP3.LUT R0, R2, R0, R7, 0xfe, !PT ;  /* 0x0000000002007212 */ /* 0x000fce00078efe07 */
.L_x_8837:
[----:B------:R-:W-:Y:S05]  /*4010*/  BSYNC.RECONVERGENT B0 ;  /* 0x0000000000007941 */ /* 0x000fea0003800200 */
.L_x_8836:
[----:B------:R-:W-:Y:S01]  /*4020*/  F2FP.F16.F32.PACK_AB R0, RZ, R0 ;  /* 0x00000000ff00723e */ /* 0x000fe200000000ff */
[----:B------:R-:W-:Y:S06]  /*4030*/  BRA `(.L_x_8812) ;  /* 0x0000000000a87947 */ /* 0x000fec0003800000 */
.L_x_8829:
        /* <DEDUP_REMOVED lines=14> */
.L_x_8843:
[----:B------:R-:W-:Y:S05]  /*4120*/  BSYNC.RECONVERGENT B0 ;  /* 0x0000000000007941 */ /* 0x000fea0003800200 */
.L_x_8842:
[----:B------:R-:W-:Y:S01]  /*4130*/  F2FP.F16.F32.PACK_AB R0, RZ, R0 ;  /* 0x00000000ff00723e */ /* 0x000fe200000000ff */
[----:B------:R-:W-:Y:S06]  /*4140*/  BRA `(.L_x_8812) ;  /* 0x0000000000647947 */ /* 0x000fec0003800000 */
.L_x_8817:
        /* <DEDUP_REMOVED lines=16> */
.L_x_8844:
[----:B------:R-:W-:Y:S01]  /*4250*/  PRMT R0, RZ, 0x7610, R0 ;  /* 0x00007610ff007816 */ /* 0x000fe20000000000 */
[----:B------:R-:W-:Y:S06]  /*4260*/  BRA `(.L_x_8812) ;  /* 0x00000000001c7947 */ /* 0x000fec0003800000 */
.L_x_8841:
[----:B------:R-:W2:Y:S02]  /*4270*/  LDG.E.64 R2, desc[UR36][R2.64] ;  /* 0x0000002402027981 */ /* 0x000ea4000c1e1b00 */
[----:B--2---:R-:W0:Y:S02]  /*4280*/  I2F.U64 R0, R2 ;  /* 0x0000000200007312 */ /* 0x004e240000301000 */
[----:B0-----:R-:W-:Y:S01]  /*4290*/  F2FP.F16.F32.PACK_AB R0, RZ, R0 ;  /* 0x00000000ff00723e */ /* 0x001fe200000000ff */
[----:B------:R-:W-:Y:S06]  /*42a0*/  BRA `(.L_x_8812) ;  /* 0x00000000000c7947 */ /* 0x000fec0003800000 */
.L_x_8840:
[----:B------:R-:W2:Y:S02]  /*42b0*/  LDG.E R2, desc[UR36][R2.64] ;  /* 0x0000002402027981 */ /* 0x000ea4000c1e1900 */
[----:B--2---:R-:W-:-:S04]  /*42c0*/  I2FP.F32.U32 R0, R2 ;  /* 0x0000000200007245 */ /* 0x004fc80000201000 */
[----:B------:R-:W-:-:S07]  /*42d0*/  F2FP.F16.F32.PACK_AB R0, RZ, R0 ;  /* 0x00000000ff00723e */ /* 0x000fce00000000ff */
.L_x_8812:
[----:B------:R-:W-:Y:S05]  /*42e0*/  BSYNC.RECONVERGENT B6 ;  /* 0x0000000000067941 */ /* 0x000fea0003800200 */
.L_x_8811:
        /* <DEDUP_REMOVED lines=16> */
[----:B-1----:R-:W-:-:S05]  /*43f0*/  @!P0 FMUL.FTZ R3, R2, 0.30103000998497009277 ;  /* 0x3e9a209b02038820 */ /* 0x002fca0000410000 */
[----:B------:R-:W-:Y:S02]  /*4400*/  @!P0 F2FP.F16.F32.PACK_AB R0, RZ, R3 ;  /* 0x00000003ff00823e */ /* 0x000fe400000000ff */
[----:B------:R-:W1:Y:S01]  /*4410*/  @!P1 MUFU.LG2 R4, R4 ;  /* 0x0000000400049308 */ /* 0x000e620000000c00 */
[----:B--2---:R-:W-:-:S05]  /*4420*/  @!P2 FMUL.FTZ R6, R5, 0.30103000998497009277 ;  /* 0x3e9a209b0506a820 */ /* 0x004fca0000410000 */
[----:B------:R-:W-:Y:S01]  /*4430*/  @!P2 F2FP.F16.F32.PACK_AB R24, RZ, R6 ;  /* 0x00000006ff18a23e */ /* 0x000fe200000000ff */
[----:B---3--:R-:W-:-:S05]  /*4440*/  @!P3 FMUL.FTZ R8, R7, 0.30103000998497009277 ;  /* 0x3e9a209b0708b820 */ /* 0x008fca0000410000 */
[----:B------:R-:W-:Y:S01]  /*4450*/  @!P3 F2FP.F16.F32.PACK_AB R23, RZ, R8 ;  /* 0x00000008ff17b23e */ /* 0x000fe200000000ff */
[----:B-1----:R-:W-:-:S05]  /*4460*/  @!P1 FMUL.FTZ R2, R4, 0.30103000998497009277 ;  /* 0x3e9a209b04029820 */ /* 0x002fca0000410000 */
[----:B------:R-:W-:Y:S01]  /*4470*/  @!P1 F2FP.F16.F32.PACK_AB R25, RZ, R2 ;  /* 0x00000002ff19923e */ /* 0x000fe200000000ff */
[----:B0-----:R-:W-:Y:S06]  /*4480*/  @P0 BRA `(.L_x_8846) ;  /* 0x0000001000300947 */ /* 0x001fec0003800000 */
        /* <DEDUP_REMOVED lines=23> */
.L_x_8850:
[----:B------:R-:W-:Y:S02]  /*4600*/  HADD2.F32 R5, -RZ, R0.H0_H0 ;  /* 0x20000000ff057230 */ /* 0x000fe40000004100 */
[----:B------:R-:W-:-:S04]  /*4610*/  IMAD.MOV.U32 R19, RZ, RZ, R22 ;  /* 0x000000ffff137224 */ /* 0x000fc800078e0016 */
[----:B------:R-:W0:Y:S02]  /*4620*/  F2I.S64.TRUNC R4, R5 ;  /* 0x0000000500047311 */ /* 0x000e24000020d900 */
[----:B0-----:R0:W-:Y:S01]  /*4630*/  STG.E.U8 desc[UR36][R2.64], R4 ;  /* 0x0000000402007986 */ /* 0x0011e2000c101124 */
[----:B------:R-:W-:Y:S05]  /*4640*/  BRA `(.L_x_8846) ;  /* 0x0000000c00c07947 */ /* 0x000fea0003800000 */
.L_x_8849:
        /* <DEDUP_REMOVED lines=11> */
.L_x_8853:
[----:B------:R-:W-:Y:S02]  /*4700*/  HADD2.F32 R0, -RZ, R0.H0_H0 ;  /* 0x20000000ff007230 */ /* 0x000fe40000004100 */
[----:B------:R-:W-:Y:S02]  /*4710*/  IMAD.MOV.U32 R19, RZ, RZ, R22 ;  /* 0x000000ffff137224 */ /* 0x000fe400078e0016 */
[----:B------:R-:W0:Y:S02]  /*4720*/  F2I.FTZ.TRUNC.NTZ R5, R0 ;  /* 0x0000000000057305 */ /* 0x000e24000021f100 */
[----:B0-----:R0:W-:Y:S01]  /*4730*/  STG.E desc[UR36][R2.64], R5 ;  /* 0x0000000502007986 */ /* 0x0011e2000c101924 */
[----:B------:R-:W-:Y:S05]  /*4740*/  BRA `(.L_x_8846) ;  /* 0x0000000c00807947 */ /* 0x000fea0003800000 */
.L_x_8852:
[----:B------:R-:W-:Y:S02]  /*4750*/  HADD2.F32 R0, -RZ, R0.H0_H0 ;  /* 0x20000000ff007230 */ /* 0x000fe40000004100 */
[----:B------:R-:W-:Y:S02]  /*4760*/  IMAD.MOV.U32 R19, RZ, RZ, R22 ;  /* 0x000000ffff137224 */ /* 0x000fe400078e0016 */
[----:B------:R-:W0:Y:S02]  /*4770*/  F2I.FTZ.TRUNC.NTZ R5, R0 ;  /* 0x0000000000057305 */ /* 0x000e24000021f100 */
[----:B0-----:R0:W-:Y:S01]  /*4780*/  STG.E.U16 desc[UR36][R2.64], R5 ;  /* 0x0000000502007986 */ /* 0x0011e2000c101524 */
[----:B------:R-:W-:Y:S05]  /*4790*/  BRA `(.L_x_8846) ;  /* 0x0000000c006c7947 */ /* 0x000fea0003800000 */
.L_x_8848:
        /* <DEDUP_REMOVED lines=10> */
.L_x_8855:
[----:B------:R0:W-:Y:S01]  /*4840*/  STG.E.U16 desc[UR36][R2.64], R0 ;  /* 0x0000000002007986 */ /* 0x0001e2000c101524 */
[----:B------:R-:W-:Y:S01]  /*4850*/  IMAD.MOV.U32 R19, RZ, RZ, R22 ;  /* 0x000000ffff137224 */ /* 0x000fe200078e0016 */
[----:B------:R-:W-:Y:S06]  /*4860*/  BRA `(.L_x_8846) ;  /* 0x0000000c00387947 */ /* 0x000fec0003800000 */
.L_x_8854:
        /* <DEDUP_REMOVED lines=11> */
.L_x_8857:
[----:B------:R-:W-:Y:S02]  /*4920*/  HADD2.F32 R0, -RZ, R0.H0_H0 ;  /* 0x20000000ff007230 */ /* 0x000fe40000004100 */
[----:B------:R-:W-:-:S03]  /*4930*/  IMAD.MOV.U32 R19, RZ, RZ, R22 ;  /* 0x000000ffff137224 */ /* 0x000fc600078e0016 */
[----:B------:R-:W-:-:S04]  /*4940*/  F2FP.F16.F32.PACK_AB R0, RZ, R0 ;  /* 0x00000000ff00723e */ /* 0x000fc800000000ff */
[----:B------:R-:W-:-:S05]  /*4950*/  PRMT R0, R0, 0x5410, RZ ;  /* 0x0000541000007816 */ /* 0x000fca00000000ff */
[----:B------:R0:W-:Y:S01]  /*4960*/  STG.E desc[UR36][R2.64], R0 ;  /* 0x0000000002007986 */ /* 0x0001e2000c101924 */
[----:B------:R-:W-:Y:S05]  /*4970*/  BRA `(.L_x_8846) ;  /* 0x0000000800f47947 */ /* 0x000fea0003800000 */
.L_x_8856:
[----:B------:R-:W-:Y:S02]  /*4980*/  HADD2.F32 R4, -RZ, R0.H0_H0 ;  /* 0x20000000ff047230 */ /* 0x000fe40000004100 */
[----:B------:R-:W-:-:S03]  /*4990*/  IMAD.MOV.U32 R19, RZ, RZ, R22 ;  /* 0x000000ffff137224 */ /* 0x000fc600078e0016 */
[----:B------:R-:W-:-:S06]  /*49a0*/  FMUL.FTZ R4, R4, 1 ;  /* 0x3f80000004047820 */ /* 0x000fcc0000410000 */
[----:B------:R-:W0:Y:S02]  /*49b0*/  F2F.F64.F32 R4, R4 ;  /* 0x0000000400047310 */ /* 0x000e240000201800 */
[----:B0-----:R0:W-:Y:S01]  /*49c0*/  STG.E.64 desc[UR36][R2.64], R4 ;  /* 0x0000000402007986 */ /* 0x0011e2000c101b24 */
[----:B------:R-:W-:Y:S05]  /*49d0*/  BRA `(.L_x_8846) ;  /* 0x0000000800dc7947 */ /* 0x000fea0003800000 */
.L_x_8847:
        /* <DEDUP_REMOVED lines=14> */
.L_x_8860:
[----:B------:R-:W-:Y:S01]  /*4ac0*/  HADD2.F32 R0, -RZ, R0.H0_H0 ;  /* 0x20000000ff007230 */ /* 0x000fe20000004100 */
[----:B------:R-:W-:Y:S01]  /*4ad0*/  CS2R R6, SRZ ;  /* 0x0000000000067805 */ /* 0x000fe2000001ff00 */
[----:B------:R-:W-:-:S03]  /*4ae0*/  IMAD.MOV.U32 R19, RZ, RZ, R22 ;  /* 0x000000ffff137224 */ /* 0x000fc600078e0016 */
[----:B------:R-:W-:-:S04]  /*4af0*/  FMUL.FTZ R0, R0, 1 ;  /* 0x3f80000000007820 */ /* 0x000fc80000410000 */
[----:B------:R-:W0:Y:S02]  /*4b00*/  F2F.F64.F32 R4, R0 ;  /* 0x0000000000047310 */ /* 0x000e240000201800 */
[----:B0-----:R3:W-:Y:S01]  /*4b10*/  STG.E.128 desc[UR36][R2.64], R4 ;  /* 0x0000000402007986 */ /* 0x0017e2000c101d24 */
[----:B------:R-:W-:Y:S05]  /*4b20*/  BRA `(.L_x_8846) ;  /* 0x0000000800887947 */ /* 0x000fea0003800000 */
.L_x_8859:
        /* <DEDUP_REMOVED lines=19> */
.L_x_8864:
[----:B------:R-:W-:Y:S05]  /*4c60*/  BSYNC.RECONVERGENT B0 ;  /* 0x0000000000007941 */ /* 0x000fea0003800200 */
.L_x_8863:
[----:B------:R-:W-:Y:S01]  /*4c70*/  LOP3.LUT R5, R0, 0x80, R5, 0xf8, !PT ;  /* 0x0000008000057812 */ /* 0x000fe200078ef805 */
[----:B------:R-:W-:-:S04]  /*4c80*/  IMAD.MOV.U32 R19, RZ, RZ, R22 ;  /* 0x000000ffff137224 */ /* 0x000fc800078e0016 */
[----:B------:R2:W-:Y:S01]  /*4c90*/  STG.E.U8 desc[UR36][R2.64], R5 ;  /* 0x0000000502007986 */ /* 0x0005e2000c101124 */
[----:B------:R-:W-:Y:S05]  /*4ca0*/  BRA `(.L_x_8846) ;  /* 0x0000000800287947 */ /* 0x000fea0003800000 */
.L_x_8862:
        /* <DEDUP_REMOVED lines=15> */
.L_x_8866:
[----:B------:R-:W-:Y:S05]  /*4da0*/  BSYNC.RECONVERGENT B0 ;  /* 0x0000000000007941 */ /* 0x000fea0003800200 */
.L_x_8865:
[----:B------:R-:W-:Y:S01]  /*4db0*/  LOP3.LUT R5, R0, 0x80, R5, 0xf8, !PT ;  /* 0x0000008000057812 */ /* 0x000fe200078ef805 */
[----:B------:R-:W-:-:S04]  /*4dc0*/  IMAD.MOV.U32 R19, RZ, RZ, R22 ;  /* 0x000000ffff137224 */ /* 0x000fc800078e0016 */
[----:B------:R1:W-:Y:S01]  /*4dd0*/  STG.E.U8 desc[UR36][R2.64], R5 ;  /* 0x0000000502007986 */ /* 0x0003e2000c101124 */
[----:B------:R-:W-:Y:S05]  /*4de0*/  BRA `(.L_x_8846) ;  /* 0x0000000400d87947 */ /* 0x000fea0003800000 */
.L_x_8861:
[----:B------:R-:W-:Y:S02]  /*4df0*/  HADD2.F32 R0, -RZ, R0.H0_H0 ;  /* 0x20000000ff007230 */ /* 0x000fe40000004100 */
[----:B------:R-:W-:-:S03]  /*4e00*/  IMAD.MOV.U32 R19, RZ, RZ, R22 ;  /* 0x000000ffff137224 */ /* 0x000fc600078e0016 */
[----:B------:R-:W-:-:S05]  /*4e10*/  F2FP.BF16.F32.PACK_AB R0, RZ, R0 ;  /* 0x00000000ff00723e */ /* 0x000fca00000010ff */
[----:B------:R0:W-:Y:S01]  /*4e20*/  STG.E.U16 desc[UR36][R2.64], R0 ;  /* 0x0000000002007986 */ /* 0x0001e2000c101524 */
[----:B------:R-:W-:Y:S05]  /*4e30*/  BRA `(.L_x_8846) ;  /* 0x0000000400c47947 */ /* 0x000fea0003800000 */
.L_x_8858:
        /* <DEDUP_REMOVED lines=13> */
.L_x_8869:
        /* <DEDUP_REMOVED lines=13> */
.L_x_8872:
[----:B------:R-:W-:-:S04]  /*4fe0*/  SHF.R.U32.HI R0, RZ, 0x14, R5 ;  /* 0x00000014ff007819 */ /* 0x000fc80000011605 */
[----:B------:R-:W-:-:S04]  /*4ff0*/  LOP3.LUT R0, R0, 0x1, RZ, 0xc0, !PT ;  /* 0x0000000100007812 */ /* 0x000fc800078ec0ff */
[----:B------:R-:W-:-:S04]  /*5000*/  IADD3 R0, PT, PT, R5, 0x487ffff, R0 ;  /* 0x0487ffff05007810 */ /* 0x000fc80007ffe000 */
[----:B------:R-:W-:-:S04]  /*5010*/  SHF.R.U32.HI R0, RZ, 0x14, R0 ;  /* 0x00000014ff007819 */ /* 0x000fc80000011600 */
[----:B------:R-:W-:-:S07]  /*5020*/  LOP3.LUT R4, R0, 0xff, RZ, 0xc0, !PT ;  /* 0x000000ff00047812 */ /* 0x000fce00078ec0ff */
.L_x_8873:
[----:B------:R-:W-:-:S04]  /*5030*/  SHF.R.U32.HI R5, RZ, 0x18, R5 ;  /* 0x00000018ff057819 */ /* 0x000fc80000011605 */
[----:B------:R-:W-:-:S04]  /*5040*/  LOP3.LUT R4, R4, 0x80, R5, 0xf8, !PT ;  /* 0x0000008004047812 */ /* 0x000fc800078ef805 */
[----:B------:R-:W-:-:S07]  /*5050*/  PRMT R0, R4, 0x7610, R0 ;  /* 0x0000761004007816 */ /* 0x000fce0000000000 */
.L_x_8871:
[----:B------:R-:W-:Y:S05]  /*5060*/  BSYNC.RECONVERGENT B0 ;  /* 0x0000000000007941 */ /* 0x000fea0003800200 */
.L_x_8870:
[----:B------:R0:W-:Y:S01]  /*5070*/  STG.E.U8 desc[UR36][R2.64], R0 ;  /* 0x0000000002007986 */ /* 0x0001e2000c101124 */
[----:B------:R-:W-:Y:S01]  /*5080*/  IMAD.MOV.U32 R19, RZ, RZ, R22 ;  /* 0x000000ffff137224 */ /* 0x000fe200078e0016 */
[----:B------:R-:W-:Y:S06]  /*5090*/  BRA `(.L_x_8846) ;  /* 0x00000004002c7947 */ /* 0x000fec0003800000 */
.L_x_8868:
        /* <DEDUP_REMOVED lines=13> */
.L_x_8876:
[----:B------:R-:W-:-:S04]  /*5170*/  SHF.R.U32.HI R0, RZ, 0x15, R5 ;  /* 0x00000015ff007819 */ /* 0x000fc80000011605 */
[----:B------:R-:W-:-:S04]  /*5180*/  LOP3.LUT R0, R0, 0x1, RZ, 0xc0, !PT ;  /* 0x0000000100007812 */ /* 0x000fc800078ec0ff */
[----:B------:R-:W-:-:S04]  /*5190*/  IADD3 R0, PT, PT, R5, 0x88fffff, R0 ;  /* 0x088fffff05007810 */ /* 0x000fc80007ffe000 */
[----:B------:R-:W-:-:S04]  /*51a0*/  SHF.R.U32.HI R0, RZ, 0x15, R0 ;  /* 0x00000015ff007819 */ /* 0x000fc80000011600 */
[----:B------:R-:W-:-:S07]  /*51b0*/  LOP3.LUT R4, R0, 0xff, RZ, 0xc0, !PT ;  /* 0x000000ff00047812 */ /* 0x000fce00078ec0ff */
.L_x_8877:
[----:B------:R-:W-:-:S04]  /*51c0*/  SHF.R.U32.HI R5, RZ, 0x18, R5 ;  /* 0x00000018ff057819 */ /* 0x000fc80000011605 */
[----:B------:R-:W-:-:S04]  /*51d0*/  LOP3.LUT R4, R4, 0x80, R5, 0xf8, !PT ;  /* 0x0000008004047812 */ /* 0x000fc800078ef805 */
[----:B------:R-:W-:-:S07]  /*51e0*/  PRMT R0, R4, 0x7610, R0 ;  /* 0x0000761004007816 */ /* 0x000fce0000000000 */
.L_x_8875:
[----:B------:R-:W-:Y:S05]  /*51f0*/  BSYNC.RECONVERGENT B0 ;  /* 0x0000000000007941 */ /* 0x000fea0003800200 */
.L_x_8874:
[----:B------:R0:W-:Y:S01]  /*5200*/  STG.E.U8 desc[UR36][R2.64], R0 ;  /* 0x0000000002007986 */ /* 0x0001e2000c101124 */
[----:B------:R-:W-:Y:S01]  /*5210*/  IMAD.MOV.U32 R19, RZ, RZ, R22 ;  /* 0x000000ffff137224 */ /* 0x000fe200078e0016 */
[----:B------:R-:W-:Y:S06]  /*5220*/  BRA `(.L_x_8846) ;  /* 0x0000000000c87947 */ /* 0x000fec0003800000 */
.L_x_8867:
[----:B------:R-:W-:-:S13]  /*5230*/  ISETP.NE.AND P0, PT, R4, 0x1c, PT ;  /* 0x0000001c0400780c */ /* 0x000fda0003f05270 */
[----:B------:R-:W-:Y:S05]  /*5240*/  @!P0 BRA `(.L_x_8878) ;  /* 0x0000000000b08947 */ /* 0x000fea0003800000 */
[----:B------:R-:W-:-:S13]  /*5250*/  ISETP.NE.AND P0, PT, R4, 0x1d, PT ;  /* 0x0000001d0400780c */ /* 0x000fda0003f05270 */
[----:B------:R-:W-:Y:S05]  /*5260*/  @!P0 BRA `(.L_x_8879) ;  /* 0x0000000000948947 */ /* 0x000fea0003800000 */
[----:B------:R-:W-:-:S13]  /*5270*/  ISETP.NE.AND P0, PT, R4, 0x2c, PT ;  /* 0x0000002c0400780c */ /* 0x000fda0003f05270 */
[----:B------:R-:W-:Y:S05]  /*5280*/  @!P0 BRA `(.L_x_8880) ;  /* 0x0000000000488947 */ /* 0x000fea0003800000 */
.L_x_8851:
        /* <DEDUP_REMOVED lines=16> */
.L_x_8881:
[----:B------:R-:W-:Y:S01]  /*5390*/  IMAD.MOV.U32 R19, RZ, RZ, R22 ;  /* 0x000000ffff137224 */ /* 0x000fe200078e0016 */
[----:B------:R-:W-:Y:S06]  /*53a0*/  BRA `(.L_x_8846) ;  /* 0x0000000000687947 */ /* 0x000fec0003800000 */
.L_x_8880:
        /* <DEDUP_REMOVED lines=17> */
.L_x_8879:
[----:B------:R-:W-:Y:S02]  /*54c0*/  HADD2.F32 R4, -RZ, R0.H0_H0 ;  /* 0x20000000ff047230 */ /* 0x000fe40000004100 */
[----:B------:R-:W-:-:S04]  /*54d0*/  IMAD.MOV.U32 R19, RZ, RZ, R22 ;  /* 0x000000ffff137224 */ /* 0x000fc800078e0016 */
[----:B------:R-:W0:Y:S02]  /*54e0*/  F2I.U64.TRUNC R4, R4 ;  /* 0x0000000400047311 */ /* 0x000e24000020d800 */
[----:B0-----:R0:W-:Y:S01]  /*54f0*/  STG.E.64 desc[UR36][R2.64], R4 ;  /* 0x0000000402007986 */ /* 0x0011e2000c101b24 */
[----:B------:R-:W-:Y:S05]  /*5500*/  BRA `(.L_x_8846) ;  /* 0x0000000000107947 */ /* 0x000fea0003800000 */
.L_x_8878:
[----:B------:R-:W-:Y:S02]  /*5510*/  HADD2.F32 R0, -RZ, R0.H0_H0 ;  /* 0x20000000ff007230 */ /* 0x000fe40000004100 */
[----:B------:R-:W-:Y:S02]  /*5520*/  IMAD.MOV.U32 R19, RZ, RZ, R22 ;  /* 0x000000ffff137224 */ /* 0x000fe400078e0016 */
[----:B------:R-:W0:Y:S02]  /*5530*/  F2I.FTZ.U32.TRUNC.NTZ R5, R0 ;  /* 0x0000000000057305 */ /* 0x000e24000021f000 */
[----:B0-----:R0:W-:Y:S03]  /*5540*/  STG.E desc[UR36][R2.64], R5 ;  /* 0x0000000502007986 */ /* 0x0011e6000c101924 */
.L_x_8846:
[----:B------:R-:W-:Y:S05]  /*5550*/  BSYNC.RECONVERGENT B6 ;  /* 0x0000000000067941 */ /* 0x000fea0003800200 */
.L_x_8845:
        /* <DEDUP_REMOVED lines=25> */
.L_x_8887:
[----:B------:R-:W-:-:S06]  /*56f0*/  HADD2.F32 R5, -RZ, R25.H0_H0 ;  /* 0x20000019ff057230 */ /* 0x000fcc0000004100 */
[----:B------:R-:W0:Y:S02]  /*5700*/  F2I.S64.TRUNC R4, R5 ;  /* 0x0000000500047311 */ /* 0x000e24000020d900 */
[----:B0-----:R0:W-:Y:S01]  /*5710*/  STG.E.U8 desc[UR36][R2.64], R4 ;  /* 0x0000000402007986 */ /* 0x0011e2000c101124 */
[----:B------:R-:W-:Y:S05]  /*5720*/  BRA `(.L_x_8889) ;  /* 0x0000000c006c7947 */ /* 0x000fea0003800000 */
.L_x_8886:
        /* <DEDUP_REMOVED lines=10> */
.L_x_8891:
[----:B------:R-:W-:-:S06]  /*57d0*/  HADD2.F32 R25, -RZ, R25.H0_H0 ;  /* 0x20000019ff197230 */ /* 0x000fcc0000004100 */
[----:B------:R-:W0:Y:S02]  /*57e0*/  F2I.FTZ.TRUNC.NTZ R25, R25 ;  /* 0x0000001900197305 */ /* 0x000e24000021f100 */
[----:B0-----:R0:W-:Y:S01]  /*57f0*/  STG.E desc[UR36][R2.64], R25 ;  /* 0x0000001902007986 */ /* 0x0011e2000c101924 */
[----:B------:R-:W-:Y:S05]  /*5800*/  BRA `(.L_x_8889) ;  /* 0x0000000c00347947 */ /* 0x000fea0003800000 */
.L_x_8890:
[----:B------:R-:W-:-:S06]  /*5810*/  HADD2.F32 R25, -RZ, R25.H0_H0 ;  /* 0x20000019ff197230 */ /* 0x000fcc0000004100 */
[----:B------:R-:W0:Y:S02]  /*5820*/  F2I.FTZ.TRUNC.NTZ R25, R25 ;  /* 0x0000001900197305 */ /* 0x000e24000021f100 */
[----:B0-----:R0:W-:Y:S01]  /*5830*/  STG.E.U16 desc[UR36][R2.64], R25 ;  /* 0x0000001902007986 */ /* 0x0011e2000c101524 */
[----:B------:R-:W-:Y:S05]  /*5840*/  BRA `(.L_x_8889) ;  /* 0x0000000c00247947 */ /* 0x000fea0003800000 */
.L_x_8885:
        /* <DEDUP_REMOVED lines=9> */
.L_x_8893:
[----:B------:R0:W-:Y:S01]  /*58e0*/  STG.E.U16 desc[UR36][R2.64], R25 ;  /* 0x0000001902007986 */ /* 0x0001e2000c101524 */
[----:B------:R-:W-:Y:S05]  /*58f0*/  BRA `(.L_x_8889) ;  /* 0x0000000800f87947 */ /* 0x000fea0003800000 */
.L_x_8892:
        /* <DEDUP_REMOVED lines=10> */
.L_x_8895:
[----:B------:R-:W-:-:S05]  /*59a0*/  HADD2.F32 R0, -RZ, R25.H0_H0 ;  /* 0x20000019ff007230 */ /* 0x000fca0000004100 */
[----:B------:R-:W-:-:S04]  /*59b0*/  F2FP.F16.F32.PACK_AB R0, RZ, R0 ;  /* 0x00000000ff00723e */ /* 0x000fc800000000ff */
[----:B------:R-:W-:-:S05]  /*59c0*/  PRMT R0, R0, 0x5410, RZ ;  /* 0x0000541000007816 */ /* 0x000fca00000000ff */
[----:B------:R0:W-:Y:S01]  /*59d0*/  STG.E desc[UR36][R2.64], R0 ;  /* 0x0000000002007986 */ /* 0x0001e2000c101924 */
[----:B------:R-:W-:Y:S05]  /*59e0*/  BRA `(.L_x_8889) ;  /* 0x0000000800bc7947 */ /* 0x000fea0003800000 */
.L_x_8894:
[----:B------:R-:W-:-:S05]  /*59f0*/  HADD2.F32 R4, -RZ, R25.H0_H0 ;  /* 0x20000019ff047230 */ /* 0x000fca0000004100 */
[----:B------:R-:W-:-:S06]  /*5a00*/  FMUL.FTZ R4, R4, 1 ;  /* 0x3f80000004047820 */ /* 0x000fcc0000410000 */
[----:B------:R-:W0:Y:S02]  /*5a10*/  F2F.F64.F32 R4, R4 ;  /* 0x0000000400047310 */ /* 0x000e240000201800 */
[----:B0-----:R0:W-:Y:S01]  /*5a20*/  STG.E.64 desc[UR36][R2.64], R4 ;  /* 0x0000000402007986 */ /* 0x0011e2000c101b24 */
[----:B------:R-:W-:Y:S05]  /*5a30*/  BRA `(.L_x_8889) ;  /* 0x0000000800a87947 */ /* 0x000fea0003800000 */
.L_x_8884:
        /* <DEDUP_REMOVED lines=14> */
.L_x_8899:
        /* <DEDUP_REMOVED lines=18> */
.L_x_8902:
[----:B------:R-:W-:-:S04]  /*5c40*/  SHF.R.U32.HI R5, RZ, 0x18, R5 ;  /* 0x00000018ff057819 */ /* 0x000fc80000011605 */
[----:B------:R-:W-:-:S07]  /*5c50*/  LOP3.LUT R0, R0, 0x80, R5, 0xf8, !PT ;  /* 0x0000008000007812 */ /* 0x000fce00078ef805 */
.L_x_8901:
[----:B------:R-:W-:Y:S05]  /*5c60*/  BSYNC.RECONVERGENT B0 ;  /* 0x0000000000007941 */ /* 0x000fea0003800200 */
.L_x_8900:
[----:B------:R0:W-:Y:S01]  /*5c70*/  STG.E.U8 desc[UR36][R2.64], R0 ;  /* 0x0000000002007986 */ /* 0x0001e2000c101124 */
[----:B------:R-:W-:Y:S05]  /*5c80*/  BRA `(.L_x_8889) ;  /* 0x0000000800147947 */ /* 0x000fea0003800000 */
.L_x_8898:
        /* <DEDUP_REMOVED lines=18> */
.L_x_8905:
[----:B------:R-:W-:-:S04]  /*5db0*/  SHF.R.U32.HI R5, RZ, 0x18, R5 ;  /* 0x00000018ff057819 */ /* 0x000fc80000011605 */
[----:B------:R-:W-:-:S07]  /*5dc0*/  LOP3.LUT R0, R0, 0x80, R5, 0xf8, !PT ;  /* 0x0000008000007812 */ /* 0x000fce00078ef805 */
.L_x_8904:
[----:B------:R-:W-:Y:S05]  /*5dd0*/  BSYNC.RECONVERGENT B0 ;  /* 0x0000000000007941 */ /* 0x000fea0003800200 */
.L_x_8903:
[----:B------:R0:W-:Y:S01]  /*5de0*/  STG.E.U8 desc[UR36][R2.64], R0 ;  /* 0x0000000002007986 */ /* 0x0001e2000c101124 */
[----:B------:R-:W-:Y:S05]  /*5df0*/  BRA `(.L_x_8889) ;  /* 0x0000000400b87947 */ /* 0x000fea0003800000 */
.L_x_8897:
        /* <DEDUP_REMOVED lines=22> */
.L_x_8907:
[----:B------:R-:W-:-:S06]  /*5f60*/  HADD2.F32 R4, -RZ, R25.H0_H0 ;  /* 0x20000019ff047230 */ /* 0x000fcc0000004100 */
[----:B------:R-:W0:Y:S02]  /*5f70*/  F2I.U64.TRUNC R4, R4 ;  /* 0x0000000400047311 */ /* 0x000e24000020d800 */
[----:B0-----:R0:W-:Y:S01]  /*5f80*/  STG.E.64 desc[UR36][R2.64], R4 ;  /* 0x0000000402007986 */ /* 0x0011e2000c101b24 */
[----:B------:R-:W-:Y:S05]  /*5f90*/  BRA `(.L_x_8889) ;  /* 0x0000000400507947 */ /* 0x000fea0003800000 */
.L_x_8906:
[----:B------:R-:W-:-:S06]  /*5fa0*/  HADD2.F32 R25, -RZ, R25.H0_H0 ;  /* 0x20000019ff197230 */ /* 0x000fcc0000004100 */
[----:B------:R-:W0:Y:S02]  /*5fb0*/  F2I.FTZ.U32.TRUNC.NTZ R25, R25 ;  /* 0x0000001900197305 */ /* 0x000e24000021f000 */
[----:B0-----:R0:W-:Y:S01]  /*5fc0*/  STG.E desc[UR36][R2.64], R25 ;  /* 0x0000001902007986 */ /* 0x0011e2000c101924 */
[----:B------:R-:W-:Y:S05]  /*5fd0*/  BRA `(.L_x_8889) ;  /* 0x0000000400407947 */ /* 0x000fea0003800000 */
.L_x_8896:
        /* <DEDUP_REMOVED lines=11> */
.L_x_8909:
[----:B------:R-:W-:Y:S01]  /*6090*/  HADD2.F32 R25, -RZ, R25.H0_H0 ;  /* 0x20000019ff197230 */ /* 0x000fe20000004100 */
[----:B------:R-:W-:-:S04]  /*60a0*/  CS2R R6, SRZ ;  /* 0x0000000000067805 */ /* 0x000fc8000001ff00 */
[----:B------:R-:W-:-:S06]  /*60b0*/  FMUL.FTZ R4, R25, 1 ;  /* 0x3f80000019047820 */ /* 0x000fcc0000410000 */
[----:B------:R-:W0:Y:S02]  /*60c0*/  F2F.F64.F32 R4, R4 ;  /* 0x0000000400047310 */ /* 0x000e240000201800 */
[----:B0-----:R0:W-:Y:S01]  /*60d0*/  STG.E.128 desc[UR36][R2.64], R4 ;  /* 0x0000000402007986 */ /* 0x0011e2000c101d24 */
[----:B------:R-:W-:Y:S05]  /*60e0*/  BRA `(.L_x_8889) ;  /* 0x0000000000fc7947 */ /* 0x000fea0003800000 */
.L_x_8908:
[----:B------:R-:W-:-:S13]  /*60f0*/  ISETP.NE.AND P0, PT, R0, 0xf, PT ;  /* 0x0000000f0000780c */ /* 0x000fda0003f05270 */
[----:B------:R-:W-:Y:S05]  /*6100*/  @!P0 BRA `(.L_x_8910) ;  /* 0x0000000000e88947 */ /* 0x000fea0003800000 */
[----:B------:R-:W-:-:S13]  /*6110*/  ISETP.NE.AND P0, PT, R0, 0x17, PT ;  /* 0x000000170000780c */ /* 0x000fda0003f05270 */
[----:B------:R-:W-:Y:S05]  /*6120*/  @!P0 BRA `(.L_x_8911) ;  /* 0x0000000000908947 */ /* 0x000fea0003800000 */
[----:B------:R-:W-:-:S13]  /*6130*/  ISETP.NE.AND P0, PT, R0, 0x18, PT ;  /* 0x000000180000780c */ /* 0x000fda0003f05270 */
[----:B------:R-:W-:Y:S05]  /*6140*/  @!P0 BRA `(.L_x_8912) ;  /* 0x0000000000448947 */ /* 0x000fea0003800000 */
.L_x_8888:
        /* <DEDUP_REMOVED lines=16> */
.L_x_8913:
[----:B------:R-:W-:Y:S05]  /*6250*/  BRA `(.L_x_8889) ;  /* 0x0000000000a07947 */ /* 0x000fea0003800000 */
.L_x_8912:
        /* <DEDUP_REMOVED lines=13> */
.L_x_8915:
[----:B------:R-:W-:Y:S05]  /*6330*/  BSYNC.RECONVERGENT B0 ;  /* 0x0000000000007941 */ /* 0x000fea0003800200 */
.L_x_8914:
[----:B------:R-:W-:-:S05]  /*6340*/  LOP3.LUT R5, R0, 0x80, R5, 0xf8, !PT ;  /* 0x0000008000057812 */ /* 0x000fca00078ef805 */
[----:B------:R3:W-:Y:S01]  /*6350*/  STG.E.U8 desc[UR36][R2.64], R5 ;  /* 0x0000000502007986 */ /* 0x0007e2000c101124 */
[----:B------:R-:W-:Y:S05]  /*6360*/  BRA `(.L_x_8889) ;  /* 0x00000000005c7947 */ /* 0x000fea0003800000 */
.L_x_8911:
        /* <DEDUP_REMOVED lines=12> */
.L_x_8917:
[----:B------:R-:W-:Y:S01]  /*6430*/  IMAD.MOV.U32 R0, RZ, RZ, 0x7f ;  /* 0x0000007fff007424 */ /* 0x000fe200078e00ff */
[----:B------:R-:W-:-:S04]  /*6440*/  ISETP.GT.U32.AND P0, PT, R4, 0x7f800000, PT ;  /* 0x7f8000000400780c */ /* 0x000fc80003f04070 */
[----:B------:R-:W-:-:S09]  /*6450*/  SEL R0, R0, 0x7c, P0 ;  /* 0x0000007c00007807 */ /* 0x000fd20000000000 */
.L_x_8918:
[----:B------:R-:W-:Y:S05]  /*6460*/  BSYNC.RECONVERGENT B0 ;  /* 0x0000000000007941 */ /* 0x000fea0003800200 */
.L_x_8916:
[----:B------:R-:W-:-:S04]  /*6470*/  SHF.R.U32.HI R5, RZ, 0x18, R5 ;  /* 0x00000018ff057819 */ /* 0x000fc80000011605 */
[----:B------:R-:W-:-:S05]  /*6480*/  LOP3.LUT R5, R0, 0x80, R5, 0xf8, !PT ;  /* 0x0000008000057812 */ /* 0x000fca00078ef805 */
[----:B------:R2:W-:Y:S01]  /*6490*/  STG.E.U8 desc[UR36][R2.64], R5 ;  /* 0x0000000502007986 */ /* 0x0005e2000c101124 */
[----:B------:R-:W-:Y:S05]  /*64a0*/  BRA `(.L_x_8889) ;  /* 0x00000000000c7947 */ /* 0x000fea0003800000 */
.L_x_8910:
[----:B------:R-:W-:-:S05]  /*64b0*/  HADD2.F32 R0, -RZ, R25.H0_H0 ;  /* 0x20000019ff007230 */ /* 0x000fca0000004100 */
[----:B------:R-:W-:-:S05]  /*64c0*/  F2FP.BF16.F32.PACK_AB R0, RZ, R0 ;  /* 0x00000000ff00723e */ /* 0x000fca00000010ff */
[----:B------:R4:W-:Y:S02]  /*64d0*/  STG.E.U16 desc[UR36][R2.64], R0 ;  /* 0x0000000002007986 */ /* 0x0009e4000c101524 */
.L_x_8889:
        /* <DEDUP_REMOVED lines=25> */
.L_x_8922:
[----:B------:R-:W-:-:S06]  /*6670*/  HADD2.F32 R5, -RZ, R24.H0_H0 ;  /* 0x20000018ff057230 */ /* 0x000fcc0000004100 */
[----:B------:R-:W0:Y:S02]  /*6680*/  F2I.S64.TRUNC R4, R5 ;  /* 0x0000000500047311 */ /* 0x000e24000020d900 */
[----:B0-----:R4:W-:Y:S01]  /*6690*/  STG.E.U8 desc[UR36][R2.64], R4 ;  /* 0x0000000402007986 */ /* 0x0019e2000c101124 */
[----:B------:R-:W-:Y:S05]  /*66a0*/  BRA `(.L_x_8924) ;  /* 0x0000000c006c7947 */ /* 0x000fea0003800000 */
.L_x_8921:
        /* <DEDUP_REMOVED lines=10> */
.L_x_8926:
[----:B------:R-:W-:-:S04]  /*6750*/  HADD2.F32 R24, -RZ, R24.H0_H0 ;  /* 0x20000018ff187230 */ /* 0x000fc80000004100 */
[----:B------:R-:W0:Y:S02]  /*6760*/  F2I.FTZ.TRUNC.NTZ R5, R24 ;  /* 0x0000001800057305 */ /* 0x000e24000021f100 */
[----:B0-----:R2:W-:Y:S01]  /*6770*/  STG.E desc[UR36][R2.64], R5 ;  /* 0x0000000502007986 */ /* 0x0015e2000c101924 */
[----:B------:R-:W-:Y:S05]  /*6780*/  BRA `(.L_x_8924) ;  /* 0x0000000c00347947 */ /* 0x000fea0003800000 */
.L_x_8925:
[----:B------:R-:W-:-:S04]  /*6790*/  HADD2.F32 R24, -RZ, R24.H0_H0 ;  /* 0x20000018ff187230 */ /* 0x000fc80000004100 */
[----:B------:R-:W0:Y:S02]  /*67a0*/  F2I.FTZ.TRUNC.NTZ R5, R24 ;  /* 0x0000001800057305 */ /* 0x000e24000021f100 */
[----:B0-----:R0:W-:Y:S01]  /*67b0*/  STG.E.U16 desc[UR36][R2.64], R5 ;  /* 0x0000000502007986 */ /* 0x0011e2000c101524 */
[----:B------:R-:W-:Y:S05]  /*67c0*/  BRA `(.L_x_8924) ;  /* 0x0000000c00247947 */ /* 0x000fea0003800000 */
.L_x_8920:
        /* <DEDUP_REMOVED lines=9> */
.L_x_8928:
[----:B------:R0:W-:Y:S01]  /*6860*/  STG.E.U16 desc[UR36][R2.64], R24 ;  /* 0x0000001802007986 */ /* 0x0001e2000c101524 */
[----:B------:R-:W-:Y:S05]  /*6870*/  BRA `(.L_x_8924) ;  /* 0x0000000800f87947 */ /* 0x000fea0003800000 */
.L_x_8927:
        /* <DEDUP_REMOVED lines=10> */
.L_x_8930:
[----:B------:R-:W-:-:S05]  /*6920*/  HADD2.F32 R0, -RZ, R24.H0_H0 ;  /* 0x20000018ff007230 */ /* 0x000fca0000004100 */
[----:B------:R-:W-:-:S04]  /*6930*/  F2FP.F16.F32.PACK_AB R0, RZ, R0 ;  /* 0x00000000ff00723e */ /* 0x000fc800000000ff */
[----:B------:R-:W-:-:S05]  /*6940*/  PRMT R0, R0, 0x5410, RZ ;  /* 0x0000541000007816 */ /* 0x000fca00000000ff */
[----:B------:R0:W-:Y:S01]  /*6950*/  STG.E desc[UR36][R2.64], R0 ;  /* 0x0000000002007986 */ /* 0x0001e2000c101924 */
[----:B------:R-:W-:Y:S05]  /*6960*/  BRA `(.L_x_8924) ;  /* 0x0000000800bc7947 */ /* 0x000fea0003800000 */
.L_x_8929:
[----:B------:R-:W-:-:S05]  /*6970*/  HADD2.F32 R4, -RZ, R24.H0_H0 ;  /* 0x20000018ff047230 */ /* 0x000fca0000004100 */
[----:B------:R-:W-:-:S06]  /*6980*/  FMUL.FTZ R4, R4, 1 ;  /* 0x3f80000004047820 */ /* 0x000fcc0000410000 */
[----:B------:R-:W0:Y:S02]  /*6990*/  F2F.F64.F32 R4, R4 ;  /* 0x0000000400047310 */ /* 0x000e240000201800 */
[----:B0-----:R0:W-:Y:S01]  /*69a0*/  STG.E.64 desc[UR36][R2.64], R4 ;  /* 0x0000000402007986 */ /* 0x0011e2000c101b24 */
[----:B------:R-:W-:Y:S05]  /*69b0*/  BRA `(.L_x_8924) ;  /* 0x0000000800a87947 */ /* 0x000fea0003800000 */
.L_x_8919:
        /* <DEDUP_REMOVED lines=14> */
.L_x_8934:
        /* <DEDUP_REMOVED lines=18> */
.L_x_8937:
[----:B------:R-:W-:-:S04]  /*6bc0*/  SHF.R.U32.HI R5, RZ, 0x18, R5 ;  /* 0x00000018ff057819 */ /* 0x000fc80000011605 */
[----:B------:R-:W-:-:S07]  /*6bd0*/  LOP3.LUT R0, R0, 0x80, R5, 0xf8, !PT ;  /* 0x0000008000007812 */ /* 0x000fce00078ef805 */
.L_x_8936:
[----:B------:R-:W-:Y:S05]  /*6be0*/  BSYNC.RECONVERGENT B0 ;  /* 0x0000000000007941 */ /* 0x000fea0003800200 */
.L_x_8935:
[----:B------:R0:W-:Y:S01]  /*6bf0*/  STG.E.U8 desc[UR36][R2.64], R0 ;  /* 0x0000000002007986 */ /* 0x0001e2000c101124 */
[----:B------:R-:W-:Y:S05]  /*6c00*/  BRA `(.L_x_8924) ;  /* 0x0000000800147947 */ /* 0x000fea0003800000 */
.L_x_8933:
        /* <DEDUP_REMOVED lines=18> */
.L_x_8940:
[----:B------:R-:W-:-:S04]  /*6d30*/  SHF.R.U32.HI R5, RZ, 0x18, R5 ;  /* 0x00000018ff057819 */ /* 0x000fc80000011605 */
[----:B------:R-:W-:-:S07]  /*6d40*/  LOP3.LUT R0, R0, 0x80, R5, 0xf8, !PT ;  /* 0x0000008000007812 */ /* 0x000fce00078ef805 */
.L_x_8939:
[----:B------:R-:W-:Y:S05]  /*6d50*/  BSYNC.RECONVERGENT B0 ;  /* 0x0000000000007941 */ /* 0x000fea0003800200 */
.L_x_8938:
[----:B------:R0:W-:Y:S01]  /*6d60*/  STG.E.U8 desc[UR36][R2.64], R0 ;  /* 0x0000000002007986 */ /* 0x0001e2000c101124 */
[----:B------:R-:W-:Y:S05]  /*6d70*/  BRA `(.L_x_8924) ;  /* 0x0000000400b87947 */ /* 0x000fea0003800000 */
.L_x_8932:
        /* <DEDUP_REMOVED lines=22> */
.L_x_8942:
[----:B------:R-:W-:-:S06]  /*6ee0*/  HADD2.F32 R4, -RZ, R24.H0_H0 ;  /* 0x20000018ff047230 */ /* 0x000fcc0000004100 */
[----:B------:R-:W0:Y:S02]  /*6ef0*/  F2I.U64.TRUNC R4, R4 ;  /* 0x0000000400047311 */ /* 0x000e24000020d800 */
[----:B0-----:R0:W-:Y:S01]  /*6f00*/  STG.E.64 desc[UR36][R2.64], R4 ;  /* 0x0000000402007986 */ /* 0x0011e2000c101b24 */
[----:B------:R-:W-:Y:S05]  /*6f10*/  BRA `(.L_x_8924) ;  /* 0x0000000400507947 */ /* 0x000fea0003800000 */
.L_x_8941:
[----:B------:R-:W-:-:S04]  /*6f20*/  HADD2.F32 R24, -RZ, R24.H0_H0 ;  /* 0x20000018ff187230 */ /* 0x000fc80000004100 */
[----:B------:R-:W0:Y:S02]  /*6f30*/  F2I.FTZ.U32.TRUNC.NTZ R5, R24 ;  /* 0x0000001800057305 */ /* 0x000e24000021f000 */
[----:B0-----:R0:W-:Y:S01]  /*6f40*/  STG.E desc[UR36][R2.64], R5 ;  /* 0x0000000502007986 */ /* 0x0011e2000c101924 */
[----:B------:R-:W-:Y:S05]  /*6f50*/  BRA `(.L_x_8924) ;  /* 0x0000000400407947 */ /* 0x000fea0003800000 */
.L_x_8931:
        /* <DEDUP_REMOVED lines=11> */
.L_x_8944:
[----:B------:R-:W-:Y:S01]  /*7010*/  HADD2.F32 R24, -RZ, R24.H0_H0 ;  /* 0x20000018ff187230 */ /* 0x000fe20000004100 */
[----:B------:R-:W-:-:S04]  /*7020*/  CS2R R6, SRZ ;  /* 0x0000000000067805 */ /* 0x000fc8000001ff00 */
[----:B------:R-:W-:-:S06]  /*7030*/  FMUL.FTZ R4, R24, 1 ;  /* 0x3f80000018047820 */ /* 0x000fcc0000410000 */
[----:B------:R-:W0:Y:S02]  /*7040*/  F2F.F64.F32 R4, R4 ;  /* 0x0000000400047310 */ /* 0x000e240000201800 */
[----:B0-----:R0:W-:Y:S01]  /*7050*/  STG.E.128 desc[UR36][R2.64], R4 ;  /* 0x0000000402007986 */ /* 0x0011e2000c101d24 */
[----:B------:R-:W-:Y:S05]  /*7060*/  BRA `(.L_x_8924) ;  /* 0x0000000000fc7947 */ /* 0x000fea0003800000 */
.L_x_8943:
[----:B------:R-:W-:-:S13]  /*7070*/  ISETP.NE.AND P0, PT, R0, 0xf, PT ;  /* 0x0000000f0000780c */ /* 0x000fda0003f05270 */
[----:B------:R-:W-:Y:S05]  /*7080*/  @!P0 BRA `(.L_x_8945) ;  /* 0x0000000000e88947 */ /* 0x000fea0003800000 */
[----:B------:R-:W-:-:S13]  /*7090*/  ISETP.NE.AND P0, PT, R0, 0x17, PT ;  /* 0x000000170000780c */ /* 0x000fda0003f05270 */
[----:B------:R-:W-:Y:S05]  /*70a0*/  @!P0 BRA `(.L_x_8946) ;  /* 0x0000000000908947 */ /* 0x000fea0003800000 */
[----:B------:R-:W-:-:S13]  /*70b0*/  ISETP.NE.AND P0, PT, R0, 0x18, PT ;  /* 0x000000180000780c */ /* 0x000fda0003f05270 */
[----:B------:R-:W-:Y:S05]  /*70c0*/  @!P0 BRA `(.L_x_8947) ;  /* 0x0000000000448947 */ /* 0x000fea0003800000 */
.L_x_8923:
        /* <DEDUP_REMOVED lines=16> */
.L_x_8948:
[----:B------:R-:W-:Y:S05]  /*71d0*/  BRA `(.L_x_8924) ;  /* 0x0000000000a07947 */ /* 0x000fea0003800000 */
.L_x_8947:
        /* <DEDUP_REMOVED lines=13> */
.L_x_8950:
[----:B------:R-:W-:Y:S05]  /*72b0*/  BSYNC.RECONVERGENT B0 ;  /* 0x0000000000007941 */ /* 0x000fea0003800200 */
.L_x_8949:
[----:B------:R-:W-:-:S05]  /*72c0*/  LOP3.LUT R5, R0, 0x80, R5, 0xf8, !PT ;  /* 0x0000008000057812 */ /* 0x000fca00078ef805 */
[----:B------:R0:W-:Y:S01]  /*72d0*/  STG.E.U8 desc[UR36][R2.64], R5 ;  /* 0x0000000502007986 */ /* 0x0001e2000c101124 */
[----:B------:R-:W-:Y:S05]  /*72e0*/  BRA `(.L_x_8924) ;  /* 0x00000000005c7947 */ /* 0x000fea0003800000 */
.L_x_8946:
        /* <DEDUP_REMOVED lines=12> */
.L_x_8952:
[----:B------:R-:W-:Y:S01]  /*73b0*/  IMAD.MOV.U32 R0, RZ, RZ, 0x7f ;  /* 0x0000007fff007424 */ /* 0x000fe200078e00ff */
[----:B------:R-:W-:-:S04]  /*73c0*/  ISETP.GT.U32.AND P0, PT, R4, 0x7f800000, PT ;  /* 0x7f8000000400780c */ /* 0x000fc80003f04070 */
[----:B------:R-:W-:-:S09]  /*73d0*/  SEL R0, R0, 0x7c, P0 ;  /* 0x0000007c00007807 */ /* 0x000fd20000000000 */
.L_x_8953:
[----:B------:R-:W-:Y:S05]  /*73e0*/  BSYNC.RECONVERGENT B0 ;  /* 0x0000000000007941 */ /* 0x000fea0003800200 */
.L_x_8951:
[----:B------:R-:W-:-:S04]  /*73f0*/  SHF.R.U32.HI R5, RZ, 0x18, R5 ;  /* 0x00000018ff057819 */ /* 0x000fc80000011605 */
[----:B------:R-:W-:-:S05]  /*7400*/  LOP3.LUT R5, R0, 0x80, R5, 0xf8, !PT ;  /* 0x0000008000057812 */ /* 0x000fca00078ef805 */
[----:B------:R0:W-:Y:S01]  /*7410*/  STG.E.U8 desc[UR36][R2.64], R5 ;  /* 0x0000000502007986 */ /* 0x0001e2000c101124 */
[----:B------:R-:W-:Y:S05]  /*7420*/  BRA `(.L_x_8924) ;  /* 0x00000000000c7947 */ /* 0x000fea0003800000 */
.L_x_8945:
[----:B------:R-:W-:-:S05]  /*7430*/  HADD2.F32 R0, -RZ, R24.H0_H0 ;  /* 0x20000018ff007230 */ /* 0x000fca0000004100 */
[----:B------:R-:W-:-:S05]  /*7440*/  F2FP.BF16.F32.PACK_AB R0, RZ, R0 ;  /* 0x00000000ff00723e */ /* 0x000fca00000010ff */
[----:B------:R0:W-:Y:S02]  /*7450*/  STG.E.U16 desc[UR36][R2.64], R0 ;  /* 0x0000000002007986 */ /* 0x0001e4000c101524 */
.L_x_8924:
[----:B------:R-:W-:-:S07]  /*7460*/  VIADD R19, R19, 0x80 ;  /* 0x0000008013137836 */ /* 0x000fce0000000000 */
.L_x_8883:
[----:B------:R-:W-:Y:S05]  /*7470*/  BSYNC.RECONVERGENT B6 ;  /* 0x0000000000067941 */ /* 0x000fea0003800200 */
.L_x_8882:
        /* <DEDUP_REMOVED lines=23> */
.L_x_8957:
[----:B------:R-:W-:-:S06]  /*75f0*/  HADD2.F32 R5, -RZ, R23.H0_H0 ;  /* 0x20000017ff057230 */ /* 0x000fcc0000004100 */
[----:B------:R-:W0:Y:S02]  /*7600*/  F2I.S64.TRUNC R4, R5 ;  /* 0x0000000500047311 */ /* 0x000e24000020d900 */
[----:B0-----:R-:W-:Y:S01]  /*7610*/  STG.E.U8 desc[UR36][R2.64], R4 ;  /* 0x0000000402007986 */ /* 0x001fe2000c101124 */
[----:B------:R-:W-:Y:S05]  /*7620*/  EXIT ;  /* 0x000000000000794d */ /* 0x000fea0003800000 */
.L_x_8956:
        /* <DEDUP_REMOVED lines=10> */
.L_x_8960:
[----:B------:R-:W-:-:S06]  /*76d0*/  HADD2.F32 R23, -RZ, R23.H0_H0 ;  /* 0x20000017ff177230 */ /* 0x000fcc0000004100 */
[----:B------:R-:W0:Y:S02]  /*76e0*/  F2I.FTZ.TRUNC.NTZ R23, R23 ;  /* 0x0000001700177305 */ /* 0x000e24000021f100 */
[----:B0-----:R-:W-:Y:S01]  /*76f0*/  STG.E desc[UR36][R2.64], R23 ;  /* 0x0000001702007986 */ /* 0x001fe2000c101924 */
[----:B------:R-:W-:Y:S05]  /*7700*/  EXIT ;  /* 0x000000000000794d */ /* 0x000fea0003800000 */
.L_x_8959:
[----:B------:R-:W-:-:S06]  /*7710*/  HADD2.F32 R23, -RZ, R23.H0_H0 ;  /* 0x20000017ff177230 */ /* 0x000fcc0000004100 */
[----:B------:R-:W0:Y:S02]  /*7720*/  F2I.FTZ.TRUNC.NTZ R23, R23 ;  /* 0x0000001700177305 */ /* 0x000e24000021f100 */
[----:B0-----:R-:W-:Y:S01]  /*7730*/  STG.E.U16 desc[UR36][R2.64], R23 ;  /* 0x0000001702007986 */ /* 0x001fe2000c101524 */
[----:B------:R-:W-:Y:S05]  /*7740*/  EXIT ;  /* 0x000000000000794d */ /* 0x000fea0003800000 */
.L_x_8955:
        /* <DEDUP_REMOVED lines=9> */
.L_x_8962:
[----:B------:R-:W-:Y:S01]  /*77e0*/  STG.E.U16 desc[UR36][R2.64], R23 ;  /* 0x0000001702007986 */ /* 0x000fe2000c101524 */
[----:B------:R-:W-:Y:S05]  /*77f0*/  EXIT ;  /* 0x000000000000794d */ /* 0x000fea0003800000 */
.L_x_8961:
        /* <DEDUP_REMOVED lines=10> */
.L_x_8964:
[----:B------:R-:W-:-:S05]  /*78a0*/  HADD2.F32 R0, -RZ, R23.H0_H0 ;  /* 0x20000017ff007230 */ /* 0x000fca0000004100 */
[----:B------:R-:W-:-:S04]  /*78b0*/  F2FP.F16.F32.PACK_AB R0, RZ, R0 ;  /* 0x00000000ff00723e */ /* 0x000fc800000000ff */
[----:B------:R-:W-:-:S05]  /*78c0*/  PRMT R0, R0, 0x5410, RZ ;  /* 0x0000541000007816 */ /* 0x000fca00000000ff */
[----:B------:R-:W-:Y:S01]  /*78d0*/  STG.E desc[UR36][R2.64], R0 ;  /* 0x0000000002007986 */ /* 0x000fe2000c101924 */
[----:B------:R-:W-:Y:S05]  /*78e0*/  EXIT ;  /* 0x000000000000794d */ /* 0x000fea0003800000 */
.L_x_8963:
[----:B------:R-:W-:-:S05]  /*78f0*/  HADD2.F32 R4, -RZ, R23.H0_H0 ;  /* 0x20000017ff047230 */ /* 0x000fca0000004100 */
[----:B------:R-:W-:-:S06]  /*7900*/  FMUL.FTZ R4, R4, 1 ;  /* 0x3f80000004047820 */ /* 0x000fcc0000410000 */
[----:B------:R-:W0:Y:S02]  /*7910*/  F2F.F64.F32 R4, R4 ;  /* 0x0000000400047310 */ /* 0x000e240000201800 */
[----:B0-----:R-:W-:Y:S01]  /*7920*/  STG.E.64 desc[UR36][R2.64], R4 ;  /* 0x0000000402007986 */ /* 0x001fe2000c101b24 */
[----:B------:R-:W-:Y:S05]  /*7930*/  EXIT ;  /* 0x000000000000794d */ /* 0x000fea0003800000 */
.L_x_8954:
        /* <DEDUP_REMOVED lines=14> */
.L_x_8968:
        /* <DEDUP_REMOVED lines=18> */
.L_x_8971:
[----:B------:R-:W-:-:S04]  /*7b40*/  SHF.R.U32.HI R5, RZ, 0x18, R5 ;  /* 0x00000018ff057819 */ /* 0x000fc80000011605 */
[----:B------:R-:W-:-:S07]  /*7b50*/  LOP3.LUT R0, R0, 0x80, R5, 0xf8, !PT ;  /* 0x0000008000007812 */ /* 0x000fce00078ef805 */
.L_x_8970:
[----:B------:R-:W-:Y:S05]  /*7b60*/  BSYNC.RECONVERGENT B0 ;  /* 0x0000000000007941 */ /* 0x000fea0003800200 */
.L_x_8969:
[----:B------:R-:W-:Y:S01]  /*7b70*/  STG.E.U8 desc[UR36][R2.64], R0 ;  /* 0x0000000002007986 */ /* 0x000fe2000c101124 */
[----:B------:R-:W-:Y:S05]  /*7b80*/  EXIT ;  /* 0x000000000000794d */ /* 0x000fea0003800000 */
.L_x_8967:
        /* <DEDUP_REMOVED lines=18> */
.L_x_8974:
[----:B------:R-:W-:-:S04]  /*7cb0*/  SHF.R.U32.HI R5, RZ, 0x18, R5 ;  /* 0x00000018ff057819 */ /* 0x000fc80000011605 */
[----:B------:R-:W-:-:S07]  /*7cc0*/  LOP3.LUT R0, R0, 0x80, R5, 0xf8, !PT ;  /* 0x0000008000007812 */ /* 0x000fce00078ef805 */
.L_x_8973:
[----:B------:R-:W-:Y:S05]  /*7cd0*/  BSYNC.RECONVERGENT B0 ;  /* 0x0000000000007941 */ /* 0x000fea0003800200 */
.L_x_8972:
[----:B------:R-:W-:Y:S01]  /*7ce0*/  STG.E.U8 desc[UR36][R2.64], R0 ;  /* 0x0000000002007986 */ /* 0x000fe2000c101124 */
[----:B------:R-:W-:Y:S05]  /*7cf0*/  EXIT ;  /* 0x000000000000794d */ /* 0x000fea0003800000 */
.L_x_8966:
        /* <DEDUP_REMOVED lines=22> */
.L_x_8976:
[----:B------:R-:W-:-:S06]  /*7e60*/  HADD2.F32 R4, -RZ, R23.H0_H0 ;  /* 0x20000017ff047230 */ /* 0x000fcc0000004100 */
[----:B------:R-:W0:Y:S02]  /*7e70*/  F2I.U64.TRUNC R4, R4 ;  /* 0x0000000400047311 */ /* 0x000e24000020d800 */
[----:B0-----:R-:W-:Y:S01]  /*7e80*/  STG.E.64 desc[UR36][R2.64], R4 ;  /* 0x0000000402007986 */ /* 0x001fe2000c101b24 */
[----:B------:R-:W-:Y:S05]  /*7e90*/  EXIT ;  /* 0x000000000000794d */ /* 0x000fea0003800000 */
.L_x_8975:
[----:B------:R-:W-:-:S06]  /*7ea0*/  HADD2.F32 R23, -RZ, R23.H0_H0 ;  /* 0x20000017ff177230 */ /* 0x000fcc0000004100 */
[----:B------:R-:W0:Y:S02]  /*7eb0*/  F2I.FTZ.U32.TRUNC.NTZ R23, R23 ;  /* 0x0000001700177305 */ /* 0x000e24000021f000 */
[----:B0-----:R-:W-:Y:S01]  /*7ec0*/  STG.E desc[UR36][R2.64], R23 ;  /* 0x0000001702007986 */ /* 0x001fe2000c101924 */
[----:B------:R-:W-:Y:S05]  /*7ed0*/  EXIT ;  /* 0x000000000000794d */ /* 0x000fea0003800000 */
.L_x_8965:
        /* <DEDUP_REMOVED lines=11> */
.L_x_8978:
[----:B------:R-:W-:Y:S01]  /*7f90*/  HADD2.F32 R23, -RZ, R23.H0_H0 ;  /* 0x20000017ff177230 */ /* 0x000fe20000004100 */
[----:B------:R-:W-:-:S04]  /*7fa0*/  CS2R R6, SRZ ;  /* 0x0000000000067805 */ /* 0x000fc8000001ff00 */
[----:B------:R-:W-:-:S06]  /*7fb0*/  FMUL.FTZ R4, R23, 1 ;  /* 0x3f80000017047820 */ /* 0x000fcc0000410000 */
[----:B------:R-:W0:Y:S02]  /*7fc0*/  F2F.F64.F32 R4, R4 ;  /* 0x0000000400047310 */ /* 0x000e240000201800 */
[----:B0-----:R-:W-:Y:S01]  /*7fd0*/  STG.E.128 desc[UR36][R2.64], R4 ;  /* 0x0000000402007986 */ /* 0x001fe2000c101d24 */
[----:B------:R-:W-:Y:S05]  /*7fe0*/  EXIT ;  /* 0x000000000000794d */ /* 0x000fea0003800000 */
.L_x_8977:
[----:B------:R-:W-:-:S13]  /*7ff0*/  ISETP.NE.AND P0, PT, R0, 0xf, PT ;  /* 0x0000000f0000780c */ /* 0x000fda0003f05270 */
[----:B------:R-:W-:Y:S05]  /*8000*/  @!P0 BRA `(.L_x_8979) ;  /* 0x0000000000e88947 */ /* 0x000fea0003800000 */
[----:B------:R-:W-:-:S13]  /*8010*/  ISETP.NE.AND P0, PT, R0, 0x17, PT ;  /* 0x000000170000780c */ /* 0x000fda0003f05270 */
[----:B------:R-:W-:Y:S05]  /*8020*/  @!P0 BRA `(.L_x_8980) ;  /* 0x0000000000908947 */ /* 0x000fea0003800000 */
[----:B------:R-:W-:-:S13]  /*8030*/  ISETP.NE.AND P0, PT, R0, 0x18, PT ;  /* 0x000000180000780c */ /* 0x000fda0003f05270 */
[----:B------:R-:W-:Y:S05]  /*8040*/  @!P0 BRA `(.L_x_8981) ;  /* 0x0000000000448947 */ /* 0x000fea0003800000 */
.L_x_8958:
        /* <DEDUP_REMOVED lines=16> */
.L_x_8982:
[----:B------:R-:W-:Y:S05]  /*8150*/  EXIT ;  /* 0x000000000000794d */ /* 0x000fea0003800000 */
.L_x_8981:
        /* <DEDUP_REMOVED lines=13> */
.L_x_8984:
[----:B------:R-:W-:Y:S05]  /*8230*/  BSYNC.RECONVERGENT B0 ;  /* 0x0000000000007941 */ /* 0x000fea0003800200 */
.L_x_8983:
[----:B------:R-:W-:-:S05]  /*8240*/  LOP3.LUT R5, R0, 0x80, R5, 0xf8, !PT ;  /* 0x0000008000057812 */ /* 0x000fca00078ef805 */
[----:B------:R-:W-:Y:S01]  /*8250*/  STG.E.U8 desc[UR36][R2.64], R5 ;  /* 0x0000000502007986 */ /* 0x000fe2000c101124 */
[----:B------:R-:W-:Y:S05]  /*8260*/  EXIT ;  /* 0x000000000000794d */ /* 0x000fea0003800000 */
.L_x_8980:
        /* <DEDUP_REMOVED lines=12> */
.L_x_8986:
[----:B------:R-:W-:Y:S01]  /*8330*/  IMAD.MOV.U32 R0, RZ, RZ, 0x7f ;  /* 0x0000007fff007424 */ /* 0x000fe200078e00ff */
[----:B------:R-:W-:-:S04]  /*8340*/  ISETP.GT.U32.AND P0, PT, R4, 0x7f800000, PT ;  /* 0x7f8000000400780c */ /* 0x000fc80003f04070 */
[----:B------:R-:W-:-:S09]  /*8350*/  SEL R0, R0, 0x7c, P0 ;  /* 0x0000007c00007807 */ /* 0x000fd20000000000 */
.L_x_8987:
[----:B------:R-:W-:Y:S05]  /*8360*/  BSYNC.RECONVERGENT B0 ;  /* 0x0000000000007941 */ /* 0x000fea0003800200 */
.L_x_8985:
[----:B------:R-:W-:-:S04]  /*8370*/  SHF.R.U32.HI R5, RZ, 0x18, R5 ;  /* 0x00000018ff057819 */ /* 0x000fc80000011605 */
[----:B------:R-:W-:-:S05]  /*8380*/  LOP3.LUT R5, R0, 0x80, R5, 0xf8, !PT ;  /* 0x0000008000057812 */ /* 0x000fca00078ef805 */
[----:B------:R-:W-:Y:S01]  /*8390*/  STG.E.U8 desc[UR36][R2.64], R5 ;  /* 0x0000000502007986 */ /* 0x000fe2000c101124 */
[----:B------:R-:W-:Y:S05]  /*83a0*/  EXIT ;  /* 0x000000000000794d */ /* 0x000fea0003800000 */
.L_x_8979:
[----:B------:R-:W-:-:S05]  /*83b0*/  HADD2.F32 R0, -RZ, R23.H0_H0 ;  /* 0x20000017ff007230 */ /* 0x000fca0000004100 */
[----:B------:R-:W-:-:S05]  /*83c0*/  F2FP.BF16.F32.PACK_AB R0, RZ, R0 ;  /* 0x00000000ff00723e */ /* 0x000fca00000010ff */
[----:B------:R-:W-:Y:S01]  /*83d0*/  STG.E.U16 desc[UR36][R2.64], R0 ;  /* 0x0000000002007986 */ /* 0x000fe2000c101524 */
[----:B------:R-:W-:Y:S05]  /*83e0*/  EXIT ;  /* 0x000000000000794d */ /* 0x000fea0003800000 */
.L_x_8988:
        /* <DEDUP_REMOVED lines=9> */
.L_x_12955:


//--------------------- .text._ZN2at6native18elementwise_kernelILi128ELi4EZNS0_22gpu_kernel_impl_nocastIZZZNS0_17log10_kernel_cudaERNS_18TensorIteratorBaseEENKUlvE0_clEvENKUlvE1_clEvEUlN3c104HalfEE_EEvS4_RKT_EUliE_EEviT1_ --------------------------
	.section	.text._ZN2at6native18elementwise_kernelILi128ELi4EZNS0_22gpu_kernel_impl_nocastIZZZNS0_17log10_kernel_cudaERNS_18TensorIteratorBaseEENKUlvE0_clEvENKUlvE1_clEvEUlN3c104HalfEE_EEvS4_RKT_EUliE_EEviT1_,"ax",@progbits
	.align	128
        .global         _ZN2at6native18elementwise_kernelILi128ELi4EZNS0_22gpu_kernel_impl_nocastIZZZNS0_17log10_kernel_cudaERNS_18TensorIteratorBaseEENKUlvE0_clEvENKUlvE1_clEvEUlN3c104HalfEE_EEvS4_RKT_EUliE_EEviT1_
        .type           _ZN2at6native18elementwise_kernelILi128ELi4EZNS0_22gpu_kernel_impl_nocastIZZZNS0_17log10_kernel_cudaERNS_18TensorIteratorBaseEENKUlvE0_clEvENKUlvE1_clEvEUlN3c104HalfEE_EEvS4_RKT_EUliE_EEviT1_,@function
        .size           _ZN2at6native18elementwise_kernelILi128ELi4EZNS0_22gpu_kernel_impl_nocastIZZZNS0_17log10_kernel_cudaERNS_18TensorIteratorBaseEENKUlvE0_clEvENKUlvE1_clEvEUlN3c104HalfEE_EEvS4_RKT_EUliE_EEviT1_,(.L_x_12956 - _ZN2at6native18elementwise_kernelILi128ELi4EZNS0_22gpu_kernel_impl_nocastIZZZNS0_17log10_kernel_cudaERNS_18TensorIteratorBaseEENKUlvE0_clEvENKUlvE1_clEvEUlN3c104HalfEE_EEvS4_RKT_EUliE_EEviT1_)
        .other          _ZN2at6native18elementwise_kernelILi128ELi4EZNS0_22gpu_kernel_impl_nocastIZZZNS0_17log10_kernel_cudaERNS_18TensorIteratorBaseEENKUlvE0_clEvENKUlvE1_clEvEUlN3c104HalfEE_EEvS4_RKT_EUliE_EEviT1_,@"STO_CUDA_ENTRY STV_DEFAULT"
_ZN2at6native18elementwise_kernelILi128ELi4EZNS0_22gpu_kernel_impl_nocastIZZZNS0_17log10_kernel_cudaERNS_18TensorIteratorBaseEENKUlvE0_clEvENKUlvE1_clEvEUlN3c104HalfEE_EEvS4_RKT_EUliE_EEviT1_:
.text._ZN2at6native18elementwise_kernelILi128ELi4EZNS0_22gpu_kernel_impl_nocastIZZZNS0_17log10_kernel_cudaERNS_18TensorIteratorBaseEENKUlvE0_clEvENKUlvE1_clEvEUlN3c104HalfEE_EEvS4_RKT_EUliE_EEviT1_:
        /* <DEDUP_REMOVED lines=22> */
[----:B-1----:R-:W-:-:S05]  /*0160*/  FMUL.FTZ R2, R0, 0.30103000998497009277 ;  /* 0x3e9a209b00027820 */ /* 0x002fca0000410000 */
[----:B------:R-:W-:-:S05]  /*0170*/  F2FP.F16.F32.PACK_AB R2, RZ, R2 ;  /* 0x00000002ff02723e */ /* 0x000fca00000000ff */
        /* <DEDUP_REMOVED lines=8> */
[----:B-1----:R-:W-:-:S05]  /*0200*/  FMUL.FTZ R2, R0, 0.30103000998497009277 ;  /* 0x3e9a209b00027820 */ /* 0x002fca0000410000 */
[----:B------:R-:W-:-:S05]  /*0210*/  F2FP.F16.F32.PACK_AB R2, RZ, R2 ;  /* 0x00000002ff02723e */ /* 0x000fca00000000ff */
[----:B0-----:R0:W-:Y:S02]  /*0220*/  STG.E.U16 desc[UR6][R6.64], R2 ;  /* 0x0000000206007986 */ /* 0x0011e4000c101506 */
.L_x_8992:
[----:B------:R-:W-:-:S13]  /*0230*/  ISETP.GE.AND P0, PT, R3, UR4, PT ;  /* 0x0000000403007c0c */ /* 0x000fda000bf06270 */
[----:B------:R-:W-:Y:S05]  /*0240*/  @P0 BREAK.RELIABLE B1 ;  /* 0x0000000000010942 */ /* 0x000fea0003800100 */
[----:B------:R-:W-:Y:S05]  /*0250*/  @P0 BRA `(.L_x_8993) ;  /* 0x0000000000280947 */ /* 0x000fea0003800000 */
[----:B------:R-:W-:Y:S05]  /*0260*/  BSYNC.RELIABLE B1 ;  /* 0x0000000000017941 */ /* 0x000fea0003800100 */
.L_x_8991:
        /* <DEDUP_REMOVED lines=9> */
.L_x_8993:
[----:B------:R-:W-:Y:S05]  /*0300*/  BSYNC.RECONVERGENT B0 ;  /* 0x0000000000007941 */ /* 0x000fea0003800200 */
.L_x_8990:
        /* <DEDUP_REMOVED lines=8> */
[----:B-1----:R-:W-:-:S05]  /*0390*/  FMUL.FTZ R6, R0, 0.30103000998497009277 ;  /* 0x3e9a209b00067820 */ /* 0x002fca0000410000 */
[----:B------:R-:W-:-:S05]  /*03a0*/  F2FP.F16.F32.PACK_AB R6, RZ, R6 ;  /* 0x00000006ff06723e */ /* 0x000fca00000000ff */
[----:B0-----:R-:W-:Y:S01]  /*03b0*/  STG.E.U16 desc[UR6][R4.64], R6 ;  /* 0x0000000604007986 */ /* 0x001fe2000c101506 */
[----:B------:R-:W-:Y:S05]  /*03c0*/  EXIT ;  /* 0x000000000000794d */ /* 0x000fea0003800000 */
.L_x_8989:
        /* <DEDUP_REMOVED lines=306> */
.L_x_8997:
        /* <DEDUP_REMOVED lines=11> */
[----:B0-----:R-:W-:-:S05]  /*17a0*/  FMUL.FTZ R9, R8, 0.30103000998497009277 ;  /* 0x3e9a209b08097820 */ /* 0x001fca0000410000 */
[----:B------:R-:W-:-:S05]  /*17b0*/  F2FP.F16.F32.PACK_AB R9, RZ, R9 ;  /* 0x00000009ff09723e */ /* 0x000fca00000000ff */
[----:B------:R0:W-:Y:S01]  /*17c0*/  STG.E.U16 desc[UR6][R4.64], R9 ;  /* 0x0000000904007986 */ /* 0x0001e2000c101506 */
[----:B------:R-:W-:Y:S05]  /*17d0*/  @P0 BRA `(.L_x_8998) ;  /* 0x0000002400c00947 */ /* 0x000fea0003800000 */
[----:B------:R-:W1:Y:S01]  /*17e0*/  LDCU.64 UR8, c[0x0][0x390] ;  /* 0x00007200ff0877ac */ /* 0x000e620008000a00 */
[----:B0-----:R-:W-:Y:S02]  /*17f0*/  HFMA2 R4, -RZ, RZ, 0, 0 ;  /* 0x00000000ff047431 */ /* 0x001fe400000001ff */
        /* <DEDUP_REMOVED lines=284> */
[----:B------:R-:W-:-:S05]  /*29c0*/  @P0 MOV R10, RZ ;  /* 0x000000ff000a0202 */ /* 0x000fca0000000f00 */
[----:B------:R-:W1:Y:S01]  /*29d0*/  @P0 LDC.64 R8, c[0x0][0x578] ;  /* 0x00015e00ff080b82 */ /* 0x000e620000000a00 */
[--C-:B------:R-:W-:Y:S02]  /*29e0*/  IMAD.MOV R13, RZ, RZ, -R11.reuse ;  /* 0x000000ffff0d7224 */ /* 0x100fe400078e0a0b */
        /* <DEDUP_REMOVED lines=9> */
.L_x_8999:
        /* <DEDUP_REMOVED lines=9> */
[----:B0-----:R-:W-:-:S05]  /*2b10*/  FMUL.FTZ R9, R8, 0.30103000998497009277 ;  /* 0x3e9a209b08097820 */ /* 0x001fca0000410000 */
[----:B------:R-:W-:-:S05]  /*2b20*/  F2FP.F16.F32.PACK_AB R9, RZ, R9 ;  /* 0x00000009ff09723e */ /* 0x000fca00000000ff */
[----:B------:R0:W-:Y:S02]  /*2b30*/  STG.E.U16 desc[UR6][R4.64], R9 ;  /* 0x0000000904007986 */ /* 0x0001e4000c101506 */
.L_x_8996:
[----:B------:R-:W-:-:S13]  /*2b40*/  ISETP.GE.AND P0, PT, R3, UR4, PT ;  /* 0x0000000403007c0c */ /* 0x000fda000bf06270 */
[----:B------:R-:W-:Y:S05]  /*2b50*/  @P0 BREAK.RELIABLE B1 ;  /* 0x0000000000010942 */ /* 0x000fea0003800100 */
[----:B------:R-:W-:Y:S05]  /*2b60*/  @P0 BRA `(.L_x_8998) ;  /* 0x0000001000dc0947 */ /* 0x000fea0003800000 */
[----:B------:R-:W-:Y:S05]  /*2b70*/  BSYNC.RELIABLE B1 ;  /* 0x0000000000017941 */ /* 0x000fea0003800100 */
.L_x_8995:
        /* <DEDUP_REMOVED lines=298> */
.L_x_9000:
        /* <DEDUP_REMOVED lines=12> */
.L_x_8998:
[----:B------:R-:W-:Y:S05]  /*3ee0*/  BSYNC.RECONVERGENT B0 ;  /* 0x0000000000007941 */ /* 0x000fea0003800200 */
.L_x_8994:
[----:B------:R-:W-:Y:S05]  /*3ef0*/  WARPSYNC.ALL ;  /* 0x0000000000007948 */ /* 0x000fea0003800000 */
[----:B------:R-:W-:-:S13]  /*3f00*/  ISETP.GE.AND P0, PT, R3, UR4, PT ;  /* 0x0000000403007c0c */ /* 0x000fda000bf06270 */
[----:B------:R-:W-:Y:S05]  /*3f10*/  @P0 EXIT ;  /* 0x000000000000094d */ /* 0x000fea0003800000 */
[----:B------:R-:W2:Y:S01]  /*3f20*/  LDCU.64 UR4, c[0x0][0x390] ;  /* 0x00007200ff0477ac */ /* 0x000ea20008000a00 */
[----:B01----:R-:W-:Y:S02]  /*3f30*/  MOV R4, RZ ;  /* 0x000000ff00047202 */ /* 0x003fe40000000f00 */
        /* <DEDUP_REMOVED lines=296> */
.L_x_9001:
        /* <DEDUP_REMOVED lines=8> */
[----:B0-----:R-:W-:-:S05]  /*5240*/  FMUL.FTZ R6, R0, 0.30103000998497009277 ;  /* 0x3e9a209b00067820 */ /* 0x001fca0000410000 */
[----:B------:R-:W-:-:S05]  /*5250*/  F2FP.F16.F32.PACK_AB R6, RZ, R6 ;  /* 0x00000006ff06723e */ /* 0x000fca00000000ff */
[----:B------:R-:W-:Y:S01]  /*5260*/  STG.E.U16 desc[UR6][R2.64], R6 ;  /* 0x0000000602007986 */ /* 0x000fe2000c101506 */
[----:B------:R-:W-:Y:S05]  /*5270*/  EXIT ;  /* 0x000000000000794d */ /* 0x000fea0003800000 */
.L_x_9002:
        /* <DEDUP_REMOVED lines=16> */
.L_x_12956:


//--------------------- .text._ZN2at6native27unrolled_elementwise_kernelIZZZNS0_17log10_kernel_cudaERNS_18TensorIteratorBaseEENKUlvE0_clEvENKUlvE1_clEvEUlN3c104HalfEE_St5arrayIPcLm2EELi4E23TrivialOffsetCalculatorILi1EjESD_NS0_6memory15LoadWithoutCastENSE_16StoreWithoutCastEEEviT_T0_T2_T3_T4_T5_ --------------------------
	.section	.text._ZN2at6native27unrolled_elementwise_kernelIZZZNS0_17log10_kernel_cudaERNS_18TensorIteratorBaseEENKUlvE0_clEvENKUlvE1_clEvEUlN3c104HalfEE_St5arrayIPcLm2EELi4E23TrivialOffsetCalculatorILi1EjESD_NS0_6memory15LoadWithoutCastENSE_16StoreWithoutCastEEEviT_T0_T2_T3_T4_T5_,"ax",@progbits
	.align	128
        .global         _ZN2at6native27unrolled_elementwise_kernelIZZZNS0_17log10_kernel_cudaERNS_18TensorIteratorBaseEENKUlvE0_clEvENKUlvE1_clEvEUlN3c104HalfEE_St5arrayIPcLm2EELi4E23TrivialOffsetCalculatorILi1EjESD_NS0_6memory15LoadWithoutCastENSE_16StoreWithoutCastEEEviT_T0_T2_T3_T4_T5_
        .type           _ZN2at6native27unrolled_elementwise_kernelIZZZNS0_17log10_kernel_cudaERNS_18TensorIteratorBaseEENKUlvE0_clEvENKUlvE1_clEvEUlN3c104HalfEE_St5arrayIPcLm2EELi4E23TrivialOffsetCalculatorILi1EjESD_NS0_6memory15LoadWithoutCastENSE_16StoreWithoutCastEEEviT_T0_T2_T3_T4_T5_,@function
        .size           _ZN2at6native27unrolled_elementwise_kernelIZZZNS0_17log10_kernel_cudaERNS_18TensorIteratorBaseEENKUlvE0_clEvENKUlvE1_clEvEUlN3c104HalfEE_St5arrayIPcLm2EELi4E23TrivialOffsetCalculatorILi1EjESD_NS0_6memory15LoadWithoutCastENSE_16StoreWithoutCastEEEviT_T0_T2_T3_T4_T5_,(.L_x_12957 - _ZN2at6native27unrolled_elementwise_kernelIZZZNS0_17log10_kernel_cudaERNS_18TensorIteratorBaseEENKUlvE0_clEvENKUlvE1_clEvEUlN3c104HalfEE_St5arrayIPcLm2EELi4E23TrivialOffsetCalculatorILi1EjESD_NS0_6memory15LoadWithoutCastENSE_16StoreWithoutCastEEEviT_T0_T2_T3_T4_T5_)
        .other          _ZN2at6native27unrolled_elementwise_kernelIZZZNS0_17log10_kernel_cudaERNS_18TensorIteratorBaseEENKUlvE0_clEvENKUlvE1_clEvEUlN3c104HalfEE_St5arrayIPcLm2EELi4E23TrivialOffsetCalculatorILi1EjESD_NS0_6memory15LoadWithoutCastENSE_16StoreWithoutCastEEEviT_T0_T2_T3_T4_T5_,@"STO_CUDA_ENTRY STV_DEFAULT"
_ZN2at6native27unrolled_elementwise_kernelIZZZNS0_17log10_kernel_cudaERNS_18TensorIteratorBaseEENKUlvE0_clEvENKUlvE1_clEvEUlN3c104HalfEE_St5arrayIPcLm2EELi4E23TrivialOffsetCalculatorILi1EjESD_NS0_6memory15LoadWithoutCastENSE_16StoreWithoutCastEEEviT_T0_T2_T3_T4_T5_:
.text._ZN2at6native27unrolled_elementwise_kernelIZZZNS0_17log10_kernel_cudaERNS_18TensorIteratorBaseEENKUlvE0_clEvENKUlvE1_clEvEUlN3c104HalfEE_St5arrayIPcLm2EELi4E23TrivialOffsetCalculatorILi1EjESD_NS0_6memory15LoadWithoutCastENSE_16StoreWithoutCastEEEviT_T0_T2_T3_T4_T5_:
        /* <DEDUP_REMOVED lines=20> */
[----:B------:R-:W-:Y:S01]  /*0140*/  @!P2 IMAD R7, R3, 0x200, R18 ;  /* 0x000002000307a824 */ /* 0x000fe200078e0212 */
[----:B------:R-:W-:Y:S01]  /*0150*/  PRMT R19, RZ, 0x7610, R19 ;  /* 0x00007610ff137816 */ /* 0x000fe20000000013 */
[----:B--2---:R-:W-:Y:S01]  /*0160*/  @!P1 IMAD.WIDE.U32 R14, R11, 0x2, R14 ;  /* 0x000000020b0e9825 */ /* 0x004fe200078e000e */
[----:B------:R-:W-:-:S06]  /*0170*/  PRMT R11, RZ, 0x7610, R11 ;  /* 0x00007610ff0b7816 */ /* 0x000fcc000000000b */
[----:B------:R2:W4:Y:S01]  /*0180*/  @!P1 LDG.E.U16 R11, desc[UR4][R14.64] ;  /* 0x000000040e0b9981 */ /* 0x000522000c1e1500 */
[----:B-1----:R-:W-:-:S05]  /*0190*/  @!P2 IMAD.WIDE.U32 R8, R7, 0x2, R8 ;  /* 0x000000020708a825 */ /* 0x002fca00078e0008 */
[----:B------:R1:W4:Y:S01]  /*01a0*/  @!P2 LDG.E.U16 R19, desc[UR4][R8.64] ;  /* 0x000000040813a981 */ /* 0x000322000c1e1500 */
[----:B------:R-:W-:-:S04]  /*01b0*/  @!P2 IADD3 R18, PT, PT, R18, 0x80, RZ ;  /* 0x000000801212a810 */ /* 0x000fc80007ffe0ff */
        /* <DEDUP_REMOVED lines=19> */
[----:B---3--:R-:W-:-:S06]  /*02f0*/  @!P1 HADD2.F32 R10, -RZ, R10.H0_H0 ;  /* 0x2000000aff0a9230 */ /* 0x008fcc0000004100 */
[----:B------:R-:W0:Y:S01]  /*0300*/  @!P1 MUFU.LG2 R10, R10 ;  /* 0x0000000a000a9308 */ /* 0x000e220000000c00 */
[----:B----4-:R-:W-:Y:S02]  /*0310*/  @!P2 HADD2.F32 R14, -RZ, R11.H0_H0 ;  /* 0x2000000bff0ea230 */ /* 0x010fe40000004100 */
[----:B0-----:R-:W-:-:S05]  /*0320*/  @!P1 FMUL.FTZ R11, R10, 0.30103000998497009277 ;  /* 0x3e9a209b0a0b9820 */ /* 0x001fca0000410000 */
[----:B------:R-:W-:Y:S01]  /*0330*/  @!P1 F2FP.F16.F32.PACK_AB R6, RZ, R11 ;  /* 0x0000000bff06923e */ /* 0x000fe200000000ff */
[----:B------:R-:W0:Y:S01]  /*0340*/  @!P2 MUFU.LG2 R14, R14 ;  /* 0x0000000e000ea308 */ /* 0x000e220000000c00 */
[----:B------:R-:W-:-:S03]  /*0350*/  @!P3 HADD2.F32 R19, -RZ, R19.H0_H0 ;  /* 0x20000013ff13b230 */ /* 0x000fc60000004100 */
[----:B------:R1:W-:Y:S04]  /*0360*/  @!P1 STG.E.U16 desc[UR4][R8.64], R6 ;  /* 0x0000000608009986 */ /* 0x0003e8000c101504 */
[----:B------:R-:W2:Y:S01]  /*0370*/  @!P3 MUFU.LG2 R19, R19 ;  /* 0x000000130013b308 */ /* 0x000ea20000000c00 */
[----:B0-----:R-:W-:-:S05]  /*0380*/  @!P2 FMUL.FTZ R14, R14, 0.30103000998497009277 ;  /* 0x3e9a209b0e0ea820 */ /* 0x001fca0000410000 */
[----:B------:R-:W-:Y:S01]  /*0390*/  @!P2 F2FP.F16.F32.PACK_AB R2, RZ, R14 ;  /* 0x0000000eff02a23e */ /* 0x000fe200000000ff */
[----:B--2---:R-:W-:-:S05]  /*03a0*/  @!P3 FMUL.FTZ R19, R19, 0.30103000998497009277 ;  /* 0x3e9a209b1313b820 */ /* 0x004fca0000410000 */
[----:B------:R-:W-:Y:S01]  /*03b0*/  @!P3 F2FP.F16.F32.PACK_AB R4, RZ, R19 ;  /* 0x00000013ff04b23e */ /* 0x000fe200000000ff */
        /* <DEDUP_REMOVED lines=11> */
.L_x_9004:
[----:B------:R-:W-:Y:S05]  /*0470*/  BSYNC.RECONVERGENT B0 ;  /* 0x0000000000007941 */ /* 0x000fea0003800200 */
.L_x_9003:
[----:B-----5:R-:W-:Y:S01]  /*0480*/  @!P0 HADD2.F32 R7, -RZ, R7.H0_H0 ;  /* 0x20000007ff078230 */ /* 0x020fe20000004100 */
[----:B------:R-:W-:-:S05]  /*0490*/  ISETP.GE.AND P1, PT, R0, R5, PT ;  /* 0x000000050000720c */ /* 0x000fca0003f26270 */
[----:B------:R-:W1:Y:S08]  /*04a0*/  @!P0 MUFU.LG2 R7, R7 ;  /* 0x0000000700078308 */ /* 0x000e700000000c00 */
[----:B------:R-:W-:Y:S05]  /*04b0*/  @P1 EXIT ;  /* 0x000000000000194d */ /* 0x000fea0003800000 */
[----:B0-----:R-:W0:Y:S01]  /*04c0*/  LDC.64 R4, c[0x0][0x388] ;  /* 0x0000e200ff047b82 */ /* 0x001e220000000a00 */
[----:B-1----:R-:W-:Y:S01]  /*04d0*/  @!P0 FMUL.FTZ R7, R7, 0.30103000998497009277 ;  /* 0x3e9a209b07078820 */ /* 0x002fe20000410000 */
[----:B------:R-:W-:-:S04]  /*04e0*/  IMAD R3, R3, 0x200, R0 ;  /* 0x0000020003037824 */ /* 0x000fc800078e0200 */
[----:B------:R-:W-:-:S04]  /*04f0*/  @!P0 F2FP.F16.F32.PACK_AB R2, RZ, R7 ;  /* 0x00000007ff02823e */ /* 0x000fc800000000ff */
[----:B------:R-:W-:Y:S01]  /*0500*/  PRMT R0, R2, 0x7610, R0 ;  /* 0x0000761002007816 */ /* 0x000fe20000000000 */
[----:B0-----:R-:W-:-:S05]  /*0510*/  IMAD.WIDE.U32 R2, R3, 0x2, R4 ;  /* 0x0000000203027825 */ /* 0x001fca00078e0004 */
[----:B------:R-:W-:Y:S01]  /*0520*/  STG.E.U16 desc[UR4][R2.64], R0 ;  /* 0x0000000002007986 */ /* 0x000fe2000c101504 */
[----:B------:R-:W-:Y:S05]  /*0530*/  EXIT ;  /* 0x000000000000794d */ /* 0x000fea0003800000 */
.L_x_9005:
        /* <DEDUP_REMOVED lines=12> */
.L_x_12957:


//--------------------- .text._ZN2at6native29vectorized_elementwise_kernelILi2EZZZNS0_17log10_kernel_cudaERNS_18TensorIteratorBaseEENKUlvE0_clEvENKUlvE1_clEvEUlN3c104HalfEE_St5arrayIPcLm2EEEEviT0_T1_ --------------------------
	.section	.text._ZN2at6native29vectorized_elementwise_kernelILi2EZZZNS0_17log10_kernel_cudaERNS_18TensorIteratorBaseEENKUlvE0_clEvENKUlvE1_clEvEUlN3c104HalfEE_St5arrayIPcLm2EEEEviT0_T1_,"ax",@progbits
	.align	128
        .global         _ZN2at6native29vectorized_elementwise_kernelILi2EZZZNS0_17log10_kernel_cudaERNS_18TensorIteratorBaseEENKUlvE0_clEvENKUlvE1_clEvEUlN3c104HalfEE_St5arrayIPcLm2EEEEviT0_T1_
        .type           _ZN2at6native29vectorized_elementwise_kernelILi2EZZZNS0_17log10_kernel_cudaERNS_18TensorIteratorBaseEENKUlvE0_clEvENKUlvE1_clEvEUlN3c104HalfEE_St5arrayIPcLm2EEEEviT0_T1_,@function
        .size           _ZN2at6native29vectorized_elementwise_kernelILi2EZZZNS0_17log10_kernel_cudaERNS_18TensorIteratorBaseEENKUlvE0_clEvENKUlvE1_clEvEUlN3c104HalfEE_St5arrayIPcLm2EEEEviT0_T1_,(.L_x_12958 - _ZN2at6native29vectorized_elementwise_kernelILi2EZZZNS0_17log10_kernel_cudaERNS_18TensorIteratorBaseEENKUlvE0_clEvENKUlvE1_clEvEUlN3c104HalfEE_St5arrayIPcLm2EEEEviT0_T1_)
        .other          _ZN2at6native29vectorized_elementwise_kernelILi2EZZZNS0_17log10_kernel_cudaERNS_18TensorIteratorBaseEENKUlvE0_clEvENKUlvE1_clEvEUlN3c104HalfEE_St5arrayIPcLm2EEEEviT0_T1_,@"STO_CUDA_ENTRY STV_DEFAULT"
_ZN2at6native29vectorized_elementwise_kernelILi2EZZZNS0_17log10_kernel_cudaERNS_18TensorIteratorBaseEENKUlvE0_clEvENKUlvE1_clEvEUlN3c104HalfEE_St5arrayIPcLm2EEEEviT0_T1_:
.text._ZN2at6native29vectorized_elementwise_kernelILi2EZZZNS0_17log10_kernel_cudaERNS_18TensorIteratorBaseEENKUlvE0_clEvENKUlvE1_clEvEUlN3c104HalfEE_St5arrayIPcLm2EEEEviT0_T1_:
        /* <DEDUP_REMOVED lines=18> */
[----:B------:R-:W-:Y:S01]  /*0120*/  @!P6 IADD3 R21, PT, PT, R21, 0x80, RZ ;  /* 0x000000801515e810 */ /* 0x000fe20007ffe0ff */
[----:B------:R-:W1:Y:S03]  /*0130*/  @!P6 LDC.64 R16, c[0x0][0x390] ;  /* 0x0000e400ff10eb82 */ /* 0x000e660000000a00 */
[----:B------:R-:W-:Y:S01]  /*0140*/  ISETP.GE.U32.AND P4, PT, R21, R2, PT ;  /* 0x000000021500720c */ /* 0x000fe20003f86070 */
[----:B0-----:R-:W-:-:S05]  /*0150*/  @!P5 IMAD.WIDE.U32 R24, R19, 0x2, R24 ;  /* 0x000000021318d825 */ /* 0x001fca00078e0018 */
[----:B------:R-:W2:Y:S07]  /*0160*/  @!P5 LDG.E.U16 R22, desc[UR4][R24.64] ;  /* 0x000000041816d981 */ /* 0x000eae000c1e1500 */
[----:B------:R-:W-:Y:S01]  /*0170*/  @!P4 IMAD.IADD R23, R0, 0x1, R21 ;  /* 0x000000010017c824 */ /* 0x000fe200078e0215 */
[----:B------:R-:W-:Y:S01]  /*0180*/  @!P4 IADD3 R21, PT, PT, R21, 0x80, RZ ;  /* 0x000000801515c810 */ /* 0x000fe20007ffe0ff */
[----:B------:R-:W0:Y:S03]  /*0190*/  @!P4 LDC.64 R12, c[0x0][0x390] ;  /* 0x0000e400ff0ccb82 */ /* 0x000e260000000a00 */
[----:B------:R-:W-:Y:S01]  /*01a0*/  ISETP.GE.U32.AND P3, PT, R21, R2, PT ;  /* 0x000000021500720c */ /* 0x000fe20003f66070 */
[----:B-1----:R-:W-:-:S05]  /*01b0*/  @!P6 IMAD.WIDE.U32 R16, R14, 0x2, R16 ;  /* 0x000000020e10e825 */ /* 0x002fca00078e0010 */
[----:B------:R1:W3:Y:S07]  /*01c0*/  @!P6 LDG.E.U16 R20, desc[UR4][R16.64] ;  /* 0x000000041014e981 */ /* 0x0002ee000c1e1500 */
[----:B------:R-:W-:Y:S01]  /*01d0*/  @!P3 IMAD.IADD R15, R0, 0x1, R21 ;  /* 0x00000001000fb824 */ /* 0x000fe200078e0215 */
[----:B------:R-:W-:Y:S01]  /*01e0*/  @!P3 IADD3 R21, PT, PT, R21, 0x80, RZ ;  /* 0x000000801515b810 */ /* 0x000fe20007ffe0ff */
[----:B------:R-:W4:Y:S03]  /*01f0*/  @!P3 LDC.64 R28, c[0x0][0x390] ;  /* 0x0000e400ff1cbb82 */ /* 0x000f260000000a00 */
[----:B------:R-:W-:-:S13]  /*0200*/  ISETP.GE.U32.AND P2, PT, R21, R2, PT ;  /* 0x000000021500720c */ /* 0x000fda0003f46070 */
[----:B------:R-:W-:Y:S01]  /*0210*/  @!P2 IMAD.IADD R26, R0, 0x1, R21 ;  /* 0x00000001001aa824 */ /* 0x000fe200078e0215 */
[----:B------:R-:W-:Y:S01]  /*0220*/  @!P2 IADD3 R21, PT, PT, R21, 0x80, RZ ;  /* 0x000000801515a810 */ /* 0x000fe20007ffe0ff */
[----:B0-----:R-:W-:Y:S01]  /*0230*/  @!P4 IMAD.WIDE.U32 R12, R23, 0x2, R12 ;  /* 0x00000002170cc825 */ /* 0x001fe200078e000c */
[----:B------:R-:W0:Y:S02]  /*0240*/  @!P2 LDC.64 R18, c[0x0][0x390] ;  /* 0x0000e400ff12ab82 */ /* 0x000e240000000a00 */
[----:B------:R-:W-:-:S13]  /*0250*/  ISETP.GE.U32.AND P1, PT, R21, R2, PT ;  /* 0x000000021500720c */ /* 0x000fda0003f26070 */
[----:B------:R-:W-:Y:S01]  /*0260*/  @!P1 IMAD.IADD R27, R0, 0x1, R21 ;  /* 0x00000001001b9824 */ /* 0x000fe200078e0215 */
[----:B------:R-:W-:Y:S01]  /*0270*/  @!P1 IADD3 R21, PT, PT, R21, 0x80, RZ ;  /* 0x0000008015159810 */ /* 0x000fe20007ffe0ff */
[----:B----4-:R-:W-:Y:S01]  /*0280*/  @!P3 IMAD.WIDE.U32 R28, R15, 0x2, R28 ;  /* 0x000000020f1cb825 */ /* 0x010fe200078e001c */
[----:B------:R-:W-:Y:S01]  /*0290*/  PRMT R23, RZ, 0x7610, R23 ;  /* 0x00007610ff177816 */ /* 0x000fe20000000017 */
[----:B-1----:R-:W1:Y:S01]  /*02a0*/  @!P1 LDC.64 R16, c[0x0][0x390] ;  /* 0x0000e400ff109b82 */ /* 0x002e620000000a00 */
[----:B------:R-:W-:-:S04]  /*02b0*/  ISETP.GE.U32.AND P0, PT, R21, R2, PT ;  /* 0x000000021500720c */ /* 0x000fc80003f06070 */
[----:B------:R4:W5:Y:S09]  /*02c0*/  @!P4 LDG.E.U16 R23, desc[UR4][R12.64] ;  /* 0x000000040c17c981 */ /* 0x000972000c1e1500 */
[----:B------:R-:W-:Y:S01]  /*02d0*/  @!P0 IADD3 R25, PT, PT, R0, R21, RZ ;  /* 0x0000001500198210 */ /* 0x000fe20007ffe0ff */
[----:B------:R-:W-:Y:S01]  /*02e0*/  @!P0 VIADD R21, R21, 0x80 ;  /* 0x0000008015158836 */ /* 0x000fe20000000000 */
[----:B----4-:R-:W4:Y:S04]  /*02f0*/  @!P0 LDC.64 R12, c[0x0][0x390] ;  /* 0x0000e400ff0c8b82 */ /* 0x010f280000000a00 */
[----:B------:R-:W-:-:S13]  /*0300*/  ISETP.GE.U32.AND P5, PT, R21, R2, PT ;  /* 0x000000021500720c */ /* 0x000fda0003fa6070 */
[----:B------:R-:W4:Y:S01]  /*0310*/  @!P5 LDC.64 R14, c[0x0][0x390] ;  /* 0x0000e400ff0edb82 */ /* 0x000f220000000a00 */
[----:B------:R-:W-:Y:S01]  /*0320*/  @!P5 IADD3 R21, PT, PT, R0, R21, RZ ;  /* 0x000000150015d210 */ /* 0x000fe20007ffe0ff */
[----:B0-----:R-:W-:Y:S01]  /*0330*/  @!P2 IMAD.WIDE.U32 R18, R26, 0x2, R18 ;  /* 0x000000021a12a825 */ /* 0x001fe200078e0012 */
[----:B------:R-:W-:Y:S02]  /*0340*/  PRMT R24, RZ, 0x7610, R24 ;  /* 0x00007610ff187816 */ /* 0x000fe40000000018 */
[----:B------:R-:W-:Y:S01]  /*0350*/  PRMT R26, RZ, 0x7610, R26 ;  /* 0x00007610ff1a7816 */ /* 0x000fe2000000001a */
[----:B-1----:R-:W-:Y:S01]  /*0360*/  @!P1 IMAD.WIDE.U32 R16, R27, 0x2, R16 ;  /* 0x000000021b109825 */ /* 0x002fe200078e0010 */
[----:B------:R-:W-:Y:S02]  /*0370*/  PRMT R27, RZ, 0x7610, R27 ;  /* 0x00007610ff1b7816 */ /* 0x000fe4000000001b */
[----:B------:R-:W5:Y:S01]  /*0380*/  @!P3 LDG.E.U16 R24, desc[UR4][R28.64] ;  /* 0x000000041c18b981 */ /* 0x000f62000c1e1500 */
[----:B----4-:R-:W-:Y:S01]  /*0390*/  @!P0 IMAD.WIDE.U32 R12, R25, 0x2, R12 ;  /* 0x00000002190c8825 */ /* 0x010fe200078e000c */
[----:B------:R-:W-:-:S02]  /*03a0*/  PRMT R25, RZ, 0x7610, R25 ;  /* 0x00007610ff197816 */ /* 0x000fc40000000019 */
[----:B------:R0:W4:Y:S04]  /*03b0*/  @!P2 LDG.E.U16 R26, desc[UR4][R18.64] ;  /* 0x00000004121aa981 */ /* 0x000128000c1e1500 */
[----:B------:R-:W4:Y:S04]  /*03c0*/  @!P1 LDG.E.U16 R27, desc[UR4][R16.64] ;  /* 0x00000004101b9981 */ /* 0x000f28000c1e1500 */
[----:B------:R1:W4:Y:S01]  /*03d0*/  @!P0 LDG.E.U16 R25, desc[UR4][R12.64] ;  /* 0x000000040c198981 */ /* 0x000322000c1e1500 */
[----:B------:R-:W-:Y:S01]  /*03e0*/  @!P5 IMAD.WIDE.U32 R14, R21, 0x2, R14 ;  /* 0x00000002150ed825 */ /* 0x000fe200078e000e */
[----:B------:R-:W-:-:S06]  /*03f0*/  PRMT R21, RZ, 0x7610, R21 ;  /* 0x00007610ff157816 */ /* 0x000fcc0000000015 */
[----:B------:R5:W4:Y:S01]  /*0400*/  @!P5 LDG.E.U16 R21, desc[UR4][R14.64] ;  /* 0x000000040e15d981 */ /* 0x000b22000c1e1500 */
[----:B0-----:R-:W-:-:S05]  /*0410*/  VIADD R19, R3, 0x80 ;  /* 0x0000008003137836 */ /* 0x001fca0000000000 */
[-C--:B------:R-:W-:Y:S02]  /*0420*/  ISETP.GE.U32.AND P6, PT, R19, R2.reuse, PT ;  /* 0x000000021300720c */ /* 0x080fe40003fc6070 */
[C---:B------:R-:W-:Y:S01]  /*0430*/  ISETP.GE.U32.AND P0, PT, R3.reuse, R2, PT ;  /* 0x000000020300720c */ /* 0x040fe20003f06070 */
[C---:B-1----:R-:W-:Y:S01]  /*0440*/  VIADD R13, R3.reuse, 0x180 ;  /* 0x00000180030d7836 */ /* 0x042fe20000000000 */
[----:B------:R-:W-:-:S04]  /*0450*/  IADD3 R17, PT, PT, R3, 0x100, RZ ;  /* 0x0000010003117810 */ /* 0x000fc80007ffe0ff */
[-C--:B------:R-:W-:Y:S02]  /*0460*/  ISETP.GE.U32.AND P1, PT, R17, R2.reuse, PT ;  /* 0x000000021100720c */ /* 0x080fe40003f26070 */
        /* <DEDUP_REMOVED lines=10> */
[----:B--2---:R-:W-:Y:S02]  /*0510*/  @!P0 HADD2.F32 R16, -RZ, R22.H0_H0 ;  /* 0x20000016ff108230 */ /* 0x004fe40000004100 */
[----:B---3--:R-:W-:-:S06]  /*0520*/  @!P6 HADD2.F32 R20, -RZ, R20.H0_H0 ;  /* 0x20000014ff14e230 */ /* 0x008fcc0000004100 */
[----:B------:R-:W1:Y:S08]  /*0530*/  @!P6 MUFU.LG2 R20, R20 ;  /* 0x000000140014e308 */ /* 0x000e700000000c00 */
[----:B------:R-:W2:Y:S01]  /*0540*/  @!P0 MUFU.LG2 R16, R16 ;  /* 0x0000001000108308 */ /* 0x000ea20000000c00 */
[----:B-1----:R-:W-:-:S05]  /*0550*/  @!P6 FMUL.FTZ R20, R20, 0.30103000998497009277 ;  /* 0x3e9a209b1414e820 */ /* 0x002fca0000410000 */
[----:B------:R-:W-:Y:S01]  /*0560*/  @!P6 F2FP.F16.F32.PACK_AB R4, RZ, R20 ;  /* 0x00000014ff04e23e */ /* 0x000fe200000000ff */
[----:B--2---:R-:W-:Y:S01]  /*0570*/  @!P0 FMUL.FTZ R20, R16, 0.30103000998497009277 ;  /* 0x3e9a209b10148820 */ /* 0x004fe20000410000 */
[----:B-----5:R-:W-:Y:S01]  /*0580*/  @!P1 HADD2.F32 R14, -RZ, R23.H0_H0 ;  /* 0x20000017ff0e9230 */ /* 0x020fe20000004100 */
[----:B------:R-:W-:-:S04]  /*0590*/  IADD3 R23, PT, PT, R3, 0x380, RZ ;  /* 0x0000038003177810 */ /* 0x000fc80007ffe0ff */
[----:B------:R-:W-:Y:S01]  /*05a0*/  ISETP.GE.U32.AND P6, PT, R23, R2, PT ;  /* 0x000000021700720c */ /* 0x000fe20003fc6070 */
[----:B------:R-:W-:Y:S01]  /*05b0*/  @!P0 IMAD.IADD R23, R0, 0x1, R3 ;  /* 0x0000000100178824 */ /* 0x000fe200078e0203 */
[----:B------:R-:W-:Y:S01]  /*05c0*/  @!P0 F2FP.F16.F32.PACK_AB R11, RZ, R20 ;  /* 0x00000014ff0b823e */ /* 0x000fe200000000ff */
[----:B------:R-:W1:Y:S02]  /*05d0*/  @!P1 MUFU.LG2 R14, R14 ;  /* 0x0000000e000e9308 */ /* 0x000e640000000c00 */
[----:B0-----:R-:W-:Y:S01]  /*05e0*/  @!P0 IMAD.WIDE.U32 R12, R23, 0x2, R12 ;  /* 0x00000002170c8825 */ /* 0x001fe200078e000c */
[----:B------:R-:W-:Y:S02]  /*05f0*/  PRMT R20, R11, 0x7610, R20 ;  /* 0x000076100b147816 */ /* 0x000fe40000000014 */
[----:B------:R-:W-:-:S03]  /*0600*/  @!P0 MOV R3, R19 ;  /* 0x0000001300038202 */ /* 0x000fc60000000f00 */
[----:B------:R0:W-:Y:S01]  /*0610*/  @!P0 STG.E.U16 desc[UR4][R12.64], R20 ;  /* 0x000000140c008986 */ /* 0x0001e2000c101504 */
[----:B------:R-:W-:Y:S01]  /*0620*/  ISETP.GE.U32.AND P0, PT, R3, R2, PT ;  /* 0x000000020300720c */ /* 0x000fe20003f06070 */
[----:B------:R-:W-:Y:S02]  /*0630*/  @!P2 HADD2.F32 R15, -RZ, R24.H0_H0 ;  /* 0x20000018ff0fa230 */ /* 0x000fe40000004100 */
[----:B----4-:R-:W-:Y:S02]  /*0640*/  @!P3 HADD2.F32 R17, -RZ, R26.H0_H0 ;  /* 0x2000001aff11b230 */ /* 0x010fe40000004100 */
[----:B------:R-:W-:Y:S02]  /*0650*/  @!P4 HADD2.F32 R18, -RZ, R27.H0_H0 ;  /* 0x2000001bff12c230 */ /* 0x000fe40000004100 */
[----:B------:R-:W-:Y:S01]  /*0660*/  @!P5 HADD2.F32 R25, -RZ, R25.H0_H0 ;  /* 0x20000019ff19d230 */ /* 0x000fe20000004100 */
[----:B------:R-:W2:Y:S01]  /*0670*/  @!P2 MUFU.LG2 R15, R15 ;  /* 0x0000000f000fa308 */ /* 0x000ea20000000c00 */
[----:B------:R-:W-:-:S07]  /*0680*/  @!P6 HADD2.F32 R21, -RZ, R21.H0_H0 ;  /* 0x20000015ff15e230 */ /* 0x000fce0000004100 */
[----:B------:R-:W3:Y:S08]  /*0690*/  @!P3 MUFU.LG2 R17, R17 ;  /* 0x000000110011b308 */ /* 0x000ef00000000c00 */
[----:B------:R-:W4:Y:S08]  /*06a0*/  @!P4 MUFU.LG2 R18, R18 ;  /* 0x000000120012c308 */ /* 0x000f300000000c00 */
[----:B------:R-:W5:Y:S08]  /*06b0*/  @!P5 MUFU.LG2 R16, R25 ;  /* 0x000000190010d308 */ /* 0x000f700000000c00 */
[----:B------:R-:W0:Y:S01]  /*06c0*/  @!P6 MUFU.LG2 R21, R21 ;  /* 0x000000150015e308 */ /* 0x000e220000000c00 */
[----:B-1----:R-:W-:Y:S01]  /*06d0*/  @!P1 FMUL.FTZ R14, R14, 0.30103000998497009277 ;  /* 0x3e9a209b0e0e9820 */ /* 0x002fe20000410000 */
[----:B--2---:R-:W-:Y:S01]  /*06e0*/  @!P2 FMUL.FTZ R15, R15, 0.30103000998497009277 ;  /* 0x3e9a209b0f0fa820 */ /* 0x004fe20000410000 */
[----:B---3--:R-:W-:Y:S01]  /*06f0*/  @!P3 FMUL.FTZ R17, R17, 0.30103000998497009277 ;  /* 0x3e9a209b1111b820 */ /* 0x008fe20000410000 */
[----:B----4-:R-:W-:Y:S01]  /*0700*/  @!P4 FMUL.FTZ R18, R18, 0.30103000998497009277 ;  /* 0x3e9a209b1212c820 */ /* 0x010fe20000410000 */
[----:B-----5:R-:W-:Y:S01]  /*0710*/  @!P5 FMUL.FTZ R16, R16, 0.30103000998497009277 ;  /* 0x3e9a209b1010d820 */ /* 0x020fe20000410000 */
[----:B------:R-:W-:-:S02]  /*0720*/  @!P1 F2FP.F16.F32.PACK_AB R5, RZ, R14 ;  /* 0x0000000eff05923e */ /* 0x000fc400000000ff */
[----:B------:R-:W-:Y:S01]  /*0730*/  @!P2 F2FP.F16.F32.PACK_AB R6, RZ, R15 ;  /* 0x0000000fff06a23e */ /* 0x000fe200000000ff */
[----:B0-----:R-:W-:Y:S01]  /*0740*/  @!P6 FMUL.FTZ R11, R21, 0.30103000998497009277 ;  /* 0x3e9a209b150be820 */ /* 0x001fe20000410000 */
[----:B------:R-:W-:Y:S02]  /*0750*/  @!P3 F2FP.F16.F32.PACK_AB R7, RZ, R17 ;  /* 0x00000011ff07b23e */ /* 0x000fe400000000ff */
[----:B------:R-:W-:Y:S02]  /*0760*/  @!P4 F2FP.F16.F32.PACK_AB R8, RZ, R18 ;  /* 0x00000012ff08c23e */ /* 0x000fe400000000ff */
[----:B------:R-:W-:Y:S02]  /*0770*/  @!P5 F2FP.F16.F32.PACK_AB R9, RZ, R16 ;  /* 0x00000010ff09d23e */ /* 0x000fe400000000ff */
[----:B------:R-:W-:Y:S01]  /*0780*/  @!P6 F2FP.F16.F32.PACK_AB R10, RZ, R11 ;  /* 0x0000000bff0ae23e */ /* 0x000fe200000000ff */
        /* <DEDUP_REMOVED lines=9> */
[----:B------:R-:W-:Y:S02]  /*0820*/  IADD3 R11, PT, PT, R0, R3, RZ ;  /* 0x00000003000b7210 */ /* 0x000fe40007ffe0ff */
[----:B------:R-:W-:-:S03]  /*0830*/  IADD3 R3, PT, PT, R3, 0x80, RZ ;  /* 0x0000008003037810 */ /* 0x000fc60007ffe0ff */
[----:B0-----:R-:W-:-:S05]  /*0840*/  IMAD.WIDE.U32 R12, R11, 0x2, R12 ;  /* 0x000000020b0c7825 */ /* 0x001fca00078e000c */
[----:B------:R0:W-:Y:S02]  /*0850*/  STG.E.U16 desc[UR4][R12.64], R5 ;  /* 0x000000050c007986 */ /* 0x0001e4000c101504 */
.L_x_9009:
[----:B------:R-:W-:-:S13]  /*0860*/  ISETP.GE.U32.AND P0, PT, R3, R2, PT ;  /* 0x000000020300720c */ /* 0x000fda0003f06070 */
[----:B------:R-:W-:Y:S05]  /*0870*/  @P0 BRA `(.L_x_9011) ;  /* 0x0000000000300947 */ /* 0x000fea0003800000 */
[----:B0-----:R-:W0:Y:S01]  /*0880*/  LDC.64 R4, c[0x0][0x388] ;  /* 0x0000e200ff047b82 */ /* 0x001e220000000a00 */
[----:B------:R-:W-:Y:S01]  /*0890*/  IMAD.IADD R11, R0, 0x1, R3 ;  /* 0x00000001000b7824 */ /* 0x000fe200078e0203 */
[----:B------:R-:W-:-:S03]  /*08a0*/  IADD3 R3, PT, PT, R3, 0x80, RZ ;  /* 0x0000008003037810 */ /* 0x000fc60007ffe0ff */
[----:B0-----:R-:W-:-:S05]  /*08b0*/  IMAD.WIDE.U32 R4, R11, 0x2, R4 ;  /* 0x000000020b047825 */ /* 0x001fca00078e0004 */
[----:B------:R1:W-:Y:S02]  /*08c0*/  STG.E.U16 desc[UR4][R4.64], R6 ;  /* 0x0000000604007986 */ /* 0x0003e4000c101504 */
.L_x_9010:
[----:B------:R-:W-:-:S13]  /*08d0*/  ISETP.GE.U32.AND P0, PT, R3, R2, PT ;  /* 0x000000020300720c */ /* 0x000fda0003f06070 */
[----:B------:R-:W-:Y:S05]  /*08e0*/  @P0 BRA `(.L_x_9012) ;  /* 0x0000000000340947 */ /* 0x000fea0003800000 */
[----:B01----:R-:W0:Y:S01]  /*08f0*/  LDC.64 R4, c[0x0][0x388] ;  /* 0x0000e200ff047b82 */ /* 0x003e220000000a00 */
[----:B------:R-:W-:Y:S01]  /*0900*/  IADD3 R11, PT, PT, R0, R3, RZ ;  /* 0x00000003000b7210 */ /* 0x000fe20007ffe0ff */
[----:B------:R-:W-:-:S04]  /*0910*/  VIADD R3, R3, 0x80 ;  /* 0x0000008003037836 */ /* 0x000fc80000000000 */
[----:B0-----:R-:W-:-:S05]  /*0920*/  IMAD.WIDE.U32 R4, R11, 0x2, R4 ;  /* 0x000000020b047825 */ /* 0x001fca00078e0004 */
[----:B------:R1:W-:Y:S02]  /*0930*/  STG.E.U16 desc[UR4][R4.64], R7 ;  /* 0x0000000704007986 */ /* 0x0003e4000c101504 */
.L_x_9011:
        /* <DEDUP_REMOVED lines=8> */
.L_x_9012:
[----:B------:R-:W-:Y:S05]  /*09c0*/  BSYNC.RELIABLE B1 ;  /* 0x0000000000017941 */ /* 0x000fea0003800100 */
.L_x_9008:
[----:B------:R-:W-:-:S13]  /*09d0*/  ISETP.GE.U32.AND P0, PT, R3, R2, PT ;  /* 0x000000020300720c */ /* 0x000fda0003f06070 */
[----:B012---:R-:W0:Y:S01]  /*09e0*/  @!P0 LDC.64 R4, c[0x0][0x388] ;  /* 0x0000e200ff048b82 */ /* 0x007e220000000a00 */
[----:B------:R-:W-:Y:S01]  /*09f0*/  @!P0 IMAD.IADD R7, R0, 0x1, R3 ;  /* 0x0000000100078824 */ /* 0x000fe200078e0203 */
[----:B------:R-:W-:-:S03]  /*0a00*/  @!P0 IADD3 R3, PT, PT, R3, 0x80, RZ ;  /* 0x0000008003038810 */ /* 0x000fc60007ffe0ff */
[----:B0-----:R-:W-:-:S05]  /*0a10*/  @!P0 IMAD.WIDE.U32 R4, R7, 0x2, R4 ;  /* 0x0000000207048825 */ /* 0x001fca00078e0004 */
[----:B------:R2:W-:Y:S02]  /*0a20*/  @!P0 STG.E.U16 desc[UR4][R4.64], R9 ;  /* 0x0000000904008986 */ /* 0x0005e4000c101504 */
.L_x_9013:
[----:B------:R-:W-:Y:S05]  /*0a30*/  BSYNC.RECONVERGENT B0 ;  /* 0x0000000000007941 */ /* 0x000fea0003800200 */
.L_x_9007:
        /* <DEDUP_REMOVED lines=8> */
.L_x_9006:
        /* <DEDUP_REMOVED lines=14> */
[----:B------:R-:W-:Y:S01]  /*0ba0*/  HADD2.F32 R6, -RZ, R6.H1_H1 ;  /* 0x30000006ff067230 */ /* 0x000fe20000004100 */
[----:B------:R-:W0:Y:S01]  /*0bb0*/  MUFU.LG2 R9, R9 ;  /* 0x0000000900097308 */ /* 0x000e220000000c00 */
[--C-:B----4-:R-:W-:Y:S02]  /*0bc0*/  HADD2.F32 R11, -RZ, R7.reuse.H0_H0 ;  /* 0x20000007ff0b7230 */ /* 0x110fe40000004100 */
[----:B------:R-:W-:-:S02]  /*0bd0*/  HADD2.F32 R7, -RZ, R7.H1_H1 ;  /* 0x30000007ff077230 */ /* 0x000fc40000004100 */
[--C-:B-----5:R-:W-:Y:S02]  /*0be0*/  HADD2.F32 R12, -RZ, R8.reuse.H0_H0 ;  /* 0x20000008ff0c7230 */ /* 0x120fe40000004100 */
[----:B------:R-:W-:Y:S01]  /*0bf0*/  HADD2.F32 R8, -RZ, R8.H1_H1 ;  /* 0x30000008ff087230 */ /* 0x000fe20000004100 */
[----:B------:R-:W1:Y:S08]  /*0c00*/  MUFU.LG2 R3, R3 ;  /* 0x0000000300037308 */ /* 0x000e700000000c00 */
[----:B------:R-:W2:Y:S01]  /*0c10*/  MUFU.LG2 R6, R6 ;  /* 0x0000000600067308 */ /* 0x000ea20000000c00 */
[----:B0-----:R-:W-:-:S07]  /*0c20*/  FMUL.FTZ R9, R9, 0.30103000998497009277 ;  /* 0x3e9a209b09097820 */ /* 0x001fce0000410000 */
[----:B------:R-:W0:Y:S01]  /*0c30*/  MUFU.LG2 R7, R7 ;  /* 0x0000000700077308 */ /* 0x000e220000000c00 */
[----:B-1----:R-:W-:-:S05]  /*0c40*/  FMUL.FTZ R0, R3, 0.30103000998497009277 ;  /* 0x3e9a209b03007820 */ /* 0x002fca0000410000 */
[----:B------:R-:W-:Y:S02]  /*0c50*/  F2FP.F16.F32.PACK_AB R9, R0, R9 ;  /* 0x000000090009723e */ /* 0x000fe400000000ff */
[----:B------:R-:W1:Y:S01]  /*0c60*/  MUFU.LG2 R12, R12 ;  /* 0x0000000c000c7308 */ /* 0x000e620000000c00 */
[----:B--2---:R-:W-:Y:S02]  /*0c70*/  FMUL.FTZ R3, R6, 0.30103000998497009277 ;  /* 0x3e9a209b06037820 */ /* 0x004fe40000410000 */
[----:B------:R-:W-:Y:S05]  /*0c80*/  STG.E desc[UR4][R4.64], R9 ;  /* 0x0000000904007986 */ /* 0x000fea000c101904 */
[----:B------:R-:W2:Y:S01]  /*0c90*/  MUFU.LG2 R10, R10 ;  /* 0x0000000a000a7308 */ /* 0x000ea20000000c00 */
[----:B0-----:R-:W-:-:S07]  /*0ca0*/  FMUL.FTZ R6, R7, 0.30103000998497009277 ;  /* 0x3e9a209b07067820 */ /* 0x001fce0000410000 */
[----:B------:R-:W0:Y:S01]  /*0cb0*/  MUFU.LG2 R11, R11 ;  /* 0x0000000b000b7308 */ /* 0x000e220000000c00 */
[----:B-1----:R-:W-:-:S07]  /*0cc0*/  FMUL.FTZ R7, R12, 0.30103000998497009277 ;  /* 0x3e9a209b0c077820 */ /* 0x002fce0000410000 */
[----:B------:R-:W1:Y:S01]  /*0cd0*/  MUFU.LG2 R8, R8 ;  /* 0x0000000800087308 */ /* 0x000e620000000c00 */
[----:B--2---:R-:W-:-:S05]  /*0ce0*/  FMUL.FTZ R10, R10, 0.30103000998497009277 ;  /* 0x3e9a209b0a0a7820 */ /* 0x004fca0000410000 */
[----:B------:R-:W-:Y:S01]  /*0cf0*/  F2FP.F16.F32.PACK_AB R3, R3, R10 ;  /* 0x0000000a0303723e */ /* 0x000fe200000000ff */
[----:B0-----:R-:W-:-:S04]  /*0d00*/  FMUL.FTZ R11, R11, 0.30103000998497009277 ;  /* 0x3e9a209b0b0b7820 */ /* 0x001fc80000410000 */
[----:B------:R-:W-:Y:S01]  /*0d10*/  STG.E desc[UR4][R4.64+0x200], R3 ;  /* 0x0002000304007986 */ /* 0x000fe2000c101904 */
[----:B------:R-:W-:Y:S01]  /*0d20*/  F2FP.F16.F32.PACK_AB R11, R6, R11 ;  /* 0x0000000b060b723e */ /* 0x000fe200000000ff */
[----:B-1----:R-:W-:-:S04]  /*0d30*/  FMUL.FTZ R12, R8, 0.30103000998497009277 ;  /* 0x3e9a209b080c7820 */ /* 0x002fc80000410000 */
[----:B------:R-:W-:Y:S01]  /*0d40*/  STG.E desc[UR4][R4.64+0x400], R11 ;  /* 0x0004000b04007986 */ /* 0x000fe2000c101904 */
[----:B------:R-:W-:-:S05]  /*0d50*/  F2FP.F16.F32.PACK_AB R7, R12, R7 ;  /* 0x000000070c07723e */ /* 0x000fca00000000ff */
[----:B------:R-:W-:Y:S01]  /*0d60*/  STG.E desc[UR4][R4.64+0x600], R7 ;  /* 0x0006000704007986 */ /* 0x000fe2000c101904 */
[----:B------:R-:W-:Y:S05]  /*0d70*/  EXIT ;  /* 0x000000000000794d */ /* 0x000fea0003800000 */
.L_x_9014:
        /* <DEDUP_REMOVED lines=16> */
.L_x_12958:


//--------------------- .text._ZN2at6native29vectorized_elementwise_kernelILi4EZZZNS0_17log10_kernel_cudaERNS_18TensorIteratorBaseEENKUlvE0_clEvENKUlvE1_clEvEUlN3c104HalfEE_St5arrayIPcLm2EEEEviT0_T1_ --------------------------
	.section	.text._ZN2at6native29vectorized_elementwise_kernelILi4EZZZNS0_17log10_kernel_cudaERNS_18TensorIteratorBaseEENKUlvE0_clEvENKUlvE1_clEvEUlN3c104HalfEE_St5arrayIPcLm2EEEEviT0_T1_,"ax",@progbits
	.align	128
        .global         _ZN2at6native29vectorized_elementwise_kernelILi4EZZZNS0_17log10_kernel_cudaERNS_18TensorIteratorBaseEENKUlvE0_clEvENKUlvE1_clEvEUlN3c104HalfEE_St5arrayIPcLm2EEEEviT0_T1_
        .type           _ZN2at6native29vectorized_elementwise_kernelILi4EZZZNS0_17log10_kernel_cudaERNS_18TensorIteratorBaseEENKUlvE0_clEvENKUlvE1_clEvEUlN3c104HalfEE_St5arrayIPcLm2EEEEviT0_T1_,@function
        .size           _ZN2at6native29vectorized_elementwise_kernelILi4EZZZNS0_17log10_kernel_cudaERNS_18TensorIteratorBaseEENKUlvE0_clEvENKUlvE1_clEvEUlN3c104HalfEE_St5arrayIPcLm2EEEEviT0_T1_,(.L_x_12959 - _ZN2at6native29vectorized_elementwise_kernelILi4EZZZNS0_17log10_kernel_cudaERNS_18TensorIteratorBaseEENKUlvE0_clEvENKUlvE1_clEvEUlN3c104HalfEE_St5arrayIPcLm2EEEEviT0_T1_)
        .other          _ZN2at6native29vectorized_elementwise_kernelILi4EZZZNS0_17log10_kernel_cudaERNS_18TensorIteratorBaseEENKUlvE0_clEvENKUlvE1_clEvEUlN3c104HalfEE_St5arrayIPcLm2EEEEviT0_T1_,@"STO_CUDA_ENTRY STV_DEFAULT"
_ZN2at6native29vectorized_elementwise_kernelILi4EZZZNS0_17log10_kernel_cudaERNS_18TensorIteratorBaseEENKUlvE0_clEvENKUlvE1_clEvEUlN3c104HalfEE_St5arrayIPcLm2EEEEviT0_T1_:
.text._ZN2at6native29vectorized_elementwise_kernelILi4EZZZNS0_17log10_kernel_cudaERNS_18TensorIteratorBaseEENKUlvE0_clEvENKUlvE1_clEvEUlN3c104HalfEE_St5arrayIPcLm2EEEEviT0_T1_:
        /* <DEDUP_REMOVED lines=134> */
.L_x_9018:
[----:B------:R-:W-:-:S13]  /*0860*/  ISETP.GE.U32.AND P0, PT, R3, R2, PT ;  /* 0x000000020300720c */ /* 0x000fda0003f06070 */
[----:B------:R-:W-:Y:S05]  /*0870*/  @P0 BRA `(.L_x_9020) ;  /* 0x0000000000300947 */ /* 0x000fea0003800000 */
[----:B0-----:R-:W0:Y:S01]  /*0880*/  LDC.64 R4, c[0x0][0x388] ;  /* 0x0000e200ff047b82 */ /* 0x001e220000000a00 */
[----:B------:R-:W-:Y:S01]  /*0890*/  IMAD.IADD R11, R0, 0x1, R3 ;  /* 0x00000001000b7824 */ /* 0x000fe200078e0203 */
[----:B------:R-:W-:-:S03]  /*08a0*/  IADD3 R3, PT, PT, R3, 0x80, RZ ;  /* 0x0000008003037810 */ /* 0x000fc60007ffe0ff */
[----:B0-----:R-:W-:-:S05]  /*08b0*/  IMAD.WIDE.U32 R4, R11, 0x2, R4 ;  /* 0x000000020b047825 */ /* 0x001fca00078e0004 */
[----:B------:R1:W-:Y:S02]  /*08c0*/  STG.E.U16 desc[UR4][R4.64], R6 ;  /* 0x0000000604007986 */ /* 0x0003e4000c101504 */
.L_x_9019:
[----:B------:R-:W-:-:S13]  /*08d0*/  ISETP.GE.U32.AND P0, PT, R3, R2, PT ;  /* 0x000000020300720c */ /* 0x000fda0003f06070 */
[----:B------:R-:W-:Y:S05]  /*08e0*/  @P0 BRA `(.L_x_9021) ;  /* 0x0000000000340947 */ /* 0x000fea0003800000 */
[----:B01----:R-:W0:Y:S01]  /*08f0*/  LDC.64 R4, c[0x0][0x388] ;  /* 0x0000e200ff047b82 */ /* 0x003e220000000a00 */
[----:B------:R-:W-:Y:S01]  /*0900*/  IADD3 R11, PT, PT, R0, R3, RZ ;  /* 0x00000003000b7210 */ /* 0x000fe20007ffe0ff */
[----:B------:R-:W-:-:S04]  /*0910*/  VIADD R3, R3, 0x80 ;  /* 0x0000008003037836 */ /* 0x000fc80000000000 */
[----:B0-----:R-:W-:-:S05]  /*0920*/  IMAD.WIDE.U32 R4, R11, 0x2, R4 ;  /* 0x000000020b047825 */ /* 0x001fca00078e0004 */
[----:B------:R1:W-:Y:S02]  /*0930*/  STG.E.U16 desc[UR4][R4.64], R7 ;  /* 0x0000000704007986 */ /* 0x0003e4000c101504 */
.L_x_9020:
        /* <DEDUP_REMOVED lines=8> */
.L_x_9021:
[----:B------:R-:W-:Y:S05]  /*09c0*/  BSYNC.RELIABLE B1 ;  /* 0x0000000000017941 */ /* 0x000fea0003800100 */
.L_x_9017:
[----:B------:R-:W-:-:S13]  /*09d0*/  ISETP.GE.U32.AND P0, PT, R3, R2, PT ;  /* 0x000000020300720c */ /* 0x000fda0003f06070 */
[----:B012---:R-:W0:Y:S01]  /*09e0*/  @!P0 LDC.64 R4, c[0x0][0x388] ;  /* 0x0000e200ff048b82 */ /* 0x007e220000000a00 */
[----:B------:R-:W-:Y:S01]  /*09f0*/  @!P0 IMAD.IADD R7, R0, 0x1, R3 ;  /* 0x0000000100078824 */ /* 0x000fe200078e0203 */
[----:B------:R-:W-:-:S03]  /*0a00*/  @!P0 IADD3 R3, PT, PT, R3, 0x80, RZ ;  /* 0x0000008003038810 */ /* 0x000fc60007ffe0ff */
[----:B0-----:R-:W-:-:S05]  /*0a10*/  @!P0 IMAD.WIDE.U32 R4, R7, 0x2, R4 ;  /* 0x0000000207048825 */ /* 0x001fca00078e0004 */
[----:B------:R2:W-:Y:S02]  /*0a20*/  @!P0 STG.E.U16 desc[UR4][R4.64], R9 ;  /* 0x0000000904008986 */ /* 0x0005e4000c101504 */
.L_x_9022:
[----:B------:R-:W-:Y:S05]  /*0a30*/  BSYNC.RECONVERGENT B0 ;  /* 0x0000000000007941 */ /* 0x000fea0003800200 */
.L_x_9016:
        /* <DEDUP_REMOVED lines=8> */
.L_x_9015:
[----:B------:R-:W0:Y:S01]  /*0ac0*/  S2R R4, SR_TID.X ;  /* 0x0000000000047919 */ /* 0x000e220000002100 */
[----:B------:R-:W1:Y:S02]  /*0ad0*/  LDC.64 R2, c[0x0][0x390] ;  /* 0x0000e400ff027b82 */ /* 0x000e640000000a00 */
[----:B-1----:R-:W-:-:S04]  /*0ae0*/  IMAD.WIDE.U32 R2, R0, 0x2, R2 ;  /* 0x0000000200027825 */ /* 0x002fc800078e0002 */
[----:B0-----:R-:W-:-:S05]  /*0af0*/  IMAD.WIDE.U32 R6, R4, 0x8, R2 ;  /* 0x0000000804067825 */ /* 0x001fca00078e0002 */
[----:B------:R-:W2:Y:S04]  /*0b00*/  LDG.E.64 R10, desc[UR4][R6.64] ;  /* 0x00000004060a7981 */ /* 0x000ea8000c1e1b00 */
[----:B------:R0:W3:Y:S02]  /*0b10*/  LDG.E.64 R2, desc[UR4][R6.64+0x400] ;  /* 0x0004000406027981 */ /* 0x0000e4000c1e1b00 */
[----:B0-----:R-:W0:Y:S01]  /*0b20*/  LDC.64 R6, c[0x0][0x388] ;  /* 0x0000e200ff067b82 */ /* 0x001e220000000a00 */
[--C-:B--2---:R-:W-:Y:S02]  /*0b30*/  HADD2.F32 R5, -RZ, R10.reuse.H0_H0 ;  /* 0x2000000aff057230 */ /* 0x104fe40000004100 */
[----:B------:R-:W-:Y:S02]  /*0b40*/  HADD2.F32 R8, -RZ, R10.H1_H1 ;  /* 0x3000000aff087230 */ /* 0x000fe40000004100 */
[----:B------:R-:W-:-:S02]  /*0b50*/  HADD2.F32 R9, -RZ, R11.H0_H0 ;  /* 0x2000000bff097230 */ /* 0x000fc40000004100 */
[----:B------:R-:W-:Y:S01]  /*0b60*/  HADD2.F32 R10, -RZ, R11.H1_H1 ;  /* 0x3000000bff0a7230 */ /* 0x000fe20000004100 */
[----:B------:R-:W1:Y:S01]  /*0b70*/  MUFU.LG2 R5, R5 ;  /* 0x0000000500057308 */ /* 0x000e620000000c00 */
[--C-:B---3--:R-:W-:Y:S02]  /*0b80*/  HADD2.F32 R11, -RZ, R2.reuse.H0_H0 ;  /* 0x20000002ff0b7230 */ /* 0x108fe40000004100 */
[----:B------:R-:W-:Y:S02]  /*0b90*/  HADD2.F32 R12, -RZ, R2.H1_H1 ;  /* 0x30000002ff0c7230 */ /* 0x000fe40000004100 */
[--C-:B------:R-:W-:Y:S02]  /*0ba0*/  HADD2.F32 R13, -RZ, R3.reuse.H0_H0 ;  /* 0x20000003ff0d7230 */ /* 0x100fe40000004100 */
[----:B------:R-:W-:Y:S01]  /*0bb0*/  HADD2.F32 R14, -RZ, R3.H1_H1 ;  /* 0x30000003ff0e7230 */ /* 0x000fe20000004100 */
[----:B------:R-:W2:Y:S01]  /*0bc0*/  MUFU.LG2 R8, R8 ;  /* 0x0000000800087308 */ /* 0x000ea20000000c00 */
[----:B0-----:R-:W-:-:S04]  /*0bd0*/  IMAD.WIDE.U32 R2, R0, 0x2, R6 ;  /* 0x0000000200027825 */ /* 0x001fc800078e0006 */
[----:B------:R-:W-:-:S03]  /*0be0*/  IMAD.WIDE.U32 R2, R4, 0x8, R2 ;  /* 0x0000000804027825 */ /* 0x000fc600078e0002 */
[----:B------:R-:W0:Y:S01]  /*0bf0*/  MUFU.LG2 R9, R9 ;  /* 0x0000000900097308 */ /* 0x000e220000000c00 */
[----:B-1----:R-:W-:-:S07]  /*0c00*/  FMUL.FTZ R5, R5, 0.30103000998497009277 ;  /* 0x3e9a209b05057820 */ /* 0x002fce0000410000 */
[----:B------:R-:W1:Y:S01]  /*0c10*/  MUFU.LG2 R10, R10 ;  /* 0x0000000a000a7308 */ /* 0x000e620000000c00 */
[----:B--2---:R-:W-:-:S05]  /*0c20*/  FMUL.FTZ R8, R8, 0.30103000998497009277 ;  /* 0x3e9a209b08087820 */ /* 0x004fca0000410000 */
[----:B------:R-:W-:Y:S02]  /*0c30*/  F2FP.F16.F32.PACK_AB R8, R8, R5 ;  /* 0x000000050808723e */ /* 0x000fe400000000ff */
[----:B------:R-:W2:Y:S01]  /*0c40*/  MUFU.LG2 R11, R11 ;  /* 0x0000000b000b7308 */ /* 0x000ea20000000c00 */
[----:B0-----:R-:W-:-:S07]  /*0c50*/  FMUL.FTZ R9, R9, 0.30103000998497009277 ;  /* 0x3e9a209b09097820 */ /* 0x001fce0000410000 */
[----:B------:R-:W0:Y:S01]  /*0c60*/  MUFU.LG2 R12, R12 ;  /* 0x0000000c000c7308 */ /* 0x000e220000000c00 */
[----:B-1----:R-:W-:-:S05]  /*0c70*/  FMUL.FTZ R10, R10, 0.30103000998497009277 ;  /* 0x3e9a209b0a0a7820 */ /* 0x002fca0000410000 */
[----:B------:R-:W-:Y:S02]  /*0c80*/  F2FP.F16.F32.PACK_AB R9, R10, R9 ;  /* 0x000000090a09723e */ /* 0x000fe400000000ff */
[----:B------:R-:W1:Y:S01]  /*0c90*/  MUFU.LG2 R13, R13 ;  /* 0x0000000d000d7308 */ /* 0x000e620000000c00 */
[----:B--2---:R-:W-:Y:S02]  /*0ca0*/  FMUL.FTZ R11, R11, 0.30103000998497009277 ;  /* 0x3e9a209b0b0b7820 */ /* 0x004fe40000410000 */
[----:B------:R-:W-:Y:S05]  /*0cb0*/  STG.E.64 desc[UR4][R2.64], R8 ;  /* 0x0000000802007986 */ /* 0x000fea000c101b04 */
[----:B------:R-:W2:Y:S01]  /*0cc0*/  MUFU.LG2 R14, R14 ;  /* 0x0000000e000e7308 */ /* 0x000ea20000000c00 */
[----:B0-----:R-:W-:-:S05]  /*0cd0*/  FMUL.FTZ R12, R12, 0.30103000998497009277 ;  /* 0x3e9a209b0c0c7820 */ /* 0x001fca0000410000 */
[----:B------:R-:W-:Y:S01]  /*0ce0*/  F2FP.F16.F32.PACK_AB R6, R12, R11 ;  /* 0x0000000b0c06723e */ /* 0x000fe200000000ff */
[----:B-1----:R-:W-:Y:S01]  /*0cf0*/  FMUL.FTZ R0, R13, 0.30103000998497009277 ;  /* 0x3e9a209b0d007820 */ /* 0x002fe20000410000 */
[----:B--2---:R-:W-:-:S05]  /*0d00*/  FMUL.FTZ R7, R14, 0.30103000998497009277 ;  /* 0x3e9a209b0e077820 */ /* 0x004fca0000410000 */
[----:B------:R-:W-:-:S05]  /*0d10*/  F2FP.F16.F32.PACK_AB R7, R7, R0 ;  /* 0x000000000707723e */ /* 0x000fca00000000ff */
[----:B------:R-:W-:Y:S01]  /*0d20*/  STG.E.64 desc[UR4][R2.64+0x400], R6 ;  /* 0x0004000602007986 */ /* 0x000fe2000c101b04 */
[----:B------:R-:W-:Y:S05]  /*0d30*/  EXIT ;  /* 0x000000000000794d */ /* 0x000fea0003800000 */
.L_x_9023:
        /* <DEDUP_REMOVED lines=12> */
.L_x_12959:


//--------------------- .text._ZN2at6native29vectorized_elementwise_kernelILi8EZZZNS0_17log10_kernel_cudaERNS_18TensorIteratorBaseEENKUlvE0_clEvENKUlvE1_clEvEUlN3c104HalfEE_St5arrayIPcLm2EEEEviT0_T1_ --------------------------
	.section	.text._ZN2at6native29vectorized_elementwise_kernelILi8EZZZNS0_17log10_kernel_cudaERNS_18TensorIteratorBaseEENKUlvE0_clEvENKUlvE1_clEvEUlN3c104HalfEE_St5arrayIPcLm2EEEEviT0_T1_,"ax",@progbits
	.align	128
        .global         _ZN2at6native29vectorized_elementwise_kernelILi8EZZZNS0_17log10_kernel_cudaERNS_18TensorIteratorBaseEENKUlvE0_clEvENKUlvE1_clEvEUlN3c104HalfEE_St5arrayIPcLm2EEEEviT0_T1_
        .type           _ZN2at6native29vectorized_elementwise_kernelILi8EZZZNS0_17log10_kernel_cudaERNS_18TensorIteratorBaseEENKUlvE0_clEvENKUlvE1_clEvEUlN3c104HalfEE_St5arrayIPcLm2EEEEviT0_T1_,@function
        .size           _ZN2at6native29vectorized_elementwise_kernelILi8EZZZNS0_17log10_kernel_cudaERNS_18TensorIteratorBaseEENKUlvE0_clEvENKUlvE1_clEvEUlN3c104HalfEE_St5arrayIPcLm2EEEEviT0_T1_,(.L_x_12960 - _ZN2at6native29vectorized_elementwise_kernelILi8EZZZNS0_17log10_kernel_cudaERNS_18TensorIteratorBaseEENKUlvE0_clEvENKUlvE1_clEvEUlN3c104HalfEE_St5arrayIPcLm2EEEEviT0_T1_)
        .other          _ZN2at6native29vectorized_elementwise_kernelILi8EZZZNS0_17log10_kernel_cudaERNS_18TensorIteratorBaseEENKUlvE0_clEvENKUlvE1_clEvEUlN3c104HalfEE_St5arrayIPcLm2EEEEviT0_T1_,@"STO_CUDA_ENTRY STV_DEFAULT"
_ZN2at6native29vectorized_elementwise_kernelILi8EZZZNS0_17log10_kernel_cudaERNS_18TensorIteratorBaseEENKUlvE0_clEvENKUlvE1_clEvEUlN3c104HalfEE_St5arrayIPcLm2EEEEviT0_T1_:
.text._ZN2at6native29vectorized_elementwise_kernelILi8EZZZNS0_17log10_kernel_cudaERNS_18TensorIteratorBaseEENKUlvE0_clEvENKUlvE1_clEvEUlN3c104HalfEE_St5arrayIPcLm2EEEEviT0_T1_:
        /* <DEDUP_REMOVED lines=134> */
.L_x_9027:
[----:B------:R-:W-:-:S13]  /*0860*/  ISETP.GE.U32.AND P0, PT, R3, R2, PT ;  /* 0x000000020300720c */ /* 0x000fda0003f06070 */
[----:B------:R-:W-:Y:S05]  /*0870*/  @P0 BRA `(.L_x_9029) ;  /* 0x0000000000300947 */ /* 0x000fea0003800000 */
[----:B0-----:R-:W0:Y:S01]  /*0880*/  LDC.64 R4, c[0x0][0x388] ;  /* 0x0000e200ff047b82 */ /* 0x001e220000000a00 */
[----:B------:R-:W-:Y:S01]  /*0890*/  IMAD.IADD R11, R0, 0x1, R3 ;  /* 0x00000001000b7824 */ /* 0x000fe200078e0203 */
[----:B------:R-:W-:-:S03]  /*08a0*/  IADD3 R3, PT, PT, R3, 0x80, RZ ;  /* 0x0000008003037810 */ /* 0x000fc60007ffe0ff */
[----:B0-----:R-:W-:-:S05]  /*08b0*/  IMAD.WIDE.U32 R4, R11, 0x2, R4 ;  /* 0x000000020b047825 */ /* 0x001fca00078e0004 */
[----:B------:R1:W-:Y:S02]  /*08c0*/  STG.E.U16 desc[UR4][R4.64], R6 ;  /* 0x0000000604007986 */ /* 0x0003e4000c101504 */
.L_x_9028:
[----:B------:R-:W-:-:S13]  /*08d0*/  ISETP.GE.U32.AND P0, PT, R3, R2, PT ;  /* 0x000000020300720c */ /* 0x000fda0003f06070 */
[----:B------:R-:W-:Y:S05]  /*08e0*/  @P0 BRA `(.L_x_9030) ;  /* 0x0000000000340947 */ /* 0x000fea0003800000 */
[----:B01----:R-:W0:Y:S01]  /*08f0*/  LDC.64 R4, c[0x0][0x388] ;  /* 0x0000e200ff047b82 */ /* 0x003e220000000a00 */
[----:B------:R-:W-:Y:S01]  /*0900*/  IADD3 R11, PT, PT, R0, R3, RZ ;  /* 0x00000003000b7210 */ /* 0x000fe20007ffe0ff */
[----:B------:R-:W-:-:S04]  /*0910*/  VIADD R3, R3, 0x80 ;  /* 0x0000008003037836 */ /* 0x000fc80000000000 */
[----:B0-----:R-:W-:-:S05]  /*0920*/  IMAD.WIDE.U32 R4, R11, 0x2, R4 ;  /* 0x000000020b047825 */ /* 0x001fca00078e0004 */
[----:B------:R1:W-:Y:S02]  /*0930*/  STG.E.U16 desc[UR4][R4.64], R7 ;  /* 0x0000000704007986 */ /* 0x0003e4000c101504 */
.L_x_9029:
        /* <DEDUP_REMOVED lines=8> */
.L_x_9030:
[----:B------:R-:W-:Y:S05]  /*09c0*/  BSYNC.RELIABLE B1 ;  /* 0x0000000000017941 */ /* 0x000fea0003800100 */
.L_x_9026:
[----:B------:R-:W-:-:S13]  /*09d0*/  ISETP.GE.U32.AND P0, PT, R3, R2, PT ;  /* 0x000000020300720c */ /* 0x000fda0003f06070 */
[----:B012---:R-:W0:Y:S01]  /*09e0*/  @!P0 LDC.64 R4, c[0x0][0x388] ;  /* 0x0000e200ff048b82 */ /* 0x007e220000000a00 */
[----:B------:R-:W-:Y:S01]  /*09f0*/  @!P0 IMAD.IADD R7, R0, 0x1, R3 ;  /* 0x0000000100078824 */ /* 0x000fe200078e0203 */
[----:B------:R-:W-:-:S03]  /*0a00*/  @!P0 IADD3 R3, PT, PT, R3, 0x80, RZ ;  /* 0x0000008003038810 */ /* 0x000fc60007ffe0ff */
[----:B0-----:R-:W-:-:S05]  /*0a10*/  @!P0 IMAD.WIDE.U32 R4, R7, 0x2, R4 ;  /* 0x0000000207048825 */ /* 0x001fca00078e0004 */
[----:B------:R2:W-:Y:S02]  /*0a20*/  @!P0 STG.E.U16 desc[UR4][R4.64], R9 ;  /* 0x0000000904008986 */ /* 0x0005e4000c101504 */
.L_x_9031:
[----:B------:R-:W-:Y:S05]  /*0a30*/  BSYNC.RECONVERGENT B0 ;  /* 0x0000000000007941 */ /* 0x000fea0003800200 */
.L_x_9025:
        /* <DEDUP_REMOVED lines=8> */
.L_x_9024:
[----:B------:R-:W0:Y:S01]  /*0ac0*/  S2R R2, SR_TID.X ;  /* 0x0000000000027919 */ /* 0x000e220000002100 */
[----:B------:R-:W1:Y:S02]  /*0ad0*/  LDC.64 R4, c[0x0][0x390] ;  /* 0x0000e400ff047b82 */ /* 0x000e640000000a00 */
[----:B-1----:R-:W-:-:S04]  /*0ae0*/  IMAD.WIDE.U32 R4, R0, 0x2, R4 ;  /* 0x0000000200047825 */ /* 0x002fc800078e0004 */
[----:B0-----:R-:W-:-:S06]  /*0af0*/  IMAD.WIDE.U32 R4, R2, 0x10, R4 ;  /* 0x0000001002047825 */ /* 0x001fcc00078e0004 */
[----:B------:R-:W2:Y:S02]  /*0b00*/  LDG.E.128 R4, desc[UR4][R4.64] ;  /* 0x0000000404047981 */ /* 0x000ea4000c1e1d00 */
[--C-:B--2---:R-:W-:Y:S02]  /*0b10*/  HADD2.F32 R3, -RZ, R4.reuse.H0_H0 ;  /* 0x20000004ff037230 */ /* 0x104fe40000004100 */
[----:B------:R-:W-:Y:S02]  /*0b20*/  HADD2.F32 R8, -RZ, R4.H1_H1 ;  /* 0x30000004ff087230 */ /* 0x000fe40000004100 */
[--C-:B------:R-:W-:Y:S02]  /*0b30*/  HADD2.F32 R9, -RZ, R5.reuse.H0_H0 ;  /* 0x20000005ff097230 */ /* 0x100fe40000004100 */
[----:B------:R-:W-:Y:S01]  /*0b40*/  HADD2.F32 R10, -RZ, R5.H1_H1 ;  /* 0x30000005ff0a7230 */ /* 0x000fe20000004100 */
[----:B------:R-:W-:Y:S01]  /*0b50*/  MUFU.LG2 R3, R3 ;  /* 0x0000000300037308 */ /* 0x000fe20000000c00 */
[----:B------:R-:W0:Y:S01]  /*0b60*/  LDC.64 R4, c[0x0][0x388] ;  /* 0x0000e200ff047b82 */ /* 0x000e220000000a00 */
[----:B------:R-:W-:-:S02]  /*0b70*/  HADD2.F32 R11, -RZ, R6.H0_H0 ;  /* 0x20000006ff0b7230 */ /* 0x000fc40000004100 */
[--C-:B------:R-:W-:Y:S02]  /*0b80*/  HADD2.F32 R13, -RZ, R7.reuse.H0_H0 ;  /* 0x20000007ff0d7230 */ /* 0x100fe40000004100 */
[----:B------:R-:W-:Y:S02]  /*0b90*/  HADD2.F32 R12, -RZ, R6.H1_H1 ;  /* 0x30000006ff0c7230 */ /* 0x000fe40000004100 */
[----:B------:R-:W-:Y:S01]  /*0ba0*/  HADD2.F32 R14, -RZ, R7.H1_H1 ;  /* 0x30000007ff0e7230 */ /* 0x000fe20000004100 */
[----:B------:R-:W1:Y:S08]  /*0bb0*/  MUFU.LG2 R8, R8 ;  /* 0x0000000800087308 */ /* 0x000e700000000c00 */
[----:B------:R-:W2:Y:S08]  /*0bc0*/  MUFU.LG2 R11, R11 ;  /* 0x0000000b000b7308 */ /* 0x000eb00000000c00 */
[----:B------:R-:W3:Y:S01]  /*0bd0*/  MUFU.LG2 R13, R13 ;  /* 0x0000000d000d7308 */ /* 0x000ee20000000c00 */
[----:B0-----:R-:W-:-:S04]  /*0be0*/  IMAD.WIDE.U32 R4, R0, 0x2, R4 ;  /* 0x0000000200047825 */ /* 0x001fc800078e0004 */
[----:B-1----:R-:W-:Y:S01]  /*0bf0*/  FMUL.FTZ R7, R8, 0.30103000998497009277 ;  /* 0x3e9a209b08077820 */ /* 0x002fe20000410000 */
[----:B------:R-:W-:Y:S01]  /*0c00*/  FMUL.FTZ R0, R3, 0.30103000998497009277 ;  /* 0x3e9a209b03007820 */ /* 0x000fe20000410000 */
[----:B------:R-:W-:Y:S01]  /*0c10*/  IMAD.WIDE.U32 R2, R2, 0x10, R4 ;  /* 0x0000001002027825 */ /* 0x000fe200078e0004 */
[----:B------:R-:W0:Y:S03]  /*0c20*/  MUFU.LG2 R9, R9 ;  /* 0x0000000900097308 */ /* 0x000e260000000c00 */
[----:B--2---:R-:W-:Y:S01]  /*0c30*/  FMUL.FTZ R6, R11, 0.30103000998497009277 ;  /* 0x3e9a209b0b067820 */ /* 0x004fe20000410000 */
[----:B------:R-:W-:-:S04]  /*0c40*/  F2FP.F16.F32.PACK_AB R4, R7, R0 ;  /* 0x000000000704723e */ /* 0x000fc800000000ff */
[----:B------:R-:W1:Y:S01]  /*0c50*/  MUFU.LG2 R10, R10 ;  /* 0x0000000a000a7308 */ /* 0x000e620000000c00 */
[----:B---3--:R-:W-:-:S07]  /*0c60*/  FMUL.FTZ R8, R13, 0.30103000998497009277 ;  /* 0x3e9a209b0d087820 */ /* 0x008fce0000410000 */
[----:B------:R-:W2:Y:S01]  /*0c70*/  MUFU.LG2 R12, R12 ;  /* 0x0000000c000c7308 */ /* 0x000ea20000000c00 */
[----:B0-----:R-:W-:-:S07]  /*0c80*/  FMUL.FTZ R9, R9, 0.30103000998497009277 ;  /* 0x3e9a209b09097820 */ /* 0x001fce0000410000 */
[----:B------:R-:W0:Y:S01]  /*0c90*/  MUFU.LG2 R14, R14 ;  /* 0x0000000e000e7308 */ /* 0x000e220000000c00 */
[----:B-1----:R-:W-:-:S05]  /*0ca0*/  FMUL.FTZ R10, R10, 0.30103000998497009277 ;  /* 0x3e9a209b0a0a7820 */ /* 0x002fca0000410000 */
[----:B------:R-:W-:Y:S01]  /*0cb0*/  F2FP.F16.F32.PACK_AB R5, R10, R9 ;  /* 0x000000090a05723e */ /* 0x000fe200000000ff */
[----:B--2---:R-:W-:-:S05]  /*0cc0*/  FMUL.FTZ R11, R12, 0.30103000998497009277 ;  /* 0x3e9a209b0c0b7820 */ /* 0x004fca0000410000 */
[----:B------:R-:W-:Y:S01]  /*0cd0*/  F2FP.F16.F32.PACK_AB R6, R11, R6 ;  /* 0x000000060b06723e */ /* 0x000fe200000000ff */
[----:B0-----:R-:W-:-:S05]  /*0ce0*/  FMUL.FTZ R13, R14, 0.30103000998497009277 ;  /* 0x3e9a209b0e0d7820 */ /* 0x001fca0000410000 */
[----:B------:R-:W-:-:S05]  /*0cf0*/  F2FP.F16.F32.PACK_AB R7, R13, R8 ;  /* 0x000000080d07723e */ /* 0x000fca00000000ff */
[----:B------:R-:W-:Y:S01]  /*0d00*/  STG.E.128 desc[UR4][R2.64], R4 ;  /* 0x0000000402007986 */ /* 0x000fe2000c101d04 */
[----:B------:R-:W-:Y:S05]  /*0d10*/  EXIT ;  /* 0x000000000000794d */ /* 0x000fea0003800000 */
.L_x_9032:
        /* <DEDUP_REMOVED lines=14> */
.L_x_12960:


//--------------------- .text._ZN2at6native18elementwise_kernelILi128ELi4EZNS0_15gpu_kernel_implIZZZNS0_17log10_kernel_cudaERNS_18TensorIteratorBaseEENKUlvE0_clEvENKUlvE0_clEvEUlfE_EEvS4_RKT_EUliE_EEviT1_ --------------------------
	.section	.text._ZN2at6native18elementwise_kernelILi128ELi4EZNS0_15gpu_kernel_implIZZZNS0_17log10_kernel_cudaERNS_18TensorIteratorBaseEENKUlvE0_clEvENKUlvE0_clEvEUlfE_EEvS4_RKT_EUliE_EEviT1_,"ax",@progbits
	.align	128
        .global         _ZN2at6native18elementwise_kernelILi128ELi4EZNS0_15gpu_kernel_implIZZZNS0_17log10_kernel_cudaERNS_18TensorIteratorBaseEENKUlvE0_clEvENKUlvE0_clEvEUlfE_EEvS4_RKT_EUliE_EEviT1_
        .type           _ZN2at6native18elementwise_kernelILi128ELi4EZNS0_15gpu_kernel_implIZZZNS0_17log10_kernel_cudaERNS_18TensorIteratorBaseEENKUlvE0_clEvENKUlvE0_clEvEUlfE_EEvS4_RKT_EUliE_EEviT1_,@function
        .size           _ZN2at6native18elementwise_kernelILi128ELi4EZNS0_15gpu_kernel_implIZZZNS0_17log10_kernel_cudaERNS_18TensorIteratorBaseEENKUlvE0_clEvENKUlvE0_clEvEUlfE_EEvS4_RKT_EUliE_EEviT1_,(.L_x_12961 - _ZN2at6native18elementwise_kernelILi128ELi4EZNS0_15gpu_kernel_implIZZZNS0_17log10_kernel_cudaERNS_18TensorIteratorBaseEENKUlvE0_clEvENKUlvE0_clEvEUlfE_EEvS4_RKT_EUliE_EEviT1_)
        .other          _ZN2at6native18elementwise_kernelILi128ELi4EZNS0_15gpu_kernel_implIZZZNS0_17log10_kernel_cudaERNS_18TensorIteratorBaseEENKUlvE0_clEvENKUlvE0_clEvEUlfE_EEvS4_RKT_EUliE_EEviT1_,@"STO_CUDA_ENTRY STV_DEFAULT"
_ZN2at6native18elementwise_kernelILi128ELi4EZNS0_15gpu_kernel_implIZZZNS0_17log10_kernel_cudaERNS_18TensorIteratorBaseEENKUlvE0_clEvENKUlvE0_clEvEUlfE_EEvS4_RKT_EUliE_EEviT1_:
.text._ZN2at6native18elementwise_kernelILi128ELi4EZNS0_15gpu_kernel_implIZZZNS0_17log10_kernel_cudaERNS_18TensorIteratorBaseEENKUlvE0_clEvENKUlvE0_clEvEUlfE_EEvS4_RKT_EUliE_EEviT1_:
        /* <DEDUP_REMOVED lines=319> */
.L_x_9035:
        /* <DEDUP_REMOVED lines=18> */
.L_x_9040:
[----:B------:R-:W2:Y:S02]  /*1510*/  LDG.E.U8 R0, desc[UR36][R2.64] ;  /* 0x0000002402007981 */ /* 0x000ea4000c1e1100 */
[----:B--2---:R-:W-:Y:S01]  /*1520*/  I2FP.F32.U32 R0, R0 ;  /* 0x0000000000007245 */ /* 0x004fe20000201000 */
[----:B------:R-:W-:Y:S06]  /*1530*/  BRA `(.L_x_9042) ;  /* 0x0000000c00247947 */ /* 0x000fec0003800000 */
.L_x_9039:
        /* <DEDUP_REMOVED lines=9> */
.L_x_9044:
[----:B------:R-:W2:Y:S02]  /*15d0*/  LDG.E R0, desc[UR36][R2.64] ;  /* 0x0000002402007981 */ /* 0x000ea4000c1e1900 */
[----:B--2---:R-:W-:Y:S01]  /*15e0*/  I2FP.F32.S32 R0, R0 ;  /* 0x0000000000007245 */ /* 0x004fe20000201400 */
[----:B------:R-:W-:Y:S06]  /*15f0*/  BRA `(.L_x_9042) ;  /* 0x0000000800f47947 */ /* 0x000fec0003800000 */
.L_x_9043:
[----:B------:R-:W2:Y:S02]  /*1600*/  LDG.E.U16 R0, desc[UR36][R2.64] ;  /* 0x0000002402007981 */ /* 0x000ea4000c1e1500 */
[----:B--2---:R-:W0:Y:S01]  /*1610*/  I2F.S16 R0, R0 ;  /* 0x0000000000007306 */ /* 0x004e220000101400 */
[----:B------:R-:W-:Y:S05]  /*1620*/  BRA `(.L_x_9042) ;  /* 0x0000000800e87947 */ /* 0x000fea0003800000 */
.L_x_9038:
        /* <DEDUP_REMOVED lines=8> */
.L_x_9046:
[----:B------:R-:W2:Y:S02]  /*16b0*/  LDG.E.U16 R0, desc[UR36][R2.64] ;  /* 0x0000002402007981 */ /* 0x000ea4000c1e1500 */
[----:B--2---:R-:W-:Y:S01]  /*16c0*/  HADD2.F32 R0, -RZ, R0.H0_H0 ;  /* 0x20000000ff007230 */ /* 0x004fe20000004100 */
[----:B------:R-:W-:Y:S06]  /*16d0*/  BRA `(.L_x_9042) ;  /* 0x0000000800bc7947 */ /* 0x000fec0003800000 */
.L_x_9045:
        /* <DEDUP_REMOVED lines=8> */
.L_x_9048:
[----:B------:R-:W2:Y:S02]  /*1760*/  LDG.E.U16 R0, desc[UR36][R2.64] ;  /* 0x0000002402007981 */ /* 0x000ea4000c1e1500 */
[----:B--2---:R-:W-:Y:S01]  /*1770*/  HADD2.F32 R0, -RZ, R0.H0_H0 ;  /* 0x20000000ff007230 */ /* 0x004fe20000004100 */
[----:B------:R-:W-:Y:S06]  /*1780*/  BRA `(.L_x_9042) ;  /* 0x0000000800907947 */ /* 0x000fec0003800000 */
.L_x_9047:
[----:B------:R-:W2:Y:S01]  /*1790*/  LDG.E.64 R2, desc[UR36][R2.64] ;  /* 0x0000002402027981 */ /* 0x000ea2000c1e1b00 */
[----:B------:R-:W-:Y:S01]  /*17a0*/  UMOV UR4, 0xf0000000 ;  /* 0xf000000000047882 */ /* 0x000fe20000000000 */
[----:B------:R-:W-:Y:S01]  /*17b0*/  UMOV UR5, 0x380fffff ;  /* 0x380fffff00057882 */ /* 0x000fe20000000000 */
[----:B--2---:R-:W0:Y:S01]  /*17c0*/  F2F.F32.F64 R0, R2 ;  /* 0x0000000200007310 */ /* 0x004e220000301000 */
[----:B------:R-:W-:-:S14]  /*17d0*/  DSETP.GEU.AND P0, PT, |R2|, UR4, PT ;  /* 0x0000000402007e2a */ /* 0x000fdc000bf0e200 */
[----:B0-----:R-:W-:Y:S01]  /*17e0*/  @!P0 FMUL R0, R0, 1.175494350822287508e-38 ;  /* 0x0080000000008820 */ /* 0x001fe20000400000 */
[----:B------:R-:W-:Y:S06]  /*17f0*/  BRA `(.L_x_9042) ;  /* 0x0000000800747947 */ /* 0x000fec0003800000 */
.L_x_9037:
        /* <DEDUP_REMOVED lines=12> */
.L_x_9051:
[----:B------:R-:W2:Y:S01]  /*18c0*/  LDG.E.64 R2, desc[UR36][R2.64] ;  /* 0x0000002402027981 */ /* 0x000ea2000c1e1b00 */
[----:B------:R-:W-:Y:S01]  /*18d0*/  UMOV UR4, 0xf0000000 ;  /* 0xf000000000047882 */ /* 0x000fe20000000000 */
[----:B------:R-:W-:Y:S01]  /*18e0*/  UMOV UR5, 0x380fffff ;  /* 0x380fffff00057882 */ /* 0x000fe20000000000 */
[----:B--2---:R-:W0:Y:S01]  /*18f0*/  F2F.F32.F64 R0, R2 ;  /* 0x0000000200007310 */ /* 0x004e220000301000 */
[----:B------:R-:W-:-:S14]  /*1900*/  DSETP.GEU.AND P0, PT, |R2|, UR4, PT ;  /* 0x0000000402007e2a */ /* 0x000fdc000bf0e200 */
[----:B0-----:R-:W-:Y:S01]  /*1910*/  @!P0 FMUL R0, R0, 1.175494350822287508e-38 ;  /* 0x0080000000008820 */ /* 0x001fe20000400000 */
[----:B------:R-:W-:Y:S06]  /*1920*/  BRA `(.L_x_9042) ;  /* 0x0000000800287947 */ /* 0x000fec0003800000 */
.L_x_9050:
        /* <DEDUP_REMOVED lines=25> */
.L_x_9053:
        /* <DEDUP_REMOVED lines=12> */
.L_x_9052:
[----:B------:R-:W2:Y:S02]  /*1b80*/  LDG.E.U16 R0, desc[UR36][R2.64] ;  /* 0x0000002402007981 */ /* 0x000ea4000c1e1500 */
[----:B--2---:R-:W-:Y:S01]  /*1b90*/  SHF.L.U32 R0, R0, 0x10, RZ ;  /* 0x0000001000007819 */ /* 0x004fe200000006ff */
[----:B------:R-:W-:Y:S06]  /*1ba0*/  BRA `(.L_x_9042) ;  /* 0x0000000400887947 */ /* 0x000fec0003800000 */
.L_x_9049:
        /* <DEDUP_REMOVED lines=11> */
.L_x_9056:
        /* <DEDUP_REMOVED lines=20> */
.L_x_9058:
[----:B------:R-:W-:Y:S05]  /*1da0*/  BSYNC.RECONVERGENT B0 ;  /* 0x0000000000007941 */ /* 0x000fea0003800200 */
.L_x_9057:
[----:B------:R-:W-:Y:S01]  /*1db0*/  IMAD.SHL.U32 R0, R0, 0x100000, RZ ;  /* 0x0010000000007824 */ /* 0x000fe200078e00ff */
[----:B------:R-:W-:-:S04]  /*1dc0*/  LEA R2, R2, 0x3b800000, 0x17 ;  /* 0x3b80000002027811 */ /* 0x000fc800078eb8ff */
[----:B------:R-:W-:Y:S01]  /*1dd0*/  LOP3.LUT R0, R2, R0, R7, 0xfe, !PT ;  /* 0x0000000002007212 */ /* 0x000fe200078efe07 */
[----:B------:R-:W-:Y:S06]  /*1de0*/  BRA `(.L_x_9042) ;  /* 0x0000000000f87947 */ /* 0x000fec0003800000 */
.L_x_9055:
        /* <DEDUP_REMOVED lines=20> */
.L_x_9060:
[----:B------:R-:W-:Y:S05]  /*1f30*/  BSYNC.RECONVERGENT B0 ;  /* 0x0000000000007941 */ /* 0x000fea0003800200 */
.L_x_9059:
[----:B------:R-:W-:Y:S01]  /*1f40*/  IMAD.SHL.U32 R0, R0, 0x200000, RZ ;  /* 0x0020000000007824 */ /* 0x000fe200078e00ff */
[----:B------:R-:W-:-:S04]  /*1f50*/  LEA R2, R2, 0x37800000, 0x17 ;  /* 0x3780000002027811 */ /* 0x000fc800078eb8ff */
[----:B------:R-:W-:Y:S01]  /*1f60*/  LOP3.LUT R0, R2, R0, R7, 0xfe, !PT ;  /* 0x0000000002007212 */ /* 0x000fe200078efe07 */
[----:B------:R-:W-:Y:S06]  /*1f70*/  BRA `(.L_x_9042) ;  /* 0x0000000000947947 */ /* 0x000fec0003800000 */
.L_x_9054:
[----:B------:R-:W-:-:S09]  /*1f80*/  UISETP.NE.AND UP0, UPT, UR4, 0x1c, UPT ;  /* 0x0000001c0400788c */ /* 0x000fd2000bf05270 */
[----:B------:R-:W-:Y:S05]  /*1f90*/  BRA.U !UP0, `(.L_x_9061) ;  /* 0x0000000108847547 */ /* 0x000fea000b800000 */
[----:B------:R-:W-:-:S09]  /*1fa0*/  UISETP.NE.AND UP0, UPT, UR4, 0x1d, UPT ;  /* 0x0000001d0400788c */ /* 0x000fd2000bf05270 */
[----:B------:R-:W-:Y:S05]  /*1fb0*/  BRA.U !UP0, `(.L_x_9062) ;  /* 0x0000000108707547 */ /* 0x000fea000b800000 */
[----:B------:R-:W-:-:S09]  /*1fc0*/  UISETP.NE.AND UP0, UPT, UR4, 0x2c, UPT ;  /* 0x0000002c0400788c */ /* 0x000fd2000bf05270 */
[----:B------:R-:W-:Y:S05]  /*1fd0*/  BRA.U !UP0, `(.L_x_9063) ;  /* 0x0000000108487547 */ /* 0x000fea000b800000 */
.L_x_9041:
        /* <DEDUP_REMOVED lines=16> */
.L_x_9064:
[----:B------:R-:W-:Y:S01]  /*20e0*/  IMAD.MOV.U32 R0, RZ, RZ, RZ ;  /* 0x000000ffff007224 */ /* 0x000fe200078e00ff */
[----:B------:R-:W-:Y:S06]  /*20f0*/  BRA `(.L_x_9042) ;  /* 0x0000000000347947 */ /* 0x000fec0003800000 */
.L_x_9063:
        /* <DEDUP_REMOVED lines=8> */
.L_x_9062:
[----:B------:R-:W2:Y:S02]  /*2180*/  LDG.E.64 R2, desc[UR36][R2.64] ;  /* 0x0000002402027981 */ /* 0x000ea4000c1e1b00 */
[----:B--2---:R0:W1:Y:S01]  /*2190*/  I2F.U64 R0, R2 ;  /* 0x0000000200007312 */ /* 0x0040620000301000 */
[----:B------:R-:W-:Y:S05]  /*21a0*/  BRA `(.L_x_9042) ;  /* 0x0000000000087947 */ /* 0x000fea0003800000 */
.L_x_9061:
[----:B------:R-:W2:Y:S02]  /*21b0*/  LDG.E R0, desc[UR36][R2.64] ;  /* 0x0000002402007981 */ /* 0x000ea4000c1e1900 */
[----:B--2---:R-:W-:-:S07]  /*21c0*/  I2FP.F32.U32 R0, R0 ;  /* 0x0000000000007245 */ /* 0x004fce0000201000 */
.L_x_9042:
[----:B------:R-:W-:Y:S05]  /*21d0*/  BSYNC.RECONVERGENT B6 ;  /* 0x0000000000067941 */ /* 0x000fea0003800200 */
.L_x_9036:
[----:B------:R-:W2:Y:S01]  /*21e0*/  LDCU.64 UR6, c[0x0][0x580] ;  /* 0x0000b000ff0677ac */ /* 0x000ea20008000a00 */
[----:B01---5:R-:W0:Y:S01]  /*21f0*/  MUFU.LG2 R4, R0 ;  /* 0x0000000000047308 */ /* 0x023e220000000c00 */
[----:B------:R-:W-:-:S04]  /*2200*/  UPRMT UR4, UR42, 0x9910, URZ ;  /* 0x000099102a047896 */ /* 0x000fc800080000ff */
[----:B------:R-:W-:Y:S01]  /*2210*/  UISETP.GT.AND UP0, UPT, UR4, 0x9, UPT ;  /* 0x000000090400788c */ /* 0x000fe2000bf04270 */
[----:B--234-:R-:W-:Y:S01]  /*2220*/  IADD3 R2, P0, PT, R16, UR6, RZ ;  /* 0x0000000610027c10 */ /* 0x01cfe2000ff1e0ff */
[----:B0-----:R-:W-:-:S03]  /*2230*/  FMUL.FTZ R4, R4, 0.30103000998497009277 ;  /* 0x3e9a209b04047820 */ /* 0x001fc60000410000 */
        /* <DEDUP_REMOVED lines=13> */
.L_x_9068:
[----:B------:R-:W0:Y:S02]  /*2310*/  F2I.S64.TRUNC R4, R4 ;  /* 0x0000000400047311 */ /* 0x000e24000020d900 */
[----:B0-----:R-:W-:-:S05]  /*2320*/  IMAD.MOV.U32 R7, RZ, RZ, R4 ;  /* 0x000000ffff077224 */ /* 0x001fca00078e0004 */
[----:B------:R0:W-:Y:S01]  /*2330*/  STG.E.U8 desc[UR36][R2.64], R7 ;  /* 0x0000000702007986 */ /* 0x0001e2000c101124 */
[----:B------:R-:W-:Y:S05]  /*2340*/  BRA `(.L_x_9070) ;  /* 0x0000000c002c7947 */ /* 0x000fea0003800000 */
.L_x_9067:
        /* <DEDUP_REMOVED lines=9> */
.L_x_9072:
[----:B------:R-:W0:Y:S02]  /*23e0*/  F2I.FTZ.TRUNC.NTZ R5, R4 ;  /* 0x0000000400057305 */ /* 0x000e24000021f100 */
[----:B0-----:R0:W-:Y:S01]  /*23f0*/  STG.E desc[UR36][R2.64], R5 ;  /* 0x0000000502007986 */ /* 0x0011e2000c101924 */
[----:B------:R-:W-:Y:S05]  /*2400*/  BRA `(.L_x_9070) ;  /* 0x0000000800fc7947 */ /* 0x000fea0003800000 */
.L_x_9071:
[----:B------:R-:W0:Y:S02]  /*2410*/  F2I.FTZ.TRUNC.NTZ R5, R4 ;  /* 0x0000000400057305 */ /* 0x000e24000021f100 */
[----:B0-----:R0:W-:Y:S01]  /*2420*/  STG.E.U16 desc[UR36][R2.64], R5 ;  /* 0x0000000502007986 */ /* 0x0011e2000c101524 */
[----:B------:R-:W-:Y:S05]  /*2430*/  BRA `(.L_x_9070) ;  /* 0x0000000800f07947 */ /* 0x000fea0003800000 */
.L_x_9066:
        /* <DEDUP_REMOVED lines=8> */
.L_x_9074:
[----:B------:R-:W-:-:S05]  /*24c0*/  F2FP.F16.F32.PACK_AB R4, RZ, R4 ;  /* 0x00000004ff04723e */ /* 0x000fca00000000ff */
[----:B------:R0:W-:Y:S01]  /*24d0*/  STG.E.U16 desc[UR36][R2.64], R4 ;  /* 0x0000000402007986 */ /* 0x0001e2000c101524 */
[----:B------:R-:W-:Y:S05]  /*24e0*/  BRA `(.L_x_9070) ;  /* 0x0000000800c47947 */ /* 0x000fea0003800000 */
.L_x_9073:
        /* <DEDUP_REMOVED lines=9> */
.L_x_9076:
[----:B------:R-:W-:-:S04]  /*2580*/  F2FP.F16.F32.PACK_AB R5, RZ, R4 ;  /* 0x00000004ff05723e */ /* 0x000fc800000000ff */
[----:B------:R-:W-:-:S05]  /*2590*/  PRMT R5, R5, 0x5410, RZ ;  /* 0x0000541005057816 */ /* 0x000fca00000000ff */
[----:B------:R0:W-:Y:S01]  /*25a0*/  STG.E desc[UR36][R2.64], R5 ;  /* 0x0000000502007986 */ /* 0x0001e2000c101924 */
[----:B------:R-:W-:Y:S05]  /*25b0*/  BRA `(.L_x_9070) ;  /* 0x0000000800907947 */ /* 0x000fea0003800000 */
.L_x_9075:
[----:B------:R-:W-:-:S06]  /*25c0*/  FMUL.FTZ R4, R4, 1 ;  /* 0x3f80000004047820 */ /* 0x000fcc0000410000 */
[----:B------:R-:W0:Y:S02]  /*25d0*/  F2F.F64.F32 R4, R4 ;  /* 0x0000000400047310 */ /* 0x000e240000201800 */
[----:B0-----:R0:W-:Y:S01]  /*25e0*/  STG.E.64 desc[UR36][R2.64], R4 ;  /* 0x0000000402007986 */ /* 0x0011e2000c101b24 */
[----:B------:R-:W-:Y:S05]  /*25f0*/  BRA `(.L_x_9070) ;  /* 0x0000000800807947 */ /* 0x000fea0003800000 */
.L_x_9065:
        /* <DEDUP_REMOVED lines=12> */
.L_x_9079:
[----:B------:R-:W-:Y:S01]  /*26c0*/  FMUL.FTZ R4, R4, 1 ;  /* 0x3f80000004047820 */ /* 0x000fe20000410000 */
[----:B------:R-:W-:-:S05]  /*26d0*/  CS2R R6, SRZ ;  /* 0x0000000000067805 */ /* 0x000fca000001ff00 */
[----:B------:R-:W0:Y:S02]  /*26e0*/  F2F.F64.F32 R4, R4 ;  /* 0x0000000400047310 */ /* 0x000e240000201800 */
[----:B0-----:R0:W-:Y:S01]  /*26f0*/  STG.E.128 desc[UR36][R2.64], R4 ;  /* 0x0000000402007986 */ /* 0x0011e2000c101d24 */
[----:B------:R-:W-:Y:S05]  /*2700*/  BRA `(.L_x_9070) ;  /* 0x00000008003c7947 */ /* 0x000fea0003800000 */
.L_x_9078:
        /* <DEDUP_REMOVED lines=18> */
.L_x_9083:
[----:B------:R-:W-:Y:S05]  /*2830*/  BSYNC.RECONVERGENT B0 ;  /* 0x0000000000007941 */ /* 0x000fea0003800200 */
.L_x_9082:
[----:B------:R-:W-:-:S05]  /*2840*/  LOP3.LUT R7, R0, 0x80, R7, 0xf8, !PT ;  /* 0x0000008000077812 */ /* 0x000fca00078ef807 */
[----:B------:R0:W-:Y:S01]  /*2850*/  STG.E.U8 desc[UR36][R2.64], R7 ;  /* 0x0000000702007986 */ /* 0x0001e2000c101124 */
[----:B------:R-:W-:Y:S05]  /*2860*/  BRA `(.L_x_9070) ;  /* 0x0000000400e47947 */ /* 0x000fea0003800000 */
.L_x_9081:
        /* <DEDUP_REMOVED lines=14> */
.L_x_9085:
[----:B------:R-:W-:Y:S05]  /*2950*/  BSYNC.RECONVERGENT B0 ;  /* 0x0000000000007941 */ /* 0x000fea0003800200 */
.L_x_9084:
[----:B------:R-:W-:-:S05]  /*2960*/  LOP3.LUT R5, R0, 0x80, R7, 0xf8, !PT ;  /* 0x0000008000057812 */ /* 0x000fca00078ef807 */
[----:B------:R0:W-:Y:S01]  /*2970*/  STG.E.U8 desc[UR36][R2.64], R5 ;  /* 0x0000000502007986 */ /* 0x0001e2000c101124 */
[----:B------:R-:W-:Y:S05]  /*2980*/  BRA `(.L_x_9070) ;  /* 0x00000004009c7947 */ /* 0x000fea0003800000 */
.L_x_9080:
[----:B------:R-:W-:-:S05]  /*2990*/  F2FP.BF16.F32.PACK_AB R4, RZ, R4 ;  /* 0x00000004ff04723e */ /* 0x000fca00000010ff */
[----:B------:R0:W-:Y:S01]  /*29a0*/  STG.E.U16 desc[UR36][R2.64], R4 ;  /* 0x0000000402007986 */ /* 0x0001e2000c101524 */
[----:B------:R-:W-:Y:S05]  /*29b0*/  BRA `(.L_x_9070) ;  /* 0x0000000400907947 */ /* 0x000fea0003800000 */
.L_x_9077:
        /* <DEDUP_REMOVED lines=11> */
.L_x_9088:
        /* <DEDUP_REMOVED lines=12> */
.L_x_9091:
[----:B------:R-:W-:-:S04]  /*2b30*/  SHF.R.U32.HI R0, RZ, 0x14, R4 ;  /* 0x00000014ff007819 */ /* 0x000fc80000011604 */
[----:B------:R-:W-:-:S04]  /*2b40*/  LOP3.LUT R5, R0, 0x1, RZ, 0xc0, !PT ;  /* 0x0000000100057812 */ /* 0x000fc800078ec0ff */
[----:B------:R-:W-:-:S04]  /*2b50*/  IADD3 R0, PT, PT, R4, 0x487ffff, R5 ;  /* 0x0487ffff04007810 */ /* 0x000fc80007ffe005 */
[----:B------:R-:W-:-:S04]  /*2b60*/  SHF.R.U32.HI R0, RZ, 0x14, R0 ;  /* 0x00000014ff007819 */ /* 0x000fc80000011600 */
[----:B------:R-:W-:-:S07]  /*2b70*/  LOP3.LUT R5, R0, 0xff, RZ, 0xc0, !PT ;  /* 0x000000ff00057812 */ /* 0x000fce00078ec0ff */
.L_x_9092:
[----:B------:R-:W-:-:S04]  /*2b80*/  SHF.R.U32.HI R4, RZ, 0x18, R4 ;  /* 0x00000018ff047819 */ /* 0x000fc80000011604 */
[----:B------:R-:W-:-:S04]  /*2b90*/  LOP3.LUT R5, R5, 0x80, R4, 0xf8, !PT ;  /* 0x0000008005057812 */ /* 0x000fc800078ef804 */
[----:B------:R-:W-:-:S07]  /*2ba0*/  PRMT R0, R5, 0x7610, R0 ;  /* 0x0000761005007816 */ /* 0x000fce0000000000 */
.L_x_9090:
[----:B------:R-:W-:Y:S05]  /*2bb0*/  BSYNC.RECONVERGENT B0 ;  /* 0x0000000000007941 */ /* 0x000fea0003800200 */
.L_x_9089:
[----:B------:R4:W-:Y:S01]  /*2bc0*/  STG.E.U8 desc[UR36][R2.64], R0 ;  /* 0x0000000002007986 */ /* 0x0009e2000c101124 */
[----:B------:R-:W-:Y:S05]  /*2bd0*/  BRA `(.L_x_9070) ;  /* 0x0000000400087947 */ /* 0x000fea0003800000 */
.L_x_9087:
        /* <DEDUP_REMOVED lines=12> */
.L_x_9095:
[----:B------:R-:W-:-:S04]  /*2ca0*/  SHF.R.U32.HI R0, RZ, 0x15, R4 ;  /* 0x00000015ff007819 */ /* 0x000fc80000011604 */
[----:B------:R-:W-:-:S04]  /*2cb0*/  LOP3.LUT R5, R0, 0x1, RZ, 0xc0, !PT ;  /* 0x0000000100057812 */ /* 0x000fc800078ec0ff */
[----:B------:R-:W-:-:S04]  /*2cc0*/  IADD3 R0, PT, PT, R4, 0x88fffff, R5 ;  /* 0x088fffff04007810 */ /* 0x000fc80007ffe005 */
[----:B------:R-:W-:-:S04]  /*2cd0*/  SHF.R.U32.HI R0, RZ, 0x15, R0 ;  /* 0x00000015ff007819 */ /* 0x000fc80000011600 */
[----:B------:R-:W-:-:S07]  /*2ce0*/  LOP3.LUT R5, R0, 0xff, RZ, 0xc0, !PT ;  /* 0x000000ff00057812 */ /* 0x000fce00078ec0ff */
.L_x_9096:
[----:B------:R-:W-:-:S04]  /*2cf0*/  SHF.R.U32.HI R4, RZ, 0x18, R4 ;  /* 0x00000018ff047819 */ /* 0x000fc80000011604 */
[----:B------:R-:W-:-:S04]  /*2d00*/  LOP3.LUT R5, R5, 0x80, R4, 0xf8, !PT ;  /* 0x0000008005057812 */ /* 0x000fc800078ef804 */
[----:B------:R-:W-:-:S07]  /*2d10*/  PRMT R0, R5, 0x7610, R0 ;  /* 0x0000761005007816 */ /* 0x000fce0000000000 */
.L_x_9094:
[----:B------:R-:W-:Y:S05]  /*2d20*/  BSYNC.RECONVERGENT B0 ;  /* 0x0000000000007941 */ /* 0x000fea0003800200 */
.L_x_9093:
[----:B------:R3:W-:Y:S01]  /*2d30*/  STG.E.U8 desc[UR36][R2.64], R0 ;  /* 0x0000000002007986 */ /* 0x0007e2000c101124 */
[----:B------:R-:W-:Y:S05]  /*2d40*/  BRA `(.L_x_9070) ;  /* 0x0000000000ac7947 */ /* 0x000fea0003800000 */
.L_x_9086:
[----:B------:R-:W-:-:S09]  /*2d50*/  UISETP.NE.AND UP0, UPT, UR4, 0x1c, UPT ;  /* 0x0000001c0400788c */ /* 0x000fd2000bf05270 */
[----:B------:R-:W-:Y:S05]  /*2d60*/  BRA.U !UP0, `(.L_x_9097) ;  /* 0x00000001089c7547 */ /* 0x000fea000b800000 */
[----:B------:R-:W-:-:S09]  /*2d70*/  UISETP.NE.AND UP0, UPT, UR4, 0x1d, UPT ;  /* 0x0000001d0400788c */ /* 0x000fd2000bf05270 */
[----:B------:R-:W-:Y:S05]  /*2d80*/  BRA.U !UP0, `(.L_x_9098) ;  /* 0x0000000108887547 */ /* 0x000fea000b800000 */
[----:B------:R-:W-:-:S09]  /*2d90*/  UISETP.NE.AND UP0, UPT, UR4, 0x2c, UPT ;  /* 0x0000002c0400788c */ /* 0x000fd2000bf05270 */
[----:B------:R-:W-:Y:S05]  /*2da0*/  BRA.U !UP0, `(.L_x_9099) ;  /* 0x0000000108447547 */ /* 0x000fea000b800000 */
.L_x_9069:
        /* <DEDUP_REMOVED lines=16> */
.L_x_9100:
[----:B------:R-:W-:Y:S05]  /*2eb0*/  BRA `(.L_x_9070) ;  /* 0x0000000000507947 */ /* 0x000fea0003800000 */
.L_x_9099:
        /* <DEDUP_REMOVED lines=15> */
.L_x_9098:
[----:B------:R-:W0:Y:S02]  /*2fb0*/  F2I.U64.TRUNC R4, R4 ;  /* 0x0000000400047311 */ /* 0x000e24000020d800 */
[----:B0-----:R1:W-:Y:S01]  /*2fc0*/  STG.E.64 desc[UR36][R2.64], R4 ;  /* 0x0000000402007986 */ /* 0x0013e2000c101b24 */
[----:B------:R-:W-:Y:S05]  /*2fd0*/  BRA `(.L_x_9070) ;  /* 0x0000000000087947 */ /* 0x000fea0003800000 */
.L_x_9097:
[----:B------:R-:W0:Y:S02]  /*2fe0*/  F2I.FTZ.U32.TRUNC.NTZ R5, R4 ;  /* 0x0000000400057305 */ /* 0x000e24000021f000 */
[----:B0-----:R0:W-:Y:S02]  /*2ff0*/  STG.E desc[UR36][R2.64], R5 ;  /* 0x0000000502007986 */ /* 0x0011e4000c101924 */
.L_x_9070:
[----:B------:R-:W-:-:S07]  /*3000*/  VIADD R17, R17, 0x80 ;  /* 0x0000008011117836 */ /* 0x000fce0000000000 */
.L_x_9034:
[----:B------:R-:W-:Y:S05]  /*3010*/  BSYNC.RECONVERGENT B7 ;  /* 0x0000000000077941 */ /* 0x000fea0003800200 */
.L_x_9033:
        /* <DEDUP_REMOVED lines=307> */
.L_x_9103:
        /* <DEDUP_REMOVED lines=18> */
.L_x_9108:
[----:B------:R-:W2:Y:S02]  /*4470*/  LDG.E.U8 R0, desc[UR36][R2.64] ;  /* 0x0000002402007981 */ /* 0x000ea4000c1e1100 */
[----:B--2---:R-:W-:Y:S01]  /*4480*/  I2FP.F32.U32 R0, R0 ;  /* 0x0000000000007245 */ /* 0x004fe20000201000 */
[----:B------:R-:W-:Y:S06]  /*4490*/  BRA `(.L_x_9110) ;  /* 0x0000000c00247947 */ /* 0x000fec0003800000 */
.L_x_9107:
        /* <DEDUP_REMOVED lines=9> */
.L_x_9112:
[----:B------:R-:W2:Y:S02]  /*4530*/  LDG.E R0, desc[UR36][R2.64] ;  /* 0x0000002402007981 */ /* 0x000ea4000c1e1900 */
[----:B--2---:R-:W-:Y:S01]  /*4540*/  I2FP.F32.S32 R0, R0 ;  /* 0x0000000000007245 */ /* 0x004fe20000201400 */
[----:B------:R-:W-:Y:S06]  /*4550*/  BRA `(.L_x_9110) ;  /* 0x0000000800f47947 */ /* 0x000fec0003800000 */
.L_x_9111:
[----:B------:R-:W2:Y:S02]  /*4560*/  LDG.E.U16 R0, desc[UR36][R2.64] ;  /* 0x0000002402007981 */ /* 0x000ea4000c1e1500 */
[----:B--2---:R-:W0:Y:S01]  /*4570*/  I2F.S16 R0, R0 ;  /* 0x0000000000007306 */ /* 0x004e220000101400 */
[----:B------:R-:W-:Y:S05]  /*4580*/  BRA `(.L_x_9110) ;  /* 0x0000000800e87947 */ /* 0x000fea0003800000 */
.L_x_9106:
        /* <DEDUP_REMOVED lines=8> */
.L_x_9114:
[----:B------:R-:W2:Y:S02]  /*4610*/  LDG.E.U16 R0, desc[UR36][R2.64] ;  /* 0x0000002402007981 */ /* 0x000ea4000c1e1500 */
[----:B--2---:R-:W-:Y:S01]  /*4620*/  HADD2.F32 R0, -RZ, R0.H0_H0 ;  /* 0x20000000ff007230 */ /* 0x004fe20000004100 */
[----:B------:R-:W-:Y:S06]  /*4630*/  BRA `(.L_x_9110) ;  /* 0x0000000800bc7947 */ /* 0x000fec0003800000 */
.L_x_9113:
        /* <DEDUP_REMOVED lines=8> */
.L_x_9116:
[----:B------:R-:W2:Y:S02]  /*46c0*/  LDG.E.U16 R0, desc[UR36][R2.64] ;  /* 0x0000002402007981 */ /* 0x000ea4000c1e1500 */
[----:B--2---:R-:W-:Y:S01]  /*46d0*/  HADD2.F32 R0, -RZ, R0.H0_H0 ;  /* 0x20000000ff007230 */ /* 0x004fe20000004100 */
[----:B------:R-:W-:Y:S06]  /*46e0*/  BRA `(.L_x_9110) ;  /* 0x0000000800907947 */ /* 0x000fec0003800000 */
.L_x_9115:
[----:B------:R-:W2:Y:S01]  /*46f0*/  LDG.E.64 R2, desc[UR36][R2.64] ;  /* 0x0000002402027981 */ /* 0x000ea2000c1e1b00 */
[----:B------:R-:W-:Y:S01]  /*4700*/  UMOV UR4, 0xf0000000 ;  /* 0xf000000000047882 */ /* 0x000fe20000000000 */
[----:B------:R-:W-:Y:S01]  /*4710*/  UMOV UR5, 0x380fffff ;  /* 0x380fffff00057882 */ /* 0x000fe20000000000 */
[----:B--2---:R-:W0:Y:S01]  /*4720*/  F2F.F32.F64 R0, R2 ;  /* 0x0000000200007310 */ /* 0x004e220000301000 */
[----:B------:R-:W-:-:S14]  /*4730*/  DSETP.GEU.AND P0, PT, |R2|, UR4, PT ;  /* 0x0000000402007e2a */ /* 0x000fdc000bf0e200 */
[----:B0-----:R-:W-:Y:S01]  /*4740*/  @!P0 FMUL R0, R0, 1.175494350822287508e-38 ;  /* 0x0080000000008820 */ /* 0x001fe20000400000 */
[----:B------:R-:W-:Y:S06]  /*4750*/  BRA `(.L_x_9110) ;  /* 0x0000000800747947 */ /* 0x000fec0003800000 */
.L_x_9105:
        /* <DEDUP_REMOVED lines=12> */
.L_x_9119:
[----:B------:R-:W2:Y:S01]  /*4820*/  LDG.E.64 R2, desc[UR36][R2.64] ;  /* 0x0000002402027981 */ /* 0x000ea2000c1e1b00 */
[----:B------:R-:W-:Y:S01]  /*4830*/  UMOV UR4, 0xf0000000 ;  /* 0xf000000000047882 */ /* 0x000fe20000000000 */
[----:B------:R-:W-:Y:S01]  /*4840*/  UMOV UR5, 0x380fffff ;  /* 0x380fffff00057882 */ /* 0x000fe20000000000 */
[----:B--2---:R-:W0:Y:S01]  /*4850*/  F2F.F32.F64 R0, R2 ;  /* 0x0000000200007310 */ /* 0x004e220000301000 */
[----:B------:R-:W-:-:S14]  /*4860*/  DSETP.GEU.AND P0, PT, |R2|, UR4, PT ;  /* 0x0000000402007e2a */ /* 0x000fdc000bf0e200 */
[----:B0-----:R-:W-:Y:S01]  /*4870*/  @!P0 FMUL R0, R0, 1.175494350822287508e-38 ;  /* 0x0080000000008820 */ /* 0x001fe20000400000 */
[----:B------:R-:W-:Y:S06]  /*4880*/  BRA `(.L_x_9110) ;  /* 0x0000000800287947 */ /* 0x000fec0003800000 */
.L_x_9118:
        /* <DEDUP_REMOVED lines=25> */
.L_x_9121:
        /* <DEDUP_REMOVED lines=12> */
.L_x_9120:
[----:B------:R-:W2:Y:S02]  /*4ae0*/  LDG.E.U16 R0, desc[UR36][R2.64] ;  /* 0x0000002402007981 */ /* 0x000ea4000c1e1500 */
[----:B--2---:R-:W-:Y:S01]  /*4af0*/  IMAD.U32 R0, R0, 0x10000, RZ ;  /* 0x0001000000007824 */ /* 0x004fe200078e00ff */
[----:B------:R-:W-:Y:S06]  /*4b00*/  BRA `(.L_x_9110) ;  /* 0x0000000400887947 */ /* 0x000fec0003800000 */
.L_x_9117:
        /* <DEDUP_REMOVED lines=11> */
.L_x_9124:
        /* <DEDUP_REMOVED lines=20> */
.L_x_9126:
[----:B------:R-:W-:Y:S05]  /*4d00*/  BSYNC.RECONVERGENT B0 ;  /* 0x0000000000007941 */ /* 0x000fea0003800200 */
.L_x_9125:
[----:B------:R-:W-:Y:S01]  /*4d10*/  IMAD.SHL.U32 R0, R0, 0x100000, RZ ;  /* 0x0010000000007824 */ /* 0x000fe200078e00ff */
[----:B------:R-:W-:-:S04]  /*4d20*/  LEA R2, R2, 0x3b800000, 0x17 ;  /* 0x3b80000002027811 */ /* 0x000fc800078eb8ff */
[----:B------:R-:W-:Y:S01]  /*4d30*/  LOP3.LUT R0, R2, R0, R7, 0xfe, !PT ;  /* 0x0000000002007212 */ /* 0x000fe200078efe07 */
[----:B------:R-:W-:Y:S06]  /*4d40*/  BRA `(.L_x_9110) ;  /* 0x0000000000f87947 */ /* 0x000fec0003800000 */
.L_x_9123:
        /* <DEDUP_REMOVED lines=20> */
.L_x_9128:
[----:B------:R-:W-:Y:S05]  /*4e90*/  BSYNC.RECONVERGENT B0 ;  /* 0x0000000000007941 */ /* 0x000fea0003800200 */
.L_x_9127:
[----:B------:R-:W-:Y:S02]  /*4ea0*/  SHF.L.U32 R0, R0, 0x15, RZ ;  /* 0x0000001500007819 */ /* 0x000fe400000006ff */
[----:B------:R-:W-:-:S04]  /*4eb0*/  LEA R2, R2, 0x37800000, 0x17 ;  /* 0x3780000002027811 */ /* 0x000fc800078eb8ff */
[----:B------:R-:W-:Y:S01]  /*4ec0*/  LOP3.LUT R0, R2, R0, R7, 0xfe, !PT ;  /* 0x0000000002007212 */ /* 0x000fe200078efe07 */
[----:B------:R-:W-:Y:S06]  /*4ed0*/  BRA `(.L_x_9110) ;  /* 0x0000000000947947 */ /* 0x000fec0003800000 */
.L_x_9122:
        /* <DEDUP_REMOVED lines=14> */
.L_x_9109:
        /* <DEDUP_REMOVED lines=16> */
.L_x_9131:
[----:B------:R-:W-:Y:S01]  /*50c0*/  IMAD.MOV.U32 R0, RZ, RZ, RZ ;  /* 0x000000ffff007224 */ /* 0x000fe200078e00ff */
[----:B------:R-:W-:Y:S06]  /*50d0*/  BRA `(.L_x_9110) ;  /* 0x0000000000147947 */ /* 0x000fec0003800000 */
.L_x_9130:
[----:B------:R-:W2:Y:S02]  /*50e0*/  LDG.E.64 R2, desc[UR36][R2.64] ;  /* 0x0000002402027981 */ /* 0x000ea4000c1e1b00 */
[----:B--2---:R0:W1:Y:S01]  /*50f0*/  I2F.U64 R0, R2 ;  /* 0x0000000200007312 */ /* 0x0040620000301000 */
[----:B------:R-:W-:Y:S05]  /*5100*/  BRA `(.L_x_9110) ;  /* 0x0000000000087947 */ /* 0x000fea0003800000 */
.L_x_9129:
[----:B------:R-:W2:Y:S02]  /*5110*/  LDG.E R0, desc[UR36][R2.64] ;  /* 0x0000002402007981 */ /* 0x000ea4000c1e1900 */
[----:B--2---:R-:W-:-:S07]  /*5120*/  I2FP.F32.U32 R0, R0 ;  /* 0x0000000000007245 */ /* 0x004fce0000201000 */
.L_x_9110:
[----:B------:R-:W-:Y:S05]  /*5130*/  BSYNC.RECONVERGENT B6 ;  /* 0x0000000000067941 */ /* 0x000fea0003800200 */
.L_x_9104:
[----:B------:R-:W2:Y:S01]  /*5140*/  LDCU.64 UR6, c[0x0][0x580] ;  /* 0x0000b000ff0677ac */ /* 0x000ea20008000a00 */
[----:B01---5:R-:W0:Y:S01]  /*5150*/  MUFU.LG2 R4, R0 ;  /* 0x0000000000047308 */ /* 0x023e220000000c00 */
[----:B------:R-:W-:-:S04]  /*5160*/  UPRMT UR4, UR42, 0x9910, URZ ;  /* 0x000099102a047896 */ /* 0x000fc800080000ff */
[----:B------:R-:W-:Y:S01]  /*5170*/  UISETP.GT.AND UP0, UPT, UR4, 0x9, UPT ;  /* 0x000000090400788c */ /* 0x000fe2000bf04270 */
[----:B--234-:R-:W-:Y:S01]  /*5180*/  IADD3 R2, P0, PT, R16, UR6, RZ ;  /* 0x0000000610027c10 */ /* 0x01cfe2000ff1e0ff */
[----:B0-----:R-:W-:-:S04]  /*5190*/  FMUL.FTZ R4, R4, 0.30103000998497009277 ;  /* 0x3e9a209b04047820 */ /* 0x001fc80000410000 */
        /* <DEDUP_REMOVED lines=13> */
.L_x_9135:
[----:B------:R-:W0:Y:S02]  /*5270*/  F2I.S64.TRUNC R4, R4 ;  /* 0x0000000400047311 */ /* 0x000e24000020d900 */
[----:B0-----:R-:W-:-:S05]  /*5280*/  MOV R7, R4 ;  /* 0x0000000400077202 */ /* 0x001fca0000000f00 */
[----:B------:R3:W-:Y:S01]  /*5290*/  STG.E.U8 desc[UR36][R2.64], R7 ;  /* 0x0000000702007986 */ /* 0x0007e2000c101124 */
[----:B------:R-:W-:Y:S05]  /*52a0*/  BRA `(.L_x_9137) ;  /* 0x0000000c00287947 */ /* 0x000fea0003800000 */
.L_x_9134:
        /* <DEDUP_REMOVED lines=9> */
.L_x_9139:
[----:B------:R-:W0:Y:S02]  /*5340*/  F2I.FTZ.TRUNC.NTZ R5, R4 ;  /* 0x0000000400057305 */ /* 0x000e24000021f100 */
[----:B0-----:R2:W-:Y:S01]  /*5350*/  STG.E desc[UR36][R2.64], R5 ;  /* 0x0000000502007986 */ /* 0x0015e2000c101924 */
[----:B------:R-:W-:Y:S05]  /*5360*/  BRA `(.L_x_9137) ;  /* 0x0000000800f87947 */ /* 0x000fea0003800000 */
.L_x_9138:
[----:B------:R-:W0:Y:S02]  /*5370*/  F2I.FTZ.TRUNC.NTZ R5, R4 ;  /* 0x0000000400057305 */ /* 0x000e24000021f100 */
[----:B0-----:R0:W-:Y:S01]  /*5380*/  STG.E.U16 desc[UR36][R2.64], R5 ;  /* 0x0000000502007986 */ /* 0x0011e2000c101524 */
[----:B------:R-:W-:Y:S05]  /*5390*/  BRA `(.L_x_9137) ;  /* 0x0000000800ec7947 */ /* 0x000fea0003800000 */
.L_x_9133:
        /* <DEDUP_REMOVED lines=8> */
.L_x_9141:
[----:B------:R-:W-:-:S05]  /*5420*/  F2FP.F16.F32.PACK_AB R4, RZ, R4 ;  /* 0x00000004ff04723e */ /* 0x000fca00000000ff */
[----:B------:R0:W-:Y:S01]  /*5430*/  STG.E.U16 desc[UR36][R2.64], R4 ;  /* 0x0000000402007986 */ /* 0x0001e2000c101524 */
[----:B------:R-:W-:Y:S05]  /*5440*/  BRA `(.L_x_9137) ;  /* 0x0000000800c07947 */ /* 0x000fea0003800000 */
.L_x_9140:
        /* <DEDUP_REMOVED lines=9> */
.L_x_9143:
[----:B------:R-:W-:-:S04]  /*54e0*/  F2FP.F16.F32.PACK_AB R5, RZ, R4 ;  /* 0x00000004ff05723e */ /* 0x000fc800000000ff */
[----:B------:R-:W-:-:S05]  /*54f0*/  PRMT R5, R5, 0x5410, RZ ;  /* 0x0000541005057816 */ /* 0x000fca00000000ff */
[----:B------:R0:W-:Y:S01]  /*5500*/  STG.E desc[UR36][R2.64], R5 ;  /* 0x0000000502007986 */ /* 0x0001e2000c101924 */
[----:B------:R-:W-:Y:S05]  /*5510*/  BRA `(.L_x_9137) ;  /* 0x00000008008c7947 */ /* 0x000fea0003800000 */
.L_x_9142:
[----:B------:R-:W-:-:S06]  /*5520*/  FMUL.FTZ R4, R4, 1 ;  /* 0x3f80000004047820 */ /* 0x000fcc0000410000 */
[----:B------:R-:W0:Y:S02]  /*5530*/  F2F.F64.F32 R4, R4 ;  /* 0x0000000400047310 */ /* 0x000e240000201800 */
[----:B0-----:R0:W-:Y:S01]  /*5540*/  STG.E.64 desc[UR36][R2.64], R4 ;  /* 0x0000000402007986 */ /* 0x0011e2000c101b24 */
[----:B------:R-:W-:Y:S05]  /*5550*/  BRA `(.L_x_9137) ;  /* 0x00000008007c7947 */ /* 0x000fea0003800000 */
.L_x_9132:
        /* <DEDUP_REMOVED lines=13> */
.L_x_9147:
        /* <DEDUP_REMOVED lines=16> */
.L_x_9150:
[----:B------:R-:W-:-:S04]  /*5730*/  SHF.R.U32.HI R4, RZ, 0x18, R4 ;  /* 0x00000018ff047819 */ /* 0x000fc80000011604 */
[----:B------:R-:W-:-:S04]  /*5740*/  LOP3.LUT R4, R5, 0x80, R4, 0xf8, !PT ;  /* 0x0000008005047812 */ /* 0x000fc800078ef804 */
[----:B------:R-:W-:-:S07]  /*5750*/  PRMT R0, R4, 0x7610, R0 ;  /* 0x0000761004007816 */ /* 0x000fce0000000000 */
.L_x_9149:
[----:B------:R-:W-:Y:S05]  /*5760*/  BSYNC.RECONVERGENT B0 ;  /* 0x0000000000007941 */ /* 0x000fea0003800200 */
.L_x_9148:
[----:B------:R0:W-:Y:S01]  /*5770*/  STG.E.U8 desc[UR36][R2.64], R0 ;  /* 0x0000000002007986 */ /* 0x0001e2000c101124 */
[----:B------:R-:W-:Y:S05]  /*5780*/  BRA `(.L_x_9137) ;  /* 0x0000000400f07947 */ /* 0x000fea0003800000 */
.L_x_9146:
        /* <DEDUP_REMOVED lines=16> */
.L_x_9153:
[----:B------:R-:W-:-:S04]  /*5890*/  SHF.R.U32.HI R4, RZ, 0x18, R4 ;  /* 0x00000018ff047819 */ /* 0x000fc80000011604 */
[----:B------:R-:W-:-:S04]  /*58a0*/  LOP3.LUT R5, R5, 0x80, R4, 0xf8, !PT ;  /* 0x0000008005057812 */ /* 0x000fc800078ef804 */
[----:B------:R-:W-:-:S07]  /*58b0*/  PRMT R0, R5, 0x7610, R0 ;  /* 0x0000761005007816 */ /* 0x000fce0000000000 */
.L_x_9152:
[----:B------:R-:W-:Y:S05]  /*58c0*/  BSYNC.RECONVERGENT B0 ;  /* 0x0000000000007941 */ /* 0x000fea0003800200 */
.L_x_9151:
[----:B------:R0:W-:Y:S01]  /*58d0*/  STG.E.U8 desc[UR36][R2.64], R0 ;  /* 0x0000000002007986 */ /* 0x0001e2000c101124 */
[----:B------:R-:W-:Y:S05]  /*58e0*/  BRA `(.L_x_9137) ;  /* 0x0000000400987947 */ /* 0x000fea0003800000 */
.L_x_9145:
        /* <DEDUP_REMOVED lines=21> */
.L_x_9155:
[----:B------:R-:W0:Y:S02]  /*5a40*/  F2I.U64.TRUNC R4, R4 ;  /* 0x0000000400047311 */ /* 0x000e24000020d800 */
[----:B0-----:R0:W-:Y:S01]  /*5a50*/  STG.E.64 desc[UR36][R2.64], R4 ;  /* 0x0000000402007986 */ /* 0x0011e2000c101b24 */
[----:B------:R-:W-:Y:S05]  /*5a60*/  BRA `(.L_x_9137) ;  /* 0x0000000400387947 */ /* 0x000fea0003800000 */
.L_x_9154:
[----:B------:R-:W0:Y:S02]  /*5a70*/  F2I.FTZ.U32.TRUNC.NTZ R5, R4 ;  /* 0x0000000400057305 */ /* 0x000e24000021f000 */
[----:B0-----:R0:W-:Y:S01]  /*5a80*/  STG.E desc[UR36][R2.64], R5 ;  /* 0x0000000502007986 */ /* 0x0011e2000c101924 */
[----:B------:R-:W-:Y:S05]  /*5a90*/  BRA `(.L_x_9137) ;  /* 0x00000004002c7947 */ /* 0x000fea0003800000 */
.L_x_9144:
        /* <DEDUP_REMOVED lines=10> */
.L_x_9157:
[----:B------:R-:W-:Y:S01]  /*5b40*/  FMUL.FTZ R4, R4, 1 ;  /* 0x3f80000004047820 */ /* 0x000fe20000410000 */
[----:B------:R-:W-:-:S05]  /*5b50*/  CS2R R6, SRZ ;  /* 0x0000000000067805 */ /* 0x000fca000001ff00 */
[----:B------:R-:W0:Y:S02]  /*5b60*/  F2F.F64.F32 R4, R4 ;  /* 0x0000000400047310 */ /* 0x000e240000201800 */
[----:B0-----:R0:W-:Y:S01]  /*5b70*/  STG.E.128 desc[UR36][R2.64], R4 ;  /* 0x0000000402007986 */ /* 0x0011e2000c101d24 */
[----:B------:R-:W-:Y:S05]  /*5b80*/  BRA `(.L_x_9137) ;  /* 0x0000000000f07947 */ /* 0x000fea0003800000 */
.L_x_9156:
[----:B------:R-:W-:-:S09]  /*5b90*/  UISETP.NE.AND UP0, UPT, UR4, 0xf, UPT ;  /* 0x0000000f0400788c */ /* 0x000fd2000bf05270 */
[----:B------:R-:W-:Y:S05]  /*5ba0*/  BRA.U !UP0, `(.L_x_9158) ;  /* 0x0000000108e07547 */ /* 0x000fea000b800000 */
[----:B------:R-:W-:-:S09]  /*5bb0*/  UISETP.NE.AND UP0, UPT, UR4, 0x17, UPT ;  /* 0x000000170400788c */ /* 0x000fd2000bf05270 */
[----:B------:R-:W-:Y:S05]  /*5bc0*/  BRA.U !UP0, `(.L_x_9159) ;  /* 0x00000001088c7547 */ /* 0x000fea000b800000 */
[----:B------:R-:W-:-:S09]  /*5bd0*/  UISETP.NE.AND UP0, UPT, UR4, 0x18, UPT ;  /* 0x000000180400788c */ /* 0x000fd2000bf05270 */
[----:B------:R-:W-:Y:S05]  /*5be0*/  BRA.U !UP0, `(.L_x_9160) ;  /* 0x0000000108447547 */ /* 0x000fea000b800000 */
.L_x_9136:
        /* <DEDUP_REMOVED lines=16> */
.L_x_9161:
[----:B------:R-:W-:Y:S05]  /*5cf0*/  BRA `(.L_x_9137) ;  /* 0x0000000000947947 */ /* 0x000fea0003800000 */
.L_x_9160:
        /* <DEDUP_REMOVED lines=12> */
.L_x_9163:
[----:B------:R-:W-:Y:S05]  /*5dc0*/  BSYNC.RECONVERGENT B0 ;  /* 0x0000000000007941 */ /* 0x000fea0003800200 */
.L_x_9162:
[----:B------:R-:W-:-:S05]  /*5dd0*/  LOP3.LUT R5, R0, 0x80, R7, 0xf8, !PT ;  /* 0x0000008000057812 */ /* 0x000fca00078ef807 */
[----:B------:R0:W-:Y:S01]  /*5de0*/  STG.E.U8 desc[UR36][R2.64], R5 ;  /* 0x0000000502007986 */ /* 0x0001e2000c101124 */
[----:B------:R-:W-:Y:S05]  /*5df0*/  BRA `(.L_x_9137) ;  /* 0x0000000000547947 */ /* 0x000fea0003800000 */
.L_x_9159:
        /* <DEDUP_REMOVED lines=11> */
.L_x_9165:
[----:B------:R-:W-:Y:S02]  /*5eb0*/  ISETP.GT.U32.AND P0, PT, R6, 0x7f800000, PT ;  /* 0x7f8000000600780c */ /* 0x000fe40003f04070 */
[----:B------:R-:W-:-:S04]  /*5ec0*/  MOV R0, 0x7f ;  /* 0x0000007f00007802 */ /* 0x000fc80000000f00 */
[----:B------:R-:W-:-:S07]  /*5ed0*/  SEL R0, R0, 0x7c, P0 ;  /* 0x0000007c00007807 */ /* 0x000fce0000000000 */
.L_x_9166:
[----:B------:R-:W-:Y:S05]  /*5ee0*/  BSYNC.RECONVERGENT B0 ;  /* 0x0000000000007941 */ /* 0x000fea0003800200 */
.L_x_9164:
[----:B------:R-:W-:-:S04]  /*5ef0*/  SHF.R.U32.HI R5, RZ, 0x18, R4 ;  /* 0x00000018ff057819 */ /* 0x000fc80000011604 */
[----:B------:R-:W-:-:S05]  /*5f00*/  LOP3.LUT R5, R0, 0x80, R5, 0xf8, !PT ;  /* 0x0000008000057812 */ /* 0x000fca00078ef805 */
[----:B------:R0:W-:Y:S01]  /*5f10*/  STG.E.U8 desc[UR36][R2.64], R5 ;  /* 0x0000000502007986 */ /* 0x0001e2000c101124 */
[----:B------:R-:W-:Y:S05]  /*5f20*/  BRA `(.L_x_9137) ;  /* 0x0000000000087947 */ /* 0x000fea0003800000 */
.L_x_9158:
[----:B------:R-:W-:-:S05]  /*5f30*/  F2FP.BF16.F32.PACK_AB R4, RZ, R4 ;  /* 0x00000004ff04723e */ /* 0x000fca00000010ff */
[----:B------:R0:W-:Y:S02]  /*5f40*/  STG.E.U16 desc[UR36][R2.64], R4 ;  /* 0x0000000402007986 */ /* 0x0001e4000c101524 */
.L_x_9137:
[----:B------:R-:W-:-:S07]  /*5f50*/  VIADD R17, R17, 0x80 ;  /* 0x0000008011117836 */ /* 0x000fce0000000000 */
.L_x_9102:
[----:B------:R-:W-:Y:S05]  /*5f60*/  BSYNC.RECONVERGENT B7 ;  /* 0x0000000000077941 */ /* 0x000fea0003800200 */
.L_x_9101:
        /* <DEDUP_REMOVED lines=307> */
.L_x_9169:
        /* <DEDUP_REMOVED lines=18> */
.L_x_9174:
[----:B------:R-:W2:Y:S02]  /*73c0*/  LDG.E.U8 R0, desc[UR36][R2.64] ;  /* 0x0000002402007981 */ /* 0x000ea4000c1e1100 */
[----:B--2---:R-:W-:Y:S01]  /*73d0*/  I2FP.F32.U32 R0, R0 ;  /* 0x0000000000007245 */ /* 0x004fe20000201000 */
[----:B------:R-:W-:Y:S06]  /*73e0*/  BRA `(.L_x_9176) ;  /* 0x0000000c00247947 */ /* 0x000fec0003800000 */
.L_x_9173:
[----:B------:R-:W-:-:S09]  /*73f0*/  UISETP.NE.AND UP0, UPT, UR4, 0x2, UPT ;  /* 0x000000020400788c */ /* 0x000fd2000bf05270 */
[----:B------:R-:W-:Y:S05]  /*7400*/  BRA.U !UP0, `(.L_x_9177) ;  /* 0x0000000108287547 */ /* 0x000fea000b800000 */
[----:B------:R-:W-:-:S09]  /*7410*/  UISETP.NE.AND UP0, UPT, UR4, 0x3, UPT ;  /* 0x000000030400788c */ /* 0x000fd2000bf05270 */
[----:B------:R-:W-:Y:S05]  /*7420*/  BRA.U !UP0, `(.L_x_9178) ;  /* 0x0000000108147547 */ /* 0x000fea000b800000 */
[----:B------:R-:W-:-:S09]  /*7430*/  UISETP.NE.AND UP0, UPT, UR4, 0x4, UPT ;  /* 0x000000040400788c */ /* 0x000fd2000bf05270 */
[----:B------:R-:W-:Y:S05]  /*7440*/  BRA.U UP0, `(.L_x_9175) ;  /* 0x0000000900b07547 */ /* 0x000fea000b800000 */
[----:B------:R-:W2:Y:S02]  /*7450*/  LDG.E.64 R2, desc[UR36][R2.64] ;  /* 0x0000002402027981 */ /* 0x000ea4000c1e1b00 */
[----:B--2---:R3:W4:Y:S01]  /*7460*/  I2F.S64 R0, R2 ;  /* 0x0000000200007312 */ /* 0x0047220000301400 */
[----:B------:R-:W-:Y:S05]  /*7470*/  BRA `(.L_x_9176) ;  /* 0x0000000c00007947 */ /* 0x000fea0003800000 */
.L_x_9178:
[----:B------:R-:W2:Y:S02]  /*7480*/  LDG.E R0, desc[UR36][R2.64] ;  /* 0x0000002402007981 */ /* 0x000ea4000c1e1900 */
[----:B--2---:R-:W-:Y:S01]  /*7490*/  I2FP.F32.S32 R0, R0 ;  /* 0x0000000000007245 */ /* 0x004fe20000201400 */
[----:B------:R-:W-:Y:S06]  /*74a0*/  BRA `(.L_x_9176) ;  /* 0x0000000800f47947 */ /* 0x000fec0003800000 */
.L_x_9177:
[----:B------:R-:W2:Y:S02]  /*74b0*/  LDG.E.U16 R0, desc[UR36][R2.64] ;  /* 0x0000002402007981 */ /* 0x000ea4000c1e1500 */
[----:B--2---:R-:W2:Y:S01]  /*74c0*/  I2F.S16 R0, R0 ;  /* 0x0000000000007306 */ /* 0x004ea20000101400 */
[----:B------:R-:W-:Y:S05]  /*74d0*/  BRA `(.L_x_9176) ;  /* 0x0000000800e87947 */ /* 0x000fea0003800000 */
.L_x_9172:
        /* <DEDUP_REMOVED lines=8> */
.L_x_9180:
[----:B------:R-:W2:Y:S02]  /*7560*/  LDG.E.U16 R0, desc[UR36][R2.64] ;  /* 0x0000002402007981 */ /* 0x000ea4000c1e1500 */
[----:B--2---:R-:W-:Y:S01]  /*7570*/  HADD2.F32 R0, -RZ, R0.H0_H0 ;  /* 0x20000000ff007230 */ /* 0x004fe20000004100 */
[----:B------:R-:W-:Y:S06]  /*7580*/  BRA `(.L_x_9176) ;  /* 0x0000000800bc7947 */ /* 0x000fec0003800000 */
.L_x_9179:
        /* <DEDUP_REMOVED lines=8> */
.L_x_9182:
[----:B------:R-:W2:Y:S02]  /*7610*/  LDG.E.U16 R0, desc[UR36][R2.64] ;  /* 0x0000002402007981 */ /* 0x000ea4000c1e1500 */
[----:B--2---:R-:W-:Y:S01]  /*7620*/  HADD2.F32 R0, -RZ, R0.H0_H0 ;  /* 0x20000000ff007230 */ /* 0x004fe20000004100 */
[----:B------:R-:W-:Y:S06]  /*7630*/  BRA `(.L_x_9176) ;  /* 0x0000000800907947 */ /* 0x000fec0003800000 */
.L_x_9181:
[----:B------:R-:W2:Y:S01]  /*7640*/  LDG.E.64 R2, desc[UR36][R2.64] ;  /* 0x0000002402027981 */ /* 0x000ea2000c1e1b00 */
[----:B------:R-:W-:Y:S01]  /*7650*/  UMOV UR4, 0xf0000000 ;  /* 0xf000000000047882 */ /* 0x000fe20000000000 */
[----:B------:R-:W-:Y:S01]  /*7660*/  UMOV UR5, 0x380fffff ;  /* 0x380fffff00057882 */ /* 0x000fe20000000000 */
[----:B--2---:R-:W0:Y:S01]  /*7670*/  F2F.F32.F64 R0, R2 ;  /* 0x0000000200007310 */ /* 0x004e220000301000 */
[----:B------:R-:W-:-:S14]  /*7680*/  DSETP.GEU.AND P0, PT, |R2|, UR4, PT ;  /* 0x0000000402007e2a */ /* 0x000fdc000bf0e200 */
[----:B0-----:R-:W-:Y:S01]  /*7690*/  @!P0 FMUL R0, R0, 1.175494350822287508e-38 ;  /* 0x0080000000008820 */ /* 0x001fe20000400000 */
[----:B------:R-:W-:Y:S06]  /*76a0*/  BRA `(.L_x_9176) ;  /* 0x0000000800747947 */ /* 0x000fec0003800000 */
.L_x_9171:
        /* <DEDUP_REMOVED lines=12> */
.L_x_9185:
[----:B------:R-:W2:Y:S01]  /*7770*/  LDG.E.64 R2, desc[UR36][R2.64] ;  /* 0x0000002402027981 */ /* 0x000ea2000c1e1b00 */
[----:B------:R-:W-:Y:S01]  /*7780*/  UMOV UR4, 0xf0000000 ;  /* 0xf000000000047882 */ /* 0x000fe20000000000 */
[----:B------:R-:W-:Y:S01]  /*7790*/  UMOV UR5, 0x380fffff ;  /* 0x380fffff00057882 */ /* 0x000fe20000000000 */
[----:B--2---:R-:W0:Y:S01]  /*77a0*/  F2F.F32.F64 R0, R2 ;  /* 0x0000000200007310 */ /* 0x004e220000301000 */
[----:B------:R-:W-:-:S14]  /*77b0*/  DSETP.GEU.AND P0, PT, |R2|, UR4, PT ;  /* 0x0000000402007e2a */ /* 0x000fdc000bf0e200 */
[----:B0-----:R-:W-:Y:S01]  /*77c0*/  @!P0 FMUL R0, R0, 1.175494350822287508e-38 ;  /* 0x0080000000008820 */ /* 0x001fe20000400000 */
[----:B------:R-:W-:Y:S06]  /*77d0*/  BRA `(.L_x_9176) ;  /* 0x0000000800287947 */ /* 0x000fec0003800000 */
.L_x_9184:
        /* <DEDUP_REMOVED lines=25> */
.L_x_9187:
        /* <DEDUP_REMOVED lines=12> */
.L_x_9186:
[----:B------:R-:W2:Y:S02]  /*7a30*/  LDG.E.U16 R0, desc[UR36][R2.64] ;  /* 0x0000002402007981 */ /* 0x000ea4000c1e1500 */
[----:B--2---:R-:W-:Y:S01]  /*7a40*/  IMAD.U32 R0, R0, 0x10000, RZ ;  /* 0x0001000000007824 */ /* 0x004fe200078e00ff */
[----:B------:R-:W-:Y:S06]  /*7a50*/  BRA `(.L_x_9176) ;  /* 0x0000000400887947 */ /* 0x000fec0003800000 */
.L_x_9183:
        /* <DEDUP_REMOVED lines=11> */
.L_x_9190:
        /* <DEDUP_REMOVED lines=20> */
.L_x_9192:
[----:B------:R-:W-:Y:S05]  /*7c50*/  BSYNC.RECONVERGENT B0 ;  /* 0x0000000000007941 */ /* 0x000fea0003800200 */
.L_x_9191:
[----:B------:R-:W-:Y:S02]  /*7c60*/  SHF.L.U32 R0, R0, 0x14, RZ ;  /* 0x0000001400007819 */ /* 0x000fe400000006ff */
[----:B------:R-:W-:-:S04]  /*7c70*/  LEA R2, R2, 0x3b800000, 0x17 ;  /* 0x3b80000002027811 */ /* 0x000fc800078eb8ff */
[----:B------:R-:W-:Y:S01]  /*7c80*/  LOP3.LUT R0, R2, R0, R7, 0xfe, !PT ;  /* 0x0000000002007212 */ /* 0x000fe200078efe07 */
[----:B------:R-:W-:Y:S06]  /*7c90*/  BRA `(.L_x_9176) ;  /* 0x0000000000f87947 */ /* 0x000fec0003800000 */
.L_x_9189:
        /* <DEDUP_REMOVED lines=20> */
.L_x_9194:
[----:B------:R-:W-:Y:S05]  /*7de0*/  BSYNC.RECONVERGENT B0 ;  /* 0x0000000000007941 */ /* 0x000fea0003800200 */
.L_x_9193:
[----:B------:R-:W-:Y:S01]  /*7df0*/  IMAD.SHL.U32 R0, R0, 0x200000, RZ ;  /* 0x0020000000007824 */ /* 0x000fe200078e00ff */
[----:B------:R-:W-:-:S04]  /*7e00*/  LEA R2, R2, 0x37800000, 0x17 ;  /* 0x3780000002027811 */ /* 0x000fc800078eb8ff */
[----:B------:R-:W-:Y:S01]  /*7e10*/  LOP3.LUT R0, R2, R0, R7, 0xfe, !PT ;  /* 0x0000000002007212 */ /* 0x000fe200078efe07 */
[----:B------:R-:W-:Y:S06]  /*7e20*/  BRA `(.L_x_9176) ;  /* 0x0000000000947947 */ /* 0x000fec0003800000 */
.L_x_9188:
        /* <DEDUP_REMOVED lines=14> */
.L_x_9175:
        /* <DEDUP_REMOVED lines=16> */
.L_x_9197:
[----:B------:R-:W-:Y:S01]  /*8010*/  MOV R0, RZ ;  /* 0x000000ff00007202 */ /* 0x000fe20000000f00 */
[----:B------:R-:W-:Y:S06]  /*8020*/  BRA `(.L_x_9176) ;  /* 0x0000000000147947 */ /* 0x000fec0003800000 */
.L_x_9196:
[----:B------:R-:W2:Y:S02]  /*8030*/  LDG.E.64 R2, desc[UR36][R2.64] ;  /* 0x0000002402027981 */ /* 0x000ea4000c1e1b00 */
[----:B--2---:R0:W1:Y:S01]  /*8040*/  I2F.U64 R0, R2 ;  /* 0x0000000200007312 */ /* 0x0040620000301000 */
[----:B------:R-:W-:Y:S05]  /*8050*/  BRA `(.L_x_9176) ;  /* 0x0000000000087947 */ /* 0x000fea0003800000 */
.L_x_9195:
[----:B------:R-:W2:Y:S02]  /*8060*/  LDG.E R0, desc[UR36][R2.64] ;  /* 0x0000002402007981 */ /* 0x000ea4000c1e1900 */
[----:B--2---:R-:W-:-:S07]  /*8070*/  I2FP.F32.U32 R0, R0 ;  /* 0x0000000000007245 */ /* 0x004fce0000201000 */
.L_x_9176:
[----:B------:R-:W-:Y:S05]  /*8080*/  BSYNC.RECONVERGENT B6 ;  /* 0x0000000000067941 */ /* 0x000fea0003800200 */
.L_x_9170:
[----:B------:R-:W0:Y:S01]  /*8090*/  LDCU.64 UR6, c[0x0][0x580] ;  /* 0x0000b000ff0677ac */ /* 0x000e220008000a00 */
[----:B-12-45:R-:W1:Y:S01]  /*80a0*/  MUFU.LG2 R4, R0 ;  /* 0x0000000000047308 */ /* 0x036e620000000c00 */
[----:B------:R-:W-:-:S04]  /*80b0*/  UPRMT UR4, UR42, 0x9910, URZ ;  /* 0x000099102a047896 */ /* 0x000fc800080000ff */
[----:B------:R-:W-:Y:S01]  /*80c0*/  UISETP.GT.AND UP0, UPT, UR4, 0x9, UPT ;  /* 0x000000090400788c */ /* 0x000fe2000bf04270 */
[----:B0--3--:R-:W-:Y:S01]  /*80d0*/  IADD3 R2, P0, PT, R16, UR6, RZ ;  /* 0x0000000610027c10 */ /* 0x009fe2000ff1e0ff */
[----:B-1----:R-:W-:-:S04]  /*80e0*/  FMUL.FTZ R4, R4, 0.30103000998497009277 ;  /* 0x3e9a209b04047820 */ /* 0x002fc80000410000 */
        /* <DEDUP_REMOVED lines=13> */
.L_x_9201:
[----:B------:R-:W0:Y:S02]  /*81c0*/  F2I.S64.TRUNC R4, R4 ;  /* 0x0000000400047311 */ /* 0x000e24000020d900 */
[----:B0-----:R-:W-:-:S05]  /*81d0*/  IMAD.MOV.U32 R7, RZ, RZ, R4 ;  /* 0x000000ffff077224 */ /* 0x001fca00078e0004 */
[----:B------:R0:W-:Y:S01]  /*81e0*/  STG.E.U8 desc[UR36][R2.64], R7 ;  /* 0x0000000702007986 */ /* 0x0001e2000c101124 */
[----:B------:R-:W-:Y:S05]  /*81f0*/  BRA `(.L_x_9203) ;  /* 0x0000000c00287947 */ /* 0x000fea0003800000 */
.L_x_9200:
        /* <DEDUP_REMOVED lines=9> */
.L_x_9205:
[----:B------:R-:W0:Y:S02]  /*8290*/  F2I.FTZ.TRUNC.NTZ R5, R4 ;  /* 0x0000000400057305 */ /* 0x000e24000021f100 */
[----:B0-----:R0:W-:Y:S01]  /*82a0*/  STG.E desc[UR36][R2.64], R5 ;  /* 0x0000000502007986 */ /* 0x0011e2000c101924 */
[----:B------:R-:W-:Y:S05]  /*82b0*/  BRA `(.L_x_9203) ;  /* 0x0000000800f87947 */ /* 0x000fea0003800000 */
.L_x_9204:
[----:B------:R-:W0:Y:S02]  /*82c0*/  F2I.FTZ.TRUNC.NTZ R5, R4 ;  /* 0x0000000400057305 */ /* 0x000e24000021f100 */
[----:B0-----:R0:W-:Y:S01]  /*82d0*/  STG.E.U16 desc[UR36][R2.64], R5 ;  /* 0x0000000502007986 */ /* 0x0011e2000c101524 */
[----:B------:R-:W-:Y:S05]  /*82e0*/  BRA `(.L_x_9203) ;  /* 0x0000000800ec7947 */ /* 0x000fea0003800000 */
.L_x_9199:
        /* <DEDUP_REMOVED lines=8> */
.L_x_9207:
[----:B------:R-:W-:-:S05]  /*8370*/  F2FP.F16.F32.PACK_AB R4, RZ, R4 ;  /* 0x00000004ff04723e */ /* 0x000fca00000000ff */
[----:B------:R0:W-:Y:S01]  /*8380*/  STG.E.U16 desc[UR36][R2.64], R4 ;  /* 0x0000000402007986 */ /* 0x0001e2000c101524 */
[----:B------:R-:W-:Y:S05]  /*8390*/  BRA `(.L_x_9203) ;  /* 0x0000000800c07947 */ /* 0x000fea0003800000 */
.L_x_9206:
        /* <DEDUP_REMOVED lines=9> */
.L_x_9209:
[----:B------:R-:W-:-:S04]  /*8430*/  F2FP.F16.F32.PACK_AB R5, RZ, R4 ;  /* 0x00000004ff05723e */ /* 0x000fc800000000ff */
[----:B------:R-:W-:-:S05]  /*8440*/  PRMT R5, R5, 0x5410, RZ ;  /* 0x0000541005057816 */ /* 0x000fca00000000ff */
[----:B------:R0:W-:Y:S01]  /*8450*/  STG.E desc[UR36][R2.64], R5 ;  /* 0x0000000502007986 */ /* 0x0001e2000c101924 */
[----:B------:R-:W-:Y:S05]  /*8460*/  BRA `(.L_x_9203) ;  /* 0x00000008008c7947 */ /* 0x000fea0003800000 */
.L_x_9208:
[----:B------:R-:W-:-:S06]  /*8470*/  FMUL.FTZ R4, R4, 1 ;  /* 0x3f80000004047820 */ /* 0x000fcc0000410000 */
[----:B------:R-:W0:Y:S02]  /*8480*/  F2F.F64.F32 R4, R4 ;  /* 0x0000000400047310 */ /* 0x000e240000201800 */
[----:B0-----:R0:W-:Y:S01]  /*8490*/  STG.E.64 desc[UR36][R2.64], R4 ;  /* 0x0000000402007986 */ /* 0x0011e2000c101b24 */
[----:B------:R-:W-:Y:S05]  /*84a0*/  BRA `(.L_x_9203) ;  /* 0x00000008007c7947 */ /* 0x000fea0003800000 */
.L_x_9198:
        /* <DEDUP_REMOVED lines=13> */
.L_x_9213:
        /* <DEDUP_REMOVED lines=16> */
.L_x_9216:
[----:B------:R-:W-:-:S04]  /*8680*/  SHF.R.U32.HI R4, RZ, 0x18, R4 ;  /* 0x00000018ff047819 */ /* 0x000fc80000011604 */
[----:B------:R-:W-:-:S04]  /*8690*/  LOP3.LUT R4, R5, 0x80, R4, 0xf8, !PT ;  /* 0x0000008005047812 */ /* 0x000fc800078ef804 */
[----:B------:R-:W-:-:S07]  /*86a0*/  PRMT R0, R4, 0x7610, R0 ;  /* 0x0000761004007816 */ /* 0x000fce0000000000 */
.L_x_9215:
[----:B------:R-:W-:Y:S05]  /*86b0*/  BSYNC.RECONVERGENT B0 ;  /* 0x0000000000007941 */ /* 0x000fea0003800200 */
.L_x_9214:
[----:B------:R0:W-:Y:S01]  /*86c0*/  STG.E.U8 desc[UR36][R2.64], R0 ;  /* 0x0000000002007986 */ /* 0x0001e2000c101124 */
[----:B------:R-:W-:Y:S05]  /*86d0*/  BRA `(.L_x_9203) ;  /* 0x0000000400f07947 */ /* 0x000fea0003800000 */
.L_x_9212:
        /* <DEDUP_REMOVED lines=16> */
.L_x_9219:
[----:B------:R-:W-:-:S04]  /*87e0*/  SHF.R.U32.HI R4, RZ, 0x18, R4 ;  /* 0x00000018ff047819 */ /* 0x000fc80000011604 */
[----:B------:R-:W-:-:S04]  /*87f0*/  LOP3.LUT R5, R5, 0x80, R4, 0xf8, !PT ;  /* 0x0000008005057812 */ /* 0x000fc800078ef804 */
[----:B------:R-:W-:-:S07]  /*8800*/  PRMT R0, R5, 0x7610, R0 ;  /* 0x0000761005007816 */ /* 0x000fce0000000000 */
.L_x_9218:
[----:B------:R-:W-:Y:S05]  /*8810*/  BSYNC.RECONVERGENT B0 ;  /* 0x0000000000007941 */ /* 0x000fea0003800200 */
.L_x_9217:
[----:B------:R0:W-:Y:S01]  /*8820*/  STG.E.U8 desc[UR36][R2.64], R0 ;  /* 0x0000000002007986 */ /* 0x0001e2000c101124 */
[----:B------:R-:W-:Y:S05]  /*8830*/  BRA `(.L_x_9203) ;  /* 0x0000000400987947 */ /* 0x000fea0003800000 */
.L_x_9211:
        /* <DEDUP_REMOVED lines=21> */
.L_x_9221:
[----:B------:R-:W0:Y:S02]  /*8990*/  F2I.U64.TRUNC R4, R4 ;  /* 0x0000000400047311 */ /* 0x000e24000020d800 */
[----:B0-----:R0:W-:Y:S01]  /*89a0*/  STG.E.64 desc[UR36][R2.64], R4 ;  /* 0x0000000402007986 */ /* 0x0011e2000c101b24 */
[----:B------:R-:W-:Y:S05]  /*89b0*/  BRA `(.L_x_9203) ;  /* 0x0000000400387947 */ /* 0x000fea0003800000 */
.L_x_9220:
[----:B------:R-:W0:Y:S02]  /*89c0*/  F2I.FTZ.U32.TRUNC.NTZ R5, R4 ;  /* 0x0000000400057305 */ /* 0x000e24000021f000 */
[----:B0-----:R0:W-:Y:S01]  /*89d0*/  STG.E desc[UR36][R2.64], R5 ;  /* 0x0000000502007986 */ /* 0x0011e2000c101924 */
[----:B------:R-:W-:Y:S05]  /*89e0*/  BRA `(.L_x_9203) ;  /* 0x00000004002c7947 */ /* 0x000fea0003800000 */
.L_x_9210:
        /* <DEDUP_REMOVED lines=10> */
.L_x_9223:
[----:B------:R-:W-:Y:S01]  /*8a90*/  FMUL.FTZ R4, R4, 1 ;  /* 0x3f80000004047820 */ /* 0x000fe20000410000 */
[----:B------:R-:W-:-:S05]  /*8aa0*/  CS2R R6, SRZ ;  /* 0x0000000000067805 */ /* 0x000fca000001ff00 */
[----:B------:R-:W0:Y:S02]  /*8ab0*/  F2F.F64.F32 R4, R4 ;  /* 0x0000000400047310 */ /* 0x000e240000201800 */
[----:B0-----:R4:W-:Y:S01]  /*8ac0*/  STG.E.128 desc[UR36][R2.64], R4 ;  /* 0x0000000402007986 */ /* 0x0019e2000c101d24 */
[----:B------:R-:W-:Y:S05]  /*8ad0*/  BRA `(.L_x_9203) ;  /* 0x0000000000f07947 */ /* 0x000fea0003800000 */
.L_x_9222:
[----:B------:R-:W-:-:S09]  /*8ae0*/  UISETP.NE.AND UP0, UPT, UR4, 0xf, UPT ;  /* 0x0000000f0400788c */ /* 0x000fd2000bf05270 */
[----:B------:R-:W-:Y:S05]  /*8af0*/  BRA.U !UP0, `(.L_x_9224) ;  /* 0x0000000108e07547 */ /* 0x000fea000b800000 */
[----:B------:R-:W-:-:S09]  /*8b00*/  UISETP.NE.AND UP0, UPT, UR4, 0x17, UPT ;  /* 0x000000170400788c */ /* 0x000fd2000bf05270 */
[----:B------:R-:W-:Y:S05]  /*8b10*/  BRA.U !UP0, `(.L_x_9225) ;  /* 0x00000001088c7547 */ /* 0x000fea000b800000 */
[----:B------:R-:W-:-:S09]  /*8b20*/  UISETP.NE.AND UP0, UPT, UR4, 0x18, UPT ;  /* 0x000000180400788c */ /* 0x000fd2000bf05270 */
[----:B------:R-:W-:Y:S05]  /*8b30*/  BRA.U !UP0, `(.L_x_9226) ;  /* 0x0000000108447547 */ /* 0x000fea000b800000 */
.L_x_9202:
        /* <DEDUP_REMOVED lines=16> */
.L_x_9227:
[----:B------:R-:W-:Y:S05]  /*8c40*/  BRA `(.L_x_9203) ;  /* 0x0000000000947947 */ /* 0x000fea0003800000 */
.L_x_9226:
        /* <DEDUP_REMOVED lines=12> */
.L_x_9229:
[----:B------:R-:W-:Y:S05]  /*8d10*/  BSYNC.RECONVERGENT B0 ;  /* 0x0000000000007941 */ /* 0x000fea0003800200 */
.L_x_9228:
[----:B------:R-:W-:-:S05]  /*8d20*/  LOP3.LUT R5, R0, 0x80, R7, 0xf8, !PT ;  /* 0x0000008000057812 */ /* 0x000fca00078ef807 */
[----:B------:R2:W-:Y:S01]  /*8d30*/  STG.E.U8 desc[UR36][R2.64], R5 ;  /* 0x0000000502007986 */ /* 0x0005e2000c101124 */
[----:B------:R-:W-:Y:S05]  /*8d40*/  BRA `(.L_x_9203) ;  /* 0x0000000000547947 */ /* 0x000fea0003800000 */
.L_x_9225:
        /* <DEDUP_REMOVED lines=11> */
.L_x_9231:
[----:B------:R-:W-:Y:S01]  /*8e00*/  IMAD.MOV.U32 R0, RZ, RZ, 0x7f ;  /* 0x0000007fff007424 */ /* 0x000fe200078e00ff */
[----:B------:R-:W-:-:S04]  /*8e10*/  ISETP.GT.U32.AND P0, PT, R6, 0x7f800000, PT ;  /* 0x7f8000000600780c */ /* 0x000fc80003f04070 */
[----:B------:R-:W-:-:S09]  /*8e20*/  SEL R0, R0, 0x7c, P0 ;  /* 0x0000007c00007807 */ /* 0x000fd20000000000 */
.L_x_9232:
[----:B------:R-:W-:Y:S05]  /*8e30*/  BSYNC.RECONVERGENT B0 ;  /* 0x0000000000007941 */ /* 0x000fea0003800200 */
.L_x_9230:
[----:B------:R-:W-:-:S04]  /*8e40*/  SHF.R.U32.HI R5, RZ, 0x18, R4 ;  /* 0x00000018ff057819 */ /* 0x000fc80000011604 */
[----:B------:R-:W-:-:S05]  /*8e50*/  LOP3.LUT R5, R0, 0x80, R5, 0xf8, !PT ;  /* 0x0000008000057812 */ /* 0x000fca00078ef805 */
[----:B------:R1:W-:Y:S01]  /*8e60*/  STG.E.U8 desc[UR36][R2.64], R5 ;  /* 0x0000000502007986 */ /* 0x0003e2000c101124 */
[----:B------:R-:W-:Y:S05]  /*8e70*/  BRA `(.L_x_9203) ;  /* 0x0000000000087947 */ /* 0x000fea0003800000 */
.L_x_9224:
[----:B------:R-:W-:-:S05]  /*8e80*/  F2FP.BF16.F32.PACK_AB R4, RZ, R4 ;  /* 0x00000004ff04723e */ /* 0x000fca00000010ff */
[----:B------:R0:W-:Y:S02]  /*8e90*/  STG.E.U16 desc[UR36][R2.64], R4 ;  /* 0x0000000402007986 */ /* 0x0001e4000c101524 */
.L_x_9203:
[----:B------:R-:W-:-:S07]  /*8ea0*/  IADD3 R17, PT, PT, R17, 0x80, RZ ;  /* 0x0000008011117810 */ /* 0x000fce0007ffe0ff */
.L_x_9168:
[----:B------:R-:W-:Y:S05]  /*8eb0*/  BSYNC.RECONVERGENT B7 ;  /* 0x0000000000077941 */ /* 0x000fea0003800200 */
.L_x_9167:
        /* <DEDUP_REMOVED lines=306> */
.L_x_9233:
        /* <DEDUP_REMOVED lines=20> */
.L_x_9238:
[----:B------:R-:W2:Y:S02]  /*a320*/  LDG.E.U8 R0, desc[UR36][R2.64] ;  /* 0x0000002402007981 */ /* 0x000ea4000c1e1100 */
[----:B--2---:R-:W-:Y:S01]  /*a330*/  I2FP.F32.U32 R0, R0 ;  /* 0x0000000000007245 */ /* 0x004fe20000201000 */
[----:B------:R-:W-:Y:S06]  /*a340*/  BRA `(.L_x_9240) ;  /* 0x0000000c00247947 */ /* 0x000fec0003800000 */
.L_x_9237:
        /* <DEDUP_REMOVED lines=9> */
.L_x_9242:
[----:B------:R-:W2:Y:S02]  /*a3e0*/  LDG.E R0, desc[UR36][R2.64] ;  /* 0x0000002402007981 */ /* 0x000ea4000c1e1900 */
[----:B--2---:R-:W-:Y:S01]  /*a3f0*/  I2FP.F32.S32 R0, R0 ;  /* 0x0000000000007245 */ /* 0x004fe20000201400 */
[----:B------:R-:W-:Y:S06]  /*a400*/  BRA `(.L_x_9240) ;  /* 0x0000000800f47947 */ /* 0x000fec0003800000 */
.L_x_9241:
[----:B------:R-:W2:Y:S02]  /*a410*/  LDG.E.U16 R0, desc[UR36][R2.64] ;  /* 0x0000002402007981 */ /* 0x000ea4000c1e1500 */
[----:B--2---:R-:W0:Y:S01]  /*a420*/  I2F.S16 R0, R0 ;  /* 0x0000000000007306 */ /* 0x004e220000101400 */
[----:B------:R-:W-:Y:S05]  /*a430*/  BRA `(.L_x_9240) ;  /* 0x0000000800e87947 */ /* 0x000fea0003800000 */
.L_x_9236:
        /* <DEDUP_REMOVED lines=8> */
.L_x_9244:
[----:B------:R-:W2:Y:S02]  /*a4c0*/  LDG.E.U16 R0, desc[UR36][R2.64] ;  /* 0x0000002402007981 */ /* 0x000ea4000c1e1500 */
[----:B--2---:R-:W-:Y:S01]  /*a4d0*/  HADD2.F32 R0, -RZ, R0.H0_H0 ;  /* 0x20000000ff007230 */ /* 0x004fe20000004100 */
[----:B------:R-:W-:Y:S06]  /*a4e0*/  BRA `(.L_x_9240) ;  /* 0x0000000800bc7947 */ /* 0x000fec0003800000 */
.L_x_9243:
        /* <DEDUP_REMOVED lines=8> */
.L_x_9246:
[----:B------:R-:W2:Y:S02]  /*a570*/  LDG.E.U16 R0, desc[UR36][R2.64] ;  /* 0x0000002402007981 */ /* 0x000ea4000c1e1500 */
[----:B--2---:R-:W-:Y:S01]  /*a580*/  HADD2.F32 R0, -RZ, R0.H0_H0 ;  /* 0x20000000ff007230 */ /* 0x004fe20000004100 */
[----:B------:R-:W-:Y:S06]  /*a590*/  BRA `(.L_x_9240) ;  /* 0x0000000800907947 */ /* 0x000fec0003800000 */
.L_x_9245:
[----:B------:R-:W2:Y:S01]  /*a5a0*/  LDG.E.64 R2, desc[UR36][R2.64] ;  /* 0x0000002402027981 */ /* 0x000ea2000c1e1b00 */
[----:B------:R-:W-:Y:S01]  /*a5b0*/  UMOV UR4, 0xf0000000 ;  /* 0xf000000000047882 */ /* 0x000fe20000000000 */
[----:B------:R-:W-:Y:S01]  /*a5c0*/  UMOV UR5, 0x380fffff ;  /* 0x380fffff00057882 */ /* 0x000fe20000000000 */
[----:B--2---:R-:W0:Y:S01]  /*a5d0*/  F2F.F32.F64 R0, R2 ;  /* 0x0000000200007310 */ /* 0x004e220000301000 */
[----:B------:R-:W-:-:S14]  /*a5e0*/  DSETP.GEU.AND P0, PT, |R2|, UR4, PT ;  /* 0x0000000402007e2a */ /* 0x000fdc000bf0e200 */
[----:B0-----:R-:W-:Y:S01]  /*a5f0*/  @!P0 FMUL R0, R0, 1.175494350822287508e-38 ;  /* 0x0080000000008820 */ /* 0x001fe20000400000 */
[----:B------:R-:W-:Y:S06]  /*a600*/  BRA `(.L_x_9240) ;  /* 0x0000000800747947 */ /* 0x000fec0003800000 */
.L_x_9235:
        /* <DEDUP_REMOVED lines=12> */
.L_x_9249:
[----:B------:R-:W2:Y:S01]  /*a6d0*/  LDG.E.64 R2, desc[UR36][R2.64] ;  /* 0x0000002402027981 */ /* 0x000ea2000c1e1b00 */
[----:B------:R-:W-:Y:S01]  /*a6e0*/  UMOV UR4, 0xf0000000 ;  /* 0xf000000000047882 */ /* 0x000fe20000000000 */
[----:B------:R-:W-:Y:S01]  /*a6f0*/  UMOV UR5, 0x380fffff ;  /* 0x380fffff00057882 */ /* 0x000fe20000000000 */
[----:B--2---:R-:W0:Y:S01]  /*a700*/  F2F.F32.F64 R0, R2 ;  /* 0x0000000200007310 */ /* 0x004e220000301000 */
[----:B------:R-:W-:-:S14]  /*a710*/  DSETP.GEU.AND P0, PT, |R2|, UR4, PT ;  /* 0x0000000402007e2a */ /* 0x000fdc000bf0e200 */
[----:B0-----:R-:W-:Y:S01]  /*a720*/  @!P0 FMUL R0, R0, 1.175494350822287508e-38 ;  /* 0x0080000000008820 */ /* 0x001fe20000400000 */
[----:B------:R-:W-:Y:S06]  /*a730*/  BRA `(.L_x_9240) ;  /* 0x0000000800287947 */ /* 0x000fec0003800000 */
.L_x_9248:
        /* <DEDUP_REMOVED lines=25> */
.L_x_9251:
        /* <DEDUP_REMOVED lines=12> */
.L_x_9250:
[----:B------:R-:W2:Y:S02]  /*a990*/  LDG.E.U16 R0, desc[UR36][R2.64] ;  /* 0x0000002402007981 */ /* 0x000ea4000c1e1500 */
[----:B--2---:R-:W-:Y:S01]  /*a9a0*/  SHF.L.U32 R0, R0, 0x10, RZ ;  /* 0x0000001000007819 */ /* 0x004fe200000006ff */
[----:B------:R-:W-:Y:S06]  /*a9b0*/  BRA `(.L_x_9240) ;  /* 0x0000000400887947 */ /* 0x000fec0003800000 */
.L_x_9247:
        /* <DEDUP_REMOVED lines=11> */
.L_x_9254:
        /* <DEDUP_REMOVED lines=20> */
.L_x_9256:
[----:B------:R-:W-:Y:S05]  /*abb0*/  BSYNC.RECONVERGENT B0 ;  /* 0x0000000000007941 */ /* 0x000fea0003800200 */
.L_x_9255:
[----:B------:R-:W-:Y:S01]  /*abc0*/  IMAD.SHL.U32 R0, R0, 0x100000, RZ ;  /* 0x0010000000007824 */ /* 0x000fe200078e00ff */
[----:B------:R-:W-:-:S04]  /*abd0*/  LEA R2, R2, 0x3b800000, 0x17 ;  /* 0x3b80000002027811 */ /* 0x000fc800078eb8ff */
[----:B------:R-:W-:Y:S01]  /*abe0*/  LOP3.LUT R0, R2, R0, R7, 0xfe, !PT ;  /* 0x0000000002007212 */ /* 0x000fe200078efe07 */
[----:B------:R-:W-:Y:S06]  /*abf0*/  BRA `(.L_x_9240) ;  /* 0x0000000000f87947 */ /* 0x000fec0003800000 */
.L_x_9253:
        /* <DEDUP_REMOVED lines=20> */
.L_x_9258:
[----:B------:R-:W-:Y:S05]  /*ad40*/  BSYNC.RECONVERGENT B0 ;  /* 0x0000000000007941 */ /* 0x000fea0003800200 */
.L_x_9257:
[----:B------:R-:W-:Y:S02]  /*ad50*/  SHF.L.U32 R0, R0, 0x15, RZ ;  /* 0x0000001500007819 */ /* 0x000fe400000006ff */
[----:B------:R-:W-:-:S04]  /*ad60*/  LEA R2, R2, 0x37800000, 0x17 ;  /* 0x3780000002027811 */ /* 0x000fc800078eb8ff */
[----:B------:R-:W-:Y:S01]  /*ad70*/  LOP3.LUT R0, R2, R0, R7, 0xfe, !PT ;  /* 0x0000000002007212 */ /* 0x000fe200078efe07 */
[----:B------:R-:W-:Y:S06]  /*ad80*/  BRA `(.L_x_9240) ;  /* 0x0000000000947947 */ /* 0x000fec0003800000 */
.L_x_9252:
        /* <DEDUP_REMOVED lines=14> */
.L_x_9239:
        /* <DEDUP_REMOVED lines=16> */
.L_x_9261:
[----:B------:R-:W-:Y:S01]  /*af70*/  IMAD.MOV.U32 R0, RZ, RZ, RZ ;  /* 0x000000ffff007224 */ /* 0x000fe200078e00ff */
[----:B------:R-:W-:Y:S06]  /*af80*/  BRA `(.L_x_9240) ;  /* 0x0000000000147947 */ /* 0x000fec0003800000 */
.L_x_9260:
[----:B------:R-:W2:Y:S02]  /*af90*/  LDG.E.64 R2, desc[UR36][R2.64] ;  /* 0x0000002402027981 */ /* 0x000ea4000c1e1b00 */
[----:B--2---:R0:W1:Y:S01]  /*afa0*/  I2F.U64 R0, R2 ;  /* 0x0000000200007312 */ /* 0x0040620000301000 */
[----:B------:R-:W-:Y:S05]  /*afb0*/  BRA `(.L_x_9240) ;  /* 0x0000000000087947 */ /* 0x000fea0003800000 */
.L_x_9259:
[----:B------:R-:W2:Y:S02]  /*afc0*/  LDG.E R0, desc[UR36][R2.64] ;  /* 0x0000002402007981 */ /* 0x000ea4000c1e1900 */
[----:B--2---:R-:W-:-:S07]  /*afd0*/  I2FP.F32.U32 R0, R0 ;  /* 0x0000000000007245 */ /* 0x004fce0000201000 */
.L_x_9240:
[----:B------:R-:W-:Y:S05]  /*afe0*/  BSYNC.RECONVERGENT B6 ;  /* 0x0000000000067941 */ /* 0x000fea0003800200 */
.L_x_9234:
[----:B012345:R-:W0:Y:S01]  /*aff0*/  MUFU.LG2 R2, R0 ;  /* 0x0000000000027308 */ /* 0x03fe220000000c00 */
[----:B------:R-:W-:-:S04]  /*b000*/  UPRMT UR4, UR42, 0x9910, URZ ;  /* 0x000099102a047896 */ /* 0x000fc800080000ff */
[----:B------:R-:W-:Y:S01]  /*b010*/  UISETP.GT.AND UP0, UPT, UR4, 0x9, UPT ;  /* 0x000000090400788c */ /* 0x000fe2000bf04270 */
[----:B0-----:R-:W-:-:S08]  /*b020*/  FMUL.FTZ R2, R2, 0.30103000998497009277 ;  /* 0x3e9a209b02027820 */ /* 0x001fd00000410000 */
        /* <DEDUP_REMOVED lines=12> */
.L_x_9265:
[----:B------:R-:W0:Y:S02]  /*b0f0*/  F2I.S64.TRUNC R2, R2 ;  /* 0x0000000200027311 */ /* 0x000e24000020d900 */
[----:B0-----:R-:W-:-:S05]  /*b100*/  MOV R5, R2 ;  /* 0x0000000200057202 */ /* 0x001fca0000000f00 */
[----:B------:R-:W-:Y:S01]  /*b110*/  STG.E.U8 desc[UR36][R16.64], R5 ;  /* 0x0000000510007986 */ /* 0x000fe2000c101124 */
[----:B------:R-:W-:Y:S05]  /*b120*/  EXIT ;  /* 0x000000000000794d */ /* 0x000fea0003800000 */
.L_x_9264:
        /* <DEDUP_REMOVED lines=9> */
.L_x_9268:
[----:B------:R-:W0:Y:S02]  /*b1c0*/  F2I.FTZ.TRUNC.NTZ R3, R2 ;  /* 0x0000000200037305 */ /* 0x000e24000021f100 */
[----:B0-----:R-:W-:Y:S01]  /*b1d0*/  STG.E desc[UR36][R16.64], R3 ;  /* 0x0000000310007986 */ /* 0x001fe2000c101924 */
[----:B------:R-:W-:Y:S05]  /*b1e0*/  EXIT ;  /* 0x000000000000794d */ /* 0x000fea0003800000 */
.L_x_9267:
[----:B------:R-:W0:Y:S02]  /*b1f0*/  F2I.FTZ.TRUNC.NTZ R3, R2 ;  /* 0x0000000200037305 */ /* 0x000e24000021f100 */
[----:B0-----:R-:W-:Y:S01]  /*b200*/  STG.E.U16 desc[UR36][R16.64], R3 ;  /* 0x0000000310007986 */ /* 0x001fe2000c101524 */
[----:B------:R-:W-:Y:S05]  /*b210*/  EXIT ;  /* 0x000000000000794d */ /* 0x000fea0003800000 */
.L_x_9263:
        /* <DEDUP_REMOVED lines=8> */
.L_x_9270:
[----:B------:R-:W-:-:S05]  /*b2a0*/  F2FP.F16.F32.PACK_AB R2, RZ, R2 ;  /* 0x00000002ff02723e */ /* 0x000fca00000000ff */
[----:B------:R-:W-:Y:S01]  /*b2b0*/  STG.E.U16 desc[UR36][R16.64], R2 ;  /* 0x0000000210007986 */ /* 0x000fe2000c101524 */
[----:B------:R-:W-:Y:S05]  /*b2c0*/  EXIT ;  /* 0x000000000000794d */ /* 0x000fea0003800000 */
.L_x_9269:
        /* <DEDUP_REMOVED lines=9> */
.L_x_9272:
[----:B------:R-:W-:-:S04]  /*b360*/  F2FP.F16.F32.PACK_AB R3, RZ, R2 ;  /* 0x00000002ff03723e */ /* 0x000fc800000000ff */
[----:B------:R-:W-:-:S05]  /*b370*/  PRMT R3, R3, 0x5410, RZ ;  /* 0x0000541003037816 */ /* 0x000fca00000000ff */
[----:B------:R-:W-:Y:S01]  /*b380*/  STG.E desc[UR36][R16.64], R3 ;  /* 0x0000000310007986 */ /* 0x000fe2000c101924 */
[----:B------:R-:W-:Y:S05]  /*b390*/  EXIT ;  /* 0x000000000000794d */ /* 0x000fea0003800000 */
.L_x_9271:
[----:B------:R-:W-:-:S06]  /*b3a0*/  FMUL.FTZ R2, R2, 1 ;  /* 0x3f80000002027820 */ /* 0x000fcc0000410000 */
[----:B------:R-:W0:Y:S02]  /*b3b0*/  F2F.F64.F32 R2, R2 ;  /* 0x0000000200027310 */ /* 0x000e240000201800 */
[----:B0-----:R-:W-:Y:S01]  /*b3c0*/  STG.E.64 desc[UR36][R16.64], R2 ;  /* 0x0000000210007986 */ /* 0x001fe2000c101b24 */
[----:B------:R-:W-:Y:S05]  /*b3d0*/  EXIT ;  /* 0x000000000000794d */ /* 0x000fea0003800000 */
.L_x_9262:
        /* <DEDUP_REMOVED lines=13> */
.L_x_9276:
        /* <DEDUP_REMOVED lines=16> */
.L_x_9279:
[----:B------:R-:W-:-:S04]  /*b5b0*/  SHF.R.U32.HI R2, RZ, 0x18, R2 ;  /* 0x00000018ff027819 */ /* 0x000fc80000011602 */
[----:B------:R-:W-:-:S04]  /*b5c0*/  LOP3.LUT R2, R3, 0x80, R2, 0xf8, !PT ;  /* 0x0000008003027812 */ /* 0x000fc800078ef802 */
[----:B------:R-:W-:-:S07]  /*b5d0*/  PRMT R8, R2, 0x7610, R8 ;  /* 0x0000761002087816 */ /* 0x000fce0000000008 */
.L_x_9278:
[----:B------:R-:W-:Y:S05]  /*b5e0*/  BSYNC.RECONVERGENT B0 ;  /* 0x0000000000007941 */ /* 0x000fea0003800200 */
.L_x_9277:
[----:B------:R-:W-:Y:S01]  /*b5f0*/  STG.E.U8 desc[UR36][R16.64], R8 ;  /* 0x0000000810007986 */ /* 0x000fe2000c101124 */
[----:B------:R-:W-:Y:S05]  /*b600*/  EXIT ;  /* 0x000000000000794d */ /* 0x000fea0003800000 */
.L_x_9275:
        /* <DEDUP_REMOVED lines=16> */
.L_x_9282:
[----:B------:R-:W-:-:S04]  /*b710*/  SHF.R.U32.HI R2, RZ, 0x18, R2 ;  /* 0x00000018ff027819 */ /* 0x000fc80000011602 */
[----:B------:R-:W-:-:S04]  /*b720*/  LOP3.LUT R3, R3, 0x80, R2, 0xf8, !PT ;  /* 0x0000008003037812 */ /* 0x000fc800078ef802 */
[----:B------:R-:W-:-:S07]  /*b730*/  PRMT R8, R3, 0x7610, R8 ;  /* 0x0000761003087816 */ /* 0x000fce0000000008 */
.L_x_9281:
[----:B------:R-:W-:Y:S05]  /*b740*/  BSYNC.RECONVERGENT B0 ;  /* 0x0000000000007941 */ /* 0x000fea0003800200 */
.L_x_9280:
[----:B------:R-:W-:Y:S01]  /*b750*/  STG.E.U8 desc[UR36][R16.64], R8 ;  /* 0x0000000810007986 */ /* 0x000fe2000c101124 */
[----:B------:R-:W-:Y:S05]  /*b760*/  EXIT ;  /* 0x000000000000794d */ /* 0x000fea0003800000 */
.L_x_9274:
        /* <DEDUP_REMOVED lines=21> */
.L_x_9284:
[----:B------:R-:W0:Y:S02]  /*b8c0*/  F2I.U64.TRUNC R2, R2 ;  /* 0x0000000200027311 */ /* 0x000e24000020d800 */
[----:B0-----:R-:W-:Y:S01]  /*b8d0*/  STG.E.64 desc[UR36][R16.64], R2 ;  /* 0x0000000210007986 */ /* 0x001fe2000c101b24 */
[----:B------:R-:W-:Y:S05]  /*b8e0*/  EXIT ;  /* 0x000000000000794d */ /* 0x000fea0003800000 */
.L_x_9283:
[----:B------:R-:W0:Y:S02]  /*b8f0*/  F2I.FTZ.U32.TRUNC.NTZ R3, R2 ;  /* 0x0000000200037305 */ /* 0x000e24000021f000 */
[----:B0-----:R-:W-:Y:S01]  /*b900*/  STG.E desc[UR36][R16.64], R3 ;  /* 0x0000000310007986 */ /* 0x001fe2000c101924 */
[----:B------:R-:W-:Y:S05]  /*b910*/  EXIT ;  /* 0x000000000000794d */ /* 0x000fea0003800000 */
.L_x_9273:
        /* <DEDUP_REMOVED lines=10> */
.L_x_9286:
[----:B------:R-:W-:Y:S01]  /*b9c0*/  FMUL.FTZ R4, R2, 1 ;  /* 0x3f80000002047820 */ /* 0x000fe20000410000 */
[----:B------:R-:W-:-:S05]  /*b9d0*/  CS2R R6, SRZ ;  /* 0x0000000000067805 */ /* 0x000fca000001ff00 */
[----:B------:R-:W0:Y:S02]  /*b9e0*/  F2F.F64.F32 R4, R4 ;  /* 0x0000000400047310 */ /* 0x000e240000201800 */
[----:B0-----:R-:W-:Y:S01]  /*b9f0*/  STG.E.128 desc[UR36][R16.64], R4 ;  /* 0x0000000410007986 */ /* 0x001fe2000c101d24 */
[----:B------:R-:W-:Y:S05]  /*ba00*/  EXIT ;  /* 0x000000000000794d */ /* 0x000fea0003800000 */
.L_x_9285:
[----:B------:R-:W-:-:S09]  /*ba10*/  UISETP.NE.AND UP0, UPT, UR4, 0xf, UPT ;  /* 0x0000000f0400788c */ /* 0x000fd2000bf05270 */
[----:B------:R-:W-:Y:S05]  /*ba20*/  BRA.U !UP0, `(.L_x_9287) ;  /* 0x0000000108e07547 */ /* 0x000fea000b800000 */
[----:B------:R-:W-:-:S09]  /*ba30*/  UISETP.NE.AND UP0, UPT, UR4, 0x17, UPT ;  /* 0x000000170400788c */ /* 0x000fd2000bf05270 */
[----:B------:R-:W-:Y:S05]  /*ba40*/  BRA.U !UP0, `(.L_x_9288) ;  /* 0x00000001088c7547 */ /* 0x000fea000b800000 */
[----:B------:R-:W-:-:S09]  /*ba50*/  UISETP.NE.AND UP0, UPT, UR4, 0x18, UPT ;  /* 0x000000180400788c */ /* 0x000fd2000bf05270 */
[----:B------:R-:W-:Y:S05]  /*ba60*/  BRA.U !UP0, `(.L_x_9289) ;  /* 0x0000000108447547 */ /* 0x000fea000b800000 */
.L_x_9266:
        /* <DEDUP_REMOVED lines=16> */
.L_x_9290:
[----:B------:R-:W-:Y:S05]  /*bb70*/  EXIT ;  /* 0x000000000000794d */ /* 0x000fea0003800000 */
.L_x_9289:
        /* <DEDUP_REMOVED lines=12> */
.L_x_9292:
[----:B------:R-:W-:Y:S05]  /*bc40*/  BSYNC.RECONVERGENT B0 ;  /* 0x0000000000007941 */ /* 0x000fea0003800200 */
.L_x_9291:
[----:B------:R-:W-:-:S05]  /*bc50*/  LOP3.LUT R3, R0, 0x80, R5, 0xf8, !PT ;  /* 0x0000008000037812 */ /* 0x000fca00078ef805 */
[----:B------:R-:W-:Y:S01]  /*bc60*/  STG.E.U8 desc[UR36][R16.64], R3 ;  /* 0x0000000310007986 */ /* 0x000fe2000c101124 */
[----:B------:R-:W-:Y:S05]  /*bc70*/  EXIT ;  /* 0x000000000000794d */ /* 0x000fea0003800000 */
.L_x_9288:
        /* <DEDUP_REMOVED lines=11> */
.L_x_9294:
[----:B------:R-:W-:Y:S01]  /*bd30*/  HFMA2 R0, -RZ, RZ, 0, 7.569789886474609375e-06 ;  /* 0x0000007fff007431 */ /* 0x000fe200000001ff */
[----:B------:R-:W-:-:S04]  /*bd40*/  ISETP.GT.U32.AND P0, PT, R4, 0x7f800000, PT ;  /* 0x7f8000000400780c */ /* 0x000fc80003f04070 */
[----:B------:R-:W-:-:S09]  /*bd50*/  SEL R0, R0, 0x7c, P0 ;  /* 0x0000007c00007807 */ /* 0x000fd20000000000 */
.L_x_9295:
[----:B------:R-:W-:Y:S05]  /*bd60*/  BSYNC.RECONVERGENT B0 ;  /* 0x0000000000007941 */ /* 0x000fea0003800200 */
.L_x_9293:
[----:B------:R-:W-:-:S04]  /*bd70*/  SHF.R.U32.HI R3, RZ, 0x18, R2 ;  /* 0x00000018ff037819 */ /* 0x000fc80000011602 */
[----:B------:R-:W-:-:S05]  /*bd80*/  LOP3.LUT R3, R0, 0x80, R3, 0xf8, !PT ;  /* 0x0000008000037812 */ /* 0x000fca00078ef803 */
[----:B------:R-:W-:Y:S01]  /*bd90*/  STG.E.U8 desc[UR36][R16.64], R3 ;  /* 0x0000000310007986 */ /* 0x000fe2000c101124 */
[----:B------:R-:W-:Y:S05]  /*bda0*/  EXIT ;  /* 0x000000000000794d */ /* 0x000fea0003800000 */
.L_x_9287:
[----:B------:R-:W-:-:S05]  /*bdb0*/  F2FP.BF16.F32.PACK_AB R2, RZ, R2 ;  /* 0x00000002ff02723e */ /* 0x000fca00000010ff */
[----:B------:R-:W-:Y:S01]  /*bdc0*/  STG.E.U16 desc[UR36][R16.64], R2 ;  /* 0x0000000210007986 */ /* 0x000fe2000c101524 */
[----:B------:R-:W-:Y:S05]  /*bdd0*/  EXIT ;  /* 0x000000000000794d */ /* 0x000fea0003800000 */
.L_x_9296:
        /* <DEDUP_REMOVED lines=10> */
.L_x_12961:


//--------------------- .text._ZN2at6native27unrolled_elementwise_kernelIZZZNS0_17log10_kernel_cudaERNS_18TensorIteratorBaseEENKUlvE0_clEvENKUlvE0_clEvEUlfE_St5arrayIPcLm2EELi4E23TrivialOffsetCalculatorILi1EjESB_NS0_6memory12LoadWithCastILi1EEENSC_13StoreWithCastILi1EEEEEviT_T0_T2_T3_T4_T5_ --------------------------
	.section	.text._ZN2at6native27unrolled_elementwise_kernelIZZZNS0_17log10_kernel_cudaERNS_18TensorIteratorBaseEENKUlvE0_clEvENKUlvE0_clEvEUlfE_St5arrayIPcLm2EELi4E23TrivialOffsetCalculatorILi1EjESB_NS0_6memory12LoadWithCastILi1EEENSC_13StoreWithCastILi1EEEEEviT_T0_T2_T3_T4_T5_,"ax",@progbits
	.align	128
        .global         _ZN2at6native27unrolled_elementwise_kernelIZZZNS0_17log10_kernel_cudaERNS_18TensorIteratorBaseEENKUlvE0_clEvENKUlvE0_clEvEUlfE_St5arrayIPcLm2EELi4E23TrivialOffsetCalculatorILi1EjESB_NS0_6memory12LoadWithCastILi1EEENSC_13StoreWithCastILi1EEEEEviT_T0_T2_T3_T4_T5_
        .type           _ZN2at6native27unrolled_elementwise_kernelIZZZNS0_17log10_kernel_cudaERNS_18TensorIteratorBaseEENKUlvE0_clEvENKUlvE0_clEvEUlfE_St5arrayIPcLm2EELi4E23TrivialOffsetCalculatorILi1EjESB_NS0_6memory12LoadWithCastILi1EEENSC_13StoreWithCastILi1EEEEEviT_T0_T2_T3_T4_T5_,@function
        .size           _ZN2at6native27unrolled_elementwise_kernelIZZZNS0_17log10_kernel_cudaERNS_18TensorIteratorBaseEENKUlvE0_clEvENKUlvE0_clEvEUlfE_St5arrayIPcLm2EELi4E23TrivialOffsetCalculatorILi1EjESB_NS0_6memory12LoadWithCastILi1EEENSC_13StoreWithCastILi1EEEEEviT_T0_T2_T3_T4_T5_,(.L_x_12962 - _ZN2at6native27unrolled_elementwise_kernelIZZZNS0_17log10_kernel_cudaERNS_18TensorIteratorBaseEENKUlvE0_clEvENKUlvE0_clEvEUlfE_St5arrayIPcLm2EELi4E23TrivialOffsetCalculatorILi1EjESB_NS0_6memory12LoadWithCastILi1EEENSC_13StoreWithCastILi1EEEEEviT_T0_T2_T3_T4_T5_)
        .other          _ZN2at6native27unrolled_elementwise_kernelIZZZNS0_17log10_kernel_cudaERNS_18TensorIteratorBaseEENKUlvE0_clEvENKUlvE0_clEvEUlfE_St5arrayIPcLm2EELi4E23TrivialOffsetCalculatorILi1EjESB_NS0_6memory12LoadWithCastILi1EEENSC_13StoreWithCastILi1EEEEEviT_T0_T2_T3_T4_T5_,@"STO_CUDA_ENTRY STV_DEFAULT"
_ZN2at6native27unrolled_elementwise_kernelIZZZNS0_17log10_kernel_cudaERNS_18TensorIteratorBaseEENKUlvE0_clEvENKUlvE0_clEvEUlfE_St5arrayIPcLm2EELi4E23TrivialOffsetCalculatorILi1EjESB_NS0_6memory12LoadWithCastILi1EEENSC_13StoreWithCastILi1EEEEEviT_T0_T2_T3_T4_T5_:
.text._ZN2at6native27unrolled_elementwise_kernelIZZZNS0_17log10_kernel_cudaERNS_18TensorIteratorBaseEENKUlvE0_clEvENKUlvE0_clEvEUlfE_St5arrayIPcLm2EELi4E23TrivialOffsetCalculatorILi1EjESB_NS0_6memory12LoadWithCastILi1EEENSC_13StoreWithCastILi1EEEEEviT_T0_T2_T3_T4_T5_:
        /* <DEDUP_REMOVED lines=33> */
.L_x_9303:
[----:B------:R-:W2:Y:S02]  /*0210*/  LDG.E.U8 R4, desc[UR36][R4.64] ;  /* 0x0000002404047981 */ /* 0x000ea4000c1e1100 */
[----:B--2---:R-:W-:Y:S01]  /*0220*/  I2FP.F32.U32 R23, R4 ;  /* 0x0000000400177245 */ /* 0x004fe20000201000 */
[----:B------:R-:W-:Y:S06]  /*0230*/  BRA `(.L_x_9305) ;  /* 0x0000000c00247947 */ /* 0x000fec0003800000 */
.L_x_9302:
        /* <DEDUP_REMOVED lines=9> */
.L_x_9307:
[----:B------:R-:W2:Y:S02]  /*02d0*/  LDG.E R4, desc[UR36][R4.64] ;  /* 0x0000002404047981 */ /* 0x000ea4000c1e1900 */
[----:B--2---:R-:W-:Y:S01]  /*02e0*/  I2FP.F32.S32 R23, R4 ;  /* 0x0000000400177245 */ /* 0x004fe20000201400 */
[----:B------:R-:W-:Y:S06]  /*02f0*/  BRA `(.L_x_9305) ;  /* 0x0000000800f47947 */ /* 0x000fec0003800000 */
.L_x_9306:
[----:B------:R-:W2:Y:S02]  /*0300*/  LDG.E.U16 R4, desc[UR36][R4.64] ;  /* 0x0000002404047981 */ /* 0x000ea4000c1e1500 */
[----:B--2---:R2:W3:Y:S01]  /*0310*/  I2F.S16 R23, R4 ;  /* 0x0000000400177306 */ /* 0x0044e20000101400 */
[----:B------:R-:W-:Y:S05]  /*0320*/  BRA `(.L_x_9305) ;  /* 0x0000000800e87947 */ /* 0x000fea0003800000 */
.L_x_9301:
        /* <DEDUP_REMOVED lines=8> */
.L_x_9309:
[----:B------:R-:W2:Y:S02]  /*03b0*/  LDG.E.U16 R4, desc[UR36][R4.64] ;  /* 0x0000002404047981 */ /* 0x000ea4000c1e1500 */
[----:B--2---:R-:W-:Y:S01]  /*03c0*/  HADD2.F32 R23, -RZ, R4.H0_H0 ;  /* 0x20000004ff177230 */ /* 0x004fe20000004100 */
[----:B------:R-:W-:Y:S06]  /*03d0*/  BRA `(.L_x_9305) ;  /* 0x0000000800bc7947 */ /* 0x000fec0003800000 */
.L_x_9308:
        /* <DEDUP_REMOVED lines=8> */
.L_x_9311:
[----:B------:R-:W2:Y:S02]  /*0460*/  LDG.E.U16 R4, desc[UR36][R4.64] ;  /* 0x0000002404047981 */ /* 0x000ea4000c1e1500 */
[----:B--2---:R-:W-:Y:S01]  /*0470*/  HADD2.F32 R23, -RZ, R4.H0_H0 ;  /* 0x20000004ff177230 */ /* 0x004fe20000004100 */
[----:B------:R-:W-:Y:S06]  /*0480*/  BRA `(.L_x_9305) ;  /* 0x0000000800907947 */ /* 0x000fec0003800000 */
.L_x_9310:
[----:B------:R-:W2:Y:S01]  /*0490*/  LDG.E.64 R4, desc[UR36][R4.64] ;  /* 0x0000002404047981 */ /* 0x000ea2000c1e1b00 */
[----:B------:R-:W-:Y:S01]  /*04a0*/  UMOV UR4, 0xf0000000 ;  /* 0xf000000000047882 */ /* 0x000fe20000000000 */
[----:B------:R-:W-:Y:S01]  /*04b0*/  UMOV UR5, 0x380fffff ;  /* 0x380fffff00057882 */ /* 0x000fe20000000000 */
[----:B--2---:R-:W0:Y:S01]  /*04c0*/  F2F.F32.F64 R23, R4 ;  /* 0x0000000400177310 */ /* 0x004e220000301000 */
[----:B------:R-:W-:-:S14]  /*04d0*/  DSETP.GEU.AND P0, PT, |R4|, UR4, PT ;  /* 0x0000000404007e2a */ /* 0x000fdc000bf0e200 */
[----:B0-----:R-:W-:Y:S01]  /*04e0*/  @!P0 FMUL R23, R23, 1.175494350822287508e-38 ;  /* 0x0080000017178820 */ /* 0x001fe20000400000 */
[----:B------:R-:W-:Y:S06]  /*04f0*/  BRA `(.L_x_9305) ;  /* 0x0000000800747947 */ /* 0x000fec0003800000 */
.L_x_9300:
        /* <DEDUP_REMOVED lines=12> */
.L_x_9314:
[----:B------:R-:W2:Y:S01]  /*05c0*/  LDG.E.64 R4, desc[UR36][R4.64] ;  /* 0x0000002404047981 */ /* 0x000ea2000c1e1b00 */
[----:B------:R-:W-:Y:S01]  /*05d0*/  UMOV UR4, 0xf0000000 ;  /* 0xf000000000047882 */ /* 0x000fe20000000000 */
[----:B------:R-:W-:Y:S01]  /*05e0*/  UMOV UR5, 0x380fffff ;  /* 0x380fffff00057882 */ /* 0x000fe20000000000 */
[----:B--2---:R-:W0:Y:S01]  /*05f0*/  F2F.F32.F64 R23, R4 ;  /* 0x0000000400177310 */ /* 0x004e220000301000 */
[----:B------:R-:W-:-:S14]  /*0600*/  DSETP.GEU.AND P0, PT, |R4|, UR4, PT ;  /* 0x0000000404007e2a */ /* 0x000fdc000bf0e200 */
[----:B0-----:R-:W-:Y:S01]  /*0610*/  @!P0 FMUL R23, R23, 1.175494350822287508e-38 ;  /* 0x0080000017178820 */ /* 0x001fe20000400000 */
[----:B------:R-:W-:Y:S06]  /*0620*/  BRA `(.L_x_9305) ;  /* 0x0000000800287947 */ /* 0x000fec0003800000 */
.L_x_9313:
        /* <DEDUP_REMOVED lines=25> */
.L_x_9316:
        /* <DEDUP_REMOVED lines=12> */
.L_x_9315:
[----:B------:R-:W2:Y:S02]  /*0880*/  LDG.E.U16 R4, desc[UR36][R4.64] ;  /* 0x0000002404047981 */ /* 0x000ea4000c1e1500 */
[----:B--2---:R-:W-:Y:S01]  /*0890*/  IMAD.U32 R23, R4, 0x10000, RZ ;  /* 0x0001000004177824 */ /* 0x004fe200078e00ff */
[----:B------:R-:W-:Y:S06]  /*08a0*/  BRA `(.L_x_9305) ;  /* 0x0000000400887947 */ /* 0x000fec0003800000 */
.L_x_9312:
        /* <DEDUP_REMOVED lines=11> */
.L_x_9319:
        /* <DEDUP_REMOVED lines=20> */
.L_x_9321:
[----:B------:R-:W-:Y:S05]  /*0aa0*/  BSYNC.RECONVERGENT B0 ;  /* 0x0000000000007941 */ /* 0x000fea0003800200 */
.L_x_9320:
[----:B------:R-:W-:Y:S01]  /*0ab0*/  IMAD.SHL.U32 R0, R0, 0x100000, RZ ;  /* 0x0010000000007824 */ /* 0x000fe200078e00ff */
[----:B------:R-:W-:-:S04]  /*0ac0*/  LEA R3, R3, 0x3b800000, 0x17 ;  /* 0x3b80000003037811 */ /* 0x000fc800078eb8ff */
[----:B------:R-:W-:Y:S01]  /*0ad0*/  LOP3.LUT R23, R3, R0, R23, 0xfe, !PT ;  /* 0x0000000003177212 */ /* 0x000fe200078efe17 */
[----:B------:R-:W-:Y:S06]  /*0ae0*/  BRA `(.L_x_9305) ;  /* 0x0000000000f87947 */ /* 0x000fec0003800000 */
.L_x_9318:
        /* <DEDUP_REMOVED lines=20> */
.L_x_9323:
[----:B------:R-:W-:Y:S05]  /*0c30*/  BSYNC.RECONVERGENT B0 ;  /* 0x0000000000007941 */ /* 0x000fea0003800200 */
.L_x_9322:
[----:B------:R-:W-:Y:S01]  /*0c40*/  IMAD.SHL.U32 R0, R0, 0x200000, RZ ;  /* 0x0020000000007824 */ /* 0x000fe200078e00ff */
[----:B------:R-:W-:-:S04]  /*0c50*/  LEA R3, R3, 0x37800000, 0x17 ;  /* 0x3780000003037811 */ /* 0x000fc800078eb8ff */
[----:B------:R-:W-:Y:S01]  /*0c60*/  LOP3.LUT R23, R3, R0, R23, 0xfe, !PT ;  /* 0x0000000003177212 */ /* 0x000fe200078efe17 */
[----:B------:R-:W-:Y:S06]  /*0c70*/  BRA `(.L_x_9305) ;  /* 0x0000000000947947 */ /* 0x000fec0003800000 */
.L_x_9317:
[----:B------:R-:W-:-:S09]  /*0c80*/  UISETP.NE.AND UP0, UPT, UR4, 0x1c, UPT ;  /* 0x0000001c0400788c */ /* 0x000fd2000bf05270 */
[----:B------:R-:W-:Y:S05]  /*0c90*/  BRA.U !UP0, `(.L_x_9324) ;  /* 0x0000000108847547 */ /* 0x000fea000b800000 */
[----:B------:R-:W-:-:S09]  /*0ca0*/  UISETP.NE.AND UP0, UPT, UR4, 0x1d, UPT ;  /* 0x0000001d0400788c */ /* 0x000fd2000bf05270 */
[----:B------:R-:W-:Y:S05]  /*0cb0*/  BRA.U !UP0, `(.L_x_9325) ;  /* 0x0000000108707547 */ /* 0x000fea000b800000 */
[----:B------:R-:W-:-:S09]  /*0cc0*/  UISETP.NE.AND UP0, UPT, UR4, 0x2c, UPT ;  /* 0x0000002c0400788c */ /* 0x000fd2000bf05270 */
[----:B------:R-:W-:Y:S05]  /*0cd0*/  BRA.U !UP0, `(.L_x_9326) ;  /* 0x0000000108487547 */ /* 0x000fea000b800000 */
.L_x_9304:
        /* <DEDUP_REMOVED lines=16> */
.L_x_9327:
[----:B------:R-:W-:Y:S01]  /*0de0*/  IMAD.MOV.U32 R23, RZ, RZ, RZ ;  /* 0x000000ffff177224 */ /* 0x000fe200078e00ff */
[----:B------:R-:W-:Y:S06]  /*0df0*/  BRA `(.L_x_9305) ;  /* 0x0000000000347947 */ /* 0x000fec0003800000 */
.L_x_9326:
        /* <DEDUP_REMOVED lines=8> */
.L_x_9325:
[----:B------:R-:W2:Y:S02]  /*0e80*/  LDG.E.64 R4, desc[UR36][R4.64] ;  /* 0x0000002404047981 */ /* 0x000ea4000c1e1b00 */
[----:B--2---:R0:W1:Y:S01]  /*0e90*/  I2F.U64 R23, R4 ;  /* 0x0000000400177312 */ /* 0x0040620000301000 */
[----:B------:R-:W-:Y:S05]  /*0ea0*/  BRA `(.L_x_9305) ;  /* 0x0000000000087947 */ /* 0x000fea0003800000 */
.L_x_9324:
[----:B------:R-:W2:Y:S02]  /*0eb0*/  LDG.E R4, desc[UR36][R4.64] ;  /* 0x0000002404047981 */ /* 0x000ea4000c1e1900 */
[----:B--2---:R-:W-:-:S07]  /*0ec0*/  I2FP.F32.U32 R23, R4 ;  /* 0x0000000400177245 */ /* 0x004fce0000201000 */
.L_x_9305:
[----:B------:R-:W-:Y:S05]  /*0ed0*/  BSYNC.RECONVERGENT B6 ;  /* 0x0000000000067941 */ /* 0x000fea0003800200 */
.L_x_9299:
[----:B------:R-:W-:-:S07]  /*0ee0*/  VIADD R16, R25, 0x80 ;  /* 0x0000008019107836 */ /* 0x000fce0000000000 */
.L_x_9298:
[----:B------:R-:W-:Y:S05]  /*0ef0*/  BSYNC.RECONVERGENT B7 ;  /* 0x0000000000077941 */ /* 0x000fea0003800200 */
.L_x_9297:
        /* <DEDUP_REMOVED lines=25> */
.L_x_9334:
[----:B------:R-:W2:Y:S02]  /*1090*/  LDG.E.U8 R4, desc[UR36][R4.64] ;  /* 0x0000002404047981 */ /* 0x000ea4000c1e1100 */
[----:B--2---:R-:W-:Y:S01]  /*10a0*/  I2FP.F32.U32 R19, R4 ;  /* 0x0000000400137245 */ /* 0x004fe20000201000 */
[----:B------:R-:W-:Y:S06]  /*10b0*/  BRA `(.L_x_9336) ;  /* 0x0000000c00247947 */ /* 0x000fec0003800000 */
.L_x_9333:
        /* <DEDUP_REMOVED lines=9> */
.L_x_9338:
[----:B------:R-:W2:Y:S02]  /*1150*/  LDG.E R4, desc[UR36][R4.64] ;  /* 0x0000002404047981 */ /* 0x000ea4000c1e1900 */
[----:B--2---:R-:W-:Y:S01]  /*1160*/  I2FP.F32.S32 R19, R4 ;  /* 0x0000000400137245 */ /* 0x004fe20000201400 */
[----:B------:R-:W-:Y:S06]  /*1170*/  BRA `(.L_x_9336) ;  /* 0x0000000800f47947 */ /* 0x000fec0003800000 */
.L_x_9337:
[----:B------:R-:W2:Y:S02]  /*1180*/  LDG.E.U16 R4, desc[UR36][R4.64] ;  /* 0x0000002404047981 */ /* 0x000ea4000c1e1500 */
[----:B--2---:R0:W2:Y:S01]  /*1190*/  I2F.S16 R19, R4 ;  /* 0x0000000400137306 */ /* 0x0040a20000101400 */
[----:B------:R-:W-:Y:S05]  /*11a0*/  BRA `(.L_x_9336) ;  /* 0x0000000800e87947 */ /* 0x000fea0003800000 */
.L_x_9332:
        /* <DEDUP_REMOVED lines=8> */
.L_x_9340:
[----:B------:R-:W2:Y:S02]  /*1230*/  LDG.E.U16 R4, desc[UR36][R4.64] ;  /* 0x0000002404047981 */ /* 0x000ea4000c1e1500 */
[----:B--2---:R-:W-:Y:S01]  /*1240*/  HADD2.F32 R19, -RZ, R4.H0_H0 ;  /* 0x20000004ff137230 */ /* 0x004fe20000004100 */
[----:B------:R-:W-:Y:S06]  /*1250*/  BRA `(.L_x_9336) ;  /* 0x0000000800bc7947 */ /* 0x000fec0003800000 */
.L_x_9339:
        /* <DEDUP_REMOVED lines=8> */
.L_x_9342:
[----:B------:R-:W2:Y:S02]  /*12e0*/  LDG.E.U16 R4, desc[UR36][R4.64] ;  /* 0x0000002404047981 */ /* 0x000ea4000c1e1500 */
[----:B--2---:R-:W-:Y:S01]  /*12f0*/  HADD2.F32 R19, -RZ, R4.H0_H0 ;  /* 0x20000004ff137230 */ /* 0x004fe20000004100 */
[----:B------:R-:W-:Y:S06]  /*1300*/  BRA `(.L_x_9336) ;  /* 0x0000000800907947 */ /* 0x000fec0003800000 */
.L_x_9341:
[----:B------:R-:W2:Y:S01]  /*1310*/  LDG.E.64 R4, desc[UR36][R4.64] ;  /* 0x0000002404047981 */ /* 0x000ea2000c1e1b00 */
[----:B------:R-:W-:Y:S01]  /*1320*/  UMOV UR4, 0xf0000000 ;  /* 0xf000000000047882 */ /* 0x000fe20000000000 */
[----:B------:R-:W-:Y:S01]  /*1330*/  UMOV UR5, 0x380fffff ;  /* 0x380fffff00057882 */ /* 0x000fe20000000000 */
[----:B--2---:R-:W0:Y:S01]  /*1340*/  F2F.F32.F64 R19, R4 ;  /* 0x0000000400137310 */ /* 0x004e220000301000 */
[----:B------:R-:W-:-:S14]  /*1350*/  DSETP.GEU.AND P0, PT, |R4|, UR4, PT ;  /* 0x0000000404007e2a */ /* 0x000fdc000bf0e200 */
[----:B0-----:R-:W-:Y:S01]  /*1360*/  @!P0 FMUL R19, R19, 1.175494350822287508e-38 ;  /* 0x0080000013138820 */ /* 0x001fe20000400000 */
[----:B------:R-:W-:Y:S06]  /*1370*/  BRA `(.L_x_9336) ;  /* 0x0000000800747947 */ /* 0x000fec0003800000 */
.L_x_9331:
        /* <DEDUP_REMOVED lines=12> */
.L_x_9345:
[----:B------:R-:W2:Y:S01]  /*1440*/  LDG.E.64 R4, desc[UR36][R4.64] ;  /* 0x0000002404047981 */ /* 0x000ea2000c1e1b00 */
[----:B------:R-:W-:Y:S01]  /*1450*/  UMOV UR4, 0xf0000000 ;  /* 0xf000000000047882 */ /* 0x000fe20000000000 */
[----:B------:R-:W-:Y:S01]  /*1460*/  UMOV UR5, 0x380fffff ;  /* 0x380fffff00057882 */ /* 0x000fe20000000000 */
[----:B--2---:R-:W0:Y:S01]  /*1470*/  F2F.F32.F64 R19, R4 ;  /* 0x0000000400137310 */ /* 0x004e220000301000 */
[----:B------:R-:W-:-:S14]  /*1480*/  DSETP.GEU.AND P0, PT, |R4|, UR4, PT ;  /* 0x0000000404007e2a */ /* 0x000fdc000bf0e200 */
[----:B0-----:R-:W-:Y:S01]  /*1490*/  @!P0 FMUL R19, R19, 1.175494350822287508e-38 ;  /* 0x0080000013138820 */ /* 0x001fe20000400000 */
[----:B------:R-:W-:Y:S06]  /*14a0*/  BRA `(.L_x_9336) ;  /* 0x0000000800287947 */ /* 0x000fec0003800000 */
.L_x_9344:
        /* <DEDUP_REMOVED lines=25> */
.L_x_9347:
        /* <DEDUP_REMOVED lines=12> */
.L_x_9346:
[----:B------:R-:W2:Y:S02]  /*1700*/  LDG.E.U16 R4, desc[UR36][R4.64] ;  /* 0x0000002404047981 */ /* 0x000ea4000c1e1500 */
[----:B--2---:R-:W-:Y:S01]  /*1710*/  IMAD.U32 R19, R4, 0x10000, RZ ;  /* 0x0001000004137824 */ /* 0x004fe200078e00ff */
[----:B------:R-:W-:Y:S06]  /*1720*/  BRA `(.L_x_9336) ;  /* 0x0000000400887947 */ /* 0x000fec0003800000 */
.L_x_9343:
        /* <DEDUP_REMOVED lines=11> */
.L_x_9350:
        /* <DEDUP_REMOVED lines=20> */
.L_x_9352:
[----:B------:R-:W-:Y:S05]  /*1920*/  BSYNC.RECONVERGENT B0 ;  /* 0x0000000000007941 */ /* 0x000fea0003800200 */
.L_x_9351:
[----:B------:R-:W-:Y:S01]  /*1930*/  IMAD.SHL.U32 R0, R0, 0x100000, RZ ;  /* 0x0010000000007824 */ /* 0x000fe200078e00ff */
[----:B------:R-:W-:-:S04]  /*1940*/  LEA R3, R3, 0x3b800000, 0x17 ;  /* 0x3b80000003037811 */ /* 0x000fc800078eb8ff */
[----:B------:R-:W-:Y:S01]  /*1950*/  LOP3.LUT R19, R3, R0, R19, 0xfe, !PT ;  /* 0x0000000003137212 */ /* 0x000fe200078efe13 */
[----:B------:R-:W-:Y:S06]  /*1960*/  BRA `(.L_x_9336) ;  /* 0x0000000000f87947 */ /* 0x000fec0003800000 */
.L_x_9349:
        /* <DEDUP_REMOVED lines=20> */
.L_x_9354:
[----:B------:R-:W-:Y:S05]  /*1ab0*/  BSYNC.RECONVERGENT B0 ;  /* 0x0000000000007941 */ /* 0x000fea0003800200 */
.L_x_9353:
[----:B------:R-:W-:Y:S01]  /*1ac0*/  IMAD.SHL.U32 R0, R0, 0x200000, RZ ;  /* 0x0020000000007824 */ /* 0x000fe200078e00ff */
[----:B------:R-:W-:-:S04]  /*1ad0*/  LEA R3, R3, 0x37800000, 0x17 ;  /* 0x3780000003037811 */ /* 0x000fc800078eb8ff */
[----:B------:R-:W-:Y:S01]  /*1ae0*/  LOP3.LUT R19, R3, R0, R19, 0xfe, !PT ;  /* 0x0000000003137212 */ /* 0x000fe200078efe13 */
[----:B------:R-:W-:Y:S06]  /*1af0*/  BRA `(.L_x_9336) ;  /* 0x0000000000947947 */ /* 0x000fec0003800000 */
.L_x_9348:
        /* <DEDUP_REMOVED lines=14> */
.L_x_9335:
        /* <DEDUP_REMOVED lines=16> */
.L_x_9357:
[----:B------:R-:W-:Y:S01]  /*1ce0*/  IMAD.MOV.U32 R19, RZ, RZ, RZ ;  /* 0x000000ffff137224 */ /* 0x000fe200078e00ff */
[----:B------:R-:W-:Y:S06]  /*1cf0*/  BRA `(.L_x_9336) ;  /* 0x0000000000147947 */ /* 0x000fec0003800000 */
.L_x_9356:
[----:B------:R-:W2:Y:S02]  /*1d00*/  LDG.E.64 R4, desc[UR36][R4.64] ;  /* 0x0000002404047981 */ /* 0x000ea4000c1e1b00 */
[----:B--2---:R0:W2:Y:S01]  /*1d10*/  I2F.U64 R19, R4 ;  /* 0x0000000400137312 */ /* 0x0040a20000301000 */
[----:B------:R-:W-:Y:S05]  /*1d20*/  BRA `(.L_x_9336) ;  /* 0x0000000000087947 */ /* 0x000fea0003800000 */
.L_x_9355:
[----:B------:R-:W2:Y:S02]  /*1d30*/  LDG.E R4, desc[UR36][R4.64] ;  /* 0x0000002404047981 */ /* 0x000ea4000c1e1900 */
[----:B--2---:R-:W-:-:S07]  /*1d40*/  I2FP.F32.U32 R19, R4 ;  /* 0x0000000400137245 */ /* 0x004fce0000201000 */
.L_x_9336:
[----:B------:R-:W-:Y:S05]  /*1d50*/  BSYNC.RECONVERGENT B6 ;  /* 0x0000000000067941 */ /* 0x000fea0003800200 */
.L_x_9330:
[----:B------:R-:W-:-:S07]  /*1d60*/  VIADD R16, R16, 0x80 ;  /* 0x0000008010107836 */ /* 0x000fce0000000000 */
.L_x_9329:
[----:B------:R-:W-:Y:S05]  /*1d70*/  BSYNC.RECONVERGENT B7 ;  /* 0x0000000000077941 */ /* 0x000fea0003800200 */
.L_x_9328:
        /* <DEDUP_REMOVED lines=25> */
.L_x_9364:
[----:B------:R-:W2:Y:S02]  /*1f10*/  LDG.E.U8 R4, desc[UR36][R4.64] ;  /* 0x0000002404047981 */ /* 0x000ea4000c1e1100 */
[----:B--2---:R-:W-:Y:S01]  /*1f20*/  I2FP.F32.U32 R27, R4 ;  /* 0x00000004001b7245 */ /* 0x004fe20000201000 */
[----:B------:R-:W-:Y:S06]  /*1f30*/  BRA `(.L_x_9366) ;  /* 0x0000000c00247947 */ /* 0x000fec0003800000 */
.L_x_9363:
        /* <DEDUP_REMOVED lines=9> */
.L_x_9368:
[----:B------:R-:W2:Y:S02]  /*1fd0*/  LDG.E R4, desc[UR36][R4.64] ;  /* 0x0000002404047981 */ /* 0x000ea4000c1e1900 */
[----:B--2---:R-:W-:Y:S01]  /*1fe0*/  I2FP.F32.S32 R27, R4 ;  /* 0x00000004001b7245 */ /* 0x004fe20000201400 */
[----:B------:R-:W-:Y:S06]  /*1ff0*/  BRA `(.L_x_9366) ;  /* 0x0000000800f47947 */ /* 0x000fec0003800000 */
.L_x_9367:
[----:B------:R-:W2:Y:S02]  /*2000*/  LDG.E.U16 R4, desc[UR36][R4.64] ;  /* 0x0000002404047981 */ /* 0x000ea4000c1e1500 */
[----:B--2---:R4:W0:Y:S01]  /*2010*/  I2F.S16 R27, R4 ;  /* 0x00000004001b7306 */ /* 0x0048220000101400 */
[----:B------:R-:W-:Y:S05]  /*2020*/  BRA `(.L_x_9366) ;  /* 0x0000000800e87947 */ /* 0x000fea0003800000 */
.L_x_9362:
        /* <DEDUP_REMOVED lines=8> */
.L_x_9370:
[----:B------:R-:W2:Y:S02]  /*20b0*/  LDG.E.U16 R4, desc[UR36][R4.64] ;  /* 0x0000002404047981 */ /* 0x000ea4000c1e1500 */
[----:B--2---:R-:W-:Y:S01]  /*20c0*/  HADD2.F32 R27, -RZ, R4.H0_H0 ;  /* 0x20000004ff1b7230 */ /* 0x004fe20000004100 */
[----:B------:R-:W-:Y:S06]  /*20d0*/  BRA `(.L_x_9366) ;  /* 0x0000000800bc7947 */ /* 0x000fec0003800000 */
.L_x_9369:
        /* <DEDUP_REMOVED lines=8> */
.L_x_9372:
[----:B------:R-:W2:Y:S02]  /*2160*/  LDG.E.U16 R4, desc[UR36][R4.64] ;  /* 0x0000002404047981 */ /* 0x000ea4000c1e1500 */
[----:B--2---:R-:W-:Y:S01]  /*2170*/  HADD2.F32 R27, -RZ, R4.H0_H0 ;  /* 0x20000004ff1b7230 */ /* 0x004fe20000004100 */
[----:B------:R-:W-:Y:S06]  /*2180*/  BRA `(.L_x_9366) ;  /* 0x0000000800907947 */ /* 0x000fec0003800000 */
.L_x_9371:
[----:B------:R-:W2:Y:S01]  /*2190*/  LDG.E.64 R4, desc[UR36][R4.64] ;  /* 0x0000002404047981 */ /* 0x000ea2000c1e1b00 */
[----:B------:R-:W-:Y:S01]  /*21a0*/  UMOV UR4, 0xf0000000 ;  /* 0xf000000000047882 */ /* 0x000fe20000000000 */
[----:B------:R-:W-:Y:S01]  /*21b0*/  UMOV UR5, 0x380fffff ;  /* 0x380fffff00057882 */ /* 0x000fe20000000000 */
[----:B--2---:R-:W0:Y:S01]  /*21c0*/  F2F.F32.F64 R27, R4 ;  /* 0x00000004001b7310 */ /* 0x004e220000301000 */
[----:B------:R-:W-:-:S14]  /*21d0*/  DSETP.GEU.AND P0, PT, |R4|, UR4, PT ;  /* 0x0000000404007e2a */ /* 0x000fdc000bf0e200 */
[----:B0-----:R-:W-:Y:S01]  /*21e0*/  @!P0 FMUL R27, R27, 1.175494350822287508e-38 ;  /* 0x008000001b1b8820 */ /* 0x001fe20000400000 */
[----:B------:R-:W-:Y:S06]  /*21f0*/  BRA `(.L_x_9366) ;  /* 0x0000000800747947 */ /* 0x000fec0003800000 */
.L_x_9361:
        /* <DEDUP_REMOVED lines=12> */
.L_x_9375:
[----:B------:R-:W2:Y:S01]  /*22c0*/  LDG.E.64 R4, desc[UR36][R4.64] ;  /* 0x0000002404047981 */ /* 0x000ea2000c1e1b00 */
[----:B------:R-:W-:Y:S01]  /*22d0*/  UMOV UR4, 0xf0000000 ;  /* 0xf000000000047882 */ /* 0x000fe20000000000 */
[----:B------:R-:W-:Y:S01]  /*22e0*/  UMOV UR5, 0x380fffff ;  /* 0x380fffff00057882 */ /* 0x000fe20000000000 */
[----:B--2---:R-:W0:Y:S01]  /*22f0*/  F2F.F32.F64 R27, R4 ;  /* 0x00000004001b7310 */ /* 0x004e220000301000 */
[----:B------:R-:W-:-:S14]  /*2300*/  DSETP.GEU.AND P0, PT, |R4|, UR4, PT ;  /* 0x0000000404007e2a */ /* 0x000fdc000bf0e200 */
[----:B0-----:R-:W-:Y:S01]  /*2310*/  @!P0 FMUL R27, R27, 1.175494350822287508e-38 ;  /* 0x008000001b1b8820 */ /* 0x001fe20000400000 */
[----:B------:R-:W-:Y:S06]  /*2320*/  BRA `(.L_x_9366) ;  /* 0x0000000800287947 */ /* 0x000fec0003800000 */
.L_x_9374:
        /* <DEDUP_REMOVED lines=25> */
.L_x_9377:
        /* <DEDUP_REMOVED lines=12> */
.L_x_9376:
[----:B------:R-:W2:Y:S02]  /*2580*/  LDG.E.U16 R4, desc[UR36][R4.64] ;  /* 0x0000002404047981 */ /* 0x000ea4000c1e1500 */
[----:B--2---:R-:W-:Y:S01]  /*2590*/  IMAD.U32 R27, R4, 0x10000, RZ ;  /* 0x00010000041b7824 */ /* 0x004fe200078e00ff */
[----:B------:R-:W-:Y:S06]  /*25a0*/  BRA `(.L_x_9366) ;  /* 0x0000000400887947 */ /* 0x000fec0003800000 */
.L_x_9373:
        /* <DEDUP_REMOVED lines=11> */
.L_x_9380:
        /* <DEDUP_REMOVED lines=20> */
.L_x_9382:
[----:B------:R-:W-:Y:S05]  /*27a0*/  BSYNC.RECONVERGENT B0 ;  /* 0x0000000000007941 */ /* 0x000fea0003800200 */
.L_x_9381:
[----:B------:R-:W-:Y:S01]  /*27b0*/  IMAD.SHL.U32 R0, R0, 0x100000, RZ ;  /* 0x0010000000007824 */ /* 0x000fe200078e00ff */
[----:B------:R-:W-:-:S04]  /*27c0*/  LEA R3, R3, 0x3b800000, 0x17 ;  /* 0x3b80000003037811 */ /* 0x000fc800078eb8ff */
[----:B------:R-:W-:Y:S01]  /*27d0*/  LOP3.LUT R27, R3, R0, R27, 0xfe, !PT ;  /* 0x00000000031b7212 */ /* 0x000fe200078efe1b */
[----:B------:R-:W-:Y:S06]  /*27e0*/  BRA `(.L_x_9366) ;  /* 0x0000000000f87947 */ /* 0x000fec0003800000 */
.L_x_9379:
        /* <DEDUP_REMOVED lines=20> */
.L_x_9384:
[----:B------:R-:W-:Y:S05]  /*2930*/  BSYNC.RECONVERGENT B0 ;  /* 0x0000000000007941 */ /* 0x000fea0003800200 */
.L_x_9383:
[----:B------:R-:W-:Y:S01]  /*2940*/  IMAD.SHL.U32 R0, R0, 0x200000, RZ ;  /* 0x0020000000007824 */ /* 0x000fe200078e00ff */
[----:B------:R-:W-:-:S04]  /*2950*/  LEA R3, R3, 0x37800000, 0x17 ;  /* 0x3780000003037811 */ /* 0x000fc800078eb8ff */
[----:B------:R-:W-:Y:S01]  /*2960*/  LOP3.LUT R27, R3, R0, R27, 0xfe, !PT ;  /* 0x00000000031b7212 */ /* 0x000fe200078efe1b */
[----:B------:R-:W-:Y:S06]  /*2970*/  BRA `(.L_x_9366) ;  /* 0x0000000000947947 */ /* 0x000fec0003800000 */
.L_x_9378:
        /* <DEDUP_REMOVED lines=14> */
.L_x_9365:
        /* <DEDUP_REMOVED lines=16> */
.L_x_9387:
[----:B------:R-:W-:Y:S01]  /*2b60*/  IMAD.MOV.U32 R27, RZ, RZ, RZ ;  /* 0x000000ffff1b7224 */ /* 0x000fe200078e00ff */
[----:B------:R-:W-:Y:S06]  /*2b70*/  BRA `(.L_x_9366) ;  /* 0x0000000000147947 */ /* 0x000fec0003800000 */
.L_x_9386:
[----:B------:R-:W2:Y:S02]  /*2b80*/  LDG.E.64 R4, desc[UR36][R4.64] ;  /* 0x0000002404047981 */ /* 0x000ea4000c1e1b00 */
[----:B--2---:R0:W2:Y:S01]  /*2b90*/  I2F.U64 R27, R4 ;  /* 0x00000004001b7312 */ /* 0x0040a20000301000 */
[----:B------:R-:W-:Y:S05]  /*2ba0*/  BRA `(.L_x_9366) ;  /* 0x0000000000087947 */ /* 0x000fea0003800000 */
.L_x_9385:
[----:B------:R-:W2:Y:S02]  /*2bb0*/  LDG.E R4, desc[UR36][R4.64] ;  /* 0x0000002404047981 */ /* 0x000ea4000c1e1900 */
[----:B--2---:R-:W-:-:S07]  /*2bc0*/  I2FP.F32.U32 R27, R4 ;  /* 0x00000004001b7245 */ /* 0x004fce0000201000 */
.L_x_9366:
[----:B------:R-:W-:Y:S05]  /*2bd0*/  BSYNC.RECONVERGENT B6 ;  /* 0x0000000000067941 */ /* 0x000fea0003800200 */
.L_x_9360:
[----:B------:R-:W-:-:S07]  /*2be0*/  VIADD R16, R16, 0x80 ;  /* 0x0000008010107836 */ /* 0x000fce0000000000 */
.L_x_9359:
[----:B------:R-:W-:Y:S05]  /*2bf0*/  BSYNC.RECONVERGENT B7 ;  /* 0x0000000000077941 */ /* 0x000fea0003800200 */
.L_x_9358:
[----:B------:R-:W-:Y:S01]  /*2c00*/  ISETP.GE.AND P0, PT, R16, R17, PT ;  /* 0x000000111000720c */ /* 0x000fe20003f06270 */
[----:B------:R-:W-:Y:S01]  /*2c10*/  BSSY.RECONVERGENT B6, `(.L_x_9388) ;  /* 0x00000e1000067945 */ /* 0x000fe20003800200 */
[----:B------:R-:W-:-:S11]  /*2c20*/  IMAD.MOV.U32 R28, RZ, RZ, RZ ;  /* 0x000000ffff1c7224 */ /* 0x000fd600078e00ff */
        /* <DEDUP_REMOVED lines=21> */
.L_x_9393:
[----:B------:R-:W2:Y:S02]  /*2d80*/  LDG.E.U8 R4, desc[UR36][R4.64] ;  /* 0x0000002404047981 */ /* 0x000ea4000c1e1100 */
[----:B--2---:R-:W-:Y:S01]  /*2d90*/  I2FP.F32.U32 R28, R4 ;  /* 0x00000004001c7245 */ /* 0x004fe20000201000 */
[----:B------:R-:W-:Y:S06]  /*2da0*/  BRA `(.L_x_9389) ;  /* 0x0000000c001c7947 */ /* 0x000fec0003800000 */
.L_x_9392:
        /* <DEDUP_REMOVED lines=9> */
.L_x_9396:
[----:B------:R-:W2:Y:S02]  /*2e40*/  LDG.E R4, desc[UR36][R4.64] ;  /* 0x0000002404047981 */ /* 0x000ea4000c1e1900 */
[----:B--2---:R-:W-:Y:S01]  /*2e50*/  I2FP.F32.S32 R28, R4 ;  /* 0x00000004001c7245 */ /* 0x004fe20000201400 */
[----:B------:R-:W-:Y:S06]  /*2e60*/  BRA `(.L_x_9389) ;  /* 0x0000000800ec7947 */ /* 0x000fec0003800000 */
.L_x_9395:
[----:B------:R-:W2:Y:S02]  /*2e70*/  LDG.E.U16 R4, desc[UR36][R4.64] ;  /* 0x0000002404047981 */ /* 0x000ea4000c1e1500 */
[----:B--2---:R0:W2:Y:S01]  /*2e80*/  I2F.S16 R28, R4 ;  /* 0x00000004001c7306 */ /* 0x0040a20000101400 */
[----:B------:R-:W-:Y:S05]  /*2e90*/  BRA `(.L_x_9389) ;  /* 0x0000000800e07947 */ /* 0x000fea0003800000 */
.L_x_9391:
        /* <DEDUP_REMOVED lines=8> */
.L_x_9398:
[----:B------:R-:W2:Y:S02]  /*2f20*/  LDG.E.U16 R4, desc[UR36][R4.64] ;  /* 0x0000002404047981 */ /* 0x000ea4000c1e1500 */
[----:B--2---:R-:W-:Y:S01]  /*2f30*/  HADD2.F32 R28, -RZ, R4.H0_H0 ;  /* 0x20000004ff1c7230 */ /* 0x004fe20000004100 */
[----:B------:R-:W-:Y:S06]  /*2f40*/  BRA `(.L_x_9389) ;  /* 0x0000000800b47947 */ /* 0x000fec0003800000 */
.L_x_9397:
        /* <DEDUP_REMOVED lines=8> */
.L_x_9400:
[----:B------:R-:W2:Y:S02]  /*2fd0*/  LDG.E.U16 R4, desc[UR36][R4.64] ;  /* 0x0000002404047981 */ /* 0x000ea4000c1e1500 */
[----:B--2---:R-:W-:Y:S01]  /*2fe0*/  HADD2.F32 R28, -RZ, R4.H0_H0 ;  /* 0x20000004ff1c7230 */ /* 0x004fe20000004100 */
[----:B------:R-:W-:Y:S06]  /*2ff0*/  BRA `(.L_x_9389) ;  /* 0x0000000800887947 */ /* 0x000fec0003800000 */
.L_x_9399:
[----:B------:R-:W2:Y:S01]  /*3000*/  LDG.E.64 R4, desc[UR36][R4.64] ;  /* 0x0000002404047981 */ /* 0x000ea2000c1e1b00 */
[----:B------:R-:W-:Y:S01]  /*3010*/  UMOV UR4, 0xf0000000 ;  /* 0xf000000000047882 */ /* 0x000fe20000000000 */
[----:B------:R-:W-:Y:S01]  /*3020*/  UMOV UR5, 0x380fffff ;  /* 0x380fffff00057882 */ /* 0x000fe20000000000 */
[----:B--2---:R-:W0:Y:S01]  /*3030*/  F2F.F32.F64 R28, R4 ;  /* 0x00000004001c7310 */ /* 0x004e220000301000 */
[----:B------:R-:W-:-:S14]  /*3040*/  DSETP.GEU.AND P0, PT, |R4|, UR4, PT ;  /* 0x0000000404007e2a */ /* 0x000fdc000bf0e200 */
[----:B0-----:R-:W-:Y:S01]  /*3050*/  @!P0 FMUL R28, R28, 1.175494350822287508e-38 ;  /* 0x008000001c1c8820 */ /* 0x001fe20000400000 */
[----:B------:R-:W-:Y:S06]  /*3060*/  BRA `(.L_x_9389) ;  /* 0x00000008006c7947 */ /* 0x000fec0003800000 */
.L_x_9390:
        /* <DEDUP_REMOVED lines=12> */
.L_x_9403:
[----:B------:R-:W2:Y:S01]  /*3130*/  LDG.E.64 R4, desc[UR36][R4.64] ;  /* 0x0000002404047981 */ /* 0x000ea2000c1e1b00 */
[----:B------:R-:W-:Y:S01]  /*3140*/  UMOV UR4, 0xf0000000 ;  /* 0xf000000000047882 */ /* 0x000fe20000000000 */
[----:B------:R-:W-:Y:S01]  /*3150*/  UMOV UR5, 0x380fffff ;  /* 0x380fffff00057882 */ /* 0x000fe20000000000 */
[----:B--2---:R-:W0:Y:S01]  /*3160*/  F2F.F32.F64 R28, R4 ;  /* 0x00000004001c7310 */ /* 0x004e220000301000 */
[----:B------:R-:W-:-:S14]  /*3170*/  DSETP.GEU.AND P0, PT, |R4|, UR4, PT ;  /* 0x0000000404007e2a */ /* 0x000fdc000bf0e200 */
[----:B0-----:R-:W-:Y:S01]  /*3180*/  @!P0 FMUL R28, R28, 1.175494350822287508e-38 ;  /* 0x008000001c1c8820 */ /* 0x001fe20000400000 */
[----:B------:R-:W-:Y:S06]  /*3190*/  BRA `(.L_x_9389) ;  /* 0x0000000800207947 */ /* 0x000fec0003800000 */
.L_x_9402:
        /* <DEDUP_REMOVED lines=25> */
.L_x_9405:
        /* <DEDUP_REMOVED lines=13> */
.L_x_9404:
[----:B------:R-:W2:Y:S02]  /*3400*/  LDG.E.U16 R4, desc[UR36][R4.64] ;  /* 0x0000002404047981 */ /* 0x000ea4000c1e1500 */
[----:B--2---:R-:W-:Y:S01]  /*3410*/  IMAD.U32 R28, R4, 0x10000, RZ ;  /* 0x00010000041c7824 */ /* 0x004fe200078e00ff */
[----:B------:R-:W-:Y:S06]  /*3420*/  BRA `(.L_x_9389) ;  /* 0x00000004007c7947 */ /* 0x000fec0003800000 */
.L_x_9401:
        /* <DEDUP_REMOVED lines=11> */
.L_x_9408:
        /* <DEDUP_REMOVED lines=19> */
.L_x_9410:
[----:B------:R-:W-:Y:S05]  /*3610*/  BSYNC.RECONVERGENT B0 ;  /* 0x0000000000007941 */ /* 0x000fea0003800200 */
.L_x_9409:
[----:B------:R-:W-:Y:S01]  /*3620*/  IMAD.SHL.U32 R0, R0, 0x100000, RZ ;  /* 0x0010000000007824 */ /* 0x000fe200078e00ff */
[----:B------:R-:W-:-:S04]  /*3630*/  LEA R3, R3, 0x3b800000, 0x17 ;  /* 0x3b80000003037811 */ /* 0x000fc800078eb8ff */
[----:B------:R-:W-:Y:S01]  /*3640*/  LOP3.LUT R28, R3, R0, R7, 0xfe, !PT ;  /* 0x00000000031c7212 */ /* 0x000fe200078efe07 */
[----:B------:R-:W-:Y:S06]  /*3650*/  BRA `(.L_x_9389) ;  /* 0x0000000000f07947 */ /* 0x000fec0003800000 */
.L_x_9407:
        /* <DEDUP_REMOVED lines=19> */
.L_x_9412:
[----:B------:R-:W-:Y:S05]  /*3790*/  BSYNC.RECONVERGENT B0 ;  /* 0x0000000000007941 */ /* 0x000fea0003800200 */
.L_x_9411:
[----:B------:R-:W-:Y:S01]  /*37a0*/  IMAD.SHL.U32 R0, R0, 0x200000, RZ ;  /* 0x0020000000007824 */ /* 0x000fe200078e00ff */
[----:B------:R-:W-:-:S04]  /*37b0*/  LEA R3, R3, 0x37800000, 0x17 ;  /* 0x3780000003037811 */ /* 0x000fc800078eb8ff */
[----:B------:R-:W-:Y:S01]  /*37c0*/  LOP3.LUT R28, R3, R0, R7, 0xfe, !PT ;  /* 0x00000000031c7212 */ /* 0x000fe200078efe07 */
[----:B------:R-:W-:Y:S06]  /*37d0*/  BRA `(.L_x_9389) ;  /* 0x0000000000907947 */ /* 0x000fec0003800000 */
.L_x_9406:
        /* <DEDUP_REMOVED lines=14> */
.L_x_9394:
        /* <DEDUP_REMOVED lines=16> */
.L_x_9415:
[----:B------:R-:W-:Y:S05]  /*39c0*/  BRA `(.L_x_9389) ;  /* 0x0000000000147947 */ /* 0x000fea0003800000 */
.L_x_9414:
[----:B------:R-:W2:Y:S02]  /*39d0*/  LDG.E.64 R28, desc[UR36][R4.64] ;  /* 0x00000024041c7981 */ /* 0x000ea4000c1e1b00 */
[----:B--2---:R0:W2:Y:S01]  /*39e0*/  I2F.U64 R28, R28 ;  /* 0x0000001c001c7312 */ /* 0x0040a20000301000 */
[----:B------:R-:W-:Y:S05]  /*39f0*/  BRA `(.L_x_9389) ;  /* 0x0000000000087947 */ /* 0x000fea0003800000 */
.L_x_9413:
[----:B------:R-:W2:Y:S02]  /*3a00*/  LDG.E R4, desc[UR36][R4.64] ;  /* 0x0000002404047981 */ /* 0x000ea4000c1e1900 */
[----:B--2---:R-:W-:-:S07]  /*3a10*/  I2FP.F32.U32 R28, R4 ;  /* 0x00000004001c7245 */ /* 0x004fce0000201000 */
.L_x_9389:
[----:B------:R-:W-:Y:S05]  /*3a20*/  BSYNC.RECONVERGENT B6 ;  /* 0x0000000000067941 */ /* 0x000fea0003800200 */
.L_x_9388:
[C---:B------:R-:W-:Y:S01]  /*3a30*/  VIADD R0, R25.reuse, 0x100 ;  /* 0x0000010019007836 */ /* 0x040fe20000000000 */
[CC--:B------:R-:W-:Y:S01]  /*3a40*/  ISETP.GE.AND P0, PT, R25.reuse, R17.reuse, PT ;  /* 0x000000111900720c */ /* 0x0c0fe20003f06270 */
[C---:B------:R-:W-:Y:S01]  /*3a50*/  VIADD R6, R25.reuse, 0x180 ;  /* 0x0000018019067836 */ /* 0x040fe20000000000 */
[----:B------:R-:W4:Y:S01]  /*3a60*/  LDC.U8 R16, c[0x0][0x3a4] ;  /* 0x0000e900ff107b82 */ /* 0x000f220000000000 */
[----:B------:R-:W-:Y:S01]  /*3a70*/  VIADD R26, R25, 0x80 ;  /* 0x00000080191a7836 */ /* 0x000fe20000000000 */
[-C--:B------:R-:W-:Y:S01]  /*3a80*/  ISETP.GE.AND P2, PT, R0, R17.reuse, PT ;  /* 0x000000110000720c */ /* 0x080fe20003f46270 */
[----:B------:R-:W-:Y:S01]  /*3a90*/  BSSY.RECONVERGENT B6, `(.L_x_9416) ;  /* 0x0000106000067945 */ /* 0x000fe20003800200 */
[-C--:B------:R-:W-:Y:S02]  /*3aa0*/  ISETP.GE.AND P3, PT, R6, R17.reuse, PT ;  /* 0x000000110600720c */ /* 0x080fe40003f66270 */
[----:B------:R-:W-:-:S05]  /*3ab0*/  ISETP.GE.AND P1, PT, R26, R17, PT ;  /* 0x000000111a00720c */ /* 0x000fca0003f26270 */
[----:B01-3-5:R-:W4:Y:S08]  /*3ac0*/  @!P0 MUFU.LG2 R23, R23 ;  /* 0x0000001700178308 */ /* 0x02bf300000000c00 */
[----:B--2---:R-:W0:Y:S08]  /*3ad0*/  @!P2 MUFU.LG2 R27, R27 ;  /* 0x0000001b001ba308 */ /* 0x004e300000000c00 */
[----:B------:R-:W1:Y:S01]  /*3ae0*/  @!P3 MUFU.LG2 R28, R28 ;  /* 0x0000001c001cb308 */ /* 0x000e620000000c00 */
[----:B----4-:R-:W-:-:S07]  /*3af0*/  @!P0 FMUL.FTZ R4, R23, 0.30103000998497009277 ;  /* 0x3e9a209b17048820 */ /* 0x010fce0000410000 */
[----:B------:R-:W2:Y:S01]  /*3b00*/  @!P1 MUFU.LG2 R19, R19 ;  /* 0x0000001300139308 */ /* 0x000ea20000000c00 */
[----:B0-----:R-:W-:Y:S01]  /*3b10*/  @!P2 FMUL.FTZ R22, R27, 0.30103000998497009277 ;  /* 0x3e9a209b1b16a820 */ /* 0x001fe20000410000 */
[----:B-1----:R-:W-:Y:S01]  /*3b20*/  @!P3 FMUL.FTZ R24, R28, 0.30103000998497009277 ;  /* 0x3e9a209b1c18b820 */ /* 0x002fe20000410000 */
[----:B--2---:R-:W-:Y:S01]  /*3b30*/  @!P1 FMUL.FTZ R18, R19, 0.30103000998497009277 ;  /* 0x3e9a209b13129820 */ /* 0x004fe20000410000 */
[----:B------:R-:W-:Y:S06]  /*3b40*/  @P0 BRA `(.L_x_9417) ;  /* 0x0000000c00e80947 */ /* 0x000fec0003800000 */
        /* <DEDUP_REMOVED lines=22> */
.L_x_9421:
[----:B------:R-:W0:Y:S01]  /*3cb0*/  F2I.S64.TRUNC R4, R4 ;  /* 0x0000000400047311 */ /* 0x000e22000020d900 */
[----:B------:R-:W-:Y:S02]  /*3cc0*/  IMAD.MOV.U32 R25, RZ, RZ, R26 ;  /* 0x000000ffff197224 */ /* 0x000fe400078e001a */
[----:B0-----:R-:W-:-:S05]  /*3cd0*/  IMAD.MOV.U32 R3, RZ, RZ, R4 ;  /* 0x000000ffff037224 */ /* 0x001fca00078e0004 */
[----:B------:R0:W-:Y:S01]  /*3ce0*/  STG.E.U8 desc[UR36][R8.64], R3 ;  /* 0x0000000308007986 */ /* 0x0001e2000c101124 */
[----:B------:R-:W-:Y:S05]  /*3cf0*/  BRA `(.L_x_9417) ;  /* 0x0000000c007c7947 */ /* 0x000fea0003800000 */
.L_x_9420:
        /* <DEDUP_REMOVED lines=10> */
.L_x_9424:
[----:B------:R-:W0:Y:S01]  /*3da0*/  F2I.FTZ.TRUNC.NTZ R3, R4 ;  /* 0x0000000400037305 */ /* 0x000e22000021f100 */
[----:B------:R-:W-:Y:S01]  /*3db0*/  IMAD.MOV.U32 R25, RZ, RZ, R26 ;  /* 0x000000ffff197224 */ /* 0x000fe200078e001a */
[----:B0-----:R0:W-:Y:S01]  /*3dc0*/  STG.E desc[UR36][R8.64], R3 ;  /* 0x0000000308007986 */ /* 0x0011e2000c101924 */
[----:B------:R-:W-:Y:S05]  /*3dd0*/  BRA `(.L_x_9417) ;  /* 0x0000000c00447947 */ /* 0x000fea0003800000 */
.L_x_9423:
[----:B------:R-:W0:Y:S01]  /*3de0*/  F2I.FTZ.TRUNC.NTZ R3, R4 ;  /* 0x0000000400037305 */ /* 0x000e22000021f100 */
[----:B------:R-:W-:Y:S01]  /*3df0*/  IMAD.MOV.U32 R25, RZ, RZ, R26 ;  /* 0x000000ffff197224 */ /* 0x000fe200078e001a */
[----:B0-----:R0:W-:Y:S01]  /*3e00*/  STG.E.U16 desc[UR36][R8.64], R3 ;  /* 0x0000000308007986 */ /* 0x0011e2000c101524 */
[----:B------:R-:W-:Y:S05]  /*3e10*/  BRA `(.L_x_9417) ;  /* 0x0000000c00347947 */ /* 0x000fea0003800000 */
.L_x_9419:
        /* <DEDUP_REMOVED lines=9> */
.L_x_9426:
[----:B------:R-:W-:Y:S01]  /*3eb0*/  F2FP.F16.F32.PACK_AB R4, RZ, R4 ;  /* 0x00000004ff04723e */ /* 0x000fe200000000ff */
[----:B------:R-:W-:-:S04]  /*3ec0*/  IMAD.MOV.U32 R25, RZ, RZ, R26 ;  /* 0x000000ffff197224 */ /* 0x000fc800078e001a */
[----:B------:R0:W-:Y:S01]  /*3ed0*/  STG.E.U16 desc[UR36][R8.64], R4 ;  /* 0x0000000408007986 */ /* 0x0001e2000c101524 */
[----:B------:R-:W-:Y:S05]  /*3ee0*/  BRA `(.L_x_9417) ;  /* 0x0000000c00007947 */ /* 0x000fea0003800000 */
.L_x_9425:
        /* <DEDUP_REMOVED lines=10> */
.L_x_9428:
[----:B------:R-:W-:Y:S01]  /*3f90*/  F2FP.F16.F32.PACK_AB R3, RZ, R4 ;  /* 0x00000004ff03723e */ /* 0x000fe200000000ff */
[----:B------:R-:W-:-:S03]  /*3fa0*/  IMAD.MOV.U32 R25, RZ, RZ, R26 ;  /* 0x000000ffff197224 */ /* 0x000fc600078e001a */
[----:B------:R-:W-:-:S05]  /*3fb0*/  PRMT R3, R3, 0x5410, RZ ;  /* 0x0000541003037816 */ /* 0x000fca00000000ff */
[----:B------:R0:W-:Y:S01]  /*3fc0*/  STG.E desc[UR36][R8.64], R3 ;  /* 0x0000000308007986 */ /* 0x0001e2000c101924 */
[----:B------:R-:W-:Y:S05]  /*3fd0*/  BRA `(.L_x_9417) ;  /* 0x0000000800c47947 */ /* 0x000fea0003800000 */
.L_x_9427:
[----:B------:R-:W-:Y:S01]  /*3fe0*/  FMUL.FTZ R4, R4, 1 ;  /* 0x3f80000004047820 */ /* 0x000fe20000410000 */
[----:B------:R-:W-:-:S05]  /*3ff0*/  IMAD.MOV.U32 R25, RZ, RZ, R26 ;  /* 0x000000ffff197224 */ /* 0x000fca00078e001a */
[----:B------:R-:W0:Y:S02]  /*4000*/  F2F.F64.F32 R4, R4 ;  /* 0x0000000400047310 */ /* 0x000e240000201800 */
[----:B0-----:R0:W-:Y:S01]  /*4010*/  STG.E.64 desc[UR36][R8.64], R4 ;  /* 0x0000000408007986 */ /* 0x0011e2000c101b24 */
[----:B------:R-:W-:Y:S05]  /*4020*/  BRA `(.L_x_9417) ;  /* 0x0000000800b07947 */ /* 0x000fea0003800000 */
.L_x_9418:
        /* <DEDUP_REMOVED lines=13> */
.L_x_9431:
[----:B------:R-:W-:Y:S01]  /*4100*/  FMUL.FTZ R4, R4, 1 ;  /* 0x3f80000004047820 */ /* 0x000fe20000410000 */
[----:B------:R-:W-:Y:S01]  /*4110*/  CS2R R6, SRZ ;  /* 0x0000000000067805 */ /* 0x000fe2000001ff00 */
[----:B------:R-:W-:-:S04]  /*4120*/  IMAD.MOV.U32 R25, RZ, RZ, R26 ;  /* 0x000000ffff197224 */ /* 0x000fc800078e001a */
[----:B------:R-:W0:Y:S02]  /*4130*/  F2F.F64.F32 R4, R4 ;  /* 0x0000000400047310 */ /* 0x000e240000201800 */
[----:B0-----:R0:W-:Y:S01]  /*4140*/  STG.E.128 desc[UR36][R8.64], R4 ;  /* 0x0000000408007986 */ /* 0x0011e2000c101d24 */
[----:B------:R-:W-:Y:S05]  /*4150*/  BRA `(.L_x_9417) ;  /* 0x0000000800647947 */ /* 0x000fea0003800000 */
.L_x_9430:
        /* <DEDUP_REMOVED lines=18> */
.L_x_9435:
[----:B------:R-:W-:Y:S05]  /*4280*/  BSYNC.RECONVERGENT B0 ;  /* 0x0000000000007941 */ /* 0x000fea0003800200 */
.L_x_9434:
[----:B------:R-:W-:Y:S01]  /*4290*/  LOP3.LUT R5, R0, 0x80, R5, 0xf8, !PT ;  /* 0x0000008000057812 */ /* 0x000fe200078ef805 */
[----:B------:R-:W-:-:S04]  /*42a0*/  IMAD.MOV.U32 R25, RZ, RZ, R26 ;  /* 0x000000ffff197224 */ /* 0x000fc800078e001a */
[----:B------:R0:W-:Y:S01]  /*42b0*/  STG.E.U8 desc[UR36][R8.64], R5 ;  /* 0x0000000508007986 */ /* 0x0001e2000c101124 */
[----:B------:R-:W-:Y:S05]  /*42c0*/  BRA `(.L_x_9417) ;  /* 0x0000000800087947 */ /* 0x000fea0003800000 */
.L_x_9433:
        /* <DEDUP_REMOVED lines=14> */
.L_x_9437:
[----:B------:R-:W-:Y:S05]  /*43b0*/  BSYNC.RECONVERGENT B0 ;  /* 0x0000000000007941 */ /* 0x000fea0003800200 */
.L_x_9436:
[----:B------:R-:W-:Y:S01]  /*43c0*/  LOP3.LUT R3, R0, 0x80, R7, 0xf8, !PT ;  /* 0x0000008000037812 */ /* 0x000fe200078ef807 */
[----:B------:R-:W-:-:S04]  /*43d0*/  IMAD.MOV.U32 R25, RZ, RZ, R26 ;  /* 0x000000ffff197224 */ /* 0x000fc800078e001a */
[----:B------:R0:W-:Y:S01]  /*43e0*/  STG.E.U8 desc[UR36][R8.64], R3 ;  /* 0x0000000308007986 */ /* 0x0001e2000c101124 */
[----:B------:R-:W-:Y:S05]  /*43f0*/  BRA `(.L_x_9417) ;  /* 0x0000000400bc7947 */ /* 0x000fea0003800000 */
.L_x_9432:
[----:B------:R-:W-:Y:S01]  /*4400*/  F2FP.BF16.F32.PACK_AB R4, RZ, R4 ;  /* 0x00000004ff04723e */ /* 0x000fe200000010ff */
[----:B------:R-:W-:-:S04]  /*4410*/  IMAD.MOV.U32 R25, RZ, RZ, R26 ;  /* 0x000000ffff197224 */ /* 0x000fc800078e001a */
[----:B------:R0:W-:Y:S01]  /*4420*/  STG.E.U16 desc[UR36][R8.64], R4 ;  /* 0x0000000408007986 */ /* 0x0001e2000c101524 */
[----:B------:R-:W-:Y:S05]  /*4430*/  BRA `(.L_x_9417) ;  /* 0x0000000400ac7947 */ /* 0x000fea0003800000 */
.L_x_9429:
        /* <DEDUP_REMOVED lines=12> */
.L_x_9440:
        /* <DEDUP_REMOVED lines=12> */
.L_x_9443:
[----:B------:R-:W-:-:S04]  /*45c0*/  SHF.R.U32.HI R0, RZ, 0x14, R4 ;  /* 0x00000014ff007819 */ /* 0x000fc80000011604 */
[----:B------:R-:W-:-:S04]  /*45d0*/  LOP3.LUT R3, R0, 0x1, RZ, 0xc0, !PT ;  /* 0x0000000100037812 */ /* 0x000fc800078ec0ff */
[----:B------:R-:W-:-:S04]  /*45e0*/  IADD3 R0, PT, PT, R4, 0x487ffff, R3 ;  /* 0x0487ffff04007810 */ /* 0x000fc80007ffe003 */
[----:B------:R-:W-:-:S04]  /*45f0*/  SHF.R.U32.HI R0, RZ, 0x14, R0 ;  /* 0x00000014ff007819 */ /* 0x000fc80000011600 */
[----:B------:R-:W-:-:S07]  /*4600*/  LOP3.LUT R3, R0, 0xff, RZ, 0xc0, !PT ;  /* 0x000000ff00037812 */ /* 0x000fce00078ec0ff */
.L_x_9444:
[----:B------:R-:W-:-:S04]  /*4610*/  SHF.R.U32.HI R4, RZ, 0x18, R4 ;  /* 0x00000018ff047819 */ /* 0x000fc80000011604 */
[----:B------:R-:W-:-:S04]  /*4620*/  LOP3.LUT R3, R3, 0x80, R4, 0xf8, !PT ;  /* 0x0000008003037812 */ /* 0x000fc800078ef804 */
[----:B------:R-:W-:-:S07]  /*4630*/  PRMT R0, R3, 0x7610, R0 ;  /* 0x0000761003007816 */ /* 0x000fce0000000000 */
.L_x_9442:
[----:B------:R-:W-:Y:S05]  /*4640*/  BSYNC.RECONVERGENT B0 ;  /* 0x0000000000007941 */ /* 0x000fea0003800200 */
.L_x_9441:
[----:B------:R1:W-:Y:S01]  /*4650*/  STG.E.U8 desc[UR36][R8.64], R0 ;  /* 0x0000000008007986 */ /* 0x0003e2000c101124 */
[----:B------:R-:W-:Y:S01]  /*4660*/  IMAD.MOV.U32 R25, RZ, RZ, R26 ;  /* 0x000000ffff197224 */ /* 0x000fe200078e001a */
[----:B------:R-:W-:Y:S06]  /*4670*/  BRA `(.L_x_9417) ;  /* 0x00000004001c7947 */ /* 0x000fec0003800000 */
.L_x_9439:
        /* <DEDUP_REMOVED lines=12> */
.L_x_9447:
[----:B------:R-:W-:-:S04]  /*4740*/  SHF.R.U32.HI R0, RZ, 0x15, R4 ;  /* 0x00000015ff007819 */ /* 0x000fc80000011604 */
[----:B------:R-:W-:-:S04]  /*4750*/  LOP3.LUT R3, R0, 0x1, RZ, 0xc0, !PT ;  /* 0x0000000100037812 */ /* 0x000fc800078ec0ff */
[----:B------:R-:W-:-:S04]  /*4760*/  IADD3 R0, PT, PT, R4, 0x88fffff, R3 ;  /* 0x088fffff04007810 */ /* 0x000fc80007ffe003 */
[----:B------:R-:W-:-:S04]  /*4770*/  SHF.R.U32.HI R0, RZ, 0x15, R0 ;  /* 0x00000015ff007819 */ /* 0x000fc80000011600 */
[----:B------:R-:W-:-:S07]  /*4780*/  LOP3.LUT R3, R0, 0xff, RZ, 0xc0, !PT ;  /* 0x000000ff00037812 */ /* 0x000fce00078ec0ff */
.L_x_9448:
[----:B------:R-:W-:-:S04]  /*4790*/  SHF.R.U32.HI R4, RZ, 0x18, R4 ;  /* 0x00000018ff047819 */ /* 0x000fc80000011604 */
[----:B------:R-:W-:-:S04]  /*47a0*/  LOP3.LUT R3, R3, 0x80, R4, 0xf8, !PT ;  /* 0x0000008003037812 */ /* 0x000fc800078ef804 */
[----:B------:R-:W-:-:S07]  /*47b0*/  PRMT R0, R3, 0x7610, R0 ;  /* 0x0000761003007816 */ /* 0x000fce0000000000 */
.L_x_9446:
[----:B------:R-:W-:Y:S05]  /*47c0*/  BSYNC.RECONVERGENT B0 ;  /* 0x0000000000007941 */ /* 0x000fea0003800200 */
.L_x_9445:
[----:B------:R2:W-:Y:S01]  /*47d0*/  STG.E.U8 desc[UR36][R8.64], R0 ;  /* 0x0000000008007986 */ /* 0x0005e2000c101124 */
[----:B------:R-:W-:Y:S01]  /*47e0*/  IMAD.MOV.U32 R25, RZ, RZ, R26 ;  /* 0x000000ffff197224 */ /* 0x000fe200078e001a */
[----:B------:R-:W-:Y:S06]  /*47f0*/  BRA `(.L_x_9417) ;  /* 0x0000000000bc7947 */ /* 0x000fec0003800000 */
.L_x_9438:
[----:B------:R-:W-:-:S13]  /*4800*/  ISETP.NE.AND P0, PT, R0, 0x1c, PT ;  /* 0x0000001c0000780c */ /* 0x000fda0003f05270 */
[----:B------:R-:W-:Y:S05]  /*4810*/  @!P0 BRA `(.L_x_9449) ;  /* 0x0000000000a88947 */ /* 0x000fea0003800000 */
[----:B------:R-:W-:-:S13]  /*4820*/  ISETP.NE.AND P0, PT, R0, 0x1d, PT ;  /* 0x0000001d0000780c */ /* 0x000fda0003f05270 */
[----:B------:R-:W-:Y:S05]  /*4830*/  @!P0 BRA `(.L_x_9450) ;  /* 0x0000000000908947 */ /* 0x000fea0003800000 */
[----:B------:R-:W-:-:S13]  /*4840*/  ISETP.NE.AND P0, PT, R0, 0x2c, PT ;  /* 0x0000002c0000780c */ /* 0x000fda0003f05270 */
[----:B------:R-:W-:Y:S05]  /*4850*/  @!P0 BRA `(.L_x_9451) ;  /* 0x0000000000488947 */ /* 0x000fea0003800000 */
.L_x_9422:
        /* <DEDUP_REMOVED lines=16> */
.L_x_9452:
[----:B------:R-:W-:Y:S01]  /*4960*/  IMAD.MOV.U32 R25, RZ, RZ, R26 ;  /* 0x000000ffff197224 */ /* 0x000fe200078e001a */
[----:B------:R-:W-:Y:S06]  /*4970*/  BRA `(.L_x_9417) ;  /* 0x00000000005c7947 */ /* 0x000fec0003800000 */
.L_x_9451:
        /* <DEDUP_REMOVED lines=16> */
.L_x_9450:
[----:B------:R-:W0:Y:S01]  /*4a80*/  F2I.U64.TRUNC R4, R4 ;  /* 0x0000000400047311 */ /* 0x000e22000020d800 */
[----:B------:R-:W-:Y:S01]  /*4a90*/  IMAD.MOV.U32 R25, RZ, RZ, R26 ;  /* 0x000000ffff197224 */ /* 0x000fe200078e001a */
[----:B0-----:R0:W-:Y:S01]  /*4aa0*/  STG.E.64 desc[UR36][R8.64], R4 ;  /* 0x0000000408007986 */ /* 0x0011e2000c101b24 */
[----:B------:R-:W-:Y:S05]  /*4ab0*/  BRA `(.L_x_9417) ;  /* 0x00000000000c7947 */ /* 0x000fea0003800000 */
.L_x_9449:
[----:B------:R-:W0:Y:S01]  /*4ac0*/  F2I.FTZ.U32.TRUNC.NTZ R3, R4 ;  /* 0x0000000400037305 */ /* 0x000e22000021f000 */
[----:B------:R-:W-:Y:S01]  /*4ad0*/  IMAD.MOV.U32 R25, RZ, RZ, R26 ;  /* 0x000000ffff197224 */ /* 0x000fe200078e001a */
[----:B0-----:R3:W-:Y:S06]  /*4ae0*/  STG.E desc[UR36][R8.64], R3 ;  /* 0x0000000308007986 */ /* 0x0017ec000c101924 */
.L_x_9417:
[----:B------:R-:W-:Y:S05]  /*4af0*/  BSYNC.RECONVERGENT B6 ;  /* 0x0000000000067941 */ /* 0x000fea0003800200 */
.L_x_9416:
        /* <DEDUP_REMOVED lines=24> */
.L_x_9458:
[----:B------:R-:W0:Y:S02]  /*4c80*/  F2I.S64.TRUNC R18, R18 ;  /* 0x0000001200127311 */ /* 0x000e24000020d900 */
[----:B0-----:R-:W-:-:S05]  /*4c90*/  IMAD.MOV.U32 R3, RZ, RZ, R18 ;  /* 0x000000ffff037224 */ /* 0x001fca00078e0012 */
[----:B------:R0:W-:Y:S01]  /*4ca0*/  STG.E.U8 desc[UR36][R8.64], R3 ;  /* 0x0000000308007986 */ /* 0x0001e2000c101124 */
[----:B------:R-:W-:Y:S05]  /*4cb0*/  BRA `(.L_x_9460) ;  /* 0x0000000c00287947 */ /* 0x000fea0003800000 */
.L_x_9457:
        /* <DEDUP_REMOVED lines=9> */
.L_x_9462:
[----:B------:R-:W0:Y:S02]  /*4d50*/  F2I.FTZ.TRUNC.NTZ R3, R18 ;  /* 0x0000001200037305 */ /* 0x000e24000021f100 */
[----:B0-----:R0:W-:Y:S01]  /*4d60*/  STG.E desc[UR36][R8.64], R3 ;  /* 0x0000000308007986 */ /* 0x0011e2000c101924 */
[----:B------:R-:W-:Y:S05]  /*4d70*/  BRA `(.L_x_9460) ;  /* 0x0000000800f87947 */ /* 0x000fea0003800000 */
.L_x_9461:
[----:B------:R-:W0:Y:S02]  /*4d80*/  F2I.FTZ.TRUNC.NTZ R3, R18 ;  /* 0x0000001200037305 */ /* 0x000e24000021f100 */
[----:B0-----:R0:W-:Y:S01]  /*4d90*/  STG.E.U16 desc[UR36][R8.64], R3 ;  /* 0x0000000308007986 */ /* 0x0011e2000c101524 */
[----:B------:R-:W-:Y:S05]  /*4da0*/  BRA `(.L_x_9460) ;  /* 0x0000000800ec7947 */ /* 0x000fea0003800000 */
.L_x_9456:
        /* <DEDUP_REMOVED lines=8> */
.L_x_9464:
[----:B------:R-:W-:-:S05]  /*4e30*/  F2FP.F16.F32.PACK_AB R18, RZ, R18 ;  /* 0x00000012ff12723e */ /* 0x000fca00000000ff */
[----:B------:R0:W-:Y:S01]  /*4e40*/  STG.E.U16 desc[UR36][R8.64], R18 ;  /* 0x0000001208007986 */ /* 0x0001e2000c101524 */
[----:B------:R-:W-:Y:S05]  /*4e50*/  BRA `(.L_x_9460) ;  /* 0x0000000800c07947 */ /* 0x000fea0003800000 */
.L_x_9463:
        /* <DEDUP_REMOVED lines=9> */
.L_x_9466:
[----:B------:R-:W-:-:S04]  /*4ef0*/  F2FP.F16.F32.PACK_AB R3, RZ, R18 ;  /* 0x00000012ff03723e */ /* 0x000fc800000000ff */
[----:B------:R-:W-:-:S05]  /*4f00*/  PRMT R3, R3, 0x5410, RZ ;  /* 0x0000541003037816 */ /* 0x000fca00000000ff */
[----:B------:R0:W-:Y:S01]  /*4f10*/  STG.E desc[UR36][R8.64], R3 ;  /* 0x0000000308007986 */ /* 0x0001e2000c101924 */
[----:B------:R-:W-:Y:S05]  /*4f20*/  BRA `(.L_x_9460) ;  /* 0x00000008008c7947 */ /* 0x000fea0003800000 */
.L_x_9465:
[----:B------:R-:W-:-:S06]  /*4f30*/  FMUL.FTZ R4, R18, 1 ;  /* 0x3f80000012047820 */ /* 0x000fcc0000410000 */
[----:B------:R-:W0:Y:S02]  /*4f40*/  F2F.F64.F32 R4, R4 ;  /* 0x0000000400047310 */ /* 0x000e240000201800 */
[----:B0-----:R0:W-:Y:S01]  /*4f50*/  STG.E.64 desc[UR36][R8.64], R4 ;  /* 0x0000000408007986 */ /* 0x0011e2000c101b24 */
[----:B------:R-:W-:Y:S05]  /*4f60*/  BRA `(.L_x_9460) ;  /* 0x00000008007c7947 */ /* 0x000fea0003800000 */
.L_x_9455:
        /* <DEDUP_REMOVED lines=13> */
.L_x_9470:
        /* <DEDUP_REMOVED lines=16> */
.L_x_9473:
[----:B------:R-:W-:-:S04]  /*5140*/  SHF.R.U32.HI R18, RZ, 0x18, R18 ;  /* 0x00000018ff127819 */ /* 0x000fc80000011612 */
[----:B------:R-:W-:-:S04]  /*5150*/  LOP3.LUT R3, R3, 0x80, R18, 0xf8, !PT ;  /* 0x0000008003037812 */ /* 0x000fc800078ef812 */
[----:B------:R-:W-:-:S07]  /*5160*/  PRMT R4, R3, 0x7610, R4 ;  /* 0x0000761003047816 */ /* 0x000fce0000000004 */
.L_x_9472:
[----:B------:R-:W-:Y:S05]  /*5170*/  BSYNC.RECONVERGENT B0 ;  /* 0x0000000000007941 */ /* 0x000fea0003800200 */
.L_x_9471:
[----:B------:R0:W-:Y:S01]  /*5180*/  STG.E.U8 desc[UR36][R8.64], R4 ;  /* 0x0000000408007986 */ /* 0x0001e2000c101124 */
[----:B------:R-:W-:Y:S05]  /*5190*/  BRA `(.L_x_9460) ;  /* 0x0000000400f07947 */ /* 0x000fea0003800000 */
.L_x_9469:
        /* <DEDUP_REMOVED lines=16> */
.L_x_9476:
[----:B------:R-:W-:-:S04]  /*52a0*/  SHF.R.U32.HI R18, RZ, 0x18, R18 ;  /* 0x00000018ff127819 */ /* 0x000fc80000011612 */
[----:B------:R-:W-:-:S04]  /*52b0*/  LOP3.LUT R3, R3, 0x80, R18, 0xf8, !PT ;  /* 0x0000008003037812 */ /* 0x000fc800078ef812 */
[----:B------:R-:W-:-:S07]  /*52c0*/  PRMT R4, R3, 0x7610, R4 ;  /* 0x0000761003047816 */ /* 0x000fce0000000004 */
.L_x_9475:
[----:B------:R-:W-:Y:S05]  /*52d0*/  BSYNC.RECONVERGENT B0 ;  /* 0x0000000000007941 */ /* 0x000fea0003800200 */
.L_x_9474:
[----:B------:R0:W-:Y:S01]  /*52e0*/  STG.E.U8 desc[UR36][R8.64], R4 ;  /* 0x0000000408007986 */ /* 0x0001e2000c101124 */
[----:B------:R-:W-:Y:S05]  /*52f0*/  BRA `(.L_x_9460) ;  /* 0x0000000400987947 */ /* 0x000fea0003800000 */
.L_x_9468:
        /* <DEDUP_REMOVED lines=21> */
.L_x_9478:
[----:B------:R-:W0:Y:S02]  /*5450*/  F2I.U64.TRUNC R18, R18 ;  /* 0x0000001200127311 */ /* 0x000e24000020d800 */
[----:B0-----:R0:W-:Y:S01]  /*5460*/  STG.E.64 desc[UR36][R8.64], R18 ;  /* 0x0000001208007986 */ /* 0x0011e2000c101b24 */
[----:B------:R-:W-:Y:S05]  /*5470*/  BRA `(.L_x_9460) ;  /* 0x0000000400387947 */ /* 0x000fea0003800000 */
.L_x_9477:
[----:B------:R-:W0:Y:S02]  /*5480*/  F2I.FTZ.U32.TRUNC.NTZ R3, R18 ;  /* 0x0000001200037305 */ /* 0x000e24000021f000 */
[----:B0-----:R0:W-:Y:S01]  /*5490*/  STG.E desc[UR36][R8.64], R3 ;  /* 0x0000000308007986 */ /* 0x0011e2000c101924 */
[----:B------:R-:W-:Y:S05]  /*54a0*/  BRA `(.L_x_9460) ;  /* 0x00000004002c7947 */ /* 0x000fea0003800000 */
.L_x_9467:
        /* <DEDUP_REMOVED lines=10> */
.L_x_9480:
[----:B------:R-:W-:Y:S01]  /*5550*/  FMUL.FTZ R4, R18, 1 ;  /* 0x3f80000012047820 */ /* 0x000fe20000410000 */
[----:B------:R-:W-:-:S05]  /*5560*/  CS2R R6, SRZ ;  /* 0x0000000000067805 */ /* 0x000fca000001ff00 */
[----:B------:R-:W0:Y:S02]  /*5570*/  F2F.F64.F32 R4, R4 ;  /* 0x0000000400047310 */ /* 0x000e240000201800 */
[----:B0-----:R4:W-:Y:S01]  /*5580*/  STG.E.128 desc[UR36][R8.64], R4 ;  /* 0x0000000408007986 */ /* 0x0019e2000c101d24 */
[----:B------:R-:W-:Y:S05]  /*5590*/  BRA `(.L_x_9460) ;  /* 0x0000000000f07947 */ /* 0x000fea0003800000 */
.L_x_9479:
[----:B------:R-:W-:-:S13]  /*55a0*/  ISETP.NE.AND P0, PT, R0, 0xf, PT ;  /* 0x0000000f0000780c */ /* 0x000fda0003f05270 */
[----:B------:R-:W-:Y:S05]  /*55b0*/  @!P0 BRA `(.L_x_9481) ;  /* 0x0000000000e08947 */ /* 0x000fea0003800000 */
[----:B------:R-:W-:-:S13]  /*55c0*/  ISETP.NE.AND P0, PT, R0, 0x17, PT ;  /* 0x000000170000780c */ /* 0x000fda0003f05270 */
[----:B------:R-:W-:Y:S05]  /*55d0*/  @!P0 BRA `(.L_x_9482) ;  /* 0x00000000008c8947 */ /* 0x000fea0003800000 */
[----:B------:R-:W-:-:S13]  /*55e0*/  ISETP.NE.AND P0, PT, R0, 0x18, PT ;  /* 0x000000180000780c */ /* 0x000fda0003f05270 */
[----:B------:R-:W-:Y:S05]  /*55f0*/  @!P0 BRA `(.L_x_9483) ;  /* 0x0000000000448947 */ /* 0x000fea0003800000 */
.L_x_9459:
        /* <DEDUP_REMOVED lines=16> */
.L_x_9484:
[----:B------:R-:W-:Y:S05]  /*5700*/  BRA `(.L_x_9460) ;  /* 0x0000000000947947 */ /* 0x000fea0003800000 */
.L_x_9483:
        /* <DEDUP_REMOVED lines=12> */
.L_x_9486:
[----:B------:R-:W-:Y:S05]  /*57d0*/  BSYNC.RECONVERGENT B0 ;  /* 0x0000000000007941 */ /* 0x000fea0003800200 */
.L_x_9485:
[----:B------:R-:W-:-:S05]  /*57e0*/  LOP3.LUT R3, R0, 0x80, R5, 0xf8, !PT ;  /* 0x0000008000037812 */ /* 0x000fca00078ef805 */
[----:B------:R1:W-:Y:S01]  /*57f0*/  STG.E.U8 desc[UR36][R8.64], R3 ;  /* 0x0000000308007986 */ /* 0x0003e2000c101124 */
[----:B------:R-:W-:Y:S05]  /*5800*/  BRA `(.L_x_9460) ;  /* 0x0000000000547947 */ /* 0x000fea0003800000 */
.L_x_9482:
        /* <DEDUP_REMOVED lines=11> */
.L_x_9488:
[----:B------:R-:W-:Y:S01]  /*58c0*/  IMAD.MOV.U32 R0, RZ, RZ, 0x7f ;  /* 0x0000007fff007424 */ /* 0x000fe200078e00ff */
[----:B------:R-:W-:-:S04]  /*58d0*/  ISETP.GT.U32.AND P0, PT, R4, 0x7f800000, PT ;  /* 0x7f8000000400780c */ /* 0x000fc80003f04070 */
[----:B------:R-:W-:-:S09]  /*58e0*/  SEL R0, R0, 0x7c, P0 ;  /* 0x0000007c00007807 */ /* 0x000fd20000000000 */
.L_x_9489:
[----:B------:R-:W-:Y:S05]  /*58f0*/  BSYNC.RECONVERGENT B0 ;  /* 0x0000000000007941 */ /* 0x000fea0003800200 */
.L_x_9487:
[----:B------:R-:W-:-:S04]  /*5900*/  SHF.R.U32.HI R3, RZ, 0x18, R18 ;  /* 0x00000018ff037819 */ /* 0x000fc80000011612 */
[----:B------:R-:W-:-:S05]  /*5910*/  LOP3.LUT R3, R0, 0x80, R3, 0xf8, !PT ;  /* 0x0000008000037812 */ /* 0x000fca00078ef803 */
[----:B------:R2:W-:Y:S01]  /*5920*/  STG.E.U8 desc[UR36][R8.64], R3 ;  /* 0x0000000308007986 */ /* 0x0005e2000c101124 */
[----:B------:R-:W-:Y:S05]  /*5930*/  BRA `(.L_x_9460) ;  /* 0x0000000000087947 */ /* 0x000fea0003800000 */
.L_x_9481:
[----:B------:R-:W-:-:S05]  /*5940*/  F2FP.BF16.F32.PACK_AB R18, RZ, R18 ;  /* 0x00000012ff12723e */ /* 0x000fca00000010ff */
[----:B------:R0:W-:Y:S02]  /*5950*/  STG.E.U16 desc[UR36][R8.64], R18 ;  /* 0x0000001208007986 */ /* 0x0001e4000c101524 */
.L_x_9460:
        /* <DEDUP_REMOVED lines=24> */
.L_x_9493:
[----:B------:R-:W0:Y:S02]  /*5ae0*/  F2I.S64.TRUNC R22, R22 ;  /* 0x0000001600167311 */ /* 0x000e24000020d900 */
[----:B0-----:R-:W-:-:S05]  /*5af0*/  IMAD.MOV.U32 R3, RZ, RZ, R22 ;  /* 0x000000ffff037224 */ /* 0x001fca00078e0016 */
[----:B------:R0:W-:Y:S01]  /*5b00*/  STG.E.U8 desc[UR36][R8.64], R3 ;  /* 0x0000000308007986 */ /* 0x0001e2000c101124 */
[----:B------:R-:W-:Y:S05]  /*5b10*/  BRA `(.L_x_9495) ;  /* 0x0000000c00287947 */ /* 0x000fea0003800000 */
.L_x_9492:
        /* <DEDUP_REMOVED lines=9> */
.L_x_9497:
[----:B------:R-:W0:Y:S02]  /*5bb0*/  F2I.FTZ.TRUNC.NTZ R3, R22 ;  /* 0x0000001600037305 */ /* 0x000e24000021f100 */
[----:B0-----:R0:W-:Y:S01]  /*5bc0*/  STG.E desc[UR36][R8.64], R3 ;  /* 0x0000000308007986 */ /* 0x0011e2000c101924 */
[----:B------:R-:W-:Y:S05]  /*5bd0*/  BRA `(.L_x_9495) ;  /* 0x0000000800f87947 */ /* 0x000fea0003800000 */
.L_x_9496:
[----:B------:R-:W0:Y:S02]  /*5be0*/  F2I.FTZ.TRUNC.NTZ R3, R22 ;  /* 0x0000001600037305 */ /* 0x000e24000021f100 */
[----:B0-----:R0:W-:Y:S01]  /*5bf0*/  STG.E.U16 desc[UR36][R8.64], R3 ;  /* 0x0000000308007986 */ /* 0x0011e2000c101524 */
[----:B------:R-:W-:Y:S05]  /*5c00*/  BRA `(.L_x_9495) ;  /* 0x0000000800ec7947 */ /* 0x000fea0003800000 */
.L_x_9491:
        /* <DEDUP_REMOVED lines=8> */
.L_x_9499:
[----:B------:R-:W-:-:S05]  /*5c90*/  F2FP.F16.F32.PACK_AB R22, RZ, R22 ;  /* 0x00000016ff16723e */ /* 0x000fca00000000ff */
[----:B------:R0:W-:Y:S01]  /*5ca0*/  STG.E.U16 desc[UR36][R8.64], R22 ;  /* 0x0000001608007986 */ /* 0x0001e2000c101524 */
[----:B------:R-:W-:Y:S05]  /*5cb0*/  BRA `(.L_x_9495) ;  /* 0x0000000800c07947 */ /* 0x000fea0003800000 */
.L_x_9498:
        /* <DEDUP_REMOVED lines=9> */
.L_x_9501:
[----:B------:R-:W-:-:S04]  /*5d50*/  F2FP.F16.F32.PACK_AB R3, RZ, R22 ;  /* 0x00000016ff03723e */ /* 0x000fc800000000ff */
[----:B------:R-:W-:-:S05]  /*5d60*/  PRMT R3, R3, 0x5410, RZ ;  /* 0x0000541003037816 */ /* 0x000fca00000000ff */
[----:B------:R0:W-:Y:S01]  /*5d70*/  STG.E desc[UR36][R8.64], R3 ;  /* 0x0000000308007986 */ /* 0x0001e2000c101924 */
[----:B------:R-:W-:Y:S05]  /*5d80*/  BRA `(.L_x_9495) ;  /* 0x00000008008c7947 */ /* 0x000fea0003800000 */
.L_x_9500:
[----:B------:R-:W-:-:S06]  /*5d90*/  FMUL.FTZ R4, R22, 1 ;  /* 0x3f80000016047820 */ /* 0x000fcc0000410000 */
[----:B------:R-:W0:Y:S02]  /*5da0*/  F2F.F64.F32 R4, R4 ;  /* 0x0000000400047310 */ /* 0x000e240000201800 */
[----:B0-----:R0:W-:Y:S01]  /*5db0*/  STG.E.64 desc[UR36][R8.64], R4 ;  /* 0x0000000408007986 */ /* 0x0011e2000c101b24 */
[----:B------:R-:W-:Y:S05]  /*5dc0*/  BRA `(.L_x_9495) ;  /* 0x00000008007c7947 */ /* 0x000fea0003800000 */
.L_x_9490:
        /* <DEDUP_REMOVED lines=13> */
.L_x_9505:
        /* <DEDUP_REMOVED lines=16> */
.L_x_9508:
[----:B------:R-:W-:-:S04]  /*5fa0*/  SHF.R.U32.HI R22, RZ, 0x18, R22 ;  /* 0x00000018ff167819 */ /* 0x000fc80000011616 */
[----:B------:R-:W-:-:S04]  /*5fb0*/  LOP3.LUT R3, R3, 0x80, R22, 0xf8, !PT ;  /* 0x0000008003037812 */ /* 0x000fc800078ef816 */
[----:B------:R-:W-:-:S07]  /*5fc0*/  PRMT R4, R3, 0x7610, R4 ;  /* 0x0000761003047816 */ /* 0x000fce0000000004 */
.L_x_9507:
[----:B------:R-:W-:Y:S05]  /*5fd0*/  BSYNC.RECONVERGENT B0 ;  /* 0x0000000000007941 */ /* 0x000fea0003800200 */
.L_x_9506:
[----:B------:R0:W-:Y:S01]  /*5fe0*/  STG.E.U8 desc[UR36][R8.64], R4 ;  /* 0x0000000408007986 */ /* 0x0001e2000c101124 */
[----:B------:R-:W-:Y:S05]  /*5ff0*/  BRA `(.L_x_9495) ;  /* 0x0000000400f07947 */ /* 0x000fea0003800000 */
.L_x_9504:
        /* <DEDUP_REMOVED lines=16> */
.L_x_9511:
[----:B------:R-:W-:-:S04]  /*6100*/  SHF.R.U32.HI R22, RZ, 0x18, R22 ;  /* 0x00000018ff167819 */ /* 0x000fc80000011616 */
[----:B------:R-:W-:-:S04]  /*6110*/  LOP3.LUT R3, R3, 0x80, R22, 0xf8, !PT ;  /* 0x0000008003037812 */ /* 0x000fc800078ef816 */
[----:B------:R-:W-:-:S07]  /*6120*/  PRMT R4, R3, 0x7610, R4 ;  /* 0x0000761003047816 */ /* 0x000fce0000000004 */
.L_x_9510:
[----:B------:R-:W-:Y:S05]  /*6130*/  BSYNC.RECONVERGENT B0 ;  /* 0x0000000000007941 */ /* 0x000fea0003800200 */
.L_x_9509:
[----:B------:R0:W-:Y:S01]  /*6140*/  STG.E.U8 desc[UR36][R8.64], R4 ;  /* 0x0000000408007986 */ /* 0x0001e2000c101124 */
[----:B------:R-:W-:Y:S05]  /*6150*/  BRA `(.L_x_9495) ;  /* 0x0000000400987947 */ /* 0x000fea0003800000 */
.L_x_9503:
        /* <DEDUP_REMOVED lines=21> */
.L_x_9513:
[----:B------:R-:W0:Y:S02]  /*62b0*/  F2I.U64.TRUNC R22, R22 ;  /* 0x0000001600167311 */ /* 0x000e24000020d800 */
[----:B0-----:R0:W-:Y:S01]  /*62c0*/  STG.E.64 desc[UR36][R8.64], R22 ;  /* 0x0000001608007986 */ /* 0x0011e2000c101b24 */
[----:B------:R-:W-:Y:S05]  /*62d0*/  BRA `(.L_x_9495) ;  /* 0x0000000400387947 */ /* 0x000fea0003800000 */
.L_x_9512:
[----:B------:R-:W0:Y:S02]  /*62e0*/  F2I.FTZ.U32.TRUNC.NTZ R3, R22 ;  /* 0x0000001600037305 */ /* 0x000e24000021f000 */
[----:B0-----:R0:W-:Y:S01]  /*62f0*/  STG.E desc[UR36][R8.64], R3 ;  /* 0x0000000308007986 */ /* 0x0011e2000c101924 */
[----:B------:R-:W-:Y:S05]  /*6300*/  BRA `(.L_x_9495) ;  /* 0x00000004002c7947 */ /* 0x000fea0003800000 */
.L_x_9502:
        /* <DEDUP_REMOVED lines=10> */
.L_x_9515:
[----:B------:R-:W-:Y:S01]  /*63b0*/  FMUL.FTZ R4, R22, 1 ;  /* 0x3f80000016047820 */ /* 0x000fe20000410000 */
[----:B------:R-:W-:-:S05]  /*63c0*/  CS2R R6, SRZ ;  /* 0x0000000000067805 */ /* 0x000fca000001ff00 */
[----:B------:R-:W0:Y:S02]  /*63d0*/  F2F.F64.F32 R4, R4 ;  /* 0x0000000400047310 */ /* 0x000e240000201800 */
[----:B0-----:R0:W-:Y:S01]  /*63e0*/  STG.E.128 desc[UR36][R8.64], R4 ;  /* 0x0000000408007986 */ /* 0x0011e2000c101d24 */
[----:B------:R-:W-:Y:S05]  /*63f0*/  BRA `(.L_x_9495) ;  /* 0x0000000000f07947 */ /* 0x000fea0003800000 */
.L_x_9514:
[----:B------:R-:W-:-:S13]  /*6400*/  ISETP.NE.AND P0, PT, R0, 0xf, PT ;  /* 0x0000000f0000780c */ /* 0x000fda0003f05270 */
[----:B------:R-:W-:Y:S05]  /*6410*/  @!P0 BRA `(.L_x_9516) ;  /* 0x0000000000e08947 */ /* 0x000fea0003800000 */
[----:B------:R-:W-:-:S13]  /*6420*/  ISETP.NE.AND P0, PT, R0, 0x17, PT ;  /* 0x000000170000780c */ /* 0x000fda0003f05270 */
[----:B------:R-:W-:Y:S05]  /*6430*/  @!P0 BRA `(.L_x_9517) ;  /* 0x00000000008c8947 */ /* 0x000fea0003800000 */
[----:B------:R-:W-:-:S13]  /*6440*/  ISETP.NE.AND P0, PT, R0, 0x18, PT ;  /* 0x000000180000780c */ /* 0x000fda0003f05270 */
[----:B------:R-:W-:Y:S05]  /*6450*/  @!P0 BRA `(.L_x_9518) ;  /* 0x0000000000448947 */ /* 0x000fea0003800000 */
.L_x_9494:
        /* <DEDUP_REMOVED lines=16> */
.L_x_9519:
[----:B------:R-:W-:Y:S05]  /*6560*/  BRA `(.L_x_9495) ;  /* 0x0000000000947947 */ /* 0x000fea0003800000 */
.L_x_9518:
        /* <DEDUP_REMOVED lines=12> */
.L_x_9521:
[----:B------:R-:W-:Y:S05]  /*6630*/  BSYNC.RECONVERGENT B0 ;  /* 0x0000000000007941 */ /* 0x000fea0003800200 */
.L_x_9520:
[----:B------:R-:W-:-:S05]  /*6640*/  LOP3.LUT R3, R0, 0x80, R5, 0xf8, !PT ;  /* 0x0000008000037812 */ /* 0x000fca00078ef805 */
[----:B------:R3:W-:Y:S01]  /*6650*/  STG.E.U8 desc[UR36][R8.64], R3 ;  /* 0x0000000308007986 */ /* 0x0007e2000c101124 */
[----:B------:R-:W-:Y:S05]  /*6660*/  BRA `(.L_x_9495) ;  /* 0x0000000000547947 */ /* 0x000fea0003800000 */
.L_x_9517:
        /* <DEDUP_REMOVED lines=11> */
.L_x_9523:
[----:B------:R-:W-:Y:S01]  /*6720*/  IMAD.MOV.U32 R0, RZ, RZ, 0x7f ;  /* 0x0000007fff007424 */ /* 0x000fe200078e00ff */
[----:B------:R-:W-:-:S04]  /*6730*/  ISETP.GT.U32.AND P0, PT, R4, 0x7f800000, PT ;  /* 0x7f8000000400780c */ /* 0x000fc80003f04070 */
[----:B------:R-:W-:-:S09]  /*6740*/  SEL R0, R0, 0x7c, P0 ;  /* 0x0000007c00007807 */ /* 0x000fd20000000000 */
.L_x_9524:
[----:B------:R-:W-:Y:S05]  /*6750*/  BSYNC.RECONVERGENT B0 ;  /* 0x0000000000007941 */ /* 0x000fea0003800200 */
.L_x_9522:
[----:B------:R-:W-:-:S04]  /*6760*/  SHF.R.U32.HI R3, RZ, 0x18, R22 ;  /* 0x00000018ff037819 */ /* 0x000fc80000011616 */
[----:B------:R-:W-:-:S05]  /*6770*/  LOP3.LUT R3, R0, 0x80, R3, 0xf8, !PT ;  /* 0x0000008000037812 */ /* 0x000fca00078ef803 */
[----:B------:R2:W-:Y:S01]  /*6780*/  STG.E.U8 desc[UR36][R8.64], R3 ;  /* 0x0000000308007986 */ /* 0x0005e2000c101124 */
[----:B------:R-:W-:Y:S05]  /*6790*/  BRA `(.L_x_9495) ;  /* 0x0000000000087947 */ /* 0x000fea0003800000 */
.L_x_9516:
[----:B------:R-:W-:-:S05]  /*67a0*/  F2FP.BF16.F32.PACK_AB R22, RZ, R22 ;  /* 0x00000016ff16723e */ /* 0x000fca00000010ff */
[----:B------:R4:W-:Y:S02]  /*67b0*/  STG.E.U16 desc[UR36][R8.64], R22 ;  /* 0x0000001608007986 */ /* 0x0009e4000c101524 */
.L_x_9495:
[----:B------:R-:W-:-:S07]  /*67c0*/  VIADD R25, R25, 0x80 ;  /* 0x0000008019197836 */ /* 0x000fce0000000000 */
.L_x_9454:
[----:B------:R-:W-:Y:S05]  /*67d0*/  BSYNC.RECONVERGENT B6 ;  /* 0x0000000000067941 */ /* 0x000fea0003800200 */
.L_x_9453:
[----:B------:R-:W-:-:S13]  /*67e0*/  ISETP.GE.AND P0, PT, R25, R17, PT ;  /* 0x000000111900720c */ /* 0x000fda0003f06270 */
[----:B------:R-:W-:Y:S05]  /*67f0*/  @P0 EXIT ;  /* 0x000000000000094d */ /* 0x000fea0003800000 */
[----:B0---4-:R-:W0:Y:S01]  /*6800*/  LDC.64 R4, c[0x0][0x388] ;  /* 0x0000e200ff047b82 */ /* 0x011e220000000a00 */
[----:B------:R-:W3:Y:S01]  /*6810*/  LDCU UR4, c[0x0][0x3a8] ;  /* 0x00007500ff0477ac */ /* 0x000ee20008000800 */
[----:B-12---:R-:W-:Y:S01]  /*6820*/  PRMT R0, R16, 0x9910, RZ ;  /* 0x0000991010007816 */ /* 0x006fe200000000ff */
[----:B------:R-:W-:-:S03]  /*6830*/  IMAD R2, R2, 0x200, R25 ;  /* 0x0000020002027824 */ /* 0x000fc600078e0219 */
[----:B------:R-:W-:Y:S01]  /*6840*/  ISETP.GT.AND P1, PT, R0, 0x9, PT ;  /* 0x000000090000780c */ /* 0x000fe20003f24270 */
[----:B---3--:R-:W-:-:S05]  /*6850*/  IMAD R3, R2, UR4, RZ ;  /* 0x0000000402037c24 */ /* 0x008fca000f8e02ff */
        /* <DEDUP_REMOVED lines=14> */
.L_x_9528:
[----:B------:R-:W0:Y:S02]  /*6940*/  F2I.S64.TRUNC R24, R24 ;  /* 0x0000001800187311 */ /* 0x000e24000020d900 */
[----:B0-----:R-:W-:-:S05]  /*6950*/  IMAD.MOV.U32 R5, RZ, RZ, R24 ;  /* 0x000000ffff057224 */ /* 0x001fca00078e0018 */
[----:B------:R-:W-:Y:S01]  /*6960*/  STG.E.U8 desc[UR36][R2.64], R5 ;  /* 0x0000000502007986 */ /* 0x000fe2000c101124 */
[----:B------:R-:W-:Y:S05]  /*6970*/  EXIT ;  /* 0x000000000000794d */ /* 0x000fea0003800000 */
.L_x_9527:
        /* <DEDUP_REMOVED lines=9> */
.L_x_9531:
[----:B------:R-:W0:Y:S02]  /*6a10*/  F2I.FTZ.TRUNC.NTZ R5, R24 ;  /* 0x0000001800057305 */ /* 0x000e24000021f100 */
[----:B0-----:R-:W-:Y:S01]  /*6a20*/  STG.E desc[UR36][R2.64], R5 ;  /* 0x0000000502007986 */ /* 0x001fe2000c101924 */
[----:B------:R-:W-:Y:S05]  /*6a30*/  EXIT ;  /* 0x000000000000794d */ /* 0x000fea0003800000 */
.L_x_9530:
[----:B------:R-:W0:Y:S02]  /*6a40*/  F2I.FTZ.TRUNC.NTZ R5, R24 ;  /* 0x0000001800057305 */ /* 0x000e24000021f100 */
[----:B0-----:R-:W-:Y:S01]  /*6a50*/  STG.E.U16 desc[UR36][R2.64], R5 ;  /* 0x0000000502007986 */ /* 0x001fe2000c101524 */
[----:B------:R-:W-:Y:S05]  /*6a60*/  EXIT ;  /* 0x000000000000794d */ /* 0x000fea0003800000 */
.L_x_9526:
        /* <DEDUP_REMOVED lines=8> */
.L_x_9533:
[----:B------:R-:W-:-:S05]  /*6af0*/  F2FP.F16.F32.PACK_AB R24, RZ, R24 ;  /* 0x00000018ff18723e */ /* 0x000fca00000000ff */
[----:B------:R-:W-:Y:S01]  /*6b00*/  STG.E.U16 desc[UR36][R2.64], R24 ;  /* 0x0000001802007986 */ /* 0x000fe2000c101524 */
[----:B------:R-:W-:Y:S05]  /*6b10*/  EXIT ;  /* 0x000000000000794d */ /* 0x000fea0003800000 */
.L_x_9532:
[----:B------:R-:W-:-:S13]  /*6b20*/  ISETP.NE.AND P0, PT, R0, 0x7, PT ;  /* 0x000000070000780c */ /* 0x000fda0003f05270 */
[----:B------:R-:W-:Y:S05]  /*6b30*/  @!P0 BRA `(.L_x_9534) ;  /* 0x00000000002c8947 */ /* 0x000fea0003800000 */
[----:B------:R-:W-:-:S13]  /*6b40*/  ISETP.NE.AND P0, PT, R0, 0x8, PT ;  /* 0x000000080000780c */ /* 0x000fda0003f05270 */
[----:B------:R-:W-:Y:S05]  /*6b50*/  @!P0 BRA `(.L_x_9535) ;  /* 0x0000000000148947 */ /* 0x000fea0003800000 */
[----:B------:R-:W-:-:S13]  /*6b60*/  ISETP.NE.AND P0, PT, R0, 0x9, PT ;  /* 0x000000090000780c */ /* 0x000fda0003f05270 */
[----:B------:R-:W-:Y:S05]  /*6b70*/  @P0 BRA `(.L_x_9529) ;  /* 0x0000000400d00947 */ /* 0x000fea0003800000 */
[----:B------:R-:W-:-:S05]  /*6b80*/  IMAD.MOV.U32 R25, RZ, RZ, RZ ;  /* 0x000000ffff197224 */ /* 0x000fca00078e00ff */
[----:B------:R-:W-:Y:S01]  /*6b90*/  STG.E.64 desc[UR36][R2.64], R24 ;  /* 0x0000001802007986 */ /* 0x000fe2000c101b24 */
[----:B------:R-:W-:Y:S05]  /*6ba0*/  EXIT ;  /* 0x000000000000794d */ /* 0x000fea0003800000 */
.L_x_9535:
[----:B------:R-:W-:-:S04]  /*6bb0*/  F2FP.F16.F32.PACK_AB R5, RZ, R24 ;  /* 0x00000018ff05723e */ /* 0x000fc800000000ff */
[----:B------:R-:W-:-:S05]  /*6bc0*/  PRMT R5, R5, 0x5410, RZ ;  /* 0x0000541005057816 */ /* 0x000fca00000000ff */
[----:B------:R-:W-:Y:S01]  /*6bd0*/  STG.E desc[UR36][R2.64], R5 ;  /* 0x0000000502007986 */ /* 0x000fe2000c101924 */
[----:B------:R-:W-:Y:S05]  /*6be0*/  EXIT ;  /* 0x000000000000794d */ /* 0x000fea0003800000 */
.L_x_9534:
[----:B------:R-:W-:-:S06]  /*6bf0*/  FMUL.FTZ R4, R24, 1 ;  /* 0x3f80000018047820 */ /* 0x000fcc0000410000 */
[----:B------:R-:W0:Y:S02]  /*6c00*/  F2F.F64.F32 R4, R4 ;  /* 0x0000000400047310 */ /* 0x000e240000201800 */
[----:B0-----:R-:W-:Y:S01]  /*6c10*/  STG.E.64 desc[UR36][R2.64], R4 ;  /* 0x0000000402007986 */ /* 0x001fe2000c101b24 */
[----:B------:R-:W-:Y:S05]  /*6c20*/  EXIT ;  /* 0x000000000000794d */ /* 0x000fea0003800000 */
.L_x_9525:
        /* <DEDUP_REMOVED lines=13> */
.L_x_9539:
        /* <DEDUP_REMOVED lines=16> */
.L_x_9542:
[----:B------:R-:W-:-:S04]  /*6e00*/  SHF.R.U32.HI R24, RZ, 0x18, R24 ;  /* 0x00000018ff187819 */ /* 0x000fc80000011618 */
[----:B------:R-:W-:-:S04]  /*6e10*/  LOP3.LUT R5, R5, 0x80, R24, 0xf8, !PT ;  /* 0x0000008005057812 */ /* 0x000fc800078ef818 */
[----:B------:R-:W-:-:S07]  /*6e20*/  PRMT R0, R5, 0x7610, R0 ;  /* 0x0000761005007816 */ /* 0x000fce0000000000 */
.L_x_9541:
[----:B------:R-:W-:Y:S05]  /*6e30*/  BSYNC.RECONVERGENT B0 ;  /* 0x0000000000007941 */ /* 0x000fea0003800200 */
.L_x_9540:
[----:B------:R-:W-:Y:S01]  /*6e40*/  STG.E.U8 desc[UR36][R2.64], R0 ;  /* 0x0000000002007986 */ /* 0x000fe2000c101124 */
[----:B------:R-:W-:Y:S05]  /*6e50*/  EXIT ;  /* 0x000000000000794d */ /* 0x000fea0003800000 */
.L_x_9538:
        /* <DEDUP_REMOVED lines=16> */
.L_x_9545:
[----:B------:R-:W-:-:S04]  /*6f60*/  SHF.R.U32.HI R24, RZ, 0x18, R24 ;  /* 0x00000018ff187819 */ /* 0x000fc80000011618 */
[----:B------:R-:W-:-:S04]  /*6f70*/  LOP3.LUT R5, R5, 0x80, R24, 0xf8, !PT ;  /* 0x0000008005057812 */ /* 0x000fc800078ef818 */
[----:B------:R-:W-:-:S07]  /*6f80*/  PRMT R0, R5, 0x7610, R0 ;  /* 0x0000761005007816 */ /* 0x000fce0000000000 */
.L_x_9544:
[----:B------:R-:W-:Y:S05]  /*6f90*/  BSYNC.RECONVERGENT B0 ;  /* 0x0000000000007941 */ /* 0x000fea0003800200 */
.L_x_9543:
[----:B------:R-:W-:Y:S01]  /*6fa0*/  STG.E.U8 desc[UR36][R2.64], R0 ;  /* 0x0000000002007986 */ /* 0x000fe2000c101124 */
[----:B------:R-:W-:Y:S05]  /*6fb0*/  EXIT ;  /* 0x000000000000794d */ /* 0x000fea0003800000 */
.L_x_9537:
        /* <DEDUP_REMOVED lines=21> */
.L_x_9547:
[----:B------:R-:W0:Y:S02]  /*7110*/  F2I.U64.TRUNC R24, R24 ;  /* 0x0000001800187311 */ /* 0x000e24000020d800 */
[----:B0-----:R-:W-:Y:S01]  /*7120*/  STG.E.64 desc[UR36][R2.64], R24 ;  /* 0x0000001802007986 */ /* 0x001fe2000c101b24 */
[----:B------:R-:W-:Y:S05]  /*7130*/  EXIT ;  /* 0x000000000000794d */ /* 0x000fea0003800000 */
.L_x_9546:
[----:B------:R-:W0:Y:S02]  /*7140*/  F2I.FTZ.U32.TRUNC.NTZ R5, R24 ;  /* 0x0000001800057305 */ /* 0x000e24000021f000 */
[----:B0-----:R-:W-:Y:S01]  /*7150*/  STG.E desc[UR36][R2.64], R5 ;  /* 0x0000000502007986 */ /* 0x001fe2000c101924 */
[----:B------:R-:W-:Y:S05]  /*7160*/  EXIT ;  /* 0x000000000000794d */ /* 0x000fea0003800000 */
.L_x_9536:
        /* <DEDUP_REMOVED lines=8> */
[----:B------:R-:W-:Y:S01]  /*71f0*/  STG.E.U8 desc[UR36][R2.64], R5 ;  /* 0x0000000502007986 */ /* 0x000fe2000c101124 */
[----:B------:R-:W-:Y:S05]  /*7200*/  EXIT ;  /* 0x000000000000794d */ /* 0x000fea0003800000 */
.L_x_9549:
[----:B------:R-:W-:Y:S01]  /*7210*/  FMUL.FTZ R4, R24, 1 ;  /* 0x3f80000018047820 */ /* 0x000fe20000410000 */
[----:B------:R-:W-:-:S05]  /*7220*/  CS2R R6, SRZ ;  /* 0x0000000000067805 */ /* 0x000fca000001ff00 */
[----:B------:R-:W0:Y:S02]  /*7230*/  F2F.F64.F32 R4, R4 ;  /* 0x0000000400047310 */ /* 0x000e240000201800 */
[----:B0-----:R-:W-:Y:S01]  /*7240*/  STG.E.128 desc[UR36][R2.64], R4 ;  /* 0x0000000402007986 */ /* 0x001fe2000c101d24 */
[----:B------:R-:W-:Y:S05]  /*7250*/  EXIT ;  /* 0x000000000000794d */ /* 0x000fea0003800000 */
.L_x_9548:
[----:B------:R-:W-:-:S13]  /*7260*/  ISETP.NE.AND P0, PT, R0, 0xf, PT ;  /* 0x0000000f0000780c */ /* 0x000fda0003f05270 */
[----:B------:R-:W-:Y:S05]  /*7270*/  @!P0 BRA `(.L_x_9550) ;  /* 0x0000000000e08947 */ /* 0x000fea0003800000 */
[----:B------:R-:W-:-:S13]  /*7280*/  ISETP.NE.AND P0, PT, R0, 0x17, PT ;  /* 0x000000170000780c */ /* 0x000fda0003f05270 */
[----:B------:R-:W-:Y:S05]  /*7290*/  @!P0 BRA `(.L_x_9551) ;  /* 0x00000000008c8947 */ /* 0x000fea0003800000 */
[----:B------:R-:W-:-:S13]  /*72a0*/  ISETP.NE.AND P0, PT, R0, 0x18, PT ;  /* 0x000000180000780c */ /* 0x000fda0003f05270 */
[----:B------:R-:W-:Y:S05]  /*72b0*/  @!P0 BRA `(.L_x_9552) ;  /* 0x0000000000448947 */ /* 0x000fea0003800000 */
.L_x_9529:
        /* <DEDUP_REMOVED lines=16> */
.L_x_9553:
[----:B------:R-:W-:Y:S05]  /*73c0*/  EXIT ;  /* 0x000000000000794d */ /* 0x000fea0003800000 */
.L_x_9552:
        /* <DEDUP_REMOVED lines=12> */
.L_x_9555:
[----:B------:R-:W-:Y:S05]  /*7490*/  BSYNC.RECONVERGENT B0 ;  /* 0x0000000000007941 */ /* 0x000fea0003800200 */
.L_x_9554:
[----:B------:R-:W-:-:S05]  /*74a0*/  LOP3.LUT R5, R0, 0x80, R7, 0xf8, !PT ;  /* 0x0000008000057812 */ /* 0x000fca00078ef807 */
[----:B------:R-:W-:Y:S01]  /*74b0*/  STG.E.U8 desc[UR36][R2.64], R5 ;  /* 0x0000000502007986 */ /* 0x000fe2000c101124 */
[----:B------:R-:W-:Y:S05]  /*74c0*/  EXIT ;  /* 0x000000000000794d */ /* 0x000fea0003800000 */
.L_x_9551:
        /* <DEDUP_REMOVED lines=11> */
.L_x_9557:
[----:B------:R-:W-:Y:S01]  /*7580*/  IMAD.MOV.U32 R0, RZ, RZ, 0x7f ;  /* 0x0000007fff007424 */ /* 0x000fe200078e00ff */
[----:B------:R-:W-:-:S04]  /*7590*/  ISETP.GT.U32.AND P0, PT, R4, 0x7f800000, PT ;  /* 0x7f8000000400780c */ /* 0x000fc80003f04070 */
[----:B------:R-:W-:-:S09]  /*75a0*/  SEL R0, R0, 0x7c, P0 ;  /* 0x0000007c00007807 */ /* 0x000fd20000000000 */
.L_x_9558:
[----:B------:R-:W-:Y:S05]  /*75b0*/  BSYNC.RECONVERGENT B0 ;  /* 0x0000000000007941 */ /* 0x000fea0003800200 */
.L_x_9556:
[----:B------:R-:W-:-:S04]  /*75c0*/  SHF.R.U32.HI R5, RZ, 0x18, R24 ;  /* 0x00000018ff057819 */ /* 0x000fc80000011618 */
[----:B------:R-:W-:-:S05]  /*75d0*/  LOP3.LUT R5, R0, 0x80, R5, 0xf8, !PT ;  /* 0x0000008000057812 */ /* 0x000fca00078ef805 */
[----:B------:R-:W-:Y:S01]  /*75e0*/  STG.E.U8 desc[UR36][R2.64], R5 ;  /* 0x0000000502007986 */ /* 0x000fe2000c101124 */
[----:B------:R-:W-:Y:S05]  /*75f0*/  EXIT ;  /* 0x000000000000794d */ /* 0x000fea0003800000 */
.L_x_9550:
[----:B------:R-:W-:-:S05]  /*7600*/  F2FP.BF16.F32.PACK_AB R24, RZ, R24 ;  /* 0x00000018ff18723e */ /* 0x000fca00000010ff */
[----:B------:R-:W-:Y:S01]  /*7610*/  STG.E.U16 desc[UR36][R2.64], R24 ;  /* 0x0000001802007986 */ /* 0x000fe2000c101524 */
[----:B------:R-:W-:Y:S05]  /*7620*/  EXIT ;  /* 0x000000000000794d */ /* 0x000fea0003800000 */
.L_x_9559:
        /* <DEDUP_REMOVED lines=13> */
.L_x_12962:


//--------------------- .text._ZN2at6native18elementwise_kernelILi128ELi2EZNS0_22gpu_kernel_impl_nocastIZZZNS0_17log10_kernel_cudaERNS_18TensorIteratorBaseEENKUlvE0_clEvENKUlvE0_clEvEUlfE_EEvS4_RKT_EUliE_EEviT1_ --------------------------
	.section	.text._ZN2at6native18elementwise_kernelILi128ELi2EZNS0_22gpu_kernel_impl_nocastIZZZNS0_17log10_kernel_cudaERNS_18TensorIteratorBaseEENKUlvE0_clEvENKUlvE0_clEvEUlfE_EEvS4_RKT_EUliE_EEviT1_,"ax",@progbits
	.align	128
        .global         _ZN2at6native18elementwise_kernelILi128ELi2EZNS0_22gpu_kernel_impl_nocastIZZZNS0_17log10_kernel_cudaERNS_18TensorIteratorBaseEENKUlvE0_clEvENKUlvE0_clEvEUlfE_EEvS4_RKT_EUliE_EEviT1_
        .type           _ZN2at6native18elementwise_kernelILi128ELi2EZNS0_22gpu_kernel_impl_nocastIZZZNS0_17log10_kernel_cudaERNS_18TensorIteratorBaseEENKUlvE0_clEvENKUlvE0_clEvEUlfE_EEvS4_RKT_EUliE_EEviT1_,@function
        .size           _ZN2at6native18elementwise_kernelILi128ELi2EZNS0_22gpu_kernel_impl_nocastIZZZNS0_17log10_kernel_cudaERNS_18TensorIteratorBaseEENKUlvE0_clEvENKUlvE0_clEvEUlfE_EEvS4_RKT_EUliE_EEviT1_,(.L_x_12963 - _ZN2at6native18elementwise_kernelILi128ELi2EZNS0_22gpu_kernel_impl_nocastIZZZNS0_17log10_kernel_cudaERNS_18TensorIteratorBaseEENKUlvE0_clEvENKUlvE0_clEvEUlfE_EEvS4_RKT_EUliE_EEviT1_)
        .other          _ZN2at6native18elementwise_kernelILi128ELi2EZNS0_22gpu_kernel_impl_nocastIZZZNS0_17log10_kernel_cudaERNS_18TensorIteratorBaseEENKUlvE0_clEvENKUlvE0_clEvEUlfE_EEvS4_RKT_EUliE_EEviT1_,@"STO_CUDA_ENTRY STV_DEFAULT"
_ZN2at6native18elementwise_kernelILi128ELi2EZNS0_22gpu_kernel_impl_nocastIZZZNS0_17log10_kernel_cudaERNS_18TensorIteratorBaseEENKUlvE0_clEvENKUlvE0_clEvEUlfE_EEvS4_RKT_EUliE_EEviT1_:
.text._ZN2at6native18elementwise_kernelILi128ELi2EZNS0_22gpu_kernel_impl_nocastIZZZNS0_17log10_kernel_cudaERNS_18TensorIteratorBaseEENKUlvE0_clEvENKUlvE0_clEvEUlfE_EEvS4_RKT_EUliE_EEviT1_:
        /* <DEDUP_REMOVED lines=17> */
[----:B--2---:R-:W1:Y:S02]  /*0110*/  MUFU.LG2 R0, R4 ;  /* 0x0000000400007308 */ /* 0x004e640000000c00 */
[----:B-1----:R-:W-:-:S05]  /*0120*/  FMUL.FTZ R9, R0, 0.30103000998497009277 ;  /* 0x3e9a209b00097820 */ /* 0x002fca0000410000 */
[----:B0-----:R0:W-:Y:S02]  /*0130*/  STG.E desc[UR6][R6.64], R9 ;  /* 0x0000000906007986 */ /* 0x0011e4000c101906 */
.L_x_9562:
[----:B------:R-:W-:Y:S05]  /*0140*/  BSYNC.RECONVERGENT B0 ;  /* 0x0000000000007941 */ /* 0x000fea0003800200 */
.L_x_9561:
[----:B------:R-:W-:-:S13]  /*0150*/  ISETP.GE.AND P0, PT, R3, UR4, PT ;  /* 0x0000000403007c0c */ /* 0x000fda000bf06270 */
[----:B------:R-:W-:Y:S05]  /*0160*/  @P0 EXIT ;  /* 0x000000000000094d */ /* 0x000fea0003800000 */
[----:B------:R-:W1:Y:S02]  /*0170*/  LDC.64 R2, c[0x0][0x588] ;  /* 0x00016200ff027b82 */ /* 0x000e640000000a00 */
[----:B-1----:R-:W2:Y:S06]  /*0180*/  LDG.E R2, desc[UR6][R2.64] ;  /* 0x0000000602027981 */ /* 0x002eac000c1e1900 */
[----:B------:R-:W1:Y:S01]  /*0190*/  LDC.64 R4, c[0x0][0x580] ;  /* 0x00016000ff047b82 */ /* 0x000e620000000a00 */
[----:B--2---:R-:W0:Y:S02]  /*01a0*/  MUFU.LG2 R0, R2 ;  /* 0x0000000200007308 */ /* 0x004e240000000c00 */
[----:B0-----:R-:W-:-:S05]  /*01b0*/  FMUL.FTZ R7, R0, 0.30103000998497009277 ;  /* 0x3e9a209b00077820 */ /* 0x001fca0000410000 */
[----:B-1----:R-:W-:Y:S01]  /*01c0*/  STG.E desc[UR6][R4.64], R7 ;  /* 0x0000000704007986 */ /* 0x002fe2000c101906 */
[----:B------:R-:W-:Y:S05]  /*01d0*/  EXIT ;  /* 0x000000000000794d */ /* 0x000fea0003800000 */
.L_x_9560:
        /* <DEDUP_REMOVED lines=305> */
.L_x_9565:
[----:B------:R-:W0:Y:S02]  /*14f0*/  LDCU.128 UR8, c[0x0][0x580] ;  /* 0x0000b000ff0877ac */ /* 0x000e240008000c00 */
[----:B0-----:R-:W-:-:S05]  /*1500*/  IADD3 R6, P0, PT, R4, UR10, RZ ;  /* 0x0000000a04067c10 */ /* 0x001fca000ff1e0ff */
[----:B------:R-:W-:-:S05]  /*1510*/  IMAD.X R7, RZ, RZ, UR11, P0 ;  /* 0x0000000bff077e24 */ /* 0x000fca00080e06ff */
[----:B------:R-:W2:Y:S01]  /*1520*/  LDG.E R6, desc[UR6][R6.64] ;  /* 0x0000000606067981 */ /* 0x000ea2000c1e1900 */
[----:B------:R-:W-:Y:S02]  /*1530*/  IADD3 R4, P0, PT, R5, UR8, RZ ;  /* 0x0000000805047c10 */ /* 0x000fe4000ff1e0ff */
[----:B------:R-:W-:Y:S02]  /*1540*/  IADD3 R3, PT, PT, R3, 0x80, RZ ;  /* 0x0000008003037810 */ /* 0x000fe40007ffe0ff */
[----:B------:R-:W-:Y:S01]  /*1550*/  IADD3.X R5, PT, PT, RZ, UR9, RZ, P0, !PT ;  /* 0x00000009ff057c10 */ /* 0x000fe200087fe4ff */
[----:B--2---:R-:W0:Y:S02]  /*1560*/  MUFU.LG2 R8, R6 ;  /* 0x0000000600087308 */ /* 0x004e240000000c00 */
[----:B0-----:R-:W-:-:S05]  /*1570*/  FMUL.FTZ R9, R8, 0.30103000998497009277 ;  /* 0x3e9a209b08097820 */ /* 0x001fca0000410000 */
[----:B------:R0:W-:Y:S02]  /*1580*/  STG.E desc[UR6][R4.64], R9 ;  /* 0x0000000904007986 */ /* 0x0001e4000c101906 */
.L_x_9564:
[----:B------:R-:W-:Y:S05]  /*1590*/  BSYNC.RECONVERGENT B0 ;  /* 0x0000000000007941 */ /* 0x000fea0003800200 */
.L_x_9563:
[----:B------:R-:W-:-:S13]  /*15a0*/  ISETP.GE.AND P0, PT, R3, UR4, PT ;  /* 0x0000000403007c0c */ /* 0x000fda000bf06270 */
[----:B------:R-:W-:Y:S05]  /*15b0*/  @P0 EXIT ;  /* 0x000000000000094d */ /* 0x000fea0003800000 */
        /* <DEDUP_REMOVED lines=298> */
.L_x_9566:
[----:B------:R-:W0:Y:S02]  /*2860*/  LDCU.128 UR8, c[0x0][0x580] ;  /* 0x0000b000ff0877ac */ /* 0x000e240008000c00 */
[----:B0-----:R-:W-:-:S04]  /*2870*/  IADD3 R4, P0, PT, R2, UR10, RZ ;  /* 0x0000000a02047c10 */ /* 0x001fc8000ff1e0ff */
[----:B------:R-:W-:-:S05]  /*2880*/  IADD3.X R5, PT, PT, RZ, UR11, RZ, P0, !PT ;  /* 0x0000000bff057c10 */ /* 0x000fca00087fe4ff */
[----:B------:R-:W2:Y:S01]  /*2890*/  LDG.E R4, desc[UR6][R4.64] ;  /* 0x0000000604047981 */ /* 0x000ea2000c1e1900 */
[----:B------:R-:W-:-:S04]  /*28a0*/  IADD3 R2, P0, PT, R3, UR8, RZ ;  /* 0x0000000803027c10 */ /* 0x000fc8000ff1e0ff */
[----:B------:R-:W-:Y:S01]  /*28b0*/  IADD3.X R3, PT, PT, RZ, UR9, RZ, P0, !PT ;  /* 0x00000009ff037c10 */ /* 0x000fe200087fe4ff */
[----:B--2---:R-:W0:Y:S02]  /*28c0*/  MUFU.LG2 R0, R4 ;  /* 0x0000000400007308 */ /* 0x004e240000000c00 */
[----:B0-----:R-:W-:-:S05]  /*28d0*/  FMUL.FTZ R7, R0, 0.30103000998497009277 ;  /* 0x3e9a209b00077820 */ /* 0x001fca0000410000 */
[----:B------:R-:W-:Y:S01]  /*28e0*/  STG.E desc[UR6][R2.64], R7 ;  /* 0x0000000702007986 */ /* 0x000fe2000c101906 */
[----:B------:R-:W-:Y:S05]  /*28f0*/  EXIT ;  /* 0x000000000000794d */ /* 0x000fea0003800000 */
.L_x_9567:
        /* <DEDUP_REMOVED lines=16> */
.L_x_12963:


//--------------------- .text._ZN2at6native27unrolled_elementwise_kernelIZZZNS0_17log10_kernel_cudaERNS_18TensorIteratorBaseEENKUlvE0_clEvENKUlvE0_clEvEUlfE_St5arrayIPcLm2EELi4E23TrivialOffsetCalculatorILi1EjESB_NS0_6memory15LoadWithoutCastENSC_16StoreWithoutCastEEEviT_T0_T2_T3_T4_T5_ --------------------------
	.section	.text._ZN2at6native27unrolled_elementwise_kernelIZZZNS0_17log10_kernel_cudaERNS_18TensorIteratorBaseEENKUlvE0_clEvENKUlvE0_clEvEUlfE_St5arrayIPcLm2EELi4E23TrivialOffsetCalculatorILi1EjESB_NS0_6memory15LoadWithoutCastENSC_16StoreWithoutCastEEEviT_T0_T2_T3_T4_T5_,"ax",@progbits
	.align	128
        .global         _ZN2at6native27unrolled_elementwise_kernelIZZZNS0_17log10_kernel_cudaERNS_18TensorIteratorBaseEENKUlvE0_clEvENKUlvE0_clEvEUlfE_St5arrayIPcLm2EELi4E23TrivialOffsetCalculatorILi1EjESB_NS0_6memory15LoadWithoutCastENSC_16StoreWithoutCastEEEviT_T0_T2_T3_T4_T5_
        .type           _ZN2at6native27unrolled_elementwise_kernelIZZZNS0_17log10_kernel_cudaERNS_18TensorIteratorBaseEENKUlvE0_clEvENKUlvE0_clEvEUlfE_St5arrayIPcLm2EELi4E23TrivialOffsetCalculatorILi1EjESB_NS0_6memory15LoadWithoutCastENSC_16StoreWithoutCastEEEviT_T0_T2_T3_T4_T5_,@function
        .size           _ZN2at6native27unrolled_elementwise_kernelIZZZNS0_17log10_kernel_cudaERNS_18TensorIteratorBaseEENKUlvE0_clEvENKUlvE0_clEvEUlfE_St5arrayIPcLm2EELi4E23TrivialOffsetCalculatorILi1EjESB_NS0_6memory15LoadWithoutCastENSC_16StoreWithoutCastEEEviT_T0_T2_T3_T4_T5_,(.L_x_12964 - _ZN2at6native27unrolled_elementwise_kernelIZZZNS0_17log10_kernel_cudaERNS_18TensorIteratorBaseEENKUlvE0_clEvENKUlvE0_clEvEUlfE_St5arrayIPcLm2EELi4E23TrivialOffsetCalculatorILi1EjESB_NS0_6memory15LoadWithoutCastENSC_16StoreWithoutCastEEEviT_T0_T2_T3_T4_T5_)
        .other          _ZN2at6native27unrolled_elementwise_kernelIZZZNS0_17log10_kernel_cudaERNS_18TensorIteratorBaseEENKUlvE0_clEvENKUlvE0_clEvEUlfE_St5arrayIPcLm2EELi4E23TrivialOffsetCalculatorILi1EjESB_NS0_6memory15LoadWithoutCastENSC_16StoreWithoutCastEEEviT_T0_T2_T3_T4_T5_,@"STO_CUDA_ENTRY STV_DEFAULT"
_ZN2at6native27unrolled_elementwise_kernelIZZZNS0_17log10_kernel_cudaERNS_18TensorIteratorBaseEENKUlvE0_clEvENKUlvE0_clEvEUlfE_St5arrayIPcLm2EELi4E23TrivialOffsetCalculatorILi1EjESB_NS0_6memory15LoadWithoutCastENSC_16StoreWithoutCastEEEviT_T0_T2_T3_T4_T5_:
.text._ZN2at6native27unrolled_elementwise_kernelIZZZNS0_17log10_kernel_cudaERNS_18TensorIteratorBaseEENKUlvE0_clEvENKUlvE0_clEvEUlfE_St5arrayIPcLm2EELi4E23TrivialOffsetCalculatorILi1EjESB_NS0_6memory15LoadWithoutCastENSC_16StoreWithoutCastEEEviT_T0_T2_T3_T4_T5_:
[----:B------:R-:W-:Y:S01]  /*0000*/  LDC R1, c[0x0][0x37c] ;  /* 0x0000df00ff017b82 */ /* 0x000fe20000000800 */
[----:B------:R-:W0:Y:S07]  /*0010*/  S2R R3, SR_CTAID.X ;  /* 0x0000000000037919 */ /* 0x000e2e0000002500 */
[----:B------:R-:W0:Y:S01]  /*0020*/  LDC R0, c[0x0][0x380] ;  /* 0x0000e000ff007b82 */ /* 0x000e220000000800 */
[----:B------:R-:W1:Y:S01]  /*0030*/  LDCU.64 UR4, c[0x0][0x358] ;  /* 0x00006b00ff0477ac */ /* 0x000e620008000a00 */
[----:B------:R-:W2:Y:S01]  /*0040*/  S2R R16, SR_TID.X ;  /* 0x0000000000107919 */ /* 0x000ea20000002100 */
[----:B0-----:R-:W-:Y:S01]  /*0050*/  IMAD R5, R3, -0x200, R0 ;  /* 0xfffffe0003057824 */ /* 0x001fe200078e0200 */
[----:B--2---:R-:W-:-:S04]  /*0060*/  MOV R0, R16 ;  /* 0x0000001000007202 */ /* 0x004fc80000000f00 */
        /* <DEDUP_REMOVED lines=13> */
[----:B------:R-:W-:Y:S01]  /*0140*/  @!P2 LEA R19, R3, R16, 0x9 ;  /* 0x000000100313a211 */ /* 0x000fe200078e48ff */
[----:B------:R-:W-:Y:S02]  /*0150*/  HFMA2 R18, -RZ, RZ, 0, 0 ;  /* 0x00000000ff127431 */ /* 0x000fe400000001ff */
[----:B------:R-:W-:Y:S02]  /*0160*/  IMAD.MOV.U32 R17, RZ, RZ, RZ ;  /* 0x000000ffff117224 */ /* 0x000fe400078e00ff */
[----:B--2---:R-:W-:-:S05]  /*0170*/  @!P1 IMAD.WIDE.U32 R14, R15, 0x4, R10 ;  /* 0x000000040f0e9825 */ /* 0x004fca00078e000a */
[----:B------:R-:W2:Y:S01]  /*0180*/  @!P1 LDG.E R17, desc[UR4][R14.64] ;  /* 0x000000040e119981 */ /* 0x000ea2000c1e1900 */
[----:B-1----:R-:W-:-:S05]  /*0190*/  @!P2 IMAD.WIDE.U32 R8, R19, 0x4, R8 ;  /* 0x000000041308a825 */ /* 0x002fca00078e0008 */
[----:B------:R1:W4:Y:S01]  /*01a0*/  @!P2 LDG.E R18, desc[UR4][R8.64] ;  /* 0x000000040812a981 */ /* 0x000322000c1e1900 */
[----:B------:R-:W-:-:S05]  /*01b0*/  @!P2 VIADD R16, R16, 0x80 ;  /* 0x000000801010a836 */ /* 0x000fca0000000000 */
[----:B------:R-:W-:-:S13]  /*01c0*/  ISETP.GE.AND P0, PT, R16, R5, PT ;  /* 0x000000051000720c */ /* 0x000fda0003f06270 */
[----:B------:R-:W0:Y:S01]  /*01d0*/  @!P0 LDC.64 R10, c[0x0][0x390] ;  /* 0x0000e400ff0a8b82 */ /* 0x000e220000000a00 */
[----:B------:R-:W-:-:S05]  /*01e0*/  @!P0 LEA R19, R3, R16, 0x9 ;  /* 0x0000001003138211 */ /* 0x000fca00078e48ff */
[----:B0-----:R-:W-:-:S04]  /*01f0*/  @!P0 IMAD.WIDE.U32 R12, R19, 0x4, R10 ;  /* 0x00000004130c8825 */ /* 0x001fc800078e000a */
[----:B------:R-:W-:-:S06]  /*0200*/  IMAD.MOV.U32 R10, RZ, RZ, RZ ;  /* 0x000000ffff0a7224 */ /* 0x000fcc00078e00ff */
[----:B------:R0:W5:Y:S01]  /*0210*/  @!P0 LDG.E R10, desc[UR4][R12.64] ;  /* 0x000000040c0a8981 */ /* 0x000162000c1e1900 */
[----:B------:R-:W-:-:S13]  /*0220*/  ISETP.GE.AND P0, PT, R0, R5, PT ;  /* 0x000000050000720c */ /* 0x000fda0003f06270 */
[----:B-1----:R-:W1:Y:S01]  /*0230*/  @!P0 LDC.64 R8, c[0x0][0x388] ;  /* 0x0000e200ff088b82 */ /* 0x002e620000000a00 */
[C---:B------:R-:W-:Y:S01]  /*0240*/  VIADD R14, R0.reuse, 0x100 ;  /* 0x00000100000e7836 */ /* 0x040fe20000000000 */
[----:B------:R-:W-:Y:S01]  /*0250*/  IADD3 R16, PT, PT, R0, 0x80, RZ ;  /* 0x0000008000107810 */ /* 0x000fe20007ffe0ff */
[----:B------:R-:W-:-:S03]  /*0260*/  @!P0 IMAD R11, R3, 0x200, R0 ;  /* 0x00000200030b8824 */ /* 0x000fc600078e0200 */
[-C--:B------:R-:W-:Y:S02]  /*0270*/  ISETP.GE.AND P1, PT, R16, R5.reuse, PT ;  /* 0x000000051000720c */ /* 0x080fe40003f26270 */
[----:B------:R-:W-:Y:S02]  /*0280*/  ISETP.GE.AND P2, PT, R14, R5, PT ;  /* 0x000000050e00720c */ /* 0x000fe40003f46270 */
[----:B------:R-:W-:Y:S02]  /*0290*/  IADD3 R14, PT, PT, R0, 0x180, RZ ;  /* 0x00000180000e7810 */ /* 0x000fe40007ffe0ff */
[----:B------:R-:W-:Y:S01]  /*02a0*/  @!P0 MOV R0, R16 ;  /* 0x0000001000008202 */ /* 0x000fe20000000f00 */
[----:B-1----:R-:W-:-:S03]  /*02b0*/  @!P0 IMAD.WIDE.U32 R8, R11, 0x4, R8 ;  /* 0x000000040b088825 */ /* 0x002fc600078e0008 */
[----:B------:R-:W-:Y:S01]  /*02c0*/  ISETP.GE.AND P3, PT, R0, R5, PT ;  /* 0x000000050000720c */ /* 0x000fe20003f66270 */
[----:B------:R-:W-:Y:S01]  /*02d0*/  BSSY.RECONVERGENT B0, `(.L_x_9568) ;  /* 0x0000013000007945 */ /* 0x000fe20003800200 */
[----:B---3--:R-:W1:Y:S02]  /*02e0*/  @!P0 MUFU.LG2 R7, R7 ;  /* 0x0000000700078308 */ /* 0x008e640000000c00 */
[----:B-1----:R-:W-:-:S06]  /*02f0*/  @!P0 FMUL.FTZ R6, R7, 0.30103000998497009277 ;  /* 0x3e9a209b07068820 */ /* 0x002fcc0000410000 */
[----:B--2---:R-:W1:Y:S01]  /*0300*/  @!P1 MUFU.LG2 R17, R17 ;  /* 0x0000001100119308 */ /* 0x004e620000000c00 */
[----:B------:R0:W-:Y:S07]  /*0310*/  @!P0 STG.E desc[UR4][R8.64], R6 ;  /* 0x0000000608008986 */ /* 0x0001ee000c101904 */
[----:B----4-:R-:W2:Y:S01]  /*0320*/  @!P2 MUFU.LG2 R18, R18 ;  /* 0x000000120012a308 */ /* 0x010ea20000000c00 */
[----:B-1----:R-:W-:Y:S01]  /*0330*/  @!P1 FMUL.FTZ R4, R17, 0.30103000998497009277 ;  /* 0x3e9a209b11049820 */ /* 0x002fe20000410000 */
[----:B--2---:R-:W-:Y:S01]  /*0340*/  @!P2 FMUL.FTZ R2, R18, 0.30103000998497009277 ;  /* 0x3e9a209b1202a820 */ /* 0x004fe20000410000 */
[----:B0-----:R-:W-:Y:S06]  /*0350*/  @P3 BRA `(.L_x_9569) ;  /* 0x0000000000283947 */ /* 0x001fec0003800000 */
        /* <DEDUP_REMOVED lines=9> */
[----:B------:R0:W-:Y:S02]  /*03f0*/  @!P0 STG.E desc[UR4][R6.64], R2 ;  /* 0x0000000206008986 */ /* 0x0001e4000c101904 */
.L_x_9569:
[----:B------:R-:W-:Y:S05]  /*0400*/  BSYNC.RECONVERGENT B0 ;  /* 0x0000000000007941 */ /* 0x000fea0003800200 */
.L_x_9568:
[-C--:B------:R-:W-:Y:S02]  /*0410*/  ISETP.GE.AND P1, PT, R0, R5.reuse, PT ;  /* 0x000000050000720c */ /* 0x080fe40003f26270 */
[----:B------:R-:W-:-:S11]  /*0420*/  ISETP.GE.AND P0, PT, R14, R5, PT ;  /* 0x000000050e00720c */ /* 0x000fd60003f06270 */
[----:B------:R-:W-:Y:S05]  /*0430*/  @P1 EXIT ;  /* 0x000000000000194d */ /* 0x000fea0003800000 */
[----:B0-----:R-:W0:Y:S01]  /*0440*/  LDC.64 R4, c[0x0][0x388] ;  /* 0x0000e200ff047b82 */ /* 0x001e220000000a00 */
[----:B-----5:R-:W1:Y:S01]  /*0450*/  @!P0 MUFU.LG2 R10, R10 ;  /* 0x0000000a000a8308 */ /* 0x020e620000000c00 */
[----:B------:R-:W-:Y:S01]  /*0460*/  LEA R3, R3, R0, 0x9 ;  /* 0x0000000003037211 */ /* 0x000fe200078e48ff */
[----:B-1----:R-:W-:-:S04]  /*0470*/  @!P0 FMUL.FTZ R7, R10, 0.30103000998497009277 ;  /* 0x3e9a209b0a078820 */ /* 0x002fc80000410000 */
[----:B0-----:R-:W-:-:S05]  /*0480*/  IMAD.WIDE.U32 R2, R3, 0x4, R4 ;  /* 0x0000000403027825 */ /* 0x001fca00078e0004 */
[----:B------:R-:W-:Y:S01]  /*0490*/  STG.E desc[UR4][R2.64], R7 ;  /* 0x0000000702007986 */ /* 0x000fe2000c101904 */
[----:B------:R-:W-:Y:S05]  /*04a0*/  EXIT ;  /* 0x000000000000794d */ /* 0x000fea0003800000 */
.L_x_9570:
        /* <DEDUP_REMOVED lines=13> */
.L_x_12964:


//--------------------- .text._ZN2at6native29vectorized_elementwise_kernelILi2EZZZNS0_17log10_kernel_cudaERNS_18TensorIteratorBaseEENKUlvE0_clEvENKUlvE0_clEvEUlfE_St5arrayIPcLm2EEEEviT0_T1_ --------------------------
	.section	.text._ZN2at6native29vectorized_elementwise_kernelILi2EZZZNS0_17log10_kernel_cudaERNS_18TensorIteratorBaseEENKUlvE0_clEvENKUlvE0_clEvEUlfE_St5arrayIPcLm2EEEEviT0_T1_,"ax",@progbits
	.align	128
        .global         _ZN2at6native29vectorized_elementwise_kernelILi2EZZZNS0_17log10_kernel_cudaERNS_18TensorIteratorBaseEENKUlvE0_clEvENKUlvE0_clEvEUlfE_St5arrayIPcLm2EEEEviT0_T1_
        .type           _ZN2at6native29vectorized_elementwise_kernelILi2EZZZNS0_17log10_kernel_cudaERNS_18TensorIteratorBaseEENKUlvE0_clEvENKUlvE0_clEvEUlfE_St5arrayIPcLm2EEEEviT0_T1_,@function
        .size           _ZN2at6native29vectorized_elementwise_kernelILi2EZZZNS0_17log10_kernel_cudaERNS_18TensorIteratorBaseEENKUlvE0_clEvENKUlvE0_clEvEUlfE_St5arrayIPcLm2EEEEviT0_T1_,(.L_x_12965 - _ZN2at6native29vectorized_elementwise_kernelILi2EZZZNS0_17log10_kernel_cudaERNS_18TensorIteratorBaseEENKUlvE0_clEvENKUlvE0_clEvEUlfE_St5arrayIPcLm2EEEEviT0_T1_)
        .other          _ZN2at6native29vectorized_elementwise_kernelILi2EZZZNS0_17log10_kernel_cudaERNS_18TensorIteratorBaseEENKUlvE0_clEvENKUlvE0_clEvEUlfE_St5arrayIPcLm2EEEEviT0_T1_,@"STO_CUDA_ENTRY STV_DEFAULT"
_ZN2at6native29vectorized_elementwise_kernelILi2EZZZNS0_17log10_kernel_cudaERNS_18TensorIteratorBaseEENKUlvE0_clEvENKUlvE0_clEvEUlfE_St5arrayIPcLm2EEEEviT0_T1_:
.text._ZN2at6native29vectorized_elementwise_kernelILi2EZZZNS0_17log10_kernel_cudaERNS_18TensorIteratorBaseEENKUlvE0_clEvENKUlvE0_clEvEUlfE_St5arrayIPcLm2EEEEviT0_T1_:
        /* <DEDUP_REMOVED lines=19> */
[----:B0-----:R-:W-:-:S04]  /*0130*/  @!P3 IMAD.WIDE.U32 R16, R11, 0x4, R16 ;  /* 0x000000040b10b825 */ /* 0x001fc800078e0010 */
[----:B------:R-:W-:-:S08]  /*0140*/  HFMA2 R11, -RZ, RZ, 0, 0 ;  /* 0x00000000ff0b7431 */ /* 0x000fd000000001ff */
[----:B------:R-:W-:Y:S01]  /*0150*/  @!P5 IMAD.IADD R25, R0, 0x1, R23 ;  /* 0x000000010019d824 */ /* 0x000fe200078e0217 */
[----:B------:R-:W-:Y:S01]  /*0160*/  @!P5 IADD3 R23, PT, PT, R23, 0x80, RZ ;  /* 0x000000801717d810 */ /* 0x000fe20007ffe0ff */
[----:B------:R-:W0:Y:S01]  /*0170*/  @!P5 LDC.64 R12, c[0x0][0x390] ;  /* 0x0000e400ff0cdb82 */ /* 0x000e220000000a00 */
[----:B------:R2:W3:Y:S02]  /*0180*/  @!P3 LDG.E R11, desc[UR4][R16.64] ;  /* 0x00000004100bb981 */ /* 0x0004e4000c1e1900 */
[----:B------:R-:W-:-:S13]  /*0190*/  ISETP.GE.U32.AND P0, PT, R23, R2, PT ;  /* 0x000000021700720c */ /* 0x000fda0003f06070 */
[----:B------:R-:W-:Y:S01]  /*01a0*/  @!P0 IMAD.IADD R27, R0, 0x1, R23 ;  /* 0x00000001001b8824 */ /* 0x000fe200078e0217 */
[----:B------:R-:W-:Y:S01]  /*01b0*/  @!P0 IADD3 R23, PT, PT, R23, 0x80, RZ ;  /* 0x0000008017178810 */ /* 0x000fe20007ffe0ff */
[----:B------:R-:W-:Y:S01]  /*01c0*/  IMAD.MOV.U32 R22, RZ, RZ, RZ ;  /* 0x000000ffff167224 */ /* 0x000fe200078e00ff */
[----:B------:R-:W-:Y:S01]  /*01d0*/  MOV R20, RZ ;  /* 0x000000ff00147202 */ /* 0x000fe20000000f00 */
[----:B-1----:R-:W-:Y:S01]  /*01e0*/  @!P4 IMAD.WIDE.U32 R14, R18, 0x4, R14 ;  /* 0x00000004120ec825 */ /* 0x002fe200078e000e */
[-C--:B------:R-:W-:Y:S01]  /*01f0*/  ISETP.GE.U32.AND P2, PT, R23, R2.reuse, PT ;  /* 0x000000021700720c */ /* 0x080fe20003f46070 */
[----:B------:R-:W1:Y:S02]  /*0200*/  @!P0 LDC.64 R28, c[0x0][0x390] ;  /* 0x0000e400ff1c8b82 */ /* 0x000e640000000a00 */
[----:B0-----:R-:W-:Y:S01]  /*0210*/  @!P5 IMAD.WIDE.U32 R12, R25, 0x4, R12 ;  /* 0x00000004190cd825 */ /* 0x001fe200078e000c */
[----:B------:R0:W4:Y:S04]  /*0220*/  @!P4 LDG.E R22, desc[UR4][R14.64] ;  /* 0x000000040e16c981 */ /* 0x000128000c1e1900 */
[----:B------:R5:W4:Y:S05]  /*0230*/  @!P5 LDG.E R20, desc[UR4][R12.64] ;  /* 0x000000040c14d981 */ /* 0x000b2a000c1e1900 */
[----:B------:R-:W-:Y:S01]  /*0240*/  @!P2 IMAD.IADD R19, R0, 0x1, R23 ;  /* 0x000000010013a824 */ /* 0x000fe200078e0217 */
[----:B------:R-:W-:Y:S01]  /*0250*/  @!P2 IADD3 R23, PT, PT, R23, 0x80, RZ ;  /* 0x000000801717a810 */ /* 0x000fe20007ffe0ff */
[----:B--2---:R-:W2:Y:S03]  /*0260*/  @!P2 LDC.64 R16, c[0x0][0x390] ;  /* 0x0000e400ff10ab82 */ /* 0x004ea60000000a00 */
[----:B------:R-:W-:-:S13]  /*0270*/  ISETP.GE.U32.AND P1, PT, R23, R2, PT ;  /* 0x000000021700720c */ /* 0x000fda0003f26070 */
[----:B------:R-:W-:Y:S01]  /*0280*/  @!P1 IMAD.IADD R21, R0, 0x1, R23 ;  /* 0x0000000100159824 */ /* 0x000fe200078e0217 */
[----:B------:R-:W-:Y:S01]  /*0290*/  @!P1 IADD3 R23, PT, PT, R23, 0x80, RZ ;  /* 0x0000008017179810 */ /* 0x000fe20007ffe0ff */
[----:B0-----:R-:W0:Y:S03]  /*02a0*/  @!P1 LDC.64 R14, c[0x0][0x390] ;  /* 0x0000e400ff0e9b82 */ /* 0x001e260000000a00 */
[----:B------:R-:W-:-:S13]  /*02b0*/  ISETP.GE.U32.AND P6, PT, R23, R2, PT ;  /* 0x000000021700720c */ /* 0x000fda0003fc6070 */
[----:B------:R-:W-:Y:S01]  /*02c0*/  @!P6 IADD3 R25, PT, PT, R0, R23, RZ ;  /* 0x000000170019e210 */ /* 0x000fe20007ffe0ff */
[----:B------:R-:W-:Y:S01]  /*02d0*/  @!P6 VIADD R23, R23, 0x80 ;  /* 0x000000801717e836 */ /* 0x000fe20000000000 */
[----:B-----5:R-:W5:Y:S04]  /*02e0*/  @!P6 LDC.64 R12, c[0x0][0x390] ;  /* 0x0000e400ff0ceb82 */ /* 0x020f680000000a00 */
[----:B------:R-:W-:Y:S01]  /*02f0*/  ISETP.GE.U32.AND P3, PT, R23, R2, PT ;  /* 0x000000021700720c */ /* 0x000fe20003f66070 */
[----:B--2---:R-:W-:-:S12]  /*0300*/  @!P2 IMAD.WIDE.U32 R16, R19, 0x4, R16 ;  /* 0x000000041310a825 */ /* 0x004fd800078e0010 */
[----:B------:R-:W2:Y:S01]  /*0310*/  @!P3 LDC.64 R18, c[0x0][0x390] ;  /* 0x0000e400ff12bb82 */ /* 0x000ea20000000a00 */
[----:B------:R-:W-:Y:S02]  /*0320*/  @!P3 IMAD.IADD R23, R0, 0x1, R23 ;  /* 0x000000010017b824 */ /* 0x000fe400078e0217 */
[----:B0-----:R-:W-:-:S04]  /*0330*/  @!P1 IMAD.WIDE.U32 R14, R21, 0x4, R14 ;  /* 0x00000004150e9825 */ /* 0x001fc800078e000e */
[----:B------:R-:W-:Y:S02]  /*0340*/  HFMA2 R21, -RZ, RZ, 0, 0 ;  /* 0x00000000ff157431 */ /* 0x000fe400000001ff */
[----:B-1----:R-:W-:Y:S01]  /*0350*/  @!P0 IMAD.WIDE.U32 R28, R27, 0x4, R28 ;  /* 0x000000041b1c8825 */ /* 0x002fe200078e001c */
[----:B------:R-:W-:-:S03]  /*0360*/  CS2R R26, SRZ ;  /* 0x00000000001a7805 */ /* 0x000fc6000001ff00 */
[----:B-----5:R-:W-:Y:S01]  /*0370*/  @!P6 IMAD.WIDE.U32 R12, R25, 0x4, R12 ;  /* 0x00000004190ce825 */ /* 0x020fe200078e000c */
[----:B------:R-:W-:Y:S02]  /*0380*/  MOV R25, RZ ;  /* 0x000000ff00197202 */ /* 0x000fe40000000f00 */
[----:B------:R-:W5:Y:S04]  /*0390*/  @!P0 LDG.E R26, desc[UR4][R28.64] ;  /* 0x000000041c1a8981 */ /* 0x000f68000c1e1900 */
[----:B------:R-:W5:Y:S04]  /*03a0*/  @!P2 LDG.E R27, desc[UR4][R16.64] ;  /* 0x00000004101ba981 */ /* 0x000f68000c1e1900 */
[----:B------:R0:W5:Y:S01]  /*03b0*/  @!P1 LDG.E R21, desc[UR4][R14.64] ;  /* 0x000000040e159981 */ /* 0x000162000c1e1900 */
[----:B--2---:R-:W-:-:S04]  /*03c0*/  @!P3 IMAD.WIDE.U32 R18, R23, 0x4, R18 ;  /* 0x000000041712b825 */ /* 0x004fc800078e0012 */
[----:B------:R-:W-:Y:S01]  /*03d0*/  HFMA2 R23, -RZ, RZ, 0, 0 ;  /* 0x00000000ff177431 */ /* 0x000fe200000001ff */
[----:B------:R1:W2:Y:S05]  /*03e0*/  @!P6 LDG.E R25, desc[UR4][R12.64] ;  /* 0x000000040c19e981 */ /* 0x0002aa000c1e1900 */
[----:B------:R-:W2:Y:S01]  /*03f0*/  @!P3 LDG.E R23, desc[UR4][R18.64] ;  /* 0x000000041217b981 */ /* 0x000ea2000c1e1900 */
[C---:B0-----:R-:W-:Y:S01]  /*0400*/  VIADD R15, R3.reuse, 0x100 ;  /* 0x00000100030f7836 */ /* 0x041fe20000000000 */
[----:B------:R-:W-:-:S04]  /*0410*/  ISETP.GE.U32.AND P1, PT, R3, R2, PT ;  /* 0x000000020300720c */ /* 0x000fc80003f26070 */
[-C--:B------:R-:W-:Y:S02]  /*0420*/  ISETP.GE.U32.AND P6, PT, R15, R2.reuse, PT ;  /* 0x000000020f00720c */ /* 0x080fe40003fc6070 */
[C---:B-1----:R-:W-:Y:S02]  /*0430*/  IADD3 R13, PT, PT, R3.reuse, 0x200, RZ ;  /* 0x00000200030d7810 */ /* 0x042fe40007ffe0ff */
[----:B------:R-:W-:Y:S02]  /*0440*/  IADD3 R15, PT, PT, R3, 0x180, RZ ;  /* 0x00000180030f7810 */ /* 0x000fe40007ffe0ff */
[-C--:B------:R-:W-:Y:S02]  /*0450*/  ISETP.GE.U32.AND P3, PT, R13, R2.reuse, PT ;  /* 0x000000020d00720c */ /* 0x080fe40003f66070 */
[-C--:B------:R-:W-:Y:S01]  /*0460*/  ISETP.GE.U32.AND P2, PT, R15, R2.reuse, PT ;  /* 0x000000020f00720c */ /* 0x080fe20003f46070 */
[----:B------:R-:W-:Y:S01]  /*0470*/  VIADD R15, R3, 0x280 ;  /* 0x00000280030f7836 */ /* 0x000fe20000000000 */
[----:B------:R-:W0:Y:S04]  /*0480*/  @!P1 LDC.64 R12, c[0x0][0x388] ;  /* 0x0000e200ff0c9b82 */ /* 0x000e280000000a00 */
[----:B------:R-:W-:-:S02]  /*0490*/  ISETP.GE.U32.AND P4, PT, R15, R2, PT ;  /* 0x000000020f00720c */ /* 0x000fc40003f86070 */
[C---:B------:R-:W-:Y:S02]  /*04a0*/  IADD3 R15, PT, PT, R3.reuse, 0x300, RZ ;  /* 0x00000300030f7810 */ /* 0x040fe40007ffe0ff */
[----:B------:R-:W-:Y:S02]  /*04b0*/  IADD3 R17, PT, PT, R3, 0x80, RZ ;  /* 0x0000008003117810 */ /* 0x000fe40007ffe0ff */
[-C--:B------:R-:W-:Y:S02]  /*04c0*/  ISETP.GE.U32.AND P5, PT, R15, R2.reuse, PT ;  /* 0x000000020f00720c */ /* 0x080fe40003fa6070 */
[----:B------:R-:W-:Y:S02]  /*04d0*/  IADD3 R15, PT, PT, R3, 0x380, RZ ;  /* 0x00000380030f7810 */ /* 0x000fe40007ffe0ff */
[-C--:B------:R-:W-:Y:S01]  /*04e0*/  ISETP.GE.U32.AND P0, PT, R17, R2.reuse, PT ;  /* 0x000000021100720c */ /* 0x080fe20003f06070 */
[----:B------:R-:W-:Y:S04]  /*04f0*/  BSSY.RECONVERGENT B0, `(.L_x_9572) ;  /* 0x0000042000007945 */ /* 0x000fe80003800200 */
[----:B------:R-:W-:Y:S01]  /*0500*/  BSSY.RELIABLE B1, `(.L_x_9573) ;  /* 0x000003a000017945 */ /* 0x000fe20003800100 */
[----:B---3--:R-:W1:Y:S08]  /*0510*/  @!P1 MUFU.LG2 R11, R11 ;  /* 0x0000000b000b9308 */ /* 0x008e700000000c00 */
[----:B----4-:R-:W3:Y:S01]  /*0520*/  @!P6 MUFU.LG2 R20, R20 ;  /* 0x000000140014e308 */ /* 0x010ee20000000c00 */
[----:B-1----:R-:W-:Y:S01]  /*0530*/  @!P1 FMUL.FTZ R24, R11, 0.30103000998497009277 ;  /* 0x3e9a209b0b189820 */ /* 0x002fe20000410000 */
[----:B---3--:R-:W-:Y:S01]  /*0540*/  @!P6 FMUL.FTZ R4, R20, 0.30103000998497009277 ;  /* 0x3e9a209b1404e820 */ /* 0x008fe20000410000 */
[----:B------:R-:W-:Y:S01]  /*0550*/  ISETP.GE.U32.AND P6, PT, R15, R2, PT ;  /* 0x000000020f00720c */ /* 0x000fe20003fc6070 */
[----:B------:R-:W-:Y:S01]  /*0560*/  @!P1 IMAD.IADD R15, R0, 0x1, R3 ;  /* 0x00000001000f9824 */ /* 0x000fe200078e0203 */
[----:B------:R-:W-:-:S03]  /*0570*/  @!P1 MOV R3, R17 ;  /* 0x0000001100039202 */ /* 0x000fc60000000f00 */
[----:B0-----:R-:W-:Y:S01]  /*0580*/  @!P1 IMAD.WIDE.U32 R12, R15, 0x4, R12 ;  /* 0x000000040f0c9825 */ /* 0x001fe200078e000c */
[----:B------:R-:W0:Y:S04]  /*0590*/  @!P0 MUFU.LG2 R22, R22 ;  /* 0x0000001600168308 */ /* 0x000e280000000c00 */
[----:B------:R1:W-:Y:S01]  /*05a0*/  @!P1 STG.E desc[UR4][R12.64], R24 ;  /* 0x000000180c009986 */ /* 0x0003e2000c101904 */
[----:B------:R-:W-:Y:S01]  /*05b0*/  ISETP.GE.U32.AND P1, PT, R3, R2, PT ;  /* 0x000000020300720c */ /* 0x000fe20003f26070 */
[----:B0-----:R-:W-:Y:S02]  /*05c0*/  @!P0 FMUL.FTZ R5, R22, 0.30103000998497009277 ;  /* 0x3e9a209b16058820 */ /* 0x001fe40000410000 */
[----:B-----5:R-:W0:Y:S08]  /*05d0*/  @!P2 MUFU.LG2 R26, R26 ;  /* 0x0000001a001aa308 */ /* 0x020e300000000c00 */
[----:B------:R-:W3:Y:S08]  /*05e0*/  @!P3 MUFU.LG2 R27, R27 ;  /* 0x0000001b001bb308 */ /* 0x000ef00000000c00 */
[----:B------:R-:W4:Y:S08]  /*05f0*/  @!P4 MUFU.LG2 R21, R21 ;  /* 0x000000150015c308 */ /* 0x000f300000000c00 */
[----:B--2---:R-:W2:Y:S08]  /*0600*/  @!P5 MUFU.LG2 R25, R25 ;  /* 0x000000190019d308 */ /* 0x004eb00000000c00 */
[----:B------:R-:W5:Y:S01]  /*0610*/  @!P6 MUFU.LG2 R23, R23 ;  /* 0x000000170017e308 */ /* 0x000f620000000c00 */
[----:B0-----:R-:W-:Y:S01]  /*0620*/  @!P2 FMUL.FTZ R6, R26, 0.30103000998497009277 ;  /* 0x3e9a209b1a06a820 */ /* 0x001fe20000410000 */
[----:B---3--:R-:W-:Y:S01]  /*0630*/  @!P3 FMUL.FTZ R7, R27, 0.30103000998497009277 ;  /* 0x3e9a209b1b07b820 */ /* 0x008fe20000410000 */
[----:B----4-:R-:W-:Y:S01]  /*0640*/  @!P4 FMUL.FTZ R8, R21, 0.30103000998497009277 ;  /* 0x3e9a209b1508c820 */ /* 0x010fe20000410000 */
[----:B--2---:R-:W-:Y:S01]  /*0650*/  @!P5 FMUL.FTZ R9, R25, 0.30103000998497009277 ;  /* 0x3e9a209b1909d820 */ /* 0x004fe20000410000 */
[----:B-----5:R-:W-:Y:S01]  /*0660*/  @!P6 FMUL.FTZ R10, R23, 0.30103000998497009277 ;  /* 0x3e9a209b170ae820 */ /* 0x020fe20000410000 */
[----:B-1----:R-:W-:Y:S06]  /*0670*/  @P1 BRA `(.L_x_9574) ;  /* 0x0000000000301947 */ /* 0x002fec0003800000 */
[----:B------:R-:W0:Y:S01]  /*0680*/  LDC.64 R12, c[0x0][0x388] ;  /* 0x0000e200ff0c7b82 */ /* 0x000e220000000a00 */
[----:B------:R-:W-:Y:S01]  /*0690*/  IADD3 R11, PT, PT, R0, R3, RZ ;  /* 0x00000003000b7210 */ /* 0x000fe20007ffe0ff */
[----:B------:R-:W-:-:S05]  /*06a0*/  VIADD R3, R3, 0x80 ;  /* 0x0000008003037836 */ /* 0x000fca0000000000 */
        /* <DEDUP_REMOVED lines=9> */
.L_x_9574:
[----:B------:R-:W-:-:S13]  /*0740*/  ISETP.GE.U32.AND P0, PT, R3, R2, PT ;  /* 0x000000020300720c */ /* 0x000fda0003f06070 */
[----:B------:R-:W-:Y:S05]  /*0750*/  @P0 BRA `(.L_x_9576) ;  /* 0x0000000000300947 */ /* 0x000fea0003800000 */
[----:B0-----:R-:W0:Y:S01]  /*0760*/  LDC.64 R4, c[0x0][0x388] ;  /* 0x0000e200ff047b82 */ /* 0x001e220000000a00 */
[----:B------:R-:W-:Y:S01]  /*0770*/  IMAD.IADD R11, R0, 0x1, R3 ;  /* 0x00000001000b7824 */ /* 0x000fe200078e0203 */
[----:B------:R-:W-:-:S03]  /*0780*/  IADD3 R3, PT, PT, R3, 0x80, RZ ;  /* 0x0000008003037810 */ /* 0x000fc60007ffe0ff */
[----:B0-----:R-:W-:-:S05]  /*0790*/  IMAD.WIDE.U32 R4, R11, 0x4, R4 ;  /* 0x000000040b047825 */ /* 0x001fca00078e0004 */
[----:B------:R1:W-:Y:S02]  /*07a0*/  STG.E desc[UR4][R4.64], R6 ;  /* 0x0000000604007986 */ /* 0x0003e4000c101904 */
.L_x_9575:
[----:B------:R-:W-:-:S13]  /*07b0*/  ISETP.GE.U32.AND P0, PT, R3, R2, PT ;  /* 0x000000020300720c */ /* 0x000fda0003f06070 */
[----:B------:R-:W-:Y:S05]  /*07c0*/  @P0 BRA `(.L_x_9577) ;  /* 0x0000000000340947 */ /* 0x000fea0003800000 */
[----:B01----:R-:W0:Y:S01]  /*07d0*/  LDC.64 R4, c[0x0][0x388] ;  /* 0x0000e200ff047b82 */ /* 0x003e220000000a00 */
[----:B------:R-:W-:Y:S01]  /*07e0*/  IADD3 R11, PT, PT, R0, R3, RZ ;  /* 0x00000003000b7210 */ /* 0x000fe20007ffe0ff */
[----:B------:R-:W-:-:S04]  /*07f0*/  VIADD R3, R3, 0x80 ;  /* 0x0000008003037836 */ /* 0x000fc80000000000 */
[----:B0-----:R-:W-:-:S05]  /*0800*/  IMAD.WIDE.U32 R4, R11, 0x4, R4 ;  /* 0x000000040b047825 */ /* 0x001fca00078e0004 */
[----:B------:R1:W-:Y:S02]  /*0810*/  STG.E desc[UR4][R4.64], R7 ;  /* 0x0000000704007986 */ /* 0x0003e4000c101904 */
.L_x_9576:
        /* <DEDUP_REMOVED lines=8> */
.L_x_9577:
[----:B------:R-:W-:Y:S05]  /*08a0*/  BSYNC.RELIABLE B1 ;  /* 0x0000000000017941 */ /* 0x000fea0003800100 */
.L_x_9573:
[----:B------:R-:W-:-:S13]  /*08b0*/  ISETP.GE.U32.AND P0, PT, R3, R2, PT ;  /* 0x000000020300720c */ /* 0x000fda0003f06070 */
[----:B012---:R-:W0:Y:S01]  /*08c0*/  @!P0 LDC.64 R4, c[0x0][0x388] ;  /* 0x0000e200ff048b82 */ /* 0x007e220000000a00 */
[----:B------:R-:W-:Y:S01]  /*08d0*/  @!P0 IMAD.IADD R7, R0, 0x1, R3 ;  /* 0x0000000100078824 */ /* 0x000fe200078e0203 */
[----:B------:R-:W-:-:S03]  /*08e0*/  @!P0 IADD3 R3, PT, PT, R3, 0x80, RZ ;  /* 0x0000008003038810 */ /* 0x000fc60007ffe0ff */
[----:B0-----:R-:W-:-:S05]  /*08f0*/  @!P0 IMAD.WIDE.U32 R4, R7, 0x4, R4 ;  /* 0x0000000407048825 */ /* 0x001fca00078e0004 */
[----:B------:R2:W-:Y:S02]  /*0900*/  @!P0 STG.E desc[UR4][R4.64], R9 ;  /* 0x0000000904008986 */ /* 0x0005e4000c101904 */
.L_x_9578:
[----:B------:R-:W-:Y:S05]  /*0910*/  BSYNC.RECONVERGENT B0 ;  /* 0x0000000000007941 */ /* 0x000fea0003800200 */
.L_x_9572:
        /* <DEDUP_REMOVED lines=8> */
.L_x_9571:
[----:B------:R-:W0:Y:S01]  /*09a0*/  S2R R15, SR_TID.X ;  /* 0x00000000000f7919 */ /* 0x000e220000002100 */
[----:B------:R-:W1:Y:S02]  /*09b0*/  LDC.64 R2, c[0x0][0x390] ;  /* 0x0000e400ff027b82 */ /* 0x000e640000000a00 */
[----:B-1----:R-:W-:-:S04]  /*09c0*/  IMAD.WIDE.U32 R2, R0, 0x4, R2 ;  /* 0x0000000400027825 */ /* 0x002fc800078e0002 */
[----:B0-----:R-:W-:Y:S02]  /*09d0*/  IMAD.WIDE.U32 R4, R15, 0x8, R2 ;  /* 0x000000080f047825 */ /* 0x001fe400078e0002 */
[----:B------:R-:W0:Y:S03]  /*09e0*/  LDC.64 R2, c[0x0][0x388] ;  /* 0x0000e200ff027b82 */ /* 0x000e260000000a00 */
[----:B------:R-:W2:Y:S04]  /*09f0*/  LDG.E.64 R6, desc[UR4][R4.64] ;  /* 0x0000000404067981 */ /* 0x000ea8000c1e1b00 */
[----:B------:R-:W3:Y:S04]  /*0a00*/  LDG.E.64 R8, desc[UR4][R4.64+0x400] ;  /* 0x0004000404087981 */ /* 0x000ee8000c1e1b00 */
[----:B------:R-:W4:Y:S04]  /*0a10*/  LDG.E.64 R10, desc[UR4][R4.64+0x800] ;  /* 0x00080004040a7981 */ /* 0x000f28000c1e1b00 */
[----:B------:R1:W5:Y:S01]  /*0a20*/  LDG.E.64 R12, desc[UR4][R4.64+0xc00] ;  /* 0x000c0004040c7981 */ /* 0x000362000c1e1b00 */
[----:B0-----:R-:W-:-:S04]  /*0a30*/  IMAD.WIDE.U32 R2, R0, 0x4, R2 ;  /* 0x0000000400027825 */ /* 0x001fc800078e0002 */
[----:B------:R-:W-:Y:S01]  /*0a40*/  IMAD.WIDE.U32 R2, R15, 0x8, R2 ;  /* 0x000000080f027825 */ /* 0x000fe200078e0002 */
[----:B--2---:R-:W1:Y:S08]  /*0a50*/  MUFU.LG2 R6, R6 ;  /* 0x0000000600067308 */ /* 0x004e700000000c00 */
[----:B------:R-:W0:Y:S08]  /*0a60*/  MUFU.LG2 R7, R7 ;  /* 0x0000000700077308 */ /* 0x000e300000000c00 */
[----:B---3--:R-:W2:Y:S01]  /*0a70*/  MUFU.LG2 R8, R8 ;  /* 0x0000000800087308 */ /* 0x008ea20000000c00 */
[----:B-1----:R-:W-:-:S07]  /*0a80*/  FMUL.FTZ R4, R6, 0.30103000998497009277 ;  /* 0x3e9a209b06047820 */ /* 0x002fce0000410000 */
[----:B------:R-:W1:Y:S01]  /*0a90*/  MUFU.LG2 R9, R9 ;  /* 0x0000000900097308 */ /* 0x000e620000000c00 */
[----:B0-----:R-:W-:-:S05]  /*0aa0*/  FMUL.FTZ R5, R7, 0.30103000998497009277 ;  /* 0x3e9a209b07057820 */ /* 0x001fca0000410000 */
[----:B------:R-:W-:Y:S02]  /*0ab0*/  STG.E.64 desc[UR4][R2.64], R4 ;  /* 0x0000000402007986 */ /* 0x000fe4000c101b04 */
[----:B----4-:R-:W0:Y:S01]  /*0ac0*/  MUFU.LG2 R10, R10 ;  /* 0x0000000a000a7308 */ /* 0x010e220000000c00 */
[----:B--2---:R-:W-:-:S07]  /*0ad0*/  FMUL.FTZ R6, R8, 0.30103000998497009277 ;  /* 0x3e9a209b08067820 */ /* 0x004fce0000410000 */
[----:B------:R-:W2:Y:S01]  /*0ae0*/  MUFU.LG2 R11, R11 ;  /* 0x0000000b000b7308 */ /* 0x000ea20000000c00 */
[----:B-1----:R-:W-:-:S05]  /*0af0*/  FMUL.FTZ R7, R9, 0.30103000998497009277 ;  /* 0x3e9a209b09077820 */ /* 0x002fca0000410000 */
[----:B------:R-:W-:Y:S02]  /*0b00*/  STG.E.64 desc[UR4][R2.64+0x400], R6 ;  /* 0x0004000602007986 */ /* 0x000fe4000c101b04 */
[----:B-----5:R-:W1:Y:S01]  /*0b10*/  MUFU.LG2 R12, R12 ;  /* 0x0000000c000c7308 */ /* 0x020e620000000c00 */
[----:B0-----:R-:W-:-:S07]  /*0b20*/  FMUL.FTZ R8, R10, 0.30103000998497009277 ;  /* 0x3e9a209b0a087820 */ /* 0x001fce0000410000 */
[----:B------:R-:W0:Y:S01]  /*0b30*/  MUFU.LG2 R13, R13 ;  /* 0x0000000d000d7308 */ /* 0x000e220000000c00 */
[----:B--2---:R-:W-:-:S05]  /*0b40*/  FMUL.FTZ R9, R11, 0.30103000998497009277 ;  /* 0x3e9a209b0b097820 */ /* 0x004fca0000410000 */
[----:B------:R-:W-:Y:S01]  /*0b50*/  STG.E.64 desc[UR4][R2.64+0x800], R8 ;  /* 0x0008000802007986 */ /* 0x000fe2000c101b04 */
[----:B-1----:R-:W-:Y:S01]  /*0b60*/  FMUL.FTZ R10, R12, 0.30103000998497009277 ;  /* 0x3e9a209b0c0a7820 */ /* 0x002fe20000410000 */
[----:B0-----:R-:W-:-:S05]  /*0b70*/  FMUL.FTZ R11, R13, 0.30103000998497009277 ;  /* 0x3e9a209b0d0b7820 */ /* 0x001fca0000410000 */
[----:B------:R-:W-:Y:S01]  /*0b80*/  STG.E.64 desc[UR4][R2.64+0xc00], R10 ;  /* 0x000c000a02007986 */ /* 0x000fe2000c101b04 */
[----:B------:R-:W-:Y:S05]  /*0b90*/  EXIT ;  /* 0x000000000000794d */ /* 0x000fea0003800000 */
.L_x_9579:
        /* <DEDUP_REMOVED lines=14> */
.L_x_12965:


//--------------------- .text._ZN2at6native29vectorized_elementwise_kernelILi4EZZZNS0_17log10_kernel_cudaERNS_18TensorIteratorBaseEENKUlvE0_clEvENKUlvE0_clEvEUlfE_St5arrayIPcLm2EEEEviT0_T1_ --------------------------
	.section	.text._ZN2at6native29vectorized_elementwise_kernelILi4EZZZNS0_17log10_kernel_cudaERNS_18TensorIteratorBaseEENKUlvE0_clEvENKUlvE0_clEvEUlfE_St5arrayIPcLm2EEEEviT0_T1_,"ax",@progbits
	.align	128
        .global         _ZN2at6native29vectorized_elementwise_kernelILi4EZZZNS0_17log10_kernel_cudaERNS_18TensorIteratorBaseEENKUlvE0_clEvENKUlvE0_clEvEUlfE_St5arrayIPcLm2EEEEviT0_T1_
        .type           _ZN2at6native29vectorized_elementwise_kernelILi4EZZZNS0_17log10_kernel_cudaERNS_18TensorIteratorBaseEENKUlvE0_clEvENKUlvE0_clEvEUlfE_St5arrayIPcLm2EEEEviT0_T1_,@function
        .size           _ZN2at6native29vectorized_elementwise_kernelILi4EZZZNS0_17log10_kernel_cudaERNS_18TensorIteratorBaseEENKUlvE0_clEvENKUlvE0_clEvEUlfE_St5arrayIPcLm2EEEEviT0_T1_,(.L_x_12966 - _ZN2at6native29vectorized_elementwise_kernelILi4EZZZNS0_17log10_kernel_cudaERNS_18TensorIteratorBaseEENKUlvE0_clEvENKUlvE0_clEvEUlfE_St5arrayIPcLm2EEEEviT0_T1_)
        .other          _ZN2at6native29vectorized_elementwise_kernelILi4EZZZNS0_17log10_kernel_cudaERNS_18TensorIteratorBaseEENKUlvE0_clEvENKUlvE0_clEvEUlfE_St5arrayIPcLm2EEEEviT0_T1_,@"STO_CUDA_ENTRY STV_DEFAULT"
_ZN2at6native29vectorized_elementwise_kernelILi4EZZZNS0_17log10_kernel_cudaERNS_18TensorIteratorBaseEENKUlvE0_clEvENKUlvE0_clEvEUlfE_St5arrayIPcLm2EEEEviT0_T1_:
.text._ZN2at6native29vectorized_elementwise_kernelILi4EZZZNS0_17log10_kernel_cudaERNS_18TensorIteratorBaseEENKUlvE0_clEvENKUlvE0_clEvEUlfE_St5arrayIPcLm2EEEEviT0_T1_:
        /* <DEDUP_REMOVED lines=116> */
.L_x_9583:
[----:B------:R-:W-:-:S13]  /*0740*/  ISETP.GE.U32.AND P0, PT, R3, R2, PT ;  /* 0x000000020300720c */ /* 0x000fda0003f06070 */
[----:B------:R-:W-:Y:S05]  /*0750*/  @P0 BRA `(.L_x_9585) ;  /* 0x0000000000300947 */ /* 0x000fea0003800000 */
[----:B0-----:R-:W0:Y:S01]  /*0760*/  LDC.64 R4, c[0x0][0x388] ;  /* 0x0000e200ff047b82 */ /* 0x001e220000000a00 */
[----:B------:R-:W-:Y:S01]  /*0770*/  IMAD.IADD R11, R0, 0x1, R3 ;  /* 0x00000001000b7824 */ /* 0x000fe200078e0203 */
[----:B------:R-:W-:-:S03]  /*0780*/  IADD3 R3, PT, PT, R3, 0x80, RZ ;  /* 0x0000008003037810 */ /* 0x000fc60007ffe0ff */
[----:B0-----:R-:W-:-:S05]  /*0790*/  IMAD.WIDE.U32 R4, R11, 0x4, R4 ;  /* 0x000000040b047825 */ /* 0x001fca00078e0004 */
[----:B------:R1:W-:Y:S02]  /*07a0*/  STG.E desc[UR4][R4.64], R6 ;  /* 0x0000000604007986 */ /* 0x0003e4000c101904 */
.L_x_9584:
[----:B------:R-:W-:-:S13]  /*07b0*/  ISETP.GE.U32.AND P0, PT, R3, R2, PT ;  /* 0x000000020300720c */ /* 0x000fda0003f06070 */
[----:B------:R-:W-:Y:S05]  /*07c0*/  @P0 BRA `(.L_x_9586) ;  /* 0x0000000000340947 */ /* 0x000fea0003800000 */
[----:B01----:R-:W0:Y:S01]  /*07d0*/  LDC.64 R4, c[0x0][0x388] ;  /* 0x0000e200ff047b82 */ /* 0x003e220000000a00 */
[----:B------:R-:W-:Y:S01]  /*07e0*/  IADD3 R11, PT, PT, R0, R3, RZ ;  /* 0x00000003000b7210 */ /* 0x000fe20007ffe0ff */
[----:B------:R-:W-:-:S04]  /*07f0*/  VIADD R3, R3, 0x80 ;  /* 0x0000008003037836 */ /* 0x000fc80000000000 */
[----:B0-----:R-:W-:-:S05]  /*0800*/  IMAD.WIDE.U32 R4, R11, 0x4, R4 ;  /* 0x000000040b047825 */ /* 0x001fca00078e0004 */
[----:B------:R1:W-:Y:S02]  /*0810*/  STG.E desc[UR4][R4.64], R7 ;  /* 0x0000000704007986 */ /* 0x0003e4000c101904 */
.L_x_9585:
        /* <DEDUP_REMOVED lines=8> */
.L_x_9586:
[----:B------:R-:W-:Y:S05]  /*08a0*/  BSYNC.RELIABLE B1 ;  /* 0x0000000000017941 */ /* 0x000fea0003800100 */
.L_x_9582:
[----:B------:R-:W-:-:S13]  /*08b0*/  ISETP.GE.U32.AND P0, PT, R3, R2, PT ;  /* 0x000000020300720c */ /* 0x000fda0003f06070 */
[----:B012---:R-:W0:Y:S01]  /*08c0*/  @!P0 LDC.64 R4, c[0x0][0x388] ;  /* 0x0000e200ff048b82 */ /* 0x007e220000000a00 */
[----:B------:R-:W-:Y:S01]  /*08d0*/  @!P0 IMAD.IADD R7, R0, 0x1, R3 ;  /* 0x0000000100078824 */ /* 0x000fe200078e0203 */
[----:B------:R-:W-:-:S03]  /*08e0*/  @!P0 IADD3 R3, PT, PT, R3, 0x80, RZ ;  /* 0x0000008003038810 */ /* 0x000fc60007ffe0ff */
[----:B0-----:R-:W-:-:S05]  /*08f0*/  @!P0 IMAD.WIDE.U32 R4, R7, 0x4, R4 ;  /* 0x0000000407048825 */ /* 0x001fca00078e0004 */
[----:B------:R2:W-:Y:S02]  /*0900*/  @!P0 STG.E desc[UR4][R4.64], R9 ;  /* 0x0000000904008986 */ /* 0x0005e4000c101904 */
.L_x_9587:
[----:B------:R-:W-:Y:S05]  /*0910*/  BSYNC.RECONVERGENT B0 ;  /* 0x0000000000007941 */ /* 0x000fea0003800200 */
.L_x_9581:
        /* <DEDUP_REMOVED lines=8> */
.L_x_9580:
[----:B------:R-:W0:Y:S01]  /*09a0*/  S2R R15, SR_TID.X ;  /* 0x00000000000f7919 */ /* 0x000e220000002100 */
[----:B------:R-:W1:Y:S02]  /*09b0*/  LDC.64 R2, c[0x0][0x390] ;  /* 0x0000e400ff027b82 */ /* 0x000e640000000a00 */
[----:B-1----:R-:W-:-:S04]  /*09c0*/  IMAD.WIDE.U32 R2, R0, 0x4, R2 ;  /* 0x0000000400027825 */ /* 0x002fc800078e0002 */
[----:B0-----:R-:W-:Y:S02]  /*09d0*/  IMAD.WIDE.U32 R12, R15, 0x10, R2 ;  /* 0x000000100f0c7825 */ /* 0x001fe400078e0002 */
[----:B------:R-:W0:Y:S03]  /*09e0*/  LDC.64 R2, c[0x0][0x388] ;  /* 0x0000e200ff027b82 */ /* 0x000e260000000a00 */
[----:B------:R-:W2:Y:S04]  /*09f0*/  LDG.E.128 R4, desc[UR4][R12.64] ;  /* 0x000000040c047981 */ /* 0x000ea8000c1e1d00 */
[----:B------:R1:W3:Y:S01]  /*0a00*/  LDG.E.128 R8, desc[UR4][R12.64+0x800] ;  /* 0x000800040c087981 */ /* 0x0002e2000c1e1d00 */
[----:B0-----:R-:W-:-:S04]  /*0a10*/  IMAD.WIDE.U32 R2, R0, 0x4, R2 ;  /* 0x0000000400027825 */ /* 0x001fc800078e0002 */
[----:B------:R-:W-:Y:S01]  /*0a20*/  IMAD.WIDE.U32 R2, R15, 0x10, R2 ;  /* 0x000000100f027825 */ /* 0x000fe200078e0002 */
[----:B--2---:R-:W1:Y:S08]  /*0a30*/  MUFU.LG2 R4, R4 ;  /* 0x0000000400047308 */ /* 0x004e700000000c00 */
[----:B------:R-:W0:Y:S08]  /*0a40*/  MUFU.LG2 R5, R5 ;  /* 0x0000000500057308 */ /* 0x000e300000000c00 */
[----:B------:R-:W2:Y:S01]  /*0a50*/  MUFU.LG2 R6, R6 ;  /* 0x0000000600067308 */ /* 0x000ea20000000c00 */
[----:B-1----:R-:W-:-:S07]  /*0a60*/  FMUL.FTZ R12, R4, 0.30103000998497009277 ;  /* 0x3e9a209b040c7820 */ /* 0x002fce0000410000 */
[----:B------:R-:W1:Y:S01]  /*0a70*/  MUFU.LG2 R7, R7 ;  /* 0x0000000700077308 */ /* 0x000e620000000c00 */
[----:B0-----:R-:W-:-:S07]  /*0a80*/  FMUL.FTZ R13, R5, 0.30103000998497009277 ;  /* 0x3e9a209b050d7820 */ /* 0x001fce0000410000 */
[----:B---3--:R-:W0:Y:S01]  /*0a90*/  MUFU.LG2 R8, R8 ;  /* 0x0000000800087308 */ /* 0x008e220000000c00 */
[----:B--2---:R-:W-:-:S07]  /*0aa0*/  FMUL.FTZ R14, R6, 0.30103000998497009277 ;  /* 0x3e9a209b060e7820 */ /* 0x004fce0000410000 */
[----:B------:R-:W2:Y:S01]  /*0ab0*/  MUFU.LG2 R9, R9 ;  /* 0x0000000900097308 */ /* 0x000ea20000000c00 */
[----:B-1----:R-:W-:-:S05]  /*0ac0*/  FMUL.FTZ R15, R7, 0.30103000998497009277 ;  /* 0x3e9a209b070f7820 */ /* 0x002fca0000410000 */
[----:B------:R-:W-:Y:S02]  /*0ad0*/  STG.E.128 desc[UR4][R2.64], R12 ;  /* 0x0000000c02007986 */ /* 0x000fe4000c101d04 */
[----:B------:R-:W1:Y:S01]  /*0ae0*/  MUFU.LG2 R10, R10 ;  /* 0x0000000a000a7308 */ /* 0x000e620000000c00 */
[----:B0-----:R-:W-:-:S07]  /*0af0*/  FMUL.FTZ R4, R8, 0.30103000998497009277 ;  /* 0x3e9a209b08047820 */ /* 0x001fce0000410000 */
[----:B------:R-:W0:Y:S01]  /*0b00*/  MUFU.LG2 R11, R11 ;  /* 0x0000000b000b7308 */ /* 0x000e220000000c00 */
[----:B--2---:R-:W-:Y:S01]  /*0b10*/  FMUL.FTZ R5, R9, 0.30103000998497009277 ;  /* 0x3e9a209b09057820 */ /* 0x004fe20000410000 */
[----:B-1----:R-:W-:Y:S01]  /*0b20*/  FMUL.FTZ R6, R10, 0.30103000998497009277 ;  /* 0x3e9a209b0a067820 */ /* 0x002fe20000410000 */
[----:B0-----:R-:W-:-:S05]  /*0b30*/  FMUL.FTZ R7, R11, 0.30103000998497009277 ;  /* 0x3e9a209b0b077820 */ /* 0x001fca0000410000 */
[----:B------:R-:W-:Y:S01]  /*0b40*/  STG.E.128 desc[UR4][R2.64+0x800], R4 ;  /* 0x0008000402007986 */ /* 0x000fe2000c101d04 */
[----:B------:R-:W-:Y:S05]  /*0b50*/  EXIT ;  /* 0x000000000000794d */ /* 0x000fea0003800000 */
.L_x_9588:
        /* <DEDUP_REMOVED lines=10> */
.L_x_12966:


//--------------------- .text._ZN2at6native29vectorized_elementwise_kernelILi8EZZZNS0_17log10_kernel_cudaERNS_18TensorIteratorBaseEENKUlvE0_clEvENKUlvE0_clEvEUlfE_St5arrayIPcLm2EEEEviT0_T1_ --------------------------
	.section	.text._ZN2at6native29vectorized_elementwise_kernelILi8EZZZNS0_17log10_kernel_cudaERNS_18TensorIteratorBaseEENKUlvE0_clEvENKUlvE0_clEvEUlfE_St5arrayIPcLm2EEEEviT0_T1_,"ax",@progbits
	.align	128
        .global         _ZN2at6native29vectorized_elementwise_kernelILi8EZZZNS0_17log10_kernel_cudaERNS_18TensorIteratorBaseEENKUlvE0_clEvENKUlvE0_clEvEUlfE_St5arrayIPcLm2EEEEviT0_T1_
        .type           _ZN2at6native29vectorized_elementwise_kernelILi8EZZZNS0_17log10_kernel_cudaERNS_18TensorIteratorBaseEENKUlvE0_clEvENKUlvE0_clEvEUlfE_St5arrayIPcLm2EEEEviT0_T1_,@function
        .size           _ZN2at6native29vectorized_elementwise_kernelILi8EZZZNS0_17log10_kernel_cudaERNS_18TensorIteratorBaseEENKUlvE0_clEvENKUlvE0_clEvEUlfE_St5arrayIPcLm2EEEEviT0_T1_,(.L_x_12967 - _ZN2at6native29vectorized_elementwise_kernelILi8EZZZNS0_17log10_kernel_cudaERNS_18TensorIteratorBaseEENKUlvE0_clEvENKUlvE0_clEvEUlfE_St5arrayIPcLm2EEEEviT0_T1_)
        .other          _ZN2at6native29vectorized_elementwise_kernelILi8EZZZNS0_17log10_kernel_cudaERNS_18TensorIteratorBaseEENKUlvE0_clEvENKUlvE0_clEvEUlfE_St5arrayIPcLm2EEEEviT0_T1_,@"STO_CUDA_ENTRY STV_DEFAULT"
_ZN2at6native29vectorized_elementwise_kernelILi8EZZZNS0_17log10_kernel_cudaERNS_18TensorIteratorBaseEENKUlvE0_clEvENKUlvE0_clEvEUlfE_St5arrayIPcLm2EEEEviT0_T1_:
.text._ZN2at6native29vectorized_elementwise_kernelILi8EZZZNS0_17log10_kernel_cudaERNS_18TensorIteratorBaseEENKUlvE0_clEvENKUlvE0_clEvEUlfE_St5arrayIPcLm2EEEEviT0_T1_:
        /* <DEDUP_REMOVED lines=116> */
.L_x_9592:
[----:B------:R-:W-:-:S13]  /*0740*/  ISETP.GE.U32.AND P0, PT, R3, R2, PT ;  /* 0x000000020300720c */ /* 0x000fda0003f06070 */
[----:B------:R-:W-:Y:S05]  /*0750*/  @P0 BRA `(.L_x_9594) ;  /* 0x0000000000300947 */ /* 0x000fea0003800000 */
[----:B0-----:R-:W0:Y:S01]  /*0760*/  LDC.64 R4, c[0x0][0x388] ;  /* 0x0000e200ff047b82 */ /* 0x001e220000000a00 */
[----:B------:R-:W-:Y:S01]  /*0770*/  IMAD.IADD R11, R0, 0x1, R3 ;  /* 0x00000001000b7824 */ /* 0x000fe200078e0203 */
[----:B------:R-:W-:-:S03]  /*0780*/  IADD3 R3, PT, PT, R3, 0x80, RZ ;  /* 0x0000008003037810 */ /* 0x000fc60007ffe0ff */
[----:B0-----:R-:W-:-:S05]  /*0790*/  IMAD.WIDE.U32 R4, R11, 0x4, R4 ;  /* 0x000000040b047825 */ /* 0x001fca00078e0004 */
[----:B------:R1:W-:Y:S02]  /*07a0*/  STG.E desc[UR4][R4.64], R6 ;  /* 0x0000000604007986 */ /* 0x0003e4000c101904 */
.L_x_9593:
[----:B------:R-:W-:-:S13]  /*07b0*/  ISETP.GE.U32.AND P0, PT, R3, R2, PT ;  /* 0x000000020300720c */ /* 0x000fda0003f06070 */
[----:B------:R-:W-:Y:S05]  /*07c0*/  @P0 BRA `(.L_x_9595) ;  /* 0x0000000000340947 */ /* 0x000fea0003800000 */
[----:B01----:R-:W0:Y:S01]  /*07d0*/  LDC.64 R4, c[0x0][0x388] ;  /* 0x0000e200ff047b82 */ /* 0x003e220000000a00 */
[----:B------:R-:W-:Y:S01]  /*07e0*/  IADD3 R11, PT, PT, R0, R3, RZ ;  /* 0x00000003000b7210 */ /* 0x000fe20007ffe0ff */
[----:B------:R-:W-:-:S04]  /*07f0*/  VIADD R3, R3, 0x80 ;  /* 0x0000008003037836 */ /* 0x000fc80000000000 */
[----:B0-----:R-:W-:-:S05]  /*0800*/  IMAD.WIDE.U32 R4, R11, 0x4, R4 ;  /* 0x000000040b047825 */ /* 0x001fca00078e0004 */
[----:B------:R1:W-:Y:S02]  /*0810*/  STG.E desc[UR4][R4.64], R7 ;  /* 0x0000000704007986 */ /* 0x0003e4000c101904 */
.L_x_9594:
        /* <DEDUP_REMOVED lines=8> */
.L_x_9595:
[----:B------:R-:W-:Y:S05]  /*08a0*/  BSYNC.RELIABLE B1 ;  /* 0x0000000000017941 */ /* 0x000fea0003800100 */
.L_x_9591:
[----:B------:R-:W-:-:S13]  /*08b0*/  ISETP.GE.U32.AND P0, PT, R3, R2, PT ;  /* 0x000000020300720c */ /* 0x000fda0003f06070 */
[----:B012---:R-:W0:Y:S01]  /*08c0*/  @!P0 LDC.64 R4, c[0x0][0x388] ;  /* 0x0000e200ff048b82 */ /* 0x007e220000000a00 */
[----:B------:R-:W-:Y:S01]  /*08d0*/  @!P0 IMAD.IADD R7, R0, 0x1, R3 ;  /* 0x0000000100078824 */ /* 0x000fe200078e0203 */
[----:B------:R-:W-:-:S03]  /*08e0*/  @!P0 IADD3 R3, PT, PT, R3, 0x80, RZ ;  /* 0x0000008003038810 */ /* 0x000fc60007ffe0ff */
[----:B0-----:R-:W-:-:S05]  /*08f0*/  @!P0 IMAD.WIDE.U32 R4, R7, 0x4, R4 ;  /* 0x0000000407048825 */ /* 0x001fca00078e0004 */
[----:B------:R2:W-:Y:S02]  /*0900*/  @!P0 STG.E desc[UR4][R4.64], R9 ;  /* 0x0000000904008986 */ /* 0x0005e4000c101904 */
.L_x_9596:
[----:B------:R-:W-:Y:S05]  /*0910*/  BSYNC.RECONVERGENT B0 ;  /* 0x0000000000007941 */ /* 0x000fea0003800200 */
.L_x_9590:
        /* <DEDUP_REMOVED lines=8> */
.L_x_9589:
[----:B------:R-:W0:Y:S01]  /*09a0*/  S2R R13, SR_TID.X ;  /* 0x00000000000d7919 */ /* 0x000e220000002100 */
[----:B------:R-:W1:Y:S02]  /*09b0*/  LDC.64 R2, c[0x0][0x390] ;  /* 0x0000e400ff027b82 */ /* 0x000e640000000a00 */
[----:B-1----:R-:W-:-:S04]  /*09c0*/  IMAD.WIDE.U32 R2, R0, 0x4, R2 ;  /* 0x0000000400027825 */ /* 0x002fc800078e0002 */
[----:B0-----:R-:W-:Y:S02]  /*09d0*/  IMAD.WIDE.U32 R4, R13, 0x20, R2 ;  /* 0x000000200d047825 */ /* 0x001fe400078e0002 */
[----:B------:R-:W0:Y:S04]  /*09e0*/  LDC.64 R2, c[0x0][0x388] ;  /* 0x0000e200ff027b82 */ /* 0x000e280000000a00 */
[----:B------:R-:W2:Y:S01]  /*09f0*/  LDG.E.ENL2.256 R4, R8, desc[UR4][R4.64] ;  /* 0xfe0000040408797e */ /* 0x000ea20008121904 */
[----:B0-----:R-:W-:-:S04]  /*0a00*/  IMAD.WIDE.U32 R2, R0, 0x4, R2 ;  /* 0x0000000400027825 */ /* 0x001fc800078e0002 */
[----:B------:R-:W-:Y:S01]  /*0a10*/  IMAD.WIDE.U32 R2, R13, 0x20, R2 ;  /* 0x000000200d027825 */ /* 0x000fe200078e0002 */
[----:B--2---:R-:W0:Y:S08]  /*0a20*/  MUFU.LG2 R8, R8 ;  /* 0x0000000800087308 */ /* 0x004e300000000c00 */
        /* <DEDUP_REMOVED lines=10> */
[----:B-1----:R-:W-:-:S07]  /*0ad0*/  FMUL.FTZ R16, R16, 0.30103000998497009277 ;  /* 0x3e9a209b10107820 */ /* 0x002fce0000410000 */
[----:B------:R-:W1:Y:S01]  /*0ae0*/  MUFU.LG2 R7, R7 ;  /* 0x0000000700077308 */ /* 0x000e620000000c00 */
[----:B--2---:R-:W-:Y:S01]  /*0af0*/  FMUL.FTZ R17, R17, 0.30103000998497009277 ;  /* 0x3e9a209b11117820 */ /* 0x004fe20000410000 */
[----:B0-----:R-:W-:Y:S01]  /*0b00*/  FMUL.FTZ R18, R6, 0.30103000998497009277 ;  /* 0x3e9a209b06127820 */ /* 0x001fe20000410000 */
[----:B-1----:R-:W-:-:S05]  /*0b10*/  FMUL.FTZ R19, R7, 0.30103000998497009277 ;  /* 0x3e9a209b07137820 */ /* 0x002fca0000410000 */
[----:B------:R-:W-:Y:S01]  /*0b20*/  STG.E.ENL2.256 desc[UR4][R2.64], R12, R16 ;  /* 0xf800000c0210797f */ /* 0x000fe2000f121804 */
[----:B------:R-:W-:Y:S05]  /*0b30*/  EXIT ;  /* 0x000000000000794d */ /* 0x000fea0003800000 */
.L_x_9597:
        /* <DEDUP_REMOVED lines=12> */
.L_x_12967:


//--------------------- .text._ZN2at6native18elementwise_kernelILi128ELi4EZNS0_15gpu_kernel_implIZZZNS0_17log10_kernel_cudaERNS_18TensorIteratorBaseEENKUlvE0_clEvENKUlvE_clEvEUldE_EEvS4_RKT_EUliE_EEviT1_ --------------------------
	.section	.text._ZN2at6native18elementwise_kernelILi128ELi4EZNS0_15gpu_kernel_implIZZZNS0_17log10_kernel_cudaERNS_18TensorIteratorBaseEENKUlvE0_clEvENKUlvE_clEvEUldE_EEvS4_RKT_EUliE_EEviT1_,"ax",@progbits
	.align	128
        .global         _ZN2at6native18elementwise_kernelILi128ELi4EZNS0_15gpu_kernel_implIZZZNS0_17log10_kernel_cudaERNS_18TensorIteratorBaseEENKUlvE0_clEvENKUlvE_clEvEUldE_EEvS4_RKT_EUliE_EEviT1_
        .type           _ZN2at6native18elementwise_kernelILi128ELi4EZNS0_15gpu_kernel_implIZZZNS0_17log10_kernel_cudaERNS_18TensorIteratorBaseEENKUlvE0_clEvENKUlvE_clEvEUldE_EEvS4_RKT_EUliE_EEviT1_,@function
        .size           _ZN2at6native18elementwise_kernelILi128ELi4EZNS0_15gpu_kernel_implIZZZNS0_17log10_kernel_cudaERNS_18TensorIteratorBaseEENKUlvE0_clEvENKUlvE_clEvEUldE_EEvS4_RKT_EUliE_EEviT1_,(.L_x_12968 - _ZN2at6native18elementwise_kernelILi128ELi4EZNS0_15gpu_kernel_implIZZZNS0_17log10_kernel_cudaERNS_18TensorIteratorBaseEENKUlvE0_clEvENKUlvE_clEvEUldE_EEvS4_RKT_EUliE_EEviT1_)
        .other          _ZN2at6native18elementwise_kernelILi128ELi4EZNS0_15gpu_kernel_implIZZZNS0_17log10_kernel_cudaERNS_18TensorIteratorBaseEENKUlvE0_clEvENKUlvE_clEvEUldE_EEvS4_RKT_EUliE_EEviT1_,@"STO_CUDA_ENTRY STV_DEFAULT"
_ZN2at6native18elementwise_kernelILi128ELi4EZNS0_15gpu_kernel_implIZZZNS0_17log10_kernel_cudaERNS_18TensorIteratorBaseEENKUlvE0_clEvENKUlvE_clEvEUldE_EEvS4_RKT_EUliE_EEviT1_:
.text._ZN2at6native18elementwise_kernelILi128ELi4EZNS0_15gpu_kernel_implIZZZNS0_17log10_kernel_cudaERNS_18TensorIteratorBaseEENKUlvE0_clEvENKUlvE_clEvEUldE_EEvS4_RKT_EUliE_EEviT1_:
        /* <DEDUP_REMOVED lines=319> */
.L_x_9600:
        /* <DEDUP_REMOVED lines=18> */
.L_x_9605:
[----:B------:R-:W2:Y:S02]  /*1510*/  LDG.E.U8 R2, desc[UR36][R2.64] ;  /* 0x0000002402027981 */ /* 0x000ea4000c1e1100 */
[----:B--2---:R0:W1:Y:S01]  /*1520*/  I2F.F64.U16 R4, R2 ;  /* 0x0000000200047312 */ /* 0x0040620000101800 */
[----:B------:R-:W-:Y:S05]  /*1530*/  BRA `(.L_x_9607) ;  /* 0x0000000c00607947 */ /* 0x000fea0003800000 */
.L_x_9604:
        /* <DEDUP_REMOVED lines=9> */
.L_x_9609:
[----:B------:R-:W2:Y:S02]  /*15d0*/  LDG.E R2, desc[UR36][R2.64] ;  /* 0x0000002402027981 */ /* 0x000ea4000c1e1900 */
[----:B--2---:R0:W1:Y:S01]  /*15e0*/  I2F.F64 R4, R2 ;  /* 0x0000000200047312 */ /* 0x0040620000201c00 */
[----:B------:R-:W-:Y:S05]  /*15f0*/  BRA `(.L_x_9607) ;  /* 0x0000000c00307947 */ /* 0x000fea0003800000 */
.L_x_9608:
[----:B------:R-:W2:Y:S02]  /*1600*/  LDG.E.U16 R2, desc[UR36][R2.64] ;  /* 0x0000002402027981 */ /* 0x000ea4000c1e1500 */
[----:B--2---:R0:W1:Y:S01]  /*1610*/  I2F.F64.S16 R4, R2 ;  /* 0x0000000200047312 */ /* 0x0040620000101c00 */
[----:B------:R-:W-:Y:S05]  /*1620*/  BRA `(.L_x_9607) ;  /* 0x0000000c00247947 */ /* 0x000fea0003800000 */
.L_x_9603:
        /* <DEDUP_REMOVED lines=10> */
.L_x_9611:
[----:B------:R-:W2:Y:S02]  /*16d0*/  LDG.E.U16 R0, desc[UR36][R2.64] ;  /* 0x0000002402007981 */ /* 0x000ea4000c1e1500 */
[----:B--2---:R-:W-:-:S05]  /*16e0*/  HADD2.F32 R0, -RZ, R0.H0_H0 ;  /* 0x20000000ff007230 */ /* 0x004fca0000004100 */
[----:B------:R-:W-:-:S04]  /*16f0*/  FMUL.FTZ R0, R0, 1 ;  /* 0x3f80000000007820 */ /* 0x000fc80000410000 */
[----:B------:R0:W1:Y:S01]  /*1700*/  F2F.F64.F32 R4, R0 ;  /* 0x0000000000047310 */ /* 0x0000620000201800 */
[----:B------:R-:W-:Y:S05]  /*1710*/  BRA `(.L_x_9607) ;  /* 0x0000000800e87947 */ /* 0x000fea0003800000 */
.L_x_9610:
        /* <DEDUP_REMOVED lines=10> */
.L_x_9613:
[----:B------:R-:W2:Y:S02]  /*17c0*/  LDG.E.U16 R2, desc[UR36][R2.64] ;  /* 0x0000002402027981 */ /* 0x000ea4000c1e1500 */
[----:B--2---:R-:W-:-:S05]  /*17d0*/  HADD2.F32 R0, -RZ, R2.H0_H0 ;  /* 0x20000002ff007230 */ /* 0x004fca0000004100 */
[----:B------:R-:W-:-:S04]  /*17e0*/  FMUL.FTZ R0, R0, 1 ;  /* 0x3f80000000007820 */ /* 0x000fc80000410000 */
[----:B------:R0:W1:Y:S01]  /*17f0*/  F2F.F64.F32 R4, R0 ;  /* 0x0000000000047310 */ /* 0x0000620000201800 */
[----:B------:R-:W-:Y:S05]  /*1800*/  BRA `(.L_x_9607) ;  /* 0x0000000800ac7947 */ /* 0x000fea0003800000 */
.L_x_9612:
[----:B------:R0:W5:Y:S01]  /*1810*/  LDG.E.64 R4, desc[UR36][R2.64] ;  /* 0x0000002402047981 */ /* 0x000162000c1e1b00 */
[----:B------:R-:W-:Y:S05]  /*1820*/  BRA `(.L_x_9607) ;  /* 0x0000000800a47947 */ /* 0x000fea0003800000 */
.L_x_9602:
        /* <DEDUP_REMOVED lines=13> */
.L_x_9616:
[----:B------:R0:W5:Y:S01]  /*1900*/  LDG.E.64 R4, desc[UR36][R2.64] ;  /* 0x0000002402047981 */ /* 0x000162000c1e1b00 */
[----:B------:R-:W-:Y:S05]  /*1910*/  BRA `(.L_x_9607) ;  /* 0x0000000800687947 */ /* 0x000fea0003800000 */
.L_x_9615:
        /* <DEDUP_REMOVED lines=27> */
.L_x_9618:
        /* <DEDUP_REMOVED lines=14> */
.L_x_9617:
[----:B------:R-:W2:Y:S02]  /*1bb0*/  LDG.E.U16 R0, desc[UR36][R2.64] ;  /* 0x0000002402007981 */ /* 0x000ea4000c1e1500 */
[----:B--2---:R-:W-:-:S04]  /*1bc0*/  IMAD.U32 R0, R0, 0x10000, RZ ;  /* 0x0001000000007824 */ /* 0x004fc800078e00ff */
[----:B------:R-:W-:-:S04]  /*1bd0*/  FMUL.FTZ R0, R0, 1 ;  /* 0x3f80000000007820 */ /* 0x000fc80000410000 */
[----:B------:R0:W1:Y:S01]  /*1be0*/  F2F.F64.F32 R4, R0 ;  /* 0x0000000000047310 */ /* 0x0000620000201800 */
[----:B------:R-:W-:Y:S05]  /*1bf0*/  BRA `(.L_x_9607) ;  /* 0x0000000400b07947 */ /* 0x000fea0003800000 */
.L_x_9614:
        /* <DEDUP_REMOVED lines=11> */
.L_x_9621:
        /* <DEDUP_REMOVED lines=21> */
.L_x_9623:
[----:B------:R-:W-:Y:S05]  /*1e00*/  BSYNC.RECONVERGENT B0 ;  /* 0x0000000000007941 */ /* 0x000fea0003800200 */
.L_x_9622:
[----:B------:R-:W-:Y:S02]  /*1e10*/  SHF.L.U32 R0, R0, 0x14, RZ ;  /* 0x0000001400007819 */ /* 0x000fe400000006ff */
[----:B------:R-:W-:-:S04]  /*1e20*/  LEA R2, R2, 0x3b800000, 0x17 ;  /* 0x3b80000002027811 */ /* 0x000fc800078eb8ff */
[----:B------:R-:W-:-:S05]  /*1e30*/  LOP3.LUT R0, R2, R0, R7, 0xfe, !PT ;  /* 0x0000000002007212 */ /* 0x000fca00078efe07 */
[----:B------:R-:W-:-:S04]  /*1e40*/  FMUL.FTZ R0, R0, 1 ;  /* 0x3f80000000007820 */ /* 0x000fc80000410000 */
[----:B------:R0:W1:Y:S01]  /*1e50*/  F2F.F64.F32 R4, R0 ;  /* 0x0000000000047310 */ /* 0x0000620000201800 */
[----:B------:R-:W-:Y:S05]  /*1e60*/  BRA `(.L_x_9607) ;  /* 0x0000000400147947 */ /* 0x000fea0003800000 */
.L_x_9620:
        /* <DEDUP_REMOVED lines=21> */
.L_x_9625:
[----:B------:R-:W-:Y:S05]  /*1fc0*/  BSYNC.RECONVERGENT B0 ;  /* 0x0000000000007941 */ /* 0x000fea0003800200 */
.L_x_9624:
[----:B------:R-:W-:Y:S01]  /*1fd0*/  IMAD.SHL.U32 R0, R0, 0x200000, RZ ;  /* 0x0020000000007824 */ /* 0x000fe200078e00ff */
[----:B------:R-:W-:-:S04]  /*1fe0*/  LEA R2, R2, 0x37800000, 0x17 ;  /* 0x3780000002027811 */ /* 0x000fc800078eb8ff */
[----:B------:R-:W-:-:S05]  /*1ff0*/  LOP3.LUT R0, R2, R0, R7, 0xfe, !PT ;  /* 0x0000000002007212 */ /* 0x000fca00078efe07 */
[----:B------:R-:W-:-:S04]  /*2000*/  FMUL.FTZ R0, R0, 1 ;  /* 0x3f80000000007820 */ /* 0x000fc80000410000 */
[----:B------:R0:W1:Y:S01]  /*2010*/  F2F.F64.F32 R4, R0 ;  /* 0x0000000000047310 */ /* 0x0000620000201800 */
[----:B------:R-:W-:Y:S05]  /*2020*/  BRA `(.L_x_9607) ;  /* 0x0000000000a47947 */ /* 0x000fea0003800000 */
.L_x_9619:
[----:B------:R-:W-:-:S09]  /*2030*/  UISETP.NE.AND UP0, UPT, UR4, 0x1c, UPT ;  /* 0x0000001c0400788c */ /* 0x000fd2000bf05270 */
[----:B------:R-:W-:Y:S05]  /*2040*/  BRA.U !UP0, `(.L_x_9626) ;  /* 0x0000000108947547 */ /* 0x000fea000b800000 */
[----:B------:R-:W-:-:S09]  /*2050*/  UISETP.NE.AND UP0, UPT, UR4, 0x1d, UPT ;  /* 0x0000001d0400788c */ /* 0x000fd2000bf05270 */
[----:B------:R-:W-:Y:S05]  /*2060*/  BRA.U !UP0, `(.L_x_9627) ;  /* 0x0000000108807547 */ /* 0x000fea000b800000 */
[----:B------:R-:W-:-:S09]  /*2070*/  UISETP.NE.AND UP0, UPT, UR4, 0x2c, UPT ;  /* 0x0000002c0400788c */ /* 0x000fd2000bf05270 */
[----:B------:R-:W-:Y:S05]  /*2080*/  BRA.U !UP0, `(.L_x_9628) ;  /* 0x0000000108487547 */ /* 0x000fea000b800000 */
.L_x_9606:
        /* <DEDUP_REMOVED lines=16> */
.L_x_9629:
[----:B------:R-:W-:Y:S01]  /*2190*/  CS2R R4, SRZ ;  /* 0x0000000000047805 */ /* 0x000fe2000001ff00 */
[----:B------:R-:W-:Y:S06]  /*21a0*/  BRA `(.L_x_9607) ;  /* 0x0000000000447947 */ /* 0x000fec0003800000 */
.L_x_9628:
        /* <DEDUP_REMOVED lines=12> */
.L_x_9627:
[----:B------:R-:W2:Y:S02]  /*2270*/  LDG.E.64 R4, desc[UR36][R2.64] ;  /* 0x0000002402047981 */ /* 0x000ea4000c1e1b00 */
[----:B--2---:R-:W4:Y:S01]  /*2280*/  I2F.F64.U64 R4, R4 ;  /* 0x0000000400047312 */ /* 0x004f220000301800 */
[----:B------:R-:W-:Y:S05]  /*2290*/  BRA `(.L_x_9607) ;  /* 0x0000000000087947 */ /* 0x000fea0003800000 */
.L_x_9626:
[----:B------:R-:W2:Y:S02]  /*22a0*/  LDG.E R2, desc[UR36][R2.64] ;  /* 0x0000002402027981 */ /* 0x000ea4000c1e1900 */
[----:B--2---:R0:W1:Y:S02]  /*22b0*/  I2F.F64.U32 R4, R2 ;  /* 0x0000000200047312 */ /* 0x0040640000201800 */
.L_x_9607:
[----:B------:R-:W-:Y:S05]  /*22c0*/  BSYNC.RECONVERGENT B6 ;  /* 0x0000000000067941 */ /* 0x000fea0003800200 */
.L_x_9601:
        /* <DEDUP_REMOVED lines=77> */
.L_x_9631:
[----:B------:R-:W-:Y:S01]  /*27a0*/  IMAD.MOV.U32 R2, RZ, RZ, 0x0 ;  /* 0x00000000ff027424 */ /* 0x000fe200078e00ff */
[----:B------:R-:W-:Y:S02]  /*27b0*/  MOV R3, 0x7ff00000 ;  /* 0x7ff0000000037802 */ /* 0x000fe40000000f00 */
[----:B------:R-:W-:-:S04]  /*27c0*/  LOP3.LUT P0, RZ, R5, 0x7fffffff, RZ, 0xc0, !PT ;  /* 0x7fffffff05ff7812 */ /* 0x000fc8000780c0ff */
[----:B------:R-:W-:-:S10]  /*27d0*/  DFMA R2, R4, R2, +INF ;  /* 0x7ff000000402742b */ /* 0x000fd40000000002 */
[----:B------:R-:W-:Y:S02]  /*27e0*/  FSEL R4, R2, RZ, P0 ;  /* 0x000000ff02047208 */ /* 0x000fe40000000000 */
[----:B------:R-:W-:-:S07]  /*27f0*/  FSEL R5, R3, -QNAN , P0 ;  /* 0xfff0000003057808 */ /* 0x000fce0000000000 */
.L_x_9632:
[----:B------:R-:W-:Y:S05]  /*2800*/  BSYNC.RECONVERGENT B0 ;  /* 0x0000000000007941 */ /* 0x000fea0003800200 */
.L_x_9630:
        /* <DEDUP_REMOVED lines=23> */
.L_x_9636:
[----:B------:R-:W0:Y:S02]  /*2980*/  F2I.S64.F64.TRUNC R4, R4 ;  /* 0x0000000400047311 */ /* 0x000e24000030d900 */
[----:B0-----:R-:W-:-:S05]  /*2990*/  IMAD.MOV.U32 R7, RZ, RZ, R4 ;  /* 0x000000ffff077224 */ /* 0x001fca00078e0004 */
[----:B------:R0:W-:Y:S01]  /*29a0*/  STG.E.U8 desc[UR36][R2.64], R7 ;  /* 0x0000000702007986 */ /* 0x0001e2000c101124 */
[----:B------:R-:W-:Y:S05]  /*29b0*/  BRA `(.L_x_9638) ;  /* 0x0000000c00e47947 */ /* 0x000fea0003800000 */
.L_x_9635:
        /* <DEDUP_REMOVED lines=9> */
.L_x_9640:
[----:B------:R-:W0:Y:S02]  /*2a50*/  F2I.F64.TRUNC R5, R4 ;  /* 0x0000000400057311 */ /* 0x000e24000030d100 */
[----:B0-----:R0:W-:Y:S01]  /*2a60*/  STG.E desc[UR36][R2.64], R5 ;  /* 0x0000000502007986 */ /* 0x0011e2000c101924 */
[----:B------:R-:W-:Y:S05]  /*2a70*/  BRA `(.L_x_9638) ;  /* 0x0000000c00b47947 */ /* 0x000fea0003800000 */
.L_x_9639:
[----:B------:R-:W0:Y:S02]  /*2a80*/  F2I.F64.TRUNC R5, R4 ;  /* 0x0000000400057311 */ /* 0x000e24000030d100 */
[----:B0-----:R0:W-:Y:S01]  /*2a90*/  STG.E.U16 desc[UR36][R2.64], R5 ;  /* 0x0000000502007986 */ /* 0x0011e2000c101524 */
[----:B------:R-:W-:Y:S05]  /*2aa0*/  BRA `(.L_x_9638) ;  /* 0x0000000c00a87947 */ /* 0x000fea0003800000 */
.L_x_9634:
        /* <DEDUP_REMOVED lines=13> */
.L_x_9642:
        /* <DEDUP_REMOVED lines=8> */
.L_x_9641:
        /* <DEDUP_REMOVED lines=14> */
.L_x_9644:
        /* <DEDUP_REMOVED lines=9> */
.L_x_9643:
[----:B------:R0:W-:Y:S01]  /*2d70*/  STG.E.64 desc[UR36][R2.64], R4 ;  /* 0x0000000402007986 */ /* 0x0001e2000c101b24 */
[----:B------:R-:W-:Y:S05]  /*2d80*/  BRA `(.L_x_9638) ;  /* 0x0000000800f07947 */ /* 0x000fea0003800000 */
.L_x_9633:
        /* <DEDUP_REMOVED lines=12> */
.L_x_9647:
[----:B------:R-:W-:-:S05]  /*2e50*/  CS2R R6, SRZ ;  /* 0x0000000000067805 */ /* 0x000fca000001ff00 */
[----:B------:R0:W-:Y:S01]  /*2e60*/  STG.E.128 desc[UR36][R2.64], R4 ;  /* 0x0000000402007986 */ /* 0x0001e2000c101d24 */
[----:B------:R-:W-:Y:S05]  /*2e70*/  BRA `(.L_x_9638) ;  /* 0x0000000800b47947 */ /* 0x000fea0003800000 */
.L_x_9646:
        /* <DEDUP_REMOVED lines=23> */
.L_x_9651:
[----:B------:R-:W-:Y:S05]  /*2ff0*/  BSYNC.RECONVERGENT B0 ;  /* 0x0000000000007941 */ /* 0x000fea0003800200 */
.L_x_9650:
[----:B------:R-:W-:-:S05]  /*3000*/  LOP3.LUT R7, R0, 0x80, R7, 0xf8, !PT ;  /* 0x0000008000077812 */ /* 0x000fca00078ef807 */
[----:B------:R0:W-:Y:S01]  /*3010*/  STG.E.U8 desc[UR36][R2.64], R7 ;  /* 0x0000000702007986 */ /* 0x0001e2000c101124 */
[----:B------:R-:W-:Y:S05]  /*3020*/  BRA `(.L_x_9638) ;  /* 0x0000000800487947 */ /* 0x000fea0003800000 */
.L_x_9649:
        /* <DEDUP_REMOVED lines=19> */
.L_x_9653:
[----:B------:R-:W-:Y:S05]  /*3160*/  BSYNC.RECONVERGENT B0 ;  /* 0x0000000000007941 */ /* 0x000fea0003800200 */
.L_x_9652:
[----:B------:R-:W-:-:S05]  /*3170*/  LOP3.LUT R7, R0, 0x80, R7, 0xf8, !PT ;  /* 0x0000008000077812 */ /* 0x000fca00078ef807 */
[----:B------:R0:W-:Y:S01]  /*3180*/  STG.E.U8 desc[UR36][R2.64], R7 ;  /* 0x0000000702007986 */ /* 0x0001e2000c101124 */
[----:B------:R-:W-:Y:S05]  /*3190*/  BRA `(.L_x_9638) ;  /* 0x0000000400ec7947 */ /* 0x000fea0003800000 */
.L_x_9648:
        /* <DEDUP_REMOVED lines=8> */
.L_x_9645:
        /* <DEDUP_REMOVED lines=11> */
.L_x_9656:
        /* <DEDUP_REMOVED lines=17> */
.L_x_9659:
[----:B------:R-:W-:-:S04]  /*33e0*/  SHF.R.U32.HI R0, RZ, 0x14, R7 ;  /* 0x00000014ff007819 */ /* 0x000fc80000011607 */
[----:B------:R-:W-:-:S04]  /*33f0*/  LOP3.LUT R0, R0, 0x1, RZ, 0xc0, !PT ;  /* 0x0000000100007812 */ /* 0x000fc800078ec0ff */
[----:B------:R-:W-:-:S04]  /*3400*/  IADD3 R0, PT, PT, R7, 0x487ffff, R0 ;  /* 0x0487ffff07007810 */ /* 0x000fc80007ffe000 */
[----:B------:R-:W-:-:S04]  /*3410*/  SHF.R.U32.HI R0, RZ, 0x14, R0 ;  /* 0x00000014ff007819 */ /* 0x000fc80000011600 */
[----:B------:R-:W-:-:S07]  /*3420*/  LOP3.LUT R4, R0, 0xff, RZ, 0xc0, !PT ;  /* 0x000000ff00047812 */ /* 0x000fce00078ec0ff */
.L_x_9660:
[----:B------:R-:W-:-:S04]  /*3430*/  SHF.R.U32.HI R5, RZ, 0x18, R7 ;  /* 0x00000018ff057819 */ /* 0x000fc80000011607 */
[----:B------:R-:W-:-:S04]  /*3440*/  LOP3.LUT R4, R4, 0x80, R5, 0xf8, !PT ;  /* 0x0000008004047812 */ /* 0x000fc800078ef805 */
[----:B------:R-:W-:-:S07]  /*3450*/  PRMT R0, R4, 0x7610, R0 ;  /* 0x0000761004007816 */ /* 0x000fce0000000000 */
.L_x_9658:
[----:B------:R-:W-:Y:S05]  /*3460*/  BSYNC.RECONVERGENT B0 ;  /* 0x0000000000007941 */ /* 0x000fea0003800200 */
.L_x_9657:
[----:B------:R1:W-:Y:S01]  /*3470*/  STG.E.U8 desc[UR36][R2.64], R0 ;  /* 0x0000000002007986 */ /* 0x0003e2000c101124 */
[----:B------:R-:W-:Y:S05]  /*3480*/  BRA `(.L_x_9638) ;  /* 0x0000000400307947 */ /* 0x000fea0003800000 */
.L_x_9655:
        /* <DEDUP_REMOVED lines=17> */
.L_x_9663:
[----:B------:R-:W-:-:S04]  /*35a0*/  SHF.R.U32.HI R0, RZ, 0x15, R7 ;  /* 0x00000015ff007819 */ /* 0x000fc80000011607 */
[----:B------:R-:W-:-:S04]  /*35b0*/  LOP3.LUT R0, R0, 0x1, RZ, 0xc0, !PT ;  /* 0x0000000100007812 */ /* 0x000fc800078ec0ff */
[----:B------:R-:W-:-:S04]  /*35c0*/  IADD3 R0, PT, PT, R7, 0x88fffff, R0 ;  /* 0x088fffff07007810 */ /* 0x000fc80007ffe000 */
[----:B------:R-:W-:-:S04]  /*35d0*/  SHF.R.U32.HI R0, RZ, 0x15, R0 ;  /* 0x00000015ff007819 */ /* 0x000fc80000011600 */
[----:B------:R-:W-:-:S07]  /*35e0*/  LOP3.LUT R4, R0, 0xff, RZ, 0xc0, !PT ;  /* 0x000000ff00047812 */ /* 0x000fce00078ec0ff */
.L_x_9664:
[----:B------:R-:W-:-:S04]  /*35f0*/  SHF.R.U32.HI R5, RZ, 0x18, R7 ;  /* 0x00000018ff057819 */ /* 0x000fc80000011607 */
[----:B------:R-:W-:-:S04]  /*3600*/  LOP3.LUT R4, R4, 0x80, R5, 0xf8, !PT ;  /* 0x0000008004047812 */ /* 0x000fc800078ef805 */
[----:B------:R-:W-:-:S07]  /*3610*/  PRMT R0, R4, 0x7610, R0 ;  /* 0x0000761004007816 */ /* 0x000fce0000000000 */
.L_x_9662:
[----:B------:R-:W-:Y:S05]  /*3620*/  BSYNC.RECONVERGENT B0 ;  /* 0x0000000000007941 */ /* 0x000fea0003800200 */
.L_x_9661:
[----:B------:R0:W-:Y:S01]  /*3630*/  STG.E.U8 desc[UR36][R2.64], R0 ;  /* 0x0000000002007986 */ /* 0x0001e2000c101124 */
[----:B------:R-:W-:Y:S05]  /*3640*/  BRA `(.L_x_9638) ;  /* 0x0000000000c07947 */ /* 0x000fea0003800000 */
.L_x_9654:
[----:B------:R-:W-:-:S09]  /*3650*/  UISETP.NE.AND UP0, UPT, UR4, 0x1c, UPT ;  /* 0x0000001c0400788c */ /* 0x000fd2000bf05270 */
[----:B------:R-:W-:Y:S05]  /*3660*/  BRA.U !UP0, `(.L_x_9665) ;  /* 0x0000000108b07547 */ /* 0x000fea000b800000 */
[----:B------:R-:W-:-:S09]  /*3670*/  UISETP.NE.AND UP0, UPT, UR4, 0x1d, UPT ;  /* 0x0000001d0400788c */ /* 0x000fd2000bf05270 */
[----:B------:R-:W-:Y:S05]  /*3680*/  BRA.U !UP0, `(.L_x_9666) ;  /* 0x00000001089c7547 */ /* 0x000fea000b800000 */
[----:B------:R-:W-:-:S09]  /*3690*/  UISETP.NE.AND UP0, UPT, UR4, 0x2c, UPT ;  /* 0x0000002c0400788c */ /* 0x000fd2000bf05270 */
[----:B------:R-:W-:Y:S05]  /*36a0*/  BRA.U !UP0, `(.L_x_9667) ;  /* 0x0000000108447547 */ /* 0x000fea000b800000 */
.L_x_9637:
        /* <DEDUP_REMOVED lines=16> */
.L_x_9668:
[----:B------:R-:W-:Y:S05]  /*37b0*/  BRA `(.L_x_9638) ;  /* 0x0000000000647947 */ /* 0x000fea0003800000 */
.L_x_9667:
        /* <DEDUP_REMOVED lines=20> */
.L_x_9666:
[----:B------:R-:W0:Y:S02]  /*3900*/  F2I.U64.F64.TRUNC R4, R4 ;  /* 0x0000000400047311 */ /* 0x000e24000030d800 */
[----:B0-----:R0:W-:Y:S01]  /*3910*/  STG.E.64 desc[UR36][R2.64], R4 ;  /* 0x0000000402007986 */ /* 0x0011e2000c101b24 */
[----:B------:R-:W-:Y:S05]  /*3920*/  BRA `(.L_x_9638) ;  /* 0x0000000000087947 */ /* 0x000fea0003800000 */
.L_x_9665:
[----:B------:R-:W0:Y:S02]  /*3930*/  F2I.U32.F64.TRUNC R5, R4 ;  /* 0x0000000400057311 */ /* 0x000e24000030d000 */
[----:B0-----:R3:W-:Y:S02]  /*3940*/  STG.E desc[UR36][R2.64], R5 ;  /* 0x0000000502007986 */ /* 0x0017e4000c101924 */
.L_x_9638:
[----:B------:R-:W-:-:S07]  /*3950*/  IADD3 R17, PT, PT, R17, 0x80, RZ ;  /* 0x0000008011117810 */ /* 0x000fce0007ffe0ff */
.L_x_9599:
[----:B------:R-:W-:Y:S05]  /*3960*/  BSYNC.RECONVERGENT B7 ;  /* 0x0000000000077941 */ /* 0x000fea0003800200 */
.L_x_9598:
        /* <DEDUP_REMOVED lines=307> */
.L_x_9671:
        /* <DEDUP_REMOVED lines=18> */
.L_x_9676:
[----:B------:R-:W2:Y:S02]  /*4dc0*/  LDG.E.U8 R2, desc[UR36][R2.64] ;  /* 0x0000002402027981 */ /* 0x000ea4000c1e1100 */
[----:B--2---:R0:W1:Y:S01]  /*4dd0*/  I2F.F64.U16 R4, R2 ;  /* 0x0000000200047312 */ /* 0x0040620000101800 */
[----:B------:R-:W-:Y:S05]  /*4de0*/  BRA `(.L_x_9678) ;  /* 0x0000000c00607947 */ /* 0x000fea0003800000 */
.L_x_9675:
        /* <DEDUP_REMOVED lines=9> */
.L_x_9680:
[----:B------:R-:W2:Y:S02]  /*4e80*/  LDG.E R2, desc[UR36][R2.64] ;  /* 0x0000002402027981 */ /* 0x000ea4000c1e1900 */
[----:B--2---:R0:W1:Y:S01]  /*4e90*/  I2F.F64 R4, R2 ;  /* 0x0000000200047312 */ /* 0x0040620000201c00 */
[----:B------:R-:W-:Y:S05]  /*4ea0*/  BRA `(.L_x_9678) ;  /* 0x0000000c00307947 */ /* 0x000fea0003800000 */
.L_x_9679:
[----:B------:R-:W2:Y:S02]  /*4eb0*/  LDG.E.U16 R2, desc[UR36][R2.64] ;  /* 0x0000002402027981 */ /* 0x000ea4000c1e1500 */
[----:B--2---:R0:W1:Y:S01]  /*4ec0*/  I2F.F64.S16 R4, R2 ;  /* 0x0000000200047312 */ /* 0x0040620000101c00 */
[----:B------:R-:W-:Y:S05]  /*4ed0*/  BRA `(.L_x_9678) ;  /* 0x0000000c00247947 */ /* 0x000fea0003800000 */
.L_x_9674:
        /* <DEDUP_REMOVED lines=10> */
.L_x_9682:
[----:B------:R-:W2:Y:S02]  /*4f80*/  LDG.E.U16 R0, desc[UR36][R2.64] ;  /* 0x0000002402007981 */ /* 0x000ea4000c1e1500 */
[----:B--2---:R-:W-:-:S05]  /*4f90*/  HADD2.F32 R0, -RZ, R0.H0_H0 ;  /* 0x20000000ff007230 */ /* 0x004fca0000004100 */
[----:B------:R-:W-:-:S04]  /*4fa0*/  FMUL.FTZ R0, R0, 1 ;  /* 0x3f80000000007820 */ /* 0x000fc80000410000 */
[----:B------:R0:W1:Y:S01]  /*4fb0*/  F2F.F64.F32 R4, R0 ;  /* 0x0000000000047310 */ /* 0x0000620000201800 */
[----:B------:R-:W-:Y:S05]  /*4fc0*/  BRA `(.L_x_9678) ;  /* 0x0000000800e87947 */ /* 0x000fea0003800000 */
.L_x_9681:
        /* <DEDUP_REMOVED lines=10> */
.L_x_9684:
[----:B------:R-:W2:Y:S02]  /*5070*/  LDG.E.U16 R2, desc[UR36][R2.64] ;  /* 0x0000002402027981 */ /* 0x000ea4000c1e1500 */
[----:B--2---:R-:W-:-:S05]  /*5080*/  HADD2.F32 R0, -RZ, R2.H0_H0 ;  /* 0x20000002ff007230 */ /* 0x004fca0000004100 */
[----:B------:R-:W-:-:S04]  /*5090*/  FMUL.FTZ R0, R0, 1 ;  /* 0x3f80000000007820 */ /* 0x000fc80000410000 */
[----:B------:R0:W1:Y:S01]  /*50a0*/  F2F.F64.F32 R4, R0 ;  /* 0x0000000000047310 */ /* 0x0000620000201800 */
[----:B------:R-:W-:Y:S05]  /*50b0*/  BRA `(.L_x_9678) ;  /* 0x0000000800ac7947 */ /* 0x000fea0003800000 */
.L_x_9683:
[----:B------:R0:W5:Y:S01]  /*50c0*/  LDG.E.64 R4, desc[UR36][R2.64] ;  /* 0x0000002402047981 */ /* 0x000162000c1e1b00 */
[----:B------:R-:W-:Y:S05]  /*50d0*/  BRA `(.L_x_9678) ;  /* 0x0000000800a47947 */ /* 0x000fea0003800000 */
.L_x_9673:
        /* <DEDUP_REMOVED lines=13> */
.L_x_9687:
[----:B------:R0:W5:Y:S01]  /*51b0*/  LDG.E.64 R4, desc[UR36][R2.64] ;  /* 0x0000002402047981 */ /* 0x000162000c1e1b00 */
[----:B------:R-:W-:Y:S05]  /*51c0*/  BRA `(.L_x_9678) ;  /* 0x0000000800687947 */ /* 0x000fea0003800000 */
.L_x_9686:
        /* <DEDUP_REMOVED lines=27> */
.L_x_9689:
        /* <DEDUP_REMOVED lines=14> */
.L_x_9688:
[----:B------:R-:W2:Y:S02]  /*5460*/  LDG.E.U16 R0, desc[UR36][R2.64] ;  /* 0x0000002402007981 */ /* 0x000ea4000c1e1500 */
[----:B--2---:R-:W-:-:S04]  /*5470*/  IMAD.U32 R0, R0, 0x10000, RZ ;  /* 0x0001000000007824 */ /* 0x004fc800078e00ff */
[----:B------:R-:W-:-:S04]  /*5480*/  FMUL.FTZ R0, R0, 1 ;  /* 0x3f80000000007820 */ /* 0x000fc80000410000 */
[----:B------:R0:W1:Y:S01]  /*5490*/  F2F.F64.F32 R4, R0 ;  /* 0x0000000000047310 */ /* 0x0000620000201800 */
[----:B------:R-:W-:Y:S05]  /*54a0*/  BRA `(.L_x_9678) ;  /* 0x0000000400b07947 */ /* 0x000fea0003800000 */
.L_x_9685:
        /* <DEDUP_REMOVED lines=11> */
.L_x_9692:
        /* <DEDUP_REMOVED lines=21> */
.L_x_9694:
[----:B------:R-:W-:Y:S05]  /*56b0*/  BSYNC.RECONVERGENT B0 ;  /* 0x0000000000007941 */ /* 0x000fea0003800200 */
.L_x_9693:
[----:B------:R-:W-:Y:S02]  /*56c0*/  SHF.L.U32 R0, R0, 0x14, RZ ;  /* 0x0000001400007819 */ /* 0x000fe400000006ff */
[----:B------:R-:W-:-:S04]  /*56d0*/  LEA R2, R2, 0x3b800000, 0x17 ;  /* 0x3b80000002027811 */ /* 0x000fc800078eb8ff */
[----:B------:R-:W-:-:S05]  /*56e0*/  LOP3.LUT R0, R2, R0, R7, 0xfe, !PT ;  /* 0x0000000002007212 */ /* 0x000fca00078efe07 */
[----:B------:R-:W-:-:S04]  /*56f0*/  FMUL.FTZ R0, R0, 1 ;  /* 0x3f80000000007820 */ /* 0x000fc80000410000 */
[----:B------:R0:W1:Y:S01]  /*5700*/  F2F.F64.F32 R4, R0 ;  /* 0x0000000000047310 */ /* 0x0000620000201800 */
[----:B------:R-:W-:Y:S05]  /*5710*/  BRA `(.L_x_9678) ;  /* 0x0000000400147947 */ /* 0x000fea0003800000 */
.L_x_9691:
        /* <DEDUP_REMOVED lines=21> */
.L_x_9696:
[----:B------:R-:W-:Y:S05]  /*5870*/  BSYNC.RECONVERGENT B0 ;  /* 0x0000000000007941 */ /* 0x000fea0003800200 */
.L_x_9695:
[----:B------:R-:W-:Y:S01]  /*5880*/  IMAD.SHL.U32 R0, R0, 0x200000, RZ ;  /* 0x0020000000007824 */ /* 0x000fe200078e00ff */
[----:B------:R-:W-:-:S04]  /*5890*/  LEA R2, R2, 0x37800000, 0x17 ;  /* 0x3780000002027811 */ /* 0x000fc800078eb8ff */
[----:B------:R-:W-:-:S05]  /*58a0*/  LOP3.LUT R0, R2, R0, R7, 0xfe, !PT ;  /* 0x0000000002007212 */ /* 0x000fca00078efe07 */
[----:B------:R-:W-:-:S04]  /*58b0*/  FMUL.FTZ R0, R0, 1 ;  /* 0x3f80000000007820 */ /* 0x000fc80000410000 */
[----:B------:R0:W1:Y:S01]  /*58c0*/  F2F.F64.F32 R4, R0 ;  /* 0x0000000000047310 */ /* 0x0000620000201800 */
[----:B------:R-:W-:Y:S05]  /*58d0*/  BRA `(.L_x_9678) ;  /* 0x0000000000a47947 */ /* 0x000fea0003800000 */
.L_x_9690:
        /* <DEDUP_REMOVED lines=18> */
.L_x_9677:
        /* <DEDUP_REMOVED lines=16> */
.L_x_9699:
[----:B------:R-:W-:Y:S01]  /*5b00*/  CS2R R4, SRZ ;  /* 0x0000000000047805 */ /* 0x000fe2000001ff00 */
[----:B------:R-:W-:Y:S06]  /*5b10*/  BRA `(.L_x_9678) ;  /* 0x0000000000147947 */ /* 0x000fec0003800000 */
.L_x_9698:
[----:B------:R-:W2:Y:S02]  /*5b20*/  LDG.E.64 R4, desc[UR36][R2.64] ;  /* 0x0000002402047981 */ /* 0x000ea4000c1e1b00 */
[----:B--2---:R-:W2:Y:S01]  /*5b30*/  I2F.F64.U64 R4, R4 ;  /* 0x0000000400047312 */ /* 0x004ea20000301800 */
[----:B------:R-:W-:Y:S05]  /*5b40*/  BRA `(.L_x_9678) ;  /* 0x0000000000087947 */ /* 0x000fea0003800000 */
.L_x_9697:
[----:B------:R-:W2:Y:S02]  /*5b50*/  LDG.E R2, desc[UR36][R2.64] ;  /* 0x0000002402027981 */ /* 0x000ea4000c1e1900 */
[----:B--2---:R0:W1:Y:S02]  /*5b60*/  I2F.F64.U32 R4, R2 ;  /* 0x0000000200047312 */ /* 0x0040640000201800 */
.L_x_9678:
[----:B------:R-:W-:Y:S05]  /*5b70*/  BSYNC.RECONVERGENT B6 ;  /* 0x0000000000067941 */ /* 0x000fea0003800200 */
.L_x_9672:
        /* <DEDUP_REMOVED lines=82> */
.L_x_9701:
[----:B------:R-:W-:Y:S05]  /*60a0*/  BSYNC.RECONVERGENT B0 ;  /* 0x0000000000007941 */ /* 0x000fea0003800200 */
.L_x_9700:
        /* <DEDUP_REMOVED lines=23> */
.L_x_9705:
[----:B------:R-:W0:Y:S02]  /*6220*/  F2I.S64.F64.TRUNC R4, R4 ;  /* 0x0000000400047311 */ /* 0x000e24000030d900 */
[----:B0-----:R-:W-:-:S05]  /*6230*/  IMAD.MOV.U32 R7, RZ, RZ, R4 ;  /* 0x000000ffff077224 */ /* 0x001fca00078e0004 */
[----:B------:R0:W-:Y:S01]  /*6240*/  STG.E.U8 desc[UR36][R2.64], R7 ;  /* 0x0000000702007986 */ /* 0x0001e2000c101124 */
[----:B------:R-:W-:Y:S05]  /*6250*/  BRA `(.L_x_9707) ;  /* 0x0000000c00e07947 */ /* 0x000fea0003800000 */
.L_x_9704:
        /* <DEDUP_REMOVED lines=9> */
.L_x_9709:
[----:B------:R-:W0:Y:S02]  /*62f0*/  F2I.F64.TRUNC R5, R4 ;  /* 0x0000000400057311 */ /* 0x000e24000030d100 */
[----:B0-----:R0:W-:Y:S01]  /*6300*/  STG.E desc[UR36][R2.64], R5 ;  /* 0x0000000502007986 */ /* 0x0011e2000c101924 */
[----:B------:R-:W-:Y:S05]  /*6310*/  BRA `(.L_x_9707) ;  /* 0x0000000c00b07947 */ /* 0x000fea0003800000 */
.L_x_9708:
[----:B------:R-:W0:Y:S02]  /*6320*/  F2I.F64.TRUNC R5, R4 ;  /* 0x0000000400057311 */ /* 0x000e24000030d100 */
[----:B0-----:R0:W-:Y:S01]  /*6330*/  STG.E.U16 desc[UR36][R2.64], R5 ;  /* 0x0000000502007986 */ /* 0x0011e2000c101524 */
[----:B------:R-:W-:Y:S05]  /*6340*/  BRA `(.L_x_9707) ;  /* 0x0000000c00a47947 */ /* 0x000fea0003800000 */
.L_x_9703:
        /* <DEDUP_REMOVED lines=13> */
.L_x_9711:
        /* <DEDUP_REMOVED lines=8> */
.L_x_9710:
        /* <DEDUP_REMOVED lines=14> */
.L_x_9713:
        /* <DEDUP_REMOVED lines=9> */
.L_x_9712:
[----:B------:R0:W-:Y:S01]  /*6610*/  STG.E.64 desc[UR36][R2.64], R4 ;  /* 0x0000000402007986 */ /* 0x0001e2000c101b24 */
[----:B------:R-:W-:Y:S05]  /*6620*/  BRA `(.L_x_9707) ;  /* 0x0000000800ec7947 */ /* 0x000fea0003800000 */
.L_x_9702:
        /* <DEDUP_REMOVED lines=13> */
.L_x_9717:
        /* <DEDUP_REMOVED lines=22> */
.L_x_9720:
[----:B------:R-:W-:-:S04]  /*6860*/  SHF.R.U32.HI R5, RZ, 0x18, R7 ;  /* 0x00000018ff057819 */ /* 0x000fc80000011607 */
[----:B------:R-:W-:-:S07]  /*6870*/  LOP3.LUT R0, R0, 0x80, R5, 0xf8, !PT ;  /* 0x0000008000007812 */ /* 0x000fce00078ef805 */
.L_x_9719:
[----:B------:R-:W-:Y:S05]  /*6880*/  BSYNC.RECONVERGENT B0 ;  /* 0x0000000000007941 */ /* 0x000fea0003800200 */
.L_x_9718:
[----:B------:R0:W-:Y:S01]  /*6890*/  STG.E.U8 desc[UR36][R2.64], R0 ;  /* 0x0000000002007986 */ /* 0x0001e2000c101124 */
[----:B------:R-:W-:Y:S05]  /*68a0*/  BRA `(.L_x_9707) ;  /* 0x00000008004c7947 */ /* 0x000fea0003800000 */
.L_x_9716:
        /* <DEDUP_REMOVED lines=22> */
.L_x_9723:
[----:B------:R-:W-:-:S04]  /*6a10*/  SHF.R.U32.HI R5, RZ, 0x18, R7 ;  /* 0x00000018ff057819 */ /* 0x000fc80000011607 */
[----:B------:R-:W-:-:S07]  /*6a20*/  LOP3.LUT R0, R0, 0x80, R5, 0xf8, !PT ;  /* 0x0000008000007812 */ /* 0x000fce00078ef805 */
.L_x_9722:
[----:B------:R-:W-:Y:S05]  /*6a30*/  BSYNC.RECONVERGENT B0 ;  /* 0x0000000000007941 */ /* 0x000fea0003800200 */
.L_x_9721:
[----:B------:R0:W-:Y:S01]  /*6a40*/  STG.E.U8 desc[UR36][R2.64], R0 ;  /* 0x0000000002007986 */ /* 0x0001e2000c101124 */
[----:B------:R-:W-:Y:S05]  /*6a50*/  BRA `(.L_x_9707) ;  /* 0x0000000400e07947 */ /* 0x000fea0003800000 */
.L_x_9715:
        /* <DEDUP_REMOVED lines=26> */
.L_x_9725:
[----:B------:R-:W0:Y:S02]  /*6c00*/  F2I.U64.F64.TRUNC R4, R4 ;  /* 0x0000000400047311 */ /* 0x000e24000030d800 */
[----:B0-----:R0:W-:Y:S01]  /*6c10*/  STG.E.64 desc[UR36][R2.64], R4 ;  /* 0x0000000402007986 */ /* 0x0011e2000c101b24 */
[----:B------:R-:W-:Y:S05]  /*6c20*/  BRA `(.L_x_9707) ;  /* 0x00000004006c7947 */ /* 0x000fea0003800000 */
.L_x_9724:
[----:B------:R-:W0:Y:S02]  /*6c30*/  F2I.U32.F64.TRUNC R5, R4 ;  /* 0x0000000400057311 */ /* 0x000e24000030d000 */
[----:B0-----:R0:W-:Y:S01]  /*6c40*/  STG.E desc[UR36][R2.64], R5 ;  /* 0x0000000502007986 */ /* 0x0011e2000c101924 */
[----:B------:R-:W-:Y:S05]  /*6c50*/  BRA `(.L_x_9707) ;  /* 0x0000000400607947 */ /* 0x000fea0003800000 */
.L_x_9714:
        /* <DEDUP_REMOVED lines=10> */
.L_x_9727:
[----:B------:R-:W-:-:S05]  /*6d00*/  CS2R R6, SRZ ;  /* 0x0000000000067805 */ /* 0x000fca000001ff00 */
[----:B------:R3:W-:Y:S01]  /*6d10*/  STG.E.128 desc[UR36][R2.64], R4 ;  /* 0x0000000402007986 */ /* 0x0007e2000c101d24 */
[----:B------:R-:W-:Y:S05]  /*6d20*/  BRA `(.L_x_9707) ;  /* 0x00000004002c7947 */ /* 0x000fea0003800000 */
.L_x_9726:
[----:B------:R-:W-:-:S09]  /*6d30*/  UISETP.NE.AND UP0, UPT, UR4, 0xf, UPT ;  /* 0x0000000f0400788c */ /* 0x000fd2000bf05270 */
[----:B------:R-:W-:Y:S05]  /*6d40*/  BRA.U !UP0, `(.L_x_9728) ;  /* 0x0000000508087547 */ /* 0x000fea000b800000 */
[----:B------:R-:W-:-:S09]  /*6d50*/  UISETP.NE.AND UP0, UPT, UR4, 0x17, UPT ;  /* 0x000000170400788c */ /* 0x000fd2000bf05270 */
[----:B------:R-:W-:Y:S05]  /*6d60*/  BRA.U !UP0, `(.L_x_9729) ;  /* 0x0000000108a07547 */ /* 0x000fea000b800000 */
[----:B------:R-:W-:-:S09]  /*6d70*/  UISETP.NE.AND UP0, UPT, UR4, 0x18, UPT ;  /* 0x000000180400788c */ /* 0x000fd2000bf05270 */
[----:B------:R-:W-:Y:S05]  /*6d80*/  BRA.U !UP0, `(.L_x_9730) ;  /* 0x0000000108447547 */ /* 0x000fea000b800000 */
.L_x_9706:
        /* <DEDUP_REMOVED lines=16> */
.L_x_9731:
[----:B------:R-:W-:Y:S05]  /*6e90*/  BRA `(.L_x_9707) ;  /* 0x0000000000d07947 */ /* 0x000fea0003800000 */
.L_x_9730:
        /* <DEDUP_REMOVED lines=17> */
.L_x_9733:
[----:B------:R-:W-:Y:S05]  /*6fb0*/  BSYNC.RECONVERGENT B0 ;  /* 0x0000000000007941 */ /* 0x000fea0003800200 */
.L_x_9732:
[----:B------:R-:W-:-:S05]  /*6fc0*/  LOP3.LUT R7, R0, 0x80, R7, 0xf8, !PT ;  /* 0x0000008000077812 */ /* 0x000fca00078ef807 */
[----:B------:R2:W-:Y:S01]  /*6fd0*/  STG.E.U8 desc[UR36][R2.64], R7 ;  /* 0x0000000702007986 */ /* 0x0005e2000c101124 */
[----:B------:R-:W-:Y:S05]  /*6fe0*/  BRA `(.L_x_9707) ;  /* 0x00000000007c7947 */ /* 0x000fea0003800000 */
.L_x_9729:
        /* <DEDUP_REMOVED lines=16> */
.L_x_9735:
[----:B------:R-:W-:Y:S02]  /*70f0*/  ISETP.GT.U32.AND P0, PT, R6, 0x7f800000, PT ;  /* 0x7f8000000600780c */ /* 0x000fe40003f04070 */
[----:B------:R-:W-:-:S04]  /*7100*/  MOV R0, 0x7f ;  /* 0x0000007f00007802 */ /* 0x000fc80000000f00 */
[----:B------:R-:W-:-:S07]  /*7110*/  SEL R0, R0, 0x7c, P0 ;  /* 0x0000007c00007807 */ /* 0x000fce0000000000 */
.L_x_9736:
[----:B------:R-:W-:Y:S05]  /*7120*/  BSYNC.RECONVERGENT B0 ;  /* 0x0000000000007941 */ /* 0x000fea0003800200 */
.L_x_9734:
[----:B------:R-:W-:-:S04]  /*7130*/  SHF.R.U32.HI R5, RZ, 0x18, R7 ;  /* 0x00000018ff057819 */ /* 0x000fc80000011607 */
[----:B------:R-:W-:-:S05]  /*7140*/  LOP3.LUT R5, R0, 0x80, R5, 0xf8, !PT ;  /* 0x0000008000057812 */ /* 0x000fca00078ef805 */
[----:B------:R1:W-:Y:S01]  /*7150*/  STG.E.U8 desc[UR36][R2.64], R5 ;  /* 0x0000000502007986 */ /* 0x0003e2000c101124 */
[----:B------:R-:W-:Y:S05]  /*7160*/  BRA `(.L_x_9707) ;  /* 0x00000000001c7947 */ /* 0x000fea0003800000 */
.L_x_9728:
[----:B------:R-:W-:Y:S01]  /*7170*/  UMOV UR4, 0xf0000000 ;  /* 0xf000000000047882 */ /* 0x000fe20000000000 */
[----:B------:R-:W-:Y:S01]  /*7180*/  UMOV UR5, 0x380fffff ;  /* 0x380fffff00057882 */ /* 0x000fe20000000000 */
[----:B------:R-:W0:Y:S01]  /*7190*/  F2F.F32.F64 R0, R4 ;  /* 0x0000000400007310 */ /* 0x000e220000301000 */
[----:B------:R-:W-:-:S14]  /*71a0*/  DSETP.GEU.AND P0, PT, |R4|, UR4, PT ;  /* 0x0000000404007e2a */ /* 0x000fdc000bf0e200 */
[----:B0-----:R-:W-:-:S05]  /*71b0*/  @!P0 FMUL R0, R0, 1.175494350822287508e-38 ;  /* 0x0080000000008820 */ /* 0x001fca0000400000 */
[----:B------:R-:W-:-:S05]  /*71c0*/  F2FP.BF16.F32.PACK_AB R0, RZ, R0 ;  /* 0x00000000ff00723e */ /* 0x000fca00000010ff */
[----:B------:R0:W-:Y:S02]  /*71d0*/  STG.E.U16 desc[UR36][R2.64], R0 ;  /* 0x0000000002007986 */ /* 0x0001e4000c101524 */
.L_x_9707:
[----:B------:R-:W-:-:S07]  /*71e0*/  VIADD R17, R17, 0x80 ;  /* 0x0000008011117836 */ /* 0x000fce0000000000 */
.L_x_9670:
[----:B------:R-:W-:Y:S05]  /*71f0*/  BSYNC.RECONVERGENT B7 ;  /* 0x0000000000077941 */ /* 0x000fea0003800200 */
.L_x_9669:
        /* <DEDUP_REMOVED lines=307> */
.L_x_9739:
        /* <DEDUP_REMOVED lines=18> */
.L_x_9744:
[----:B------:R-:W2:Y:S02]  /*8650*/  LDG.E.U8 R2, desc[UR36][R2.64] ;  /* 0x0000002402027981 */ /* 0x000ea4000c1e1100 */
[----:B--2---:R0:W1:Y:S01]  /*8660*/  I2F.F64.U16 R4, R2 ;  /* 0x0000000200047312 */ /* 0x0040620000101800 */
[----:B------:R-:W-:Y:S05]  /*8670*/  BRA `(.L_x_9746) ;  /* 0x0000000c00607947 */ /* 0x000fea0003800000 */
.L_x_9743:
        /* <DEDUP_REMOVED lines=9> */
.L_x_9748:
[----:B------:R-:W2:Y:S02]  /*8710*/  LDG.E R2, desc[UR36][R2.64] ;  /* 0x0000002402027981 */ /* 0x000ea4000c1e1900 */
[----:B--2---:R0:W1:Y:S01]  /*8720*/  I2F.F64 R4, R2 ;  /* 0x0000000200047312 */ /* 0x0040620000201c00 */
[----:B------:R-:W-:Y:S05]  /*8730*/  BRA `(.L_x_9746) ;  /* 0x0000000c00307947 */ /* 0x000fea0003800000 */
.L_x_9747:
[----:B------:R-:W2:Y:S02]  /*8740*/  LDG.E.U16 R2, desc[UR36][R2.64] ;  /* 0x0000002402027981 */ /* 0x000ea4000c1e1500 */
[----:B--2---:R0:W1:Y:S01]  /*8750*/  I2F.F64.S16 R4, R2 ;  /* 0x0000000200047312 */ /* 0x0040620000101c00 */
[----:B------:R-:W-:Y:S05]  /*8760*/  BRA `(.L_x_9746) ;  /* 0x0000000c00247947 */ /* 0x000fea0003800000 */
.L_x_9742:
        /* <DEDUP_REMOVED lines=10> */
.L_x_9750:
[----:B------:R-:W2:Y:S02]  /*8810*/  LDG.E.U16 R0, desc[UR36][R2.64] ;  /* 0x0000002402007981 */ /* 0x000ea4000c1e1500 */
[----:B--2---:R-:W-:-:S05]  /*8820*/  HADD2.F32 R0, -RZ, R0.H0_H0 ;  /* 0x20000000ff007230 */ /* 0x004fca0000004100 */
[----:B------:R-:W-:-:S04]  /*8830*/  FMUL.FTZ R0, R0, 1 ;  /* 0x3f80000000007820 */ /* 0x000fc80000410000 */
[----:B------:R0:W1:Y:S01]  /*8840*/  F2F.F64.F32 R4, R0 ;  /* 0x0000000000047310 */ /* 0x0000620000201800 */
[----:B------:R-:W-:Y:S05]  /*8850*/  BRA `(.L_x_9746) ;  /* 0x0000000800e87947 */ /* 0x000fea0003800000 */
.L_x_9749:
        /* <DEDUP_REMOVED lines=10> */
.L_x_9752:
[----:B------:R-:W2:Y:S02]  /*8900*/  LDG.E.U16 R2, desc[UR36][R2.64] ;  /* 0x0000002402027981 */ /* 0x000ea4000c1e1500 */
[----:B--2---:R-:W-:-:S05]  /*8910*/  HADD2.F32 R0, -RZ, R2.H0_H0 ;  /* 0x20000002ff007230 */ /* 0x004fca0000004100 */
[----:B------:R-:W-:-:S04]  /*8920*/  FMUL.FTZ R0, R0, 1 ;  /* 0x3f80000000007820 */ /* 0x000fc80000410000 */
[----:B------:R0:W1:Y:S01]  /*8930*/  F2F.F64.F32 R4, R0 ;  /* 0x0000000000047310 */ /* 0x0000620000201800 */
[----:B------:R-:W-:Y:S05]  /*8940*/  BRA `(.L_x_9746) ;  /* 0x0000000800ac7947 */ /* 0x000fea0003800000 */
.L_x_9751:
[----:B------:R0:W5:Y:S01]  /*8950*/  LDG.E.64 R4, desc[UR36][R2.64] ;  /* 0x0000002402047981 */ /* 0x000162000c1e1b00 */
[----:B------:R-:W-:Y:S05]  /*8960*/  BRA `(.L_x_9746) ;  /* 0x0000000800a47947 */ /* 0x000fea0003800000 */
.L_x_9741:
        /* <DEDUP_REMOVED lines=13> */
.L_x_9755:
[----:B------:R0:W5:Y:S01]  /*8a40*/  LDG.E.64 R4, desc[UR36][R2.64] ;  /* 0x0000002402047981 */ /* 0x000162000c1e1b00 */
[----:B------:R-:W-:Y:S05]  /*8a50*/  BRA `(.L_x_9746) ;  /* 0x0000000800687947 */ /* 0x000fea0003800000 */
.L_x_9754:
        /* <DEDUP_REMOVED lines=27> */
.L_x_9757:
        /* <DEDUP_REMOVED lines=14> */
.L_x_9756:
[----:B------:R-:W2:Y:S02]  /*8cf0*/  LDG.E.U16 R0, desc[UR36][R2.64] ;  /* 0x0000002402007981 */ /* 0x000ea4000c1e1500 */
[----:B--2---:R-:W-:-:S04]  /*8d00*/  IMAD.U32 R0, R0, 0x10000, RZ ;  /* 0x0001000000007824 */ /* 0x004fc800078e00ff */
[----:B------:R-:W-:-:S04]  /*8d10*/  FMUL.FTZ R0, R0, 1 ;  /* 0x3f80000000007820 */ /* 0x000fc80000410000 */
[----:B------:R1:W2:Y:S01]  /*8d20*/  F2F.F64.F32 R4, R0 ;  /* 0x0000000000047310 */ /* 0x0002a20000201800 */
[----:B------:R-:W-:Y:S05]  /*8d30*/  BRA `(.L_x_9746) ;  /* 0x0000000400b07947 */ /* 0x000fea0003800000 */
.L_x_9753:
        /* <DEDUP_REMOVED lines=11> */
.L_x_9760:
        /* <DEDUP_REMOVED lines=21> */
.L_x_9762:
[----:B------:R-:W-:Y:S05]  /*8f40*/  BSYNC.RECONVERGENT B0 ;  /* 0x0000000000007941 */ /* 0x000fea0003800200 */
.L_x_9761:
[----:B------:R-:W-:Y:S02]  /*8f50*/  SHF.L.U32 R0, R0, 0x14, RZ ;  /* 0x0000001400007819 */ /* 0x000fe400000006ff */
[----:B------:R-:W-:-:S04]  /*8f60*/  LEA R2, R2, 0x3b800000, 0x17 ;  /* 0x3b80000002027811 */ /* 0x000fc800078eb8ff */
[----:B------:R-:W-:-:S05]  /*8f70*/  LOP3.LUT R0, R2, R0, R7, 0xfe, !PT ;  /* 0x0000000002007212 */ /* 0x000fca00078efe07 */
[----:B------:R-:W-:-:S04]  /*8f80*/  FMUL.FTZ R0, R0, 1 ;  /* 0x3f80000000007820 */ /* 0x000fc80000410000 */
[----:B------:R0:W1:Y:S01]  /*8f90*/  F2F.F64.F32 R4, R0 ;  /* 0x0000000000047310 */ /* 0x0000620000201800 */
[----:B------:R-:W-:Y:S05]  /*8fa0*/  BRA `(.L_x_9746) ;  /* 0x0000000400147947 */ /* 0x000fea0003800000 */
.L_x_9759:
        /* <DEDUP_REMOVED lines=21> */
.L_x_9764:
[----:B------:R-:W-:Y:S05]  /*9100*/  BSYNC.RECONVERGENT B0 ;  /* 0x0000000000007941 */ /* 0x000fea0003800200 */
.L_x_9763:
[----:B------:R-:W-:Y:S01]  /*9110*/  IMAD.SHL.U32 R0, R0, 0x200000, RZ ;  /* 0x0020000000007824 */ /* 0x000fe200078e00ff */
[----:B------:R-:W-:-:S04]  /*9120*/  LEA R2, R2, 0x37800000, 0x17 ;  /* 0x3780000002027811 */ /* 0x000fc800078eb8ff */
[----:B------:R-:W-:-:S05]  /*9130*/  LOP3.LUT R0, R2, R0, R7, 0xfe, !PT ;  /* 0x0000000002007212 */ /* 0x000fca00078efe07 */
[----:B------:R-:W-:-:S04]  /*9140*/  FMUL.FTZ R0, R0, 1 ;  /* 0x3f80000000007820 */ /* 0x000fc80000410000 */
[----:B------:R0:W1:Y:S01]  /*9150*/  F2F.F64.F32 R4, R0 ;  /* 0x0000000000047310 */ /* 0x0000620000201800 */
[----:B------:R-:W-:Y:S05]  /*9160*/  BRA `(.L_x_9746) ;  /* 0x0000000000a47947 */ /* 0x000fea0003800000 */
.L_x_9758:
        /* <DEDUP_REMOVED lines=18> */
.L_x_9745:
        /* <DEDUP_REMOVED lines=16> */
.L_x_9767:
[----:B------:R-:W-:Y:S01]  /*9390*/  CS2R R4, SRZ ;  /* 0x0000000000047805 */ /* 0x000fe2000001ff00 */
[----:B------:R-:W-:Y:S06]  /*93a0*/  BRA `(.L_x_9746) ;  /* 0x0000000000147947 */ /* 0x000fec0003800000 */
.L_x_9766:
[----:B------:R-:W2:Y:S02]  /*93b0*/  LDG.E.64 R4, desc[UR36][R2.64] ;  /* 0x0000002402047981 */ /* 0x000ea4000c1e1b00 */
[----:B--2---:R-:W0:Y:S01]  /*93c0*/  I2F.F64.U64 R4, R4 ;  /* 0x0000000400047312 */ /* 0x004e220000301800 */
[----:B------:R-:W-:Y:S05]  /*93d0*/  BRA `(.L_x_9746) ;  /* 0x0000000000087947 */ /* 0x000fea0003800000 */
.L_x_9765:
[----:B------:R-:W2:Y:S02]  /*93e0*/  LDG.E R2, desc[UR36][R2.64] ;  /* 0x0000002402027981 */ /* 0x000ea4000c1e1900 */
[----:B--2---:R0:W1:Y:S02]  /*93f0*/  I2F.F64.U32 R4, R2 ;  /* 0x0000000200047312 */ /* 0x0040640000201800 */
.L_x_9746:
[----:B------:R-:W-:Y:S05]  /*9400*/  BSYNC.RECONVERGENT B6 ;  /* 0x0000000000067941 */ /* 0x000fea0003800200 */
.L_x_9740:
        /* <DEDUP_REMOVED lines=82> */
.L_x_9769:
[----:B------:R-:W-:Y:S05]  /*9930*/  BSYNC.RECONVERGENT B0 ;  /* 0x0000000000007941 */ /* 0x000fea0003800200 */
.L_x_9768:
        /* <DEDUP_REMOVED lines=23> */
.L_x_9773:
[----:B------:R-:W0:Y:S02]  /*9ab0*/  F2I.S64.F64.TRUNC R4, R4 ;  /* 0x0000000400047311 */ /* 0x000e24000030d900 */
[----:B0-----:R-:W-:-:S05]  /*9ac0*/  MOV R7, R4 ;  /* 0x0000000400077202 */ /* 0x001fca0000000f00 */
[----:B------:R3:W-:Y:S01]  /*9ad0*/  STG.E.U8 desc[UR36][R2.64], R7 ;  /* 0x0000000702007986 */ /* 0x0007e2000c101124 */
[----:B------:R-:W-:Y:S05]  /*9ae0*/  BRA `(.L_x_9775) ;  /* 0x0000000c00e07947 */ /* 0x000fea0003800000 */
.L_x_9772:
        /* <DEDUP_REMOVED lines=9> */
.L_x_9777:
[----:B------:R-:W0:Y:S02]  /*9b80*/  F2I.F64.TRUNC R5, R4 ;  /* 0x0000000400057311 */ /* 0x000e24000030d100 */
[----:B0-----:R2:W-:Y:S01]  /*9b90*/  STG.E desc[UR36][R2.64], R5 ;  /* 0x0000000502007986 */ /* 0x0015e2000c101924 */
[----:B------:R-:W-:Y:S05]  /*9ba0*/  BRA `(.L_x_9775) ;  /* 0x0000000c00b07947 */ /* 0x000fea0003800000 */
.L_x_9776:
[----:B------:R-:W0:Y:S02]  /*9bb0*/  F2I.F64.TRUNC R5, R4 ;  /* 0x0000000400057311 */ /* 0x000e24000030d100 */
[----:B0-----:R0:W-:Y:S01]  /*9bc0*/  STG.E.U16 desc[UR36][R2.64], R5 ;  /* 0x0000000502007986 */ /* 0x0011e2000c101524 */
[----:B------:R-:W-:Y:S05]  /*9bd0*/  BRA `(.L_x_9775) ;  /* 0x0000000c00a47947 */ /* 0x000fea0003800000 */
.L_x_9771:
        /* <DEDUP_REMOVED lines=13> */
.L_x_9779:
        /* <DEDUP_REMOVED lines=8> */
.L_x_9778:
        /* <DEDUP_REMOVED lines=14> */
.L_x_9781:
        /* <DEDUP_REMOVED lines=9> */
.L_x_9780:
[----:B------:R0:W-:Y:S01]  /*9ea0*/  STG.E.64 desc[UR36][R2.64], R4 ;  /* 0x0000000402007986 */ /* 0x0001e2000c101b24 */
[----:B------:R-:W-:Y:S05]  /*9eb0*/  BRA `(.L_x_9775) ;  /* 0x0000000800ec7947 */ /* 0x000fea0003800000 */
.L_x_9770:
        /* <DEDUP_REMOVED lines=13> */
.L_x_9785:
        /* <DEDUP_REMOVED lines=22> */
.L_x_9788:
[----:B------:R-:W-:-:S04]  /*a0f0*/  SHF.R.U32.HI R5, RZ, 0x18, R7 ;  /* 0x00000018ff057819 */ /* 0x000fc80000011607 */
[----:B------:R-:W-:-:S07]  /*a100*/  LOP3.LUT R0, R0, 0x80, R5, 0xf8, !PT ;  /* 0x0000008000007812 */ /* 0x000fce00078ef805 */
.L_x_9787:
[----:B------:R-:W-:Y:S05]  /*a110*/  BSYNC.RECONVERGENT B0 ;  /* 0x0000000000007941 */ /* 0x000fea0003800200 */
.L_x_9786:
[----:B------:R0:W-:Y:S01]  /*a120*/  STG.E.U8 desc[UR36][R2.64], R0 ;  /* 0x0000000002007986 */ /* 0x0001e2000c101124 */
[----:B------:R-:W-:Y:S05]  /*a130*/  BRA `(.L_x_9775) ;  /* 0x00000008004c7947 */ /* 0x000fea0003800000 */
.L_x_9784:
        /* <DEDUP_REMOVED lines=22> */
.L_x_9791:
[----:B------:R-:W-:-:S04]  /*a2a0*/  SHF.R.U32.HI R5, RZ, 0x18, R7 ;  /* 0x00000018ff057819 */ /* 0x000fc80000011607 */
[----:B------:R-:W-:-:S07]  /*a2b0*/  LOP3.LUT R0, R0, 0x80, R5, 0xf8, !PT ;  /* 0x0000008000007812 */ /* 0x000fce00078ef805 */
.L_x_9790:
[----:B------:R-:W-:Y:S05]  /*a2c0*/  BSYNC.RECONVERGENT B0 ;  /* 0x0000000000007941 */ /* 0x000fea0003800200 */
.L_x_9789:
[----:B------:R0:W-:Y:S01]  /*a2d0*/  STG.E.U8 desc[UR36][R2.64], R0 ;  /* 0x0000000002007986 */ /* 0x0001e2000c101124 */
[----:B------:R-:W-:Y:S05]  /*a2e0*/  BRA `(.L_x_9775) ;  /* 0x0000000400e07947 */ /* 0x000fea0003800000 */
.L_x_9783:
        /* <DEDUP_REMOVED lines=26> */
.L_x_9793:
[----:B------:R-:W0:Y:S02]  /*a490*/  F2I.U64.F64.TRUNC R4, R4 ;  /* 0x0000000400047311 */ /* 0x000e24000030d800 */
[----:B0-----:R0:W-:Y:S01]  /*a4a0*/  STG.E.64 desc[UR36][R2.64], R4 ;  /* 0x0000000402007986 */ /* 0x0011e2000c101b24 */
[----:B------:R-:W-:Y:S05]  /*a4b0*/  BRA `(.L_x_9775) ;  /* 0x00000004006c7947 */ /* 0x000fea0003800000 */
.L_x_9792:
[----:B------:R-:W0:Y:S02]  /*a4c0*/  F2I.U32.F64.TRUNC R5, R4 ;  /* 0x0000000400057311 */ /* 0x000e24000030d000 */
[----:B0-----:R0:W-:Y:S01]  /*a4d0*/  STG.E desc[UR36][R2.64], R5 ;  /* 0x0000000502007986 */ /* 0x0011e2000c101924 */
[----:B------:R-:W-:Y:S05]  /*a4e0*/  BRA `(.L_x_9775) ;  /* 0x0000000400607947 */ /* 0x000fea0003800000 */
.L_x_9782:
        /* <DEDUP_REMOVED lines=10> */
.L_x_9795:
[----:B------:R-:W-:-:S05]  /*a590*/  CS2R R6, SRZ ;  /* 0x0000000000067805 */ /* 0x000fca000001ff00 */
[----:B------:R0:W-:Y:S01]  /*a5a0*/  STG.E.128 desc[UR36][R2.64], R4 ;  /* 0x0000000402007986 */ /* 0x0001e2000c101d24 */
[----:B------:R-:W-:Y:S05]  /*a5b0*/  BRA `(.L_x_9775) ;  /* 0x00000004002c7947 */ /* 0x000fea0003800000 */
.L_x_9794:
[----:B------:R-:W-:-:S09]  /*a5c0*/  UISETP.NE.AND UP0, UPT, UR4, 0xf, UPT ;  /* 0x0000000f0400788c */ /* 0x000fd2000bf05270 */
[----:B------:R-:W-:Y:S05]  /*a5d0*/  BRA.U !UP0, `(.L_x_9796) ;  /* 0x0000000508087547 */ /* 0x000fea000b800000 */
[----:B------:R-:W-:-:S09]  /*a5e0*/  UISETP.NE.AND UP0, UPT, UR4, 0x17, UPT ;  /* 0x000000170400788c */ /* 0x000fd2000bf05270 */
[----:B------:R-:W-:Y:S05]  /*a5f0*/  BRA.U !UP0, `(.L_x_9797) ;  /* 0x0000000108a07547 */ /* 0x000fea000b800000 */
[----:B------:R-:W-:-:S09]  /*a600*/  UISETP.NE.AND UP0, UPT, UR4, 0x18, UPT ;  /* 0x000000180400788c */ /* 0x000fd2000bf05270 */
[----:B------:R-:W-:Y:S05]  /*a610*/  BRA.U !UP0, `(.L_x_9798) ;  /* 0x0000000108447547 */ /* 0x000fea000b800000 */
.L_x_9774:
        /* <DEDUP_REMOVED lines=16> */
.L_x_9799:
[----:B------:R-:W-:Y:S05]  /*a720*/  BRA `(.L_x_9775) ;  /* 0x0000000000d07947 */ /* 0x000fea0003800000 */
.L_x_9798:
        /* <DEDUP_REMOVED lines=17> */
.L_x_9801:
[----:B------:R-:W-:Y:S05]  /*a840*/  BSYNC.RECONVERGENT B0 ;  /* 0x0000000000007941 */ /* 0x000fea0003800200 */
.L_x_9800:
[----:B------:R-:W-:-:S05]  /*a850*/  LOP3.LUT R7, R0, 0x80, R7, 0xf8, !PT ;  /* 0x0000008000077812 */ /* 0x000fca00078ef807 */
[----:B------:R0:W-:Y:S01]  /*a860*/  STG.E.U8 desc[UR36][R2.64], R7 ;  /* 0x0000000702007986 */ /* 0x0001e2000c101124 */
[----:B------:R-:W-:Y:S05]  /*a870*/  BRA `(.L_x_9775) ;  /* 0x00000000007c7947 */ /* 0x000fea0003800000 */
.L_x_9797:
        /* <DEDUP_REMOVED lines=16> */
.L_x_9803:
[----:B------:R-:W-:Y:S02]  /*a980*/  ISETP.GT.U32.AND P0, PT, R6, 0x7f800000, PT ;  /* 0x7f8000000600780c */ /* 0x000fe40003f04070 */
[----:B------:R-:W-:-:S04]  /*a990*/  MOV R0, 0x7f ;  /* 0x0000007f00007802 */ /* 0x000fc80000000f00 */
[----:B------:R-:W-:-:S07]  /*a9a0*/  SEL R0, R0, 0x7c, P0 ;  /* 0x0000007c00007807 */ /* 0x000fce0000000000 */
.L_x_9804:
[----:B------:R-:W-:Y:S05]  /*a9b0*/  BSYNC.RECONVERGENT B0 ;  /* 0x0000000000007941 */ /* 0x000fea0003800200 */
.L_x_9802:
[----:B------:R-:W-:-:S04]  /*a9c0*/  SHF.R.U32.HI R5, RZ, 0x18, R7 ;  /* 0x00000018ff057819 */ /* 0x000fc80000011607 */
[----:B------:R-:W-:-:S05]  /*a9d0*/  LOP3.LUT R5, R0, 0x80, R5, 0xf8, !PT ;  /* 0x0000008000057812 */ /* 0x000fca00078ef805 */
[----:B------:R0:W-:Y:S01]  /*a9e0*/  STG.E.U8 desc[UR36][R2.64], R5 ;  /* 0x0000000502007986 */ /* 0x0001e2000c101124 */
[----:B------:R-:W-:Y:S05]  /*a9f0*/  BRA `(.L_x_9775) ;  /* 0x00000000001c7947 */ /* 0x000fea0003800000 */
.L_x_9796:
[----:B------:R-:W-:Y:S01]  /*aa00*/  UMOV UR4, 0xf0000000 ;  /* 0xf000000000047882 */ /* 0x000fe20000000000 */
[----:B------:R-:W-:Y:S01]  /*aa10*/  UMOV UR5, 0x380fffff ;  /* 0x380fffff00057882 */ /* 0x000fe20000000000 */
[----:B------:R-:W0:Y:S01]  /*aa20*/  F2F.F32.F64 R0, R4 ;  /* 0x0000000400007310 */ /* 0x000e220000301000 */
[----:B------:R-:W-:-:S14]  /*aa30*/  DSETP.GEU.AND P0, PT, |R4|, UR4, PT ;  /* 0x0000000404007e2a */ /* 0x000fdc000bf0e200 */
[----:B0-----:R-:W-:-:S05]  /*aa40*/  @!P0 FMUL R0, R0, 1.175494350822287508e-38 ;  /* 0x0080000000008820 */ /* 0x001fca0000400000 */
[----:B------:R-:W-:-:S05]  /*aa50*/  F2FP.BF16.F32.PACK_AB R0, RZ, R0 ;  /* 0x00000000ff00723e */ /* 0x000fca00000010ff */
[----:B------:R0:W-:Y:S02]  /*aa60*/  STG.E.U16 desc[UR36][R2.64], R0 ;  /* 0x0000000002007986 */ /* 0x0001e4000c101524 */
.L_x_9775:
[----:B------:R-:W-:-:S07]  /*aa70*/  VIADD R17, R17, 0x80 ;  /* 0x0000008011117836 */ /* 0x000fce0000000000 */
.L_x_9738:
[----:B------:R-:W-:Y:S05]  /*aa80*/  BSYNC.RECONVERGENT B7 ;  /* 0x0000000000077941 */ /* 0x000fea0003800200 */
.L_x_9737:
        /* <DEDUP_REMOVED lines=306> */
.L_x_9805:
        /* <DEDUP_REMOVED lines=20> */
.L_x_9810:
[----:B------:R-:W2:Y:S02]  /*bef0*/  LDG.E.U8 R2, desc[UR36][R2.64] ;  /* 0x0000002402027981 */ /* 0x000ea4000c1e1100 */
[----:B--2---:R0:W1:Y:S01]  /*bf00*/  I2F.F64.U16 R4, R2 ;  /* 0x0000000200047312 */ /* 0x0040620000101800 */
[----:B------:R-:W-:Y:S05]  /*bf10*/  BRA `(.L_x_9812) ;  /* 0x0000000c00607947 */ /* 0x000fea0003800000 */
.L_x_9809:
        /* <DEDUP_REMOVED lines=9> */
.L_x_9814:
[----:B------:R-:W2:Y:S02]  /*bfb0*/  LDG.E R2, desc[UR36][R2.64] ;  /* 0x0000002402027981 */ /* 0x000ea4000c1e1900 */
[----:B--2---:R0:W1:Y:S01]  /*bfc0*/  I2F.F64 R4, R2 ;  /* 0x0000000200047312 */ /* 0x0040620000201c00 */
[----:B------:R-:W-:Y:S05]  /*bfd0*/  BRA `(.L_x_9812) ;  /* 0x0000000c00307947 */ /* 0x000fea0003800000 */
.L_x_9813:
[----:B------:R-:W2:Y:S02]  /*bfe0*/  LDG.E.U16 R2, desc[UR36][R2.64] ;  /* 0x0000002402027981 */ /* 0x000ea4000c1e1500 */
[----:B--2---:R0:W1:Y:S01]  /*bff0*/  I2F.F64.S16 R4, R2 ;  /* 0x0000000200047312 */ /* 0x0040620000101c00 */
[----:B------:R-:W-:Y:S05]  /*c000*/  BRA `(.L_x_9812) ;  /* 0x0000000c00247947 */ /* 0x000fea0003800000 */
.L_x_9808:
        /* <DEDUP_REMOVED lines=10> */
.L_x_9816:
[----:B------:R-:W2:Y:S02]  /*c0b0*/  LDG.E.U16 R0, desc[UR36][R2.64] ;  /* 0x0000002402007981 */ /* 0x000ea4000c1e1500 */
[----:B--2---:R-:W-:-:S05]  /*c0c0*/  HADD2.F32 R0, -RZ, R0.H0_H0 ;  /* 0x20000000ff007230 */ /* 0x004fca0000004100 */
[----:B------:R-:W-:-:S04]  /*c0d0*/  FMUL.FTZ R0, R0, 1 ;  /* 0x3f80000000007820 */ /* 0x000fc80000410000 */
[----:B------:R0:W1:Y:S01]  /*c0e0*/  F2F.F64.F32 R4, R0 ;  /* 0x0000000000047310 */ /* 0x0000620000201800 */
[----:B------:R-:W-:Y:S05]  /*c0f0*/  BRA `(.L_x_9812) ;  /* 0x0000000800e87947 */ /* 0x000fea0003800000 */
.L_x_9815:
        /* <DEDUP_REMOVED lines=10> */
.L_x_9818:
[----:B------:R-:W2:Y:S02]  /*c1a0*/  LDG.E.U16 R2, desc[UR36][R2.64] ;  /* 0x0000002402027981 */ /* 0x000ea4000c1e1500 */
[----:B--2---:R-:W-:-:S05]  /*c1b0*/  HADD2.F32 R0, -RZ, R2.H0_H0 ;  /* 0x20000002ff007230 */ /* 0x004fca0000004100 */
[----:B------:R-:W-:-:S04]  /*c1c0*/  FMUL.FTZ R0, R0, 1 ;  /* 0x3f80000000007820 */ /* 0x000fc80000410000 */
[----:B------:R0:W1:Y:S01]  /*c1d0*/  F2F.F64.F32 R4, R0 ;  /* 0x0000000000047310 */ /* 0x0000620000201800 */
[----:B------:R-:W-:Y:S05]  /*c1e0*/  BRA `(.L_x_9812) ;  /* 0x0000000800ac7947 */ /* 0x000fea0003800000 */
.L_x_9817:
[----:B------:R0:W5:Y:S01]  /*c1f0*/  LDG.E.64 R4, desc[UR36][R2.64] ;  /* 0x0000002402047981 */ /* 0x000162000c1e1b00 */
[----:B------:R-:W-:Y:S05]  /*c200*/  BRA `(.L_x_9812) ;  /* 0x0000000800a47947 */ /* 0x000fea0003800000 */
.L_x_9807:
        /* <DEDUP_REMOVED lines=13> */
.L_x_9821:
[----:B------:R0:W5:Y:S01]  /*c2e0*/  LDG.E.64 R4, desc[UR36][R2.64] ;  /* 0x0000002402047981 */ /* 0x000162000c1e1b00 */
[----:B------:R-:W-:Y:S05]  /*c2f0*/  BRA `(.L_x_9812) ;  /* 0x0000000800687947 */ /* 0x000fea0003800000 */
.L_x_9820:
        /* <DEDUP_REMOVED lines=27> */
.L_x_9823:
        /* <DEDUP_REMOVED lines=14> */
.L_x_9822:
[----:B------:R-:W2:Y:S02]  /*c590*/  LDG.E.U16 R0, desc[UR36][R2.64] ;  /* 0x0000002402007981 */ /* 0x000ea4000c1e1500 */
[----:B--2---:R-:W-:-:S05]  /*c5a0*/  SHF.L.U32 R0, R0, 0x10, RZ ;  /* 0x0000001000007819 */ /* 0x004fca00000006ff */
[----:B------:R-:W-:-:S04]  /*c5b0*/  FMUL.FTZ R0, R0, 1 ;  /* 0x3f80000000007820 */ /* 0x000fc80000410000 */
[----:B------:R0:W1:Y:S01]  /*c5c0*/  F2F.F64.F32 R4, R0 ;  /* 0x0000000000047310 */ /* 0x0000620000201800 */
[----:B------:R-:W-:Y:S05]  /*c5d0*/  BRA `(.L_x_9812) ;  /* 0x0000000400b07947 */ /* 0x000fea0003800000 */
.L_x_9819:
        /* <DEDUP_REMOVED lines=11> */
.L_x_9826:
        /* <DEDUP_REMOVED lines=21> */
.L_x_9828:
[----:B------:R-:W-:Y:S05]  /*c7e0*/  BSYNC.RECONVERGENT B0 ;  /* 0x0000000000007941 */ /* 0x000fea0003800200 */
.L_x_9827:
[----:B------:R-:W-:Y:S01]  /*c7f0*/  IMAD.SHL.U32 R0, R0, 0x100000, RZ ;  /* 0x0010000000007824 */ /* 0x000fe200078e00ff */
[----:B------:R-:W-:-:S04]  /*c800*/  LEA R2, R2, 0x3b800000, 0x17 ;  /* 0x3b80000002027811 */ /* 0x000fc800078eb8ff */
[----:B------:R-:W-:-:S05]  /*c810*/  LOP3.LUT R0, R2, R0, R7, 0xfe, !PT ;  /* 0x0000000002007212 */ /* 0x000fca00078efe07 */
[----:B------:R-:W-:-:S04]  /*c820*/  FMUL.FTZ R0, R0, 1 ;  /* 0x3f80000000007820 */ /* 0x000fc80000410000 */
[----:B------:R0:W1:Y:S01]  /*c830*/  F2F.F64.F32 R4, R0 ;  /* 0x0000000000047310 */ /* 0x0000620000201800 */
[----:B------:R-:W-:Y:S05]  /*c840*/  BRA `(.L_x_9812) ;  /* 0x0000000400147947 */ /* 0x000fea0003800000 */
.L_x_9825:
        /* <DEDUP_REMOVED lines=21> */
.L_x_9830:
[----:B------:R-:W-:Y:S05]  /*c9a0*/  BSYNC.RECONVERGENT B0 ;  /* 0x0000000000007941 */ /* 0x000fea0003800200 */
.L_x_9829:
[----:B------:R-:W-:Y:S02]  /*c9b0*/  SHF.L.U32 R0, R0, 0x15, RZ ;  /* 0x0000001500007819 */ /* 0x000fe400000006ff */
[----:B------:R-:W-:-:S04]  /*c9c0*/  LEA R2, R2, 0x37800000, 0x17 ;  /* 0x3780000002027811 */ /* 0x000fc800078eb8ff */
[----:B------:R-:W-:-:S05]  /*c9d0*/  LOP3.LUT R0, R2, R0, R7, 0xfe, !PT ;  /* 0x0000000002007212 */ /* 0x000fca00078efe07 */
[----:B------:R-:W-:-:S04]  /*c9e0*/  FMUL.FTZ R0, R0, 1 ;  /* 0x3f80000000007820 */ /* 0x000fc80000410000 */
[----:B------:R0:W1:Y:S01]  /*c9f0*/  F2F.F64.F32 R4, R0 ;  /* 0x0000000000047310 */ /* 0x0000620000201800 */
[----:B------:R-:W-:Y:S05]  /*ca00*/  BRA `(.L_x_9812) ;  /* 0x0000000000a47947 */ /* 0x000fea0003800000 */
.L_x_9824:
        /* <DEDUP_REMOVED lines=18> */
.L_x_9811:
        /* <DEDUP_REMOVED lines=16> */
.L_x_9833:
[----:B------:R-:W-:Y:S01]  /*cc30*/  CS2R R4, SRZ ;  /* 0x0000000000047805 */ /* 0x000fe2000001ff00 */
[----:B------:R-:W-:Y:S06]  /*cc40*/  BRA `(.L_x_9812) ;  /* 0x0000000000147947 */ /* 0x000fec0003800000 */
.L_x_9832:
[----:B------:R-:W2:Y:S02]  /*cc50*/  LDG.E.64 R4, desc[UR36][R2.64] ;  /* 0x0000002402047981 */ /* 0x000ea4000c1e1b00 */
[----:B--2---:R-:W4:Y:S01]  /*cc60*/  I2F.F64.U64 R4, R4 ;  /* 0x0000000400047312 */ /* 0x004f220000301800 */
[----:B------:R-:W-:Y:S05]  /*cc70*/  BRA `(.L_x_9812) ;  /* 0x0000000000087947 */ /* 0x000fea0003800000 */
.L_x_9831:
[----:B------:R-:W2:Y:S02]  /*cc80*/  LDG.E R2, desc[UR36][R2.64] ;  /* 0x0000002402027981 */ /* 0x000ea4000c1e1900 */
[----:B--2---:R0:W1:Y:S02]  /*cc90*/  I2F.F64.U32 R4, R2 ;  /* 0x0000000200047312 */ /* 0x0040640000201800 */
.L_x_9812:
[----:B------:R-:W-:Y:S05]  /*cca0*/  BSYNC.RECONVERGENT B6 ;  /* 0x0000000000067941 */ /* 0x000fea0003800200 */
.L_x_9806:
        /* <DEDUP_REMOVED lines=82> */
.L_x_9835:
[----:B------:R-:W-:Y:S05]  /*d1d0*/  BSYNC.RECONVERGENT B0 ;  /* 0x0000000000007941 */ /* 0x000fea0003800200 */
.L_x_9834:
        /* <DEDUP_REMOVED lines=20> */
.L_x_9839:
[----:B------:R-:W0:Y:S02]  /*d320*/  F2I.S64.F64.TRUNC R4, R4 ;  /* 0x0000000400047311 */ /* 0x000e24000030d900 */
[----:B0-----:R-:W-:-:S05]  /*d330*/  MOV R3, R4 ;  /* 0x0000000400037202 */ /* 0x001fca0000000f00 */
[----:B------:R-:W-:Y:S01]  /*d340*/  STG.E.U8 desc[UR36][R16.64], R3 ;  /* 0x0000000310007986 */ /* 0x000fe2000c101124 */
[----:B------:R-:W-:Y:S05]  /*d350*/  EXIT ;  /* 0x000000000000794d */ /* 0x000fea0003800000 */
.L_x_9838:
        /* <DEDUP_REMOVED lines=9> */
.L_x_9842:
[----:B------:R-:W0:Y:S02]  /*d3f0*/  F2I.F64.TRUNC R5, R4 ;  /* 0x0000000400057311 */ /* 0x000e24000030d100 */
[----:B0-----:R-:W-:Y:S01]  /*d400*/  STG.E desc[UR36][R16.64], R5 ;  /* 0x0000000510007986 */ /* 0x001fe2000c101924 */
[----:B------:R-:W-:Y:S05]  /*d410*/  EXIT ;  /* 0x000000000000794d */ /* 0x000fea0003800000 */
.L_x_9841:
[----:B------:R-:W0:Y:S02]  /*d420*/  F2I.F64.TRUNC R5, R4 ;  /* 0x0000000400057311 */ /* 0x000e24000030d100 */
[----:B0-----:R-:W-:Y:S01]  /*d430*/  STG.E.U16 desc[UR36][R16.64], R5 ;  /* 0x0000000510007986 */ /* 0x001fe2000c101524 */
[----:B------:R-:W-:Y:S05]  /*d440*/  EXIT ;  /* 0x000000000000794d */ /* 0x000fea0003800000 */
.L_x_9837:
        /* <DEDUP_REMOVED lines=13> */
.L_x_9844:
        /* <DEDUP_REMOVED lines=8> */
.L_x_9843:
        /* <DEDUP_REMOVED lines=14> */
.L_x_9846:
        /* <DEDUP_REMOVED lines=9> */
.L_x_9845:
[----:B------:R-:W-:Y:S01]  /*d710*/  STG.E.64 desc[UR36][R16.64], R4 ;  /* 0x0000000410007986 */ /* 0x000fe2000c101b24 */
[----:B------:R-:W-:Y:S05]  /*d720*/  EXIT ;  /* 0x000000000000794d */ /* 0x000fea0003800000 */
.L_x_9836:
        /* <DEDUP_REMOVED lines=13> */
.L_x_9850:
        /* <DEDUP_REMOVED lines=21> */
.L_x_9853:
[----:B------:R-:W-:-:S04]  /*d950*/  SHF.R.U32.HI R3, RZ, 0x18, R3 ;  /* 0x00000018ff037819 */ /* 0x000fc80000011603 */
[----:B------:R-:W-:-:S04]  /*d960*/  LOP3.LUT R0, R0, 0x80, R3, 0xf8, !PT ;  /* 0x0000008000007812 */ /* 0x000fc800078ef803 */
[----:B------:R-:W-:-:S07]  /*d970*/  PRMT R8, R0, 0x7610, R8 ;  /* 0x0000761000087816 */ /* 0x000fce0000000008 */
.L_x_9852:
[----:B------:R-:W-:Y:S05]  /*d980*/  BSYNC.RECONVERGENT B0 ;  /* 0x0000000000007941 */ /* 0x000fea0003800200 */
.L_x_9851:
[----:B------:R-:W-:Y:S01]  /*d990*/  STG.E.U8 desc[UR36][R16.64], R8 ;  /* 0x0000000810007986 */ /* 0x000fe2000c101124 */
[----:B------:R-:W-:Y:S05]  /*d9a0*/  EXIT ;  /* 0x000000000000794d */ /* 0x000fea0003800000 */
.L_x_9849:
        /* <DEDUP_REMOVED lines=21> */
.L_x_9856:
[----:B------:R-:W-:-:S04]  /*db00*/  SHF.R.U32.HI R3, RZ, 0x18, R3 ;  /* 0x00000018ff037819 */ /* 0x000fc80000011603 */
[----:B------:R-:W-:-:S04]  /*db10*/  LOP3.LUT R0, R0, 0x80, R3, 0xf8, !PT ;  /* 0x0000008000007812 */ /* 0x000fc800078ef803 */
[----:B------:R-:W-:-:S07]  /*db20*/  PRMT R8, R0, 0x7610, R8 ;  /* 0x0000761000087816 */ /* 0x000fce0000000008 */
.L_x_9855:
[----:B------:R-:W-:Y:S05]  /*db30*/  BSYNC.RECONVERGENT B0 ;  /* 0x0000000000007941 */ /* 0x000fea0003800200 */
.L_x_9854:
[----:B------:R-:W-:Y:S01]  /*db40*/  STG.E.U8 desc[UR36][R16.64], R8 ;  /* 0x0000000810007986 */ /* 0x000fe2000c101124 */
[----:B------:R-:W-:Y:S05]  /*db50*/  EXIT ;  /* 0x000000000000794d */ /* 0x000fea0003800000 */
.L_x_9848:
        /* <DEDUP_REMOVED lines=26> */
.L_x_9858:
[----:B------:R-:W0:Y:S02]  /*dd00*/  F2I.U64.F64.TRUNC R4, R4 ;  /* 0x0000000400047311 */ /* 0x000e24000030d800 */
[----:B0-----:R-:W-:Y:S01]  /*dd10*/  STG.E.64 desc[UR36][R16.64], R4 ;  /* 0x0000000410007986 */ /* 0x001fe2000c101b24 */
[----:B------:R-:W-:Y:S05]  /*dd20*/  EXIT ;  /* 0x000000000000794d */ /* 0x000fea0003800000 */
.L_x_9857:
[----:B------:R-:W0:Y:S02]  /*dd30*/  F2I.U32.F64.TRUNC R5, R4 ;  /* 0x0000000400057311 */ /* 0x000e24000030d000 */
[----:B0-----:R-:W-:Y:S01]  /*dd40*/  STG.E desc[UR36][R16.64], R5 ;  /* 0x0000000510007986 */ /* 0x001fe2000c101924 */
[----:B------:R-:W-:Y:S05]  /*dd50*/  EXIT ;  /* 0x000000000000794d */ /* 0x000fea0003800000 */
.L_x_9847:
        /* <DEDUP_REMOVED lines=10> */
.L_x_9860:
[----:B------:R-:W-:-:S05]  /*de00*/  CS2R R6, SRZ ;  /* 0x0000000000067805 */ /* 0x000fca000001ff00 */
[----:B------:R-:W-:Y:S01]  /*de10*/  STG.E.128 desc[UR36][R16.64], R4 ;  /* 0x0000000410007986 */ /* 0x000fe2000c101d24 */
[----:B------:R-:W-:Y:S05]  /*de20*/  EXIT ;  /* 0x000000000000794d */ /* 0x000fea0003800000 */
.L_x_9859:
[----:B------:R-:W-:-:S09]  /*de30*/  UISETP.NE.AND UP0, UPT, UR4, 0xf, UPT ;  /* 0x0000000f0400788c */ /* 0x000fd2000bf05270 */
[----:B------:R-:W-:Y:S05]  /*de40*/  BRA.U !UP0, `(.L_x_9861) ;  /* 0x0000000508087547 */ /* 0x000fea000b800000 */
[----:B------:R-:W-:-:S09]  /*de50*/  UISETP.NE.AND UP0, UPT, UR4, 0x17, UPT ;  /* 0x000000170400788c */ /* 0x000fd2000bf05270 */
[----:B------:R-:W-:Y:S05]  /*de60*/  BRA.U !UP0, `(.L_x_9862) ;  /* 0x0000000108a07547 */ /* 0x000fea000b800000 */
[----:B------:R-:W-:-:S09]  /*de70*/  UISETP.NE.AND UP0, UPT, UR4, 0x18, UPT ;  /* 0x000000180400788c */ /* 0x000fd2000bf05270 */
[----:B------:R-:W-:Y:S05]  /*de80*/  BRA.U !UP0, `(.L_x_9863) ;  /* 0x0000000108447547 */ /* 0x000fea000b800000 */
.L_x_9840:
        /* <DEDUP_REMOVED lines=16> */
.L_x_9864:
[----:B------:R-:W-:Y:S05]  /*df90*/  EXIT ;  /* 0x000000000000794d */ /* 0x000fea0003800000 */
.L_x_9863:
        /* <DEDUP_REMOVED lines=17> */
.L_x_9866:
[----:B------:R-:W-:Y:S05]  /*e0b0*/  BSYNC.RECONVERGENT B0 ;  /* 0x0000000000007941 */ /* 0x000fea0003800200 */
.L_x_9865:
[----:B------:R-:W-:-:S05]  /*e0c0*/  LOP3.LUT R3, R0, 0x80, R3, 0xf8, !PT ;  /* 0x0000008000037812 */ /* 0x000fca00078ef803 */
[----:B------:R-:W-:Y:S01]  /*e0d0*/  STG.E.U8 desc[UR36][R16.64], R3 ;  /* 0x0000000310007986 */ /* 0x000fe2000c101124 */
[----:B------:R-:W-:Y:S05]  /*e0e0*/  EXIT ;  /* 0x000000000000794d */ /* 0x000fea0003800000 */
.L_x_9862:
        /* <DEDUP_REMOVED lines=16> */
.L_x_9868:
[----:B------:R-:W-:Y:S02]  /*e1f0*/  ISETP.GT.U32.AND P0, PT, R2, 0x7f800000, PT ;  /* 0x7f8000000200780c */ /* 0x000fe40003f04070 */
[----:B------:R-:W-:-:S04]  /*e200*/  MOV R0, 0x7f ;  /* 0x0000007f00007802 */ /* 0x000fc80000000f00 */
[----:B------:R-:W-:-:S07]  /*e210*/  SEL R0, R0, 0x7c, P0 ;  /* 0x0000007c00007807 */ /* 0x000fce0000000000 */
.L_x_9869:
[----:B------:R-:W-:Y:S05]  /*e220*/  BSYNC.RECONVERGENT B0 ;  /* 0x0000000000007941 */ /* 0x000fea0003800200 */
.L_x_9867:
[----:B------:R-:W-:-:S04]  /*e230*/  SHF.R.U32.HI R3, RZ, 0x18, R3 ;  /* 0x00000018ff037819 */ /* 0x000fc80000011603 */
[----:B------:R-:W-:-:S05]  /*e240*/  LOP3.LUT R3, R0, 0x80, R3, 0xf8, !PT ;  /* 0x0000008000037812 */ /* 0x000fca00078ef803 */
[----:B------:R-:W-:Y:S01]  /*e250*/  STG.E.U8 desc[UR36][R16.64], R3 ;  /* 0x0000000310007986 */ /* 0x000fe2000c101124 */
[----:B------:R-:W-:Y:S05]  /*e260*/  EXIT ;  /* 0x000000000000794d */ /* 0x000fea0003800000 */
.L_x_9861:
        /* <DEDUP_REMOVED lines=8> */
.L_x_9870:
        /* <DEDUP_REMOVED lines=9> */
.L_x_12968:


//--------------------- .text._ZN2at6native27unrolled_elementwise_kernelIZZZNS0_17log10_kernel_cudaERNS_18TensorIteratorBaseEENKUlvE0_clEvENKUlvE_clEvEUldE_St5arrayIPcLm2EELi4E23TrivialOffsetCalculatorILi1EjESB_NS0_6memory12LoadWithCastILi1EEENSC_13StoreWithCastILi1EEEEEviT_T0_T2_T3_T4_T5_ --------------------------
	.section	.text._ZN2at6native27unrolled_elementwise_kernelIZZZNS0_17log10_kernel_cudaERNS_18TensorIteratorBaseEENKUlvE0_clEvENKUlvE_clEvEUldE_St5arrayIPcLm2EELi4E23TrivialOffsetCalculatorILi1EjESB_NS0_6memory12LoadWithCastILi1EEENSC_13StoreWithCastILi1EEEEEviT_T0_T2_T3_T4_T5_,"ax",@progbits
	.align	128
        .global         _ZN2at6native27unrolled_elementwise_kernelIZZZNS0_17log10_kernel_cudaERNS_18TensorIteratorBaseEENKUlvE0_clEvENKUlvE_clEvEUldE_St5arrayIPcLm2EELi4E23TrivialOffsetCalculatorILi1EjESB_NS0_6memory12LoadWithCastILi1EEENSC_13StoreWithCastILi1EEEEEviT_T0_T2_T3_T4_T5_
        .type           _ZN2at6native27unrolled_elementwise_kernelIZZZNS0_17log10_kernel_cudaERNS_18TensorIteratorBaseEENKUlvE0_clEvENKUlvE_clEvEUldE_St5arrayIPcLm2EELi4E23TrivialOffsetCalculatorILi1EjESB_NS0_6memory12LoadWithCastILi1EEENSC_13StoreWithCastILi1EEEEEviT_T0_T2_T3_T4_T5_,@function
        .size           _ZN2at6native27unrolled_elementwise_kernelIZZZNS0_17log10_kernel_cudaERNS_18TensorIteratorBaseEENKUlvE0_clEvENKUlvE_clEvEUldE_St5arrayIPcLm2EELi4E23TrivialOffsetCalculatorILi1EjESB_NS0_6memory12LoadWithCastILi1EEENSC_13StoreWithCastILi1EEEEEviT_T0_T2_T3_T4_T5_,(.L_x_12969 - _ZN2at6native27unrolled_elementwise_kernelIZZZNS0_17log10_kernel_cudaERNS_18TensorIteratorBaseEENKUlvE0_clEvENKUlvE_clEvEUldE_St5arrayIPcLm2EELi4E23TrivialOffsetCalculatorILi1EjESB_NS0_6memory12LoadWithCastILi1EEENSC_13StoreWithCastILi1EEEEEviT_T0_T2_T3_T4_T5_)
        .other          _ZN2at6native27unrolled_elementwise_kernelIZZZNS0_17log10_kernel_cudaERNS_18TensorIteratorBaseEENKUlvE0_clEvENKUlvE_clEvEUldE_St5arrayIPcLm2EELi4E23TrivialOffsetCalculatorILi1EjESB_NS0_6memory12LoadWithCastILi1EEENSC_13StoreWithCastILi1EEEEEviT_T0_T2_T3_T4_T5_,@"STO_CUDA_ENTRY STV_DEFAULT"
_ZN2at6native27unrolled_elementwise_kernelIZZZNS0_17log10_kernel_cudaERNS_18TensorIteratorBaseEENKUlvE0_clEvENKUlvE_clEvEUldE_St5arrayIPcLm2EELi4E23TrivialOffsetCalculatorILi1EjESB_NS0_6memory12LoadWithCastILi1EEENSC_13StoreWithCastILi1EEEEEviT_T0_T2_T3_T4_T5_:
.text._ZN2at6native27unrolled_elementwise_kernelIZZZNS0_17log10_kernel_cudaERNS_18TensorIteratorBaseEENKUlvE0_clEvENKUlvE_clEvEUldE_St5arrayIPcLm2EELi4E23TrivialOffsetCalculatorILi1EjESB_NS0_6memory12LoadWithCastILi1EEENSC_13StoreWithCastILi1EEEEEviT_T0_T2_T3_T4_T5_:
        /* <DEDUP_REMOVED lines=33> */
.L_x_9877:
[----:B------:R-:W2:Y:S02]  /*0210*/  LDG.E.U8 R2, desc[UR36][R2.64] ;  /* 0x0000002402027981 */ /* 0x000ea4000c1e1100 */
[----:B--2---:R0:W1:Y:S01]  /*0220*/  I2F.F64.U16 R28, R2 ;  /* 0x00000002001c7312 */ /* 0x0040620000101800 */
[----:B------:R-:W-:Y:S05]  /*0230*/  BRA `(.L_x_9879) ;  /* 0x0000000c00607947 */ /* 0x000fea0003800000 */
.L_x_9876:
        /* <DEDUP_REMOVED lines=9> */
.L_x_9881:
[----:B------:R-:W2:Y:S02]  /*02d0*/  LDG.E R2, desc[UR36][R2.64] ;  /* 0x0000002402027981 */ /* 0x000ea4000c1e1900 */
[----:B--2---:R1:W2:Y:S01]  /*02e0*/  I2F.F64 R28, R2 ;  /* 0x00000002001c7312 */ /* 0x0042a20000201c00 */
[----:B------:R-:W-:Y:S05]  /*02f0*/  BRA `(.L_x_9879) ;  /* 0x0000000c00307947 */ /* 0x000fea0003800000 */
.L_x_9880:
[----:B------:R-:W2:Y:S02]  /*0300*/  LDG.E.U16 R2, desc[UR36][R2.64] ;  /* 0x0000002402027981 */ /* 0x000ea4000c1e1500 */
[----:B--2---:R3:W4:Y:S01]  /*0310*/  I2F.F64.S16 R28, R2 ;  /* 0x00000002001c7312 */ /* 0x0047220000101c00 */
[----:B------:R-:W-:Y:S05]  /*0320*/  BRA `(.L_x_9879) ;  /* 0x0000000c00247947 */ /* 0x000fea0003800000 */
.L_x_9875:
        /* <DEDUP_REMOVED lines=10> */
.L_x_9883:
[----:B------:R-:W2:Y:S02]  /*03d0*/  LDG.E.U16 R0, desc[UR36][R2.64] ;  /* 0x0000002402007981 */ /* 0x000ea4000c1e1500 */
[----:B--2---:R-:W-:-:S05]  /*03e0*/  HADD2.F32 R0, -RZ, R0.H0_H0 ;  /* 0x20000000ff007230 */ /* 0x004fca0000004100 */
[----:B------:R-:W-:-:S04]  /*03f0*/  FMUL.FTZ R0, R0, 1 ;  /* 0x3f80000000007820 */ /* 0x000fc80000410000 */
[----:B------:R0:W1:Y:S01]  /*0400*/  F2F.F64.F32 R28, R0 ;  /* 0x00000000001c7310 */ /* 0x0000620000201800 */
[----:B------:R-:W-:Y:S05]  /*0410*/  BRA `(.L_x_9879) ;  /* 0x0000000800e87947 */ /* 0x000fea0003800000 */
.L_x_9882:
        /* <DEDUP_REMOVED lines=10> */
.L_x_9885:
[----:B------:R-:W2:Y:S02]  /*04c0*/  LDG.E.U16 R2, desc[UR36][R2.64] ;  /* 0x0000002402027981 */ /* 0x000ea4000c1e1500 */
[----:B--2---:R-:W-:-:S05]  /*04d0*/  HADD2.F32 R0, -RZ, R2.H0_H0 ;  /* 0x20000002ff007230 */ /* 0x004fca0000004100 */
[----:B------:R-:W-:-:S04]  /*04e0*/  FMUL.FTZ R0, R0, 1 ;  /* 0x3f80000000007820 */ /* 0x000fc80000410000 */
[----:B------:R0:W1:Y:S01]  /*04f0*/  F2F.F64.F32 R28, R0 ;  /* 0x00000000001c7310 */ /* 0x0000620000201800 */
[----:B------:R-:W-:Y:S05]  /*0500*/  BRA `(.L_x_9879) ;  /* 0x0000000800ac7947 */ /* 0x000fea0003800000 */
.L_x_9884:
[----:B------:R0:W5:Y:S01]  /*0510*/  LDG.E.64 R28, desc[UR36][R2.64] ;  /* 0x00000024021c7981 */ /* 0x000162000c1e1b00 */
[----:B------:R-:W-:Y:S05]  /*0520*/  BRA `(.L_x_9879) ;  /* 0x0000000800a47947 */ /* 0x000fea0003800000 */
.L_x_9874:
        /* <DEDUP_REMOVED lines=13> */
.L_x_9888:
[----:B------:R0:W5:Y:S01]  /*0600*/  LDG.E.64 R28, desc[UR36][R2.64] ;  /* 0x00000024021c7981 */ /* 0x000162000c1e1b00 */
[----:B------:R-:W-:Y:S05]  /*0610*/  BRA `(.L_x_9879) ;  /* 0x0000000800687947 */ /* 0x000fea0003800000 */
.L_x_9887:
        /* <DEDUP_REMOVED lines=27> */
.L_x_9890:
        /* <DEDUP_REMOVED lines=14> */
.L_x_9889:
[----:B------:R-:W2:Y:S02]  /*08b0*/  LDG.E.U16 R0, desc[UR36][R2.64] ;  /* 0x0000002402007981 */ /* 0x000ea4000c1e1500 */
[----:B--2---:R-:W-:-:S04]  /*08c0*/  IMAD.U32 R0, R0, 0x10000, RZ ;  /* 0x0001000000007824 */ /* 0x004fc800078e00ff */
[----:B------:R-:W-:-:S04]  /*08d0*/  FMUL.FTZ R0, R0, 1 ;  /* 0x3f80000000007820 */ /* 0x000fc80000410000 */
[----:B------:R0:W1:Y:S01]  /*08e0*/  F2F.F64.F32 R28, R0 ;  /* 0x00000000001c7310 */ /* 0x0000620000201800 */
[----:B------:R-:W-:Y:S05]  /*08f0*/  BRA `(.L_x_9879) ;  /* 0x0000000400b07947 */ /* 0x000fea0003800000 */
.L_x_9886:
        /* <DEDUP_REMOVED lines=11> */
.L_x_9893:
        /* <DEDUP_REMOVED lines=21> */
.L_x_9895:
[----:B------:R-:W-:Y:S05]  /*0b00*/  BSYNC.RECONVERGENT B0 ;  /* 0x0000000000007941 */ /* 0x000fea0003800200 */
.L_x_9894:
[----:B------:R-:W-:Y:S01]  /*0b10*/  IMAD.SHL.U32 R0, R0, 0x100000, RZ ;  /* 0x0010000000007824 */ /* 0x000fe200078e00ff */
[----:B------:R-:W-:-:S04]  /*0b20*/  LEA R2, R2, 0x3b800000, 0x17 ;  /* 0x3b80000002027811 */ /* 0x000fc800078eb8ff */
[----:B------:R-:W-:-:S05]  /*0b30*/  LOP3.LUT R0, R2, R0, R7, 0xfe, !PT ;  /* 0x0000000002007212 */ /* 0x000fca00078efe07 */
[----:B------:R-:W-:-:S04]  /*0b40*/  FMUL.FTZ R0, R0, 1 ;  /* 0x3f80000000007820 */ /* 0x000fc80000410000 */
[----:B------:R0:W1:Y:S01]  /*0b50*/  F2F.F64.F32 R28, R0 ;  /* 0x00000000001c7310 */ /* 0x0000620000201800 */
[----:B------:R-:W-:Y:S05]  /*0b60*/  BRA `(.L_x_9879) ;  /* 0x0000000400147947 */ /* 0x000fea0003800000 */
.L_x_9892:
        /* <DEDUP_REMOVED lines=21> */
.L_x_9897:
[----:B------:R-:W-:Y:S05]  /*0cc0*/  BSYNC.RECONVERGENT B0 ;  /* 0x0000000000007941 */ /* 0x000fea0003800200 */
.L_x_9896:
[----:B------:R-:W-:Y:S01]  /*0cd0*/  IMAD.SHL.U32 R0, R0, 0x200000, RZ ;  /* 0x0020000000007824 */ /* 0x000fe200078e00ff */
[----:B------:R-:W-:-:S04]  /*0ce0*/  LEA R2, R2, 0x37800000, 0x17 ;  /* 0x3780000002027811 */ /* 0x000fc800078eb8ff */
[----:B------:R-:W-:-:S05]  /*0cf0*/  LOP3.LUT R0, R2, R0, R7, 0xfe, !PT ;  /* 0x0000000002007212 */ /* 0x000fca00078efe07 */
[----:B------:R-:W-:-:S04]  /*0d00*/  FMUL.FTZ R0, R0, 1 ;  /* 0x3f80000000007820 */ /* 0x000fc80000410000 */
[----:B------:R0:W1:Y:S01]  /*0d10*/  F2F.F64.F32 R28, R0 ;  /* 0x00000000001c7310 */ /* 0x0000620000201800 */
[----:B------:R-:W-:Y:S05]  /*0d20*/  BRA `(.L_x_9879) ;  /* 0x0000000000a47947 */ /* 0x000fea0003800000 */
.L_x_9891:
[----:B------:R-:W-:-:S09]  /*0d30*/  UISETP.NE.AND UP0, UPT, UR4, 0x1c, UPT ;  /* 0x0000001c0400788c */ /* 0x000fd2000bf05270 */
[----:B------:R-:W-:Y:S05]  /*0d40*/  BRA.U !UP0, `(.L_x_9898) ;  /* 0x0000000108947547 */ /* 0x000fea000b800000 */
[----:B------:R-:W-:-:S09]  /*0d50*/  UISETP.NE.AND UP0, UPT, UR4, 0x1d, UPT ;  /* 0x0000001d0400788c */ /* 0x000fd2000bf05270 */
[----:B------:R-:W-:Y:S05]  /*0d60*/  BRA.U !UP0, `(.L_x_9899) ;  /* 0x0000000108807547 */ /* 0x000fea000b800000 */
[----:B------:R-:W-:-:S09]  /*0d70*/  UISETP.NE.AND UP0, UPT, UR4, 0x2c, UPT ;  /* 0x0000002c0400788c */ /* 0x000fd2000bf05270 */
[----:B------:R-:W-:Y:S05]  /*0d80*/  BRA.U !UP0, `(.L_x_9900) ;  /* 0x0000000108487547 */ /* 0x000fea000b800000 */
.L_x_9878:
        /* <DEDUP_REMOVED lines=16> */
.L_x_9901:
[----:B------:R-:W-:Y:S01]  /*0e90*/  CS2R R28, SRZ ;  /* 0x00000000001c7805 */ /* 0x000fe2000001ff00 */
[----:B------:R-:W-:Y:S06]  /*0ea0*/  BRA `(.L_x_9879) ;  /* 0x0000000000447947 */ /* 0x000fec0003800000 */
.L_x_9900:
        /* <DEDUP_REMOVED lines=12> */
.L_x_9899:
[----:B------:R-:W2:Y:S02]  /*0f70*/  LDG.E.64 R28, desc[UR36][R2.64] ;  /* 0x00000024021c7981 */ /* 0x000ea4000c1e1b00 */
[----:B--2---:R-:W0:Y:S01]  /*0f80*/  I2F.F64.U64 R28, R28 ;  /* 0x0000001c001c7312 */ /* 0x004e220000301800 */
[----:B------:R-:W-:Y:S05]  /*0f90*/  BRA `(.L_x_9879) ;  /* 0x0000000000087947 */ /* 0x000fea0003800000 */
.L_x_9898:
[----:B------:R-:W2:Y:S02]  /*0fa0*/  LDG.E R2, desc[UR36][R2.64] ;  /* 0x0000002402027981 */ /* 0x000ea4000c1e1900 */
[----:B--2---:R0:W1:Y:S02]  /*0fb0*/  I2F.F64.U32 R28, R2 ;  /* 0x00000002001c7312 */ /* 0x0040640000201800 */
.L_x_9879:
[----:B------:R-:W-:Y:S05]  /*0fc0*/  BSYNC.RECONVERGENT B6 ;  /* 0x0000000000067941 */ /* 0x000fea0003800200 */
.L_x_9873:
[----:B01-3--:R-:W-:-:S07]  /*0fd0*/  VIADD R2, R23, 0x80 ;  /* 0x0000008017027836 */ /* 0x00bfce0000000000 */
.L_x_9872:
[----:B------:R-:W-:Y:S05]  /*0fe0*/  BSYNC.RECONVERGENT B7 ;  /* 0x0000000000077941 */ /* 0x000fea0003800200 */
.L_x_9871:
        /* <DEDUP_REMOVED lines=25> */
.L_x_9908:
[----:B------:R-:W3:Y:S02]  /*1180*/  LDG.E.U8 R4, desc[UR36][R4.64] ;  /* 0x0000002404047981 */ /* 0x000ee4000c1e1100 */
[----:B---3--:R0:W1:Y:S01]  /*1190*/  I2F.F64.U16 R26, R4 ;  /* 0x00000004001a7312 */ /* 0x0080620000101800 */
[----:B------:R-:W-:Y:S05]  /*11a0*/  BRA `(.L_x_9910) ;  /* 0x0000000c00647947 */ /* 0x000fea0003800000 */
.L_x_9907:
        /* <DEDUP_REMOVED lines=9> */
.L_x_9912:
[----:B------:R-:W3:Y:S02]  /*1240*/  LDG.E R4, desc[UR36][R4.64] ;  /* 0x0000002404047981 */ /* 0x000ee4000c1e1900 */
[----:B---3--:R0:W1:Y:S01]  /*1250*/  I2F.F64 R26, R4 ;  /* 0x00000004001a7312 */ /* 0x0080620000201c00 */
[----:B------:R-:W-:Y:S05]  /*1260*/  BRA `(.L_x_9910) ;  /* 0x0000000c00347947 */ /* 0x000fea0003800000 */
.L_x_9911:
[----:B------:R-:W3:Y:S02]  /*1270*/  LDG.E.U16 R4, desc[UR36][R4.64] ;  /* 0x0000002404047981 */ /* 0x000ee4000c1e1500 */
[----:B---3--:R0:W1:Y:S01]  /*1280*/  I2F.F64.S16 R26, R4 ;  /* 0x00000004001a7312 */ /* 0x0080620000101c00 */
[----:B------:R-:W-:Y:S05]  /*1290*/  BRA `(.L_x_9910) ;  /* 0x0000000c00287947 */ /* 0x000fea0003800000 */
.L_x_9906:
        /* <DEDUP_REMOVED lines=10> */
.L_x_9914:
[----:B------:R-:W3:Y:S02]  /*1340*/  LDG.E.U16 R0, desc[UR36][R4.64] ;  /* 0x0000002404007981 */ /* 0x000ee4000c1e1500 */
[----:B---3--:R-:W-:-:S05]  /*1350*/  HADD2.F32 R0, -RZ, R0.H0_H0 ;  /* 0x20000000ff007230 */ /* 0x008fca0000004100 */
[----:B------:R-:W-:-:S04]  /*1360*/  FMUL.FTZ R0, R0, 1 ;  /* 0x3f80000000007820 */ /* 0x000fc80000410000 */
[----:B------:R0:W1:Y:S01]  /*1370*/  F2F.F64.F32 R26, R0 ;  /* 0x00000000001a7310 */ /* 0x0000620000201800 */
[----:B------:R-:W-:Y:S05]  /*1380*/  BRA `(.L_x_9910) ;  /* 0x0000000800ec7947 */ /* 0x000fea0003800000 */
.L_x_9913:
        /* <DEDUP_REMOVED lines=10> */
.L_x_9916:
[----:B------:R-:W3:Y:S02]  /*1430*/  LDG.E.U16 R4, desc[UR36][R4.64] ;  /* 0x0000002404047981 */ /* 0x000ee4000c1e1500 */
[----:B---3--:R-:W-:-:S05]  /*1440*/  HADD2.F32 R0, -RZ, R4.H0_H0 ;  /* 0x20000004ff007230 */ /* 0x008fca0000004100 */
[----:B------:R-:W-:-:S04]  /*1450*/  FMUL.FTZ R0, R0, 1 ;  /* 0x3f80000000007820 */ /* 0x000fc80000410000 */
[----:B------:R0:W1:Y:S01]  /*1460*/  F2F.F64.F32 R26, R0 ;  /* 0x00000000001a7310 */ /* 0x0000620000201800 */
[----:B------:R-:W-:Y:S05]  /*1470*/  BRA `(.L_x_9910) ;  /* 0x0000000800b07947 */ /* 0x000fea0003800000 */
.L_x_9915:
[----:B------:R0:W5:Y:S01]  /*1480*/  LDG.E.64 R26, desc[UR36][R4.64] ;  /* 0x00000024041a7981 */ /* 0x000162000c1e1b00 */
[----:B------:R-:W-:Y:S05]  /*1490*/  BRA `(.L_x_9910) ;  /* 0x0000000800a87947 */ /* 0x000fea0003800000 */
.L_x_9905:
        /* <DEDUP_REMOVED lines=13> */
.L_x_9919:
[----:B------:R0:W5:Y:S01]  /*1570*/  LDG.E.64 R26, desc[UR36][R4.64] ;  /* 0x00000024041a7981 */ /* 0x000162000c1e1b00 */
[----:B------:R-:W-:Y:S05]  /*1580*/  BRA `(.L_x_9910) ;  /* 0x00000008006c7947 */ /* 0x000fea0003800000 */
.L_x_9918:
        /* <DEDUP_REMOVED lines=27> */
.L_x_9921:
        /* <DEDUP_REMOVED lines=15> */
.L_x_9920:
[----:B------:R-:W3:Y:S02]  /*1830*/  LDG.E.U16 R0, desc[UR36][R4.64] ;  /* 0x0000002404007981 */ /* 0x000ee4000c1e1500 */
[----:B---3--:R-:W-:-:S04]  /*1840*/  IMAD.U32 R0, R0, 0x10000, RZ ;  /* 0x0001000000007824 */ /* 0x008fc800078e00ff */
[----:B------:R-:W-:-:S04]  /*1850*/  FMUL.FTZ R0, R0, 1 ;  /* 0x3f80000000007820 */ /* 0x000fc80000410000 */
[----:B------:R0:W1:Y:S01]  /*1860*/  F2F.F64.F32 R26, R0 ;  /* 0x00000000001a7310 */ /* 0x0000620000201800 */
[----:B------:R-:W-:Y:S05]  /*1870*/  BRA `(.L_x_9910) ;  /* 0x0000000400b07947 */ /* 0x000fea0003800000 */
.L_x_9917:
        /* <DEDUP_REMOVED lines=11> */
.L_x_9924:
        /* <DEDUP_REMOVED lines=21> */
.L_x_9926:
[----:B------:R-:W-:Y:S05]  /*1a80*/  BSYNC.RECONVERGENT B0 ;  /* 0x0000000000007941 */ /* 0x000fea0003800200 */
.L_x_9925:
[----:B------:R-:W-:Y:S01]  /*1a90*/  IMAD.SHL.U32 R0, R0, 0x100000, RZ ;  /* 0x0010000000007824 */ /* 0x000fe200078e00ff */
[----:B------:R-:W-:-:S04]  /*1aa0*/  LEA R3, R3, 0x3b800000, 0x17 ;  /* 0x3b80000003037811 */ /* 0x000fc800078eb8ff */
[----:B------:R-:W-:-:S05]  /*1ab0*/  LOP3.LUT R0, R3, R0, R7, 0xfe, !PT ;  /* 0x0000000003007212 */ /* 0x000fca00078efe07 */
[----:B------:R-:W-:-:S04]  /*1ac0*/  FMUL.FTZ R0, R0, 1 ;  /* 0x3f80000000007820 */ /* 0x000fc80000410000 */
[----:B------:R0:W1:Y:S01]  /*1ad0*/  F2F.F64.F32 R26, R0 ;  /* 0x00000000001a7310 */ /* 0x0000620000201800 */
[----:B------:R-:W-:Y:S05]  /*1ae0*/  BRA `(.L_x_9910) ;  /* 0x0000000400147947 */ /* 0x000fea0003800000 */
.L_x_9923:
        /* <DEDUP_REMOVED lines=21> */
.L_x_9928:
[----:B------:R-:W-:Y:S05]  /*1c40*/  BSYNC.RECONVERGENT B0 ;  /* 0x0000000000007941 */ /* 0x000fea0003800200 */
.L_x_9927:
[----:B------:R-:W-:Y:S01]  /*1c50*/  IMAD.SHL.U32 R0, R0, 0x200000, RZ ;  /* 0x0020000000007824 */ /* 0x000fe200078e00ff */
[----:B------:R-:W-:-:S04]  /*1c60*/  LEA R3, R3, 0x37800000, 0x17 ;  /* 0x3780000003037811 */ /* 0x000fc800078eb8ff */
[----:B------:R-:W-:-:S05]  /*1c70*/  LOP3.LUT R0, R3, R0, R7, 0xfe, !PT ;  /* 0x0000000003007212 */ /* 0x000fca00078efe07 */
[----:B------:R-:W-:-:S04]  /*1c80*/  FMUL.FTZ R0, R0, 1 ;  /* 0x3f80000000007820 */ /* 0x000fc80000410000 */
[----:B------:R0:W1:Y:S01]  /*1c90*/  F2F.F64.F32 R26, R0 ;  /* 0x00000000001a7310 */ /* 0x0000620000201800 */
[----:B------:R-:W-:Y:S05]  /*1ca0*/  BRA `(.L_x_9910) ;  /* 0x0000000000a47947 */ /* 0x000fea0003800000 */
.L_x_9922:
        /* <DEDUP_REMOVED lines=18> */
.L_x_9909:
        /* <DEDUP_REMOVED lines=16> */
.L_x_9931:
[----:B------:R-:W-:Y:S01]  /*1ed0*/  CS2R R26, SRZ ;  /* 0x00000000001a7805 */ /* 0x000fe2000001ff00 */
[----:B------:R-:W-:Y:S06]  /*1ee0*/  BRA `(.L_x_9910) ;  /* 0x0000000000147947 */ /* 0x000fec0003800000 */
.L_x_9930:
[----:B------:R-:W3:Y:S02]  /*1ef0*/  LDG.E.64 R26, desc[UR36][R4.64] ;  /* 0x00000024041a7981 */ /* 0x000ee4000c1e1b00 */
[----:B---3--:R-:W0:Y:S01]  /*1f00*/  I2F.F64.U64 R26, R26 ;  /* 0x0000001a001a7312 */ /* 0x008e220000301800 */
[----:B------:R-:W-:Y:S05]  /*1f10*/  BRA `(.L_x_9910) ;  /* 0x0000000000087947 */ /* 0x000fea0003800000 */
.L_x_9929:
[----:B------:R-:W3:Y:S02]  /*1f20*/  LDG.E R4, desc[UR36][R4.64] ;  /* 0x0000002404047981 */ /* 0x000ee4000c1e1900 */
[----:B---3--:R0:W1:Y:S02]  /*1f30*/  I2F.F64.U32 R26, R4 ;  /* 0x00000004001a7312 */ /* 0x0080640000201800 */
.L_x_9910:
[----:B------:R-:W-:Y:S05]  /*1f40*/  BSYNC.RECONVERGENT B6 ;  /* 0x0000000000067941 */ /* 0x000fea0003800200 */
.L_x_9904:
[----:B------:R-:W-:-:S07]  /*1f50*/  VIADD R2, R2, 0x80 ;  /* 0x0000008002027836 */ /* 0x000fce0000000000 */
.L_x_9903:
[----:B------:R-:W-:Y:S05]  /*1f60*/  BSYNC.RECONVERGENT B7 ;  /* 0x0000000000077941 */ /* 0x000fea0003800200 */
.L_x_9902:
        /* <DEDUP_REMOVED lines=25> */
.L_x_9938:
[----:B------:R-:W2:Y:S02]  /*2100*/  LDG.E.U8 R4, desc[UR36][R4.64] ;  /* 0x0000002404047981 */ /* 0x000ea4000c1e1100 */
[----:B--2---:R0:W1:Y:S01]  /*2110*/  I2F.F64.U16 R24, R4 ;  /* 0x0000000400187312 */ /* 0x0040620000101800 */
[----:B------:R-:W-:Y:S05]  /*2120*/  BRA `(.L_x_9940) ;  /* 0x0000000c00647947 */ /* 0x000fea0003800000 */
.L_x_9937:
        /* <DEDUP_REMOVED lines=9> */
.L_x_9942:
[----:B------:R-:W2:Y:S02]  /*21c0*/  LDG.E R4, desc[UR36][R4.64] ;  /* 0x0000002404047981 */ /* 0x000ea4000c1e1900 */
[----:B--2---:R1:W2:Y:S01]  /*21d0*/  I2F.F64 R24, R4 ;  /* 0x0000000400187312 */ /* 0x0042a20000201c00 */
[----:B------:R-:W-:Y:S05]  /*21e0*/  BRA `(.L_x_9940) ;  /* 0x0000000c00347947 */ /* 0x000fea0003800000 */
.L_x_9941:
[----:B------:R-:W2:Y:S02]  /*21f0*/  LDG.E.U16 R4, desc[UR36][R4.64] ;  /* 0x0000002404047981 */ /* 0x000ea4000c1e1500 */
[----:B--2---:R0:W1:Y:S01]  /*2200*/  I2F.F64.S16 R24, R4 ;  /* 0x0000000400187312 */ /* 0x0040620000101c00 */
[----:B------:R-:W-:Y:S05]  /*2210*/  BRA `(.L_x_9940) ;  /* 0x0000000c00287947 */ /* 0x000fea0003800000 */
.L_x_9936:
        /* <DEDUP_REMOVED lines=10> */
.L_x_9944:
[----:B------:R-:W2:Y:S02]  /*22c0*/  LDG.E.U16 R0, desc[UR36][R4.64] ;  /* 0x0000002404007981 */ /* 0x000ea4000c1e1500 */
[----:B--2---:R-:W-:-:S05]  /*22d0*/  HADD2.F32 R0, -RZ, R0.H0_H0 ;  /* 0x20000000ff007230 */ /* 0x004fca0000004100 */
[----:B------:R-:W-:-:S04]  /*22e0*/  FMUL.FTZ R0, R0, 1 ;  /* 0x3f80000000007820 */ /* 0x000fc80000410000 */
[----:B------:R0:W1:Y:S01]  /*22f0*/  F2F.F64.F32 R24, R0 ;  /* 0x0000000000187310 */ /* 0x0000620000201800 */
[----:B------:R-:W-:Y:S05]  /*2300*/  BRA `(.L_x_9940) ;  /* 0x0000000800ec7947 */ /* 0x000fea0003800000 */
.L_x_9943:
        /* <DEDUP_REMOVED lines=10> */
.L_x_9946:
[----:B------:R-:W2:Y:S02]  /*23b0*/  LDG.E.U16 R4, desc[UR36][R4.64] ;  /* 0x0000002404047981 */ /* 0x000ea4000c1e1500 */
[----:B--2---:R-:W-:-:S05]  /*23c0*/  HADD2.F32 R0, -RZ, R4.H0_H0 ;  /* 0x20000004ff007230 */ /* 0x004fca0000004100 */
[----:B------:R-:W-:-:S04]  /*23d0*/  FMUL.FTZ R0, R0, 1 ;  /* 0x3f80000000007820 */ /* 0x000fc80000410000 */
[----:B------:R0:W1:Y:S01]  /*23e0*/  F2F.F64.F32 R24, R0 ;  /* 0x0000000000187310 */ /* 0x0000620000201800 */
[----:B------:R-:W-:Y:S05]  /*23f0*/  BRA `(.L_x_9940) ;  /* 0x0000000800b07947 */ /* 0x000fea0003800000 */
.L_x_9945:
[----:B------:R0:W5:Y:S01]  /*2400*/  LDG.E.64 R24, desc[UR36][R4.64] ;  /* 0x0000002404187981 */ /* 0x000162000c1e1b00 */
[----:B------:R-:W-:Y:S05]  /*2410*/  BRA `(.L_x_9940) ;  /* 0x0000000800a87947 */ /* 0x000fea0003800000 */
.L_x_9935:
        /* <DEDUP_REMOVED lines=13> */
.L_x_9949:
[----:B------:R0:W5:Y:S01]  /*24f0*/  LDG.E.64 R24, desc[UR36][R4.64] ;  /* 0x0000002404187981 */ /* 0x000162000c1e1b00 */
[----:B------:R-:W-:Y:S05]  /*2500*/  BRA `(.L_x_9940) ;  /* 0x00000008006c7947 */ /* 0x000fea0003800000 */
.L_x_9948:
        /* <DEDUP_REMOVED lines=27> */
.L_x_9951:
        /* <DEDUP_REMOVED lines=15> */
.L_x_9950:
[----:B------:R-:W2:Y:S02]  /*27b0*/  LDG.E.U16 R0, desc[UR36][R4.64] ;  /* 0x0000002404007981 */ /* 0x000ea4000c1e1500 */
[----:B--2---:R-:W-:-:S04]  /*27c0*/  IMAD.U32 R0, R0, 0x10000, RZ ;  /* 0x0001000000007824 */ /* 0x004fc800078e00ff */
[----:B------:R-:W-:-:S04]  /*27d0*/  FMUL.FTZ R0, R0, 1 ;  /* 0x3f80000000007820 */ /* 0x000fc80000410000 */
[----:B------:R0:W1:Y:S01]  /*27e0*/  F2F.F64.F32 R24, R0 ;  /* 0x0000000000187310 */ /* 0x0000620000201800 */
[----:B------:R-:W-:Y:S05]  /*27f0*/  BRA `(.L_x_9940) ;  /* 0x0000000400b07947 */ /* 0x000fea0003800000 */
.L_x_9947:
        /* <DEDUP_REMOVED lines=11> */
.L_x_9954:
        /* <DEDUP_REMOVED lines=21> */
.L_x_9956:
[----:B------:R-:W-:Y:S05]  /*2a00*/  BSYNC.RECONVERGENT B0 ;  /* 0x0000000000007941 */ /* 0x000fea0003800200 */
.L_x_9955:
[----:B------:R-:W-:Y:S01]  /*2a10*/  IMAD.SHL.U32 R0, R0, 0x100000, RZ ;  /* 0x0010000000007824 */ /* 0x000fe200078e00ff */
[----:B------:R-:W-:-:S04]  /*2a20*/  LEA R3, R3, 0x3b800000, 0x17 ;  /* 0x3b80000003037811 */ /* 0x000fc800078eb8ff */
[----:B------:R-:W-:-:S05]  /*2a30*/  LOP3.LUT R0, R3, R0, R7, 0xfe, !PT ;  /* 0x0000000003007212 */ /* 0x000fca00078efe07 */
[----:B------:R-:W-:-:S04]  /*2a40*/  FMUL.FTZ R0, R0, 1 ;  /* 0x3f80000000007820 */ /* 0x000fc80000410000 */
[----:B------:R0:W1:Y:S01]  /*2a50*/  F2F.F64.F32 R24, R0 ;  /* 0x0000000000187310 */ /* 0x0000620000201800 */
[----:B------:R-:W-:Y:S05]  /*2a60*/  BRA `(.L_x_9940) ;  /* 0x0000000400147947 */ /* 0x000fea0003800000 */
.L_x_9953:
        /* <DEDUP_REMOVED lines=21> */
.L_x_9958:
[----:B------:R-:W-:Y:S05]  /*2bc0*/  BSYNC.RECONVERGENT B0 ;  /* 0x0000000000007941 */ /* 0x000fea0003800200 */
.L_x_9957:
[----:B------:R-:W-:Y:S01]  /*2bd0*/  IMAD.SHL.U32 R0, R0, 0x200000, RZ ;  /* 0x0020000000007824 */ /* 0x000fe200078e00ff */
[----:B------:R-:W-:-:S04]  /*2be0*/  LEA R3, R3, 0x37800000, 0x17 ;  /* 0x3780000003037811 */ /* 0x000fc800078eb8ff */
[----:B------:R-:W-:-:S05]  /*2bf0*/  LOP3.LUT R0, R3, R0, R7, 0xfe, !PT ;  /* 0x0000000003007212 */ /* 0x000fca00078efe07 */
[----:B------:R-:W-:-:S04]  /*2c00*/  FMUL.FTZ R0, R0, 1 ;  /* 0x3f80000000007820 */ /* 0x000fc80000410000 */
[----:B------:R0:W1:Y:S01]  /*2c10*/  F2F.F64.F32 R24, R0 ;  /* 0x0000000000187310 */ /* 0x0000620000201800 */
[----:B------:R-:W-:Y:S05]  /*2c20*/  BRA `(.L_x_9940) ;  /* 0x0000000000a47947 */ /* 0x000fea0003800000 */
.L_x_9952:
        /* <DEDUP_REMOVED lines=18> */
.L_x_9939:
        /* <DEDUP_REMOVED lines=16> */
.L_x_9961:
[----:B------:R-:W-:Y:S01]  /*2e50*/  CS2R R24, SRZ ;  /* 0x0000000000187805 */ /* 0x000fe2000001ff00 */
[----:B------:R-:W-:Y:S06]  /*2e60*/  BRA `(.L_x_9940) ;  /* 0x0000000000147947 */ /* 0x000fec0003800000 */
.L_x_9960:
[----:B------:R-:W2:Y:S02]  /*2e70*/  LDG.E.64 R24, desc[UR36][R4.64] ;  /* 0x0000002404187981 */ /* 0x000ea4000c1e1b00 */
[----:B--2---:R-:W0:Y:S01]  /*2e80*/  I2F.F64.U64 R24, R24 ;  /* 0x0000001800187312 */ /* 0x004e220000301800 */
[----:B------:R-:W-:Y:S05]  /*2e90*/  BRA `(.L_x_9940) ;  /* 0x0000000000087947 */ /* 0x000fea0003800000 */
.L_x_9959:
[----:B------:R-:W2:Y:S02]  /*2ea0*/  LDG.E R4, desc[UR36][R4.64] ;  /* 0x0000002404047981 */ /* 0x000ea4000c1e1900 */
[----:B--2---:R0:W1:Y:S02]  /*2eb0*/  I2F.F64.U32 R24, R4 ;  /* 0x0000000400187312 */ /* 0x0040640000201800 */
.L_x_9940:
[----:B------:R-:W-:Y:S05]  /*2ec0*/  BSYNC.RECONVERGENT B6 ;  /* 0x0000000000067941 */ /* 0x000fea0003800200 */
.L_x_9934:
[----:B------:R-:W-:-:S07]  /*2ed0*/  VIADD R2, R2, 0x80 ;  /* 0x0000008002027836 */ /* 0x000fce0000000000 */
.L_x_9933:
[----:B------:R-:W-:Y:S05]  /*2ee0*/  BSYNC.RECONVERGENT B7 ;  /* 0x0000000000077941 */ /* 0x000fea0003800200 */
.L_x_9932:
        /* <DEDUP_REMOVED lines=24> */
.L_x_9967:
[----:B------:R-:W2:Y:S02]  /*3070*/  LDG.E.U8 R2, desc[UR36][R2.64] ;  /* 0x0000002402027981 */ /* 0x000ea4000c1e1100 */
[----:B--2---:R0:W1:Y:S01]  /*3080*/  I2F.F64.U16 R16, R2 ;  /* 0x0000000200107312 */ /* 0x0040620000101800 */
[----:B------:R-:W-:Y:S05]  /*3090*/  BRA `(.L_x_9963) ;  /* 0x0000000c00547947 */ /* 0x000fea0003800000 */
.L_x_9966:
        /* <DEDUP_REMOVED lines=9> */
.L_x_9970:
[----:B------:R-:W2:Y:S02]  /*3130*/  LDG.E R2, desc[UR36][R2.64] ;  /* 0x0000002402027981 */ /* 0x000ea4000c1e1900 */
[----:B--2---:R0:W1:Y:S01]  /*3140*/  I2F.F64 R16, R2 ;  /* 0x0000000200107312 */ /* 0x0040620000201c00 */
[----:B------:R-:W-:Y:S05]  /*3150*/  BRA `(.L_x_9963) ;  /* 0x0000000c00247947 */ /* 0x000fea0003800000 */
.L_x_9969:
[----:B------:R-:W2:Y:S02]  /*3160*/  LDG.E.U16 R2, desc[UR36][R2.64] ;  /* 0x0000002402027981 */ /* 0x000ea4000c1e1500 */
[----:B--2---:R0:W1:Y:S01]  /*3170*/  I2F.F64.S16 R16, R2 ;  /* 0x0000000200107312 */ /* 0x0040620000101c00 */
[----:B------:R-:W-:Y:S05]  /*3180*/  BRA `(.L_x_9963) ;  /* 0x0000000c00187947 */ /* 0x000fea0003800000 */
.L_x_9965:
        /* <DEDUP_REMOVED lines=10> */
.L_x_9972:
[----:B------:R-:W2:Y:S02]  /*3230*/  LDG.E.U16 R0, desc[UR36][R2.64] ;  /* 0x0000002402007981 */ /* 0x000ea4000c1e1500 */
[----:B--2---:R-:W-:-:S05]  /*3240*/  HADD2.F32 R0, -RZ, R0.H0_H0 ;  /* 0x20000000ff007230 */ /* 0x004fca0000004100 */
[----:B------:R-:W-:-:S04]  /*3250*/  FMUL.FTZ R0, R0, 1 ;  /* 0x3f80000000007820 */ /* 0x000fc80000410000 */
[----:B------:R0:W1:Y:S01]  /*3260*/  F2F.F64.F32 R16, R0 ;  /* 0x0000000000107310 */ /* 0x0000620000201800 */
[----:B------:R-:W-:Y:S05]  /*3270*/  BRA `(.L_x_9963) ;  /* 0x0000000800dc7947 */ /* 0x000fea0003800000 */
.L_x_9971:
        /* <DEDUP_REMOVED lines=10> */
.L_x_9974:
[----:B------:R-:W2:Y:S02]  /*3320*/  LDG.E.U16 R2, desc[UR36][R2.64] ;  /* 0x0000002402027981 */ /* 0x000ea4000c1e1500 */
[----:B--2---:R-:W-:-:S05]  /*3330*/  HADD2.F32 R0, -RZ, R2.H0_H0 ;  /* 0x20000002ff007230 */ /* 0x004fca0000004100 */
[----:B------:R-:W-:-:S04]  /*3340*/  FMUL.FTZ R0, R0, 1 ;  /* 0x3f80000000007820 */ /* 0x000fc80000410000 */
[----:B------:R0:W1:Y:S01]  /*3350*/  F2F.F64.F32 R16, R0 ;  /* 0x0000000000107310 */ /* 0x0000620000201800 */
[----:B------:R-:W-:Y:S05]  /*3360*/  BRA `(.L_x_9963) ;  /* 0x0000000800a07947 */ /* 0x000fea0003800000 */
.L_x_9973:
[----:B------:R0:W5:Y:S01]  /*3370*/  LDG.E.64 R16, desc[UR36][R2.64] ;  /* 0x0000002402107981 */ /* 0x000162000c1e1b00 */
[----:B------:R-:W-:Y:S05]  /*3380*/  BRA `(.L_x_9963) ;  /* 0x0000000800987947 */ /* 0x000fea0003800000 */
.L_x_9964:
        /* <DEDUP_REMOVED lines=13> */
.L_x_9977:
[----:B------:R0:W5:Y:S01]  /*3460*/  LDG.E.64 R16, desc[UR36][R2.64] ;  /* 0x0000002402107981 */ /* 0x000162000c1e1b00 */
[----:B------:R-:W-:Y:S05]  /*3470*/  BRA `(.L_x_9963) ;  /* 0x00000008005c7947 */ /* 0x000fea0003800000 */
.L_x_9976:
        /* <DEDUP_REMOVED lines=27> */
.L_x_9979:
        /* <DEDUP_REMOVED lines=14> */
.L_x_9978:
[----:B------:R-:W2:Y:S02]  /*3710*/  LDG.E.U16 R0, desc[UR36][R2.64] ;  /* 0x0000002402007981 */ /* 0x000ea4000c1e1500 */
[----:B--2---:R-:W-:-:S04]  /*3720*/  IMAD.U32 R0, R0, 0x10000, RZ ;  /* 0x0001000000007824 */ /* 0x004fc800078e00ff */
[----:B------:R-:W-:-:S04]  /*3730*/  FMUL.FTZ R0, R0, 1 ;  /* 0x3f80000000007820 */ /* 0x000fc80000410000 */
[----:B------:R0:W1:Y:S01]  /*3740*/  F2F.F64.F32 R16, R0 ;  /* 0x0000000000107310 */ /* 0x0000620000201800 */
[----:B------:R-:W-:Y:S05]  /*3750*/  BRA `(.L_x_9963) ;  /* 0x0000000400a47947 */ /* 0x000fea0003800000 */
.L_x_9975:
        /* <DEDUP_REMOVED lines=11> */
.L_x_9982:
        /* <DEDUP_REMOVED lines=20> */
.L_x_9984:
[----:B------:R-:W-:Y:S05]  /*3950*/  BSYNC.RECONVERGENT B0 ;  /* 0x0000000000007941 */ /* 0x000fea0003800200 */
.L_x_9983:
[----:B------:R-:W-:Y:S01]  /*3960*/  IMAD.SHL.U32 R0, R0, 0x100000, RZ ;  /* 0x0010000000007824 */ /* 0x000fe200078e00ff */
[----:B------:R-:W-:-:S04]  /*3970*/  LEA R2, R2, 0x3b800000, 0x17 ;  /* 0x3b80000002027811 */ /* 0x000fc800078eb8ff */
[----:B------:R-:W-:-:S05]  /*3980*/  LOP3.LUT R0, R2, R0, R7, 0xfe, !PT ;  /* 0x0000000002007212 */ /* 0x000fca00078efe07 */
[----:B------:R-:W-:-:S04]  /*3990*/  FMUL.FTZ R0, R0, 1 ;  /* 0x3f80000000007820 */ /* 0x000fc80000410000 */
[----:B------:R0:W1:Y:S01]  /*39a0*/  F2F.F64.F32 R16, R0 ;  /* 0x0000000000107310 */ /* 0x0000620000201800 */
[----:B------:R-:W-:Y:S05]  /*39b0*/  BRA `(.L_x_9963) ;  /* 0x00000004000c7947 */ /* 0x000fea0003800000 */
.L_x_9981:
        /* <DEDUP_REMOVED lines=20> */
.L_x_9986:
[----:B------:R-:W-:Y:S05]  /*3b00*/  BSYNC.RECONVERGENT B0 ;  /* 0x0000000000007941 */ /* 0x000fea0003800200 */
.L_x_9985:
[----:B------:R-:W-:Y:S01]  /*3b10*/  IMAD.SHL.U32 R0, R0, 0x200000, RZ ;  /* 0x0020000000007824 */ /* 0x000fe200078e00ff */
[----:B------:R-:W-:-:S04]  /*3b20*/  LEA R2, R2, 0x37800000, 0x17 ;  /* 0x3780000002027811 */ /* 0x000fc800078eb8ff */
[----:B------:R-:W-:-:S05]  /*3b30*/  LOP3.LUT R0, R2, R0, R7, 0xfe, !PT ;  /* 0x0000000002007212 */ /* 0x000fca00078efe07 */
[----:B------:R-:W-:-:S04]  /*3b40*/  FMUL.FTZ R0, R0, 1 ;  /* 0x3f80000000007820 */ /* 0x000fc80000410000 */
[----:B------:R0:W1:Y:S01]  /*3b50*/  F2F.F64.F32 R16, R0 ;  /* 0x0000000000107310 */ /* 0x0000620000201800 */
[----:B------:R-:W-:Y:S05]  /*3b60*/  BRA `(.L_x_9963) ;  /* 0x0000000000a07947 */ /* 0x000fea0003800000 */
.L_x_9980:
        /* <DEDUP_REMOVED lines=18> */
.L_x_9968:
        /* <DEDUP_REMOVED lines=16> */
.L_x_9989:
[----:B------:R-:W-:Y:S05]  /*3d90*/  BRA `(.L_x_9963) ;  /* 0x0000000000147947 */ /* 0x000fea0003800000 */
.L_x_9988:
[----:B------:R-:W2:Y:S02]  /*3da0*/  LDG.E.64 R16, desc[UR36][R2.64] ;  /* 0x0000002402107981 */ /* 0x000ea4000c1e1b00 */
[----:B--2---:R-:W0:Y:S01]  /*3db0*/  I2F.F64.U64 R16, R16 ;  /* 0x0000001000107312 */ /* 0x004e220000301800 */
[----:B------:R-:W-:Y:S05]  /*3dc0*/  BRA `(.L_x_9963) ;  /* 0x0000000000087947 */ /* 0x000fea0003800000 */
.L_x_9987:
[----:B------:R-:W2:Y:S02]  /*3dd0*/  LDG.E R2, desc[UR36][R2.64] ;  /* 0x0000002402027981 */ /* 0x000ea4000c1e1900 */
[----:B--2---:R0:W1:Y:S02]  /*3de0*/  I2F.F64.U32 R16, R2 ;  /* 0x0000000200107312 */ /* 0x0040640000201800 */
.L_x_9963:
[----:B------:R-:W-:Y:S05]  /*3df0*/  BSYNC.RECONVERGENT B6 ;  /* 0x0000000000067941 */ /* 0x000fea0003800200 */
.L_x_9962:
        /* <DEDUP_REMOVED lines=79> */
.L_x_9993:
[----:B------:R-:W-:Y:S01]  /*42f0*/  IMAD.MOV.U32 R2, RZ, RZ, 0x0 ;  /* 0x00000000ff027424 */ /* 0x000fe200078e00ff */
[----:B------:R-:W-:Y:S01]  /*4300*/  LOP3.LUT P1, RZ, R29, 0x7fffffff, RZ, 0xc0, !PT ;  /* 0x7fffffff1dff7812 */ /* 0x000fe2000782c0ff */
[----:B------:R-:W-:-:S06]  /*4310*/  IMAD.MOV.U32 R3, RZ, RZ, 0x7ff00000 ;  /* 0x7ff00000ff037424 */ /* 0x000fcc00078e00ff */
[----:B------:R-:W-:-:S10]  /*4320*/  DFMA R2, R28, R2, +INF ;  /* 0x7ff000001c02742b */ /* 0x000fd40000000002 */
[----:B-1----:R-:W-:Y:S02]  /*4330*/  FSEL R4, R2, RZ, P1 ;  /* 0x000000ff02047208 */ /* 0x002fe40000800000 */
[----:B------:R-:W-:-:S07]  /*4340*/  FSEL R5, R3, -QNAN , P1 ;  /* 0xfff0000003057808 */ /* 0x000fce0000800000 */
.L_x_9994:
[----:B------:R-:W-:Y:S05]  /*4350*/  BSYNC.RECONVERGENT B1 ;  /* 0x0000000000017941 */ /* 0x000fea0003800200 */
.L_x_9992:
[----:B------:R-:W-:Y:S01]  /*4360*/  UMOV UR4, 0xbaaafad3 ;  /* 0xbaaafad300047882 */ /* 0x000fe20000000000 */
[----:B------:R-:W-:Y:S02]  /*4370*/  UMOV UR5, 0x3c695355 ;  /* 0x3c69535500057882 */ /* 0x000fe40000000000 */
[----:B------:R-:W-:Y:S01]  /*4380*/  DMUL R2, R4, UR4 ;  /* 0x0000000404027c28 */ /* 0x000fe20008000000 */
[----:B------:R-:W-:Y:S01]  /*4390*/  UMOV UR4, 0x1526e50e ;  /* 0x1526e50e00047882 */ /* 0x000fe20000000000 */
[----:B------:R-:W-:-:S06]  /*43a0*/  UMOV UR5, 0x3fdbcb7b ;  /* 0x3fdbcb7b00057882 */ /* 0x000fcc0000000000 */
[----:B------:R-:W-:-:S11]  /*43b0*/  DFMA R4, R4, UR4, R2 ;  /* 0x0000000404047c2b */ /* 0x000fd60008000002 */
.L_x_9991:
[----:B------:R-:W-:Y:S05]  /*43c0*/  BSYNC.RECONVERGENT B0 ;  /* 0x0000000000007941 */ /* 0x000fea0003800200 */
.L_x_9990:
        /* <DEDUP_REMOVED lines=86> */
.L_x_9998:
[----:B------:R-:W-:Y:S05]  /*4930*/  BSYNC.RECONVERGENT B1 ;  /* 0x0000000000017941 */ /* 0x000fea0003800200 */
.L_x_9997:
[----:B------:R-:W-:Y:S01]  /*4940*/  UMOV UR4, 0xbaaafad3 ;  /* 0xbaaafad300047882 */ /* 0x000fe20000000000 */
[----:B------:R-:W-:Y:S02]  /*4950*/  UMOV UR5, 0x3c695355 ;  /* 0x3c69535500057882 */ /* 0x000fe40000000000 */
[----:B--2-4-:R-:W-:Y:S01]  /*4960*/  DMUL R28, R12, UR4 ;  /* 0x000000040c1c7c28 */ /* 0x014fe20008000000 */
[----:B------:R-:W-:Y:S01]  /*4970*/  UMOV UR4, 0x1526e50e ;  /* 0x1526e50e00047882 */ /* 0x000fe20000000000 */
[----:B------:R-:W-:-:S06]  /*4980*/  UMOV UR5, 0x3fdbcb7b ;  /* 0x3fdbcb7b00057882 */ /* 0x000fcc0000000000 */
[----:B------:R-:W-:-:S11]  /*4990*/  DFMA R28, R12, UR4, R28 ;  /* 0x000000040c1c7c2b */ /* 0x000fd6000800001c */
.L_x_9996:
[----:B------:R-:W-:Y:S05]  /*49a0*/  BSYNC.RECONVERGENT B0 ;  /* 0x0000000000007941 */ /* 0x000fea0003800200 */
.L_x_9995:
        /* <DEDUP_REMOVED lines=86> */
.L_x_10002:
[----:B------:R-:W-:Y:S05]  /*4f10*/  BSYNC.RECONVERGENT B1 ;  /* 0x0000000000017941 */ /* 0x000fea0003800200 */
.L_x_10001:
[----:B------:R-:W-:Y:S01]  /*4f20*/  UMOV UR4, 0xbaaafad3 ;  /* 0xbaaafad300047882 */ /* 0x000fe20000000000 */
[----:B------:R-:W-:Y:S02]  /*4f30*/  UMOV UR5, 0x3c695355 ;  /* 0x3c69535500057882 */ /* 0x000fe40000000000 */
[----:B------:R-:W-:Y:S01]  /*4f40*/  DMUL R24, R12, UR4 ;  /* 0x000000040c187c28 */ /* 0x000fe20008000000 */
[----:B------:R-:W-:Y:S01]  /*4f50*/  UMOV UR4, 0x1526e50e ;  /* 0x1526e50e00047882 */ /* 0x000fe20000000000 */
[----:B------:R-:W-:-:S06]  /*4f60*/  UMOV UR5, 0x3fdbcb7b ;  /* 0x3fdbcb7b00057882 */ /* 0x000fcc0000000000 */
[----:B------:R-:W-:-:S11]  /*4f70*/  DFMA R24, R12, UR4, R24 ;  /* 0x000000040c187c2b */ /* 0x000fd60008000018 */
.L_x_10000:
[----:B------:R-:W-:Y:S05]  /*4f80*/  BSYNC.RECONVERGENT B0 ;  /* 0x0000000000007941 */ /* 0x000fea0003800200 */
.L_x_9999:
        /* <DEDUP_REMOVED lines=86> */
.L_x_10006:
[----:B------:R-:W-:Y:S05]  /*54f0*/  BSYNC.RECONVERGENT B1 ;  /* 0x0000000000017941 */ /* 0x000fea0003800200 */
.L_x_10005:
[----:B------:R-:W-:Y:S01]  /*5500*/  UMOV UR4, 0xbaaafad3 ;  /* 0xbaaafad300047882 */ /* 0x000fe20000000000 */
[----:B------:R-:W-:Y:S02]  /*5510*/  UMOV UR5, 0x3c695355 ;  /* 0x3c69535500057882 */ /* 0x000fe40000000000 */
[----:B------:R-:W-:Y:S01]  /*5520*/  DMUL R16, R12, UR4 ;  /* 0x000000040c107c28 */ /* 0x000fe20008000000 */
[----:B------:R-:W-:Y:S01]  /*5530*/  UMOV UR4, 0x1526e50e ;  /* 0x1526e50e00047882 */ /* 0x000fe20000000000 */
[----:B------:R-:W-:-:S06]  /*5540*/  UMOV UR5, 0x3fdbcb7b ;  /* 0x3fdbcb7b00057882 */ /* 0x000fcc0000000000 */
[----:B------:R-:W-:-:S11]  /*5550*/  DFMA R16, R12, UR4, R16 ;  /* 0x000000040c107c2b */ /* 0x000fd60008000010 */
.L_x_10004:
[----:B------:R-:W-:Y:S05]  /*5560*/  BSYNC.RECONVERGENT B0 ;  /* 0x0000000000007941 */ /* 0x000fea0003800200 */
.L_x_10003:
        /* <DEDUP_REMOVED lines=25> */
.L_x_10012:
[----:B------:R-:W0:Y:S01]  /*5700*/  F2I.S64.F64.TRUNC R4, R4 ;  /* 0x0000000400047311 */ /* 0x000e22000030d900 */
[----:B------:R-:W-:Y:S02]  /*5710*/  IMAD.MOV.U32 R23, RZ, RZ, R22 ;  /* 0x000000ffff177224 */ /* 0x000fe400078e0016 */
[----:B0-----:R-:W-:-:S05]  /*5720*/  IMAD.MOV.U32 R3, RZ, RZ, R4 ;  /* 0x000000ffff037224 */ /* 0x001fca00078e0004 */
[----:B------:R0:W-:Y:S01]  /*5730*/  STG.E.U8 desc[UR36][R8.64], R3 ;  /* 0x0000000308007986 */ /* 0x0001e2000c101124 */
[----:B------:R-:W-:Y:S05]  /*5740*/  BRA `(.L_x_10008) ;  /* 0x00000010002c7947 */ /* 0x000fea0003800000 */
.L_x_10011:
        /* <DEDUP_REMOVED lines=10> */
.L_x_10015:
[----:B------:R-:W0:Y:S01]  /*57f0*/  F2I.F64.TRUNC R5, R4 ;  /* 0x0000000400057311 */ /* 0x000e22000030d100 */
[----:B------:R-:W-:Y:S01]  /*5800*/  IMAD.MOV.U32 R23, RZ, RZ, R22 ;  /* 0x000000ffff177224 */ /* 0x000fe200078e0016 */
[----:B0-----:R0:W-:Y:S01]  /*5810*/  STG.E desc[UR36][R8.64], R5 ;  /* 0x0000000508007986 */ /* 0x0011e2000c101924 */
[----:B------:R-:W-:Y:S05]  /*5820*/  BRA `(.L_x_10008) ;  /* 0x0000000c00f47947 */ /* 0x000fea0003800000 */
.L_x_10014:
[----:B------:R-:W0:Y:S01]  /*5830*/  F2I.F64.TRUNC R5, R4 ;  /* 0x0000000400057311 */ /* 0x000e22000030d100 */
[----:B------:R-:W-:Y:S01]  /*5840*/  IMAD.MOV.U32 R23, RZ, RZ, R22 ;  /* 0x000000ffff177224 */ /* 0x000fe200078e0016 */
[----:B0-----:R0:W-:Y:S01]  /*5850*/  STG.E.U16 desc[UR36][R8.64], R5 ;  /* 0x0000000508007986 */ /* 0x0011e2000c101524 */
[----:B------:R-:W-:Y:S05]  /*5860*/  BRA `(.L_x_10008) ;  /* 0x0000000c00e47947 */ /* 0x000fea0003800000 */
.L_x_10010:
        /* <DEDUP_REMOVED lines=14> */
.L_x_10017:
        /* <DEDUP_REMOVED lines=9> */
.L_x_10016:
        /* <DEDUP_REMOVED lines=15> */
.L_x_10019:
        /* <DEDUP_REMOVED lines=10> */
.L_x_10018:
[----:B------:R0:W-:Y:S01]  /*5b70*/  STG.E.64 desc[UR36][R8.64], R4 ;  /* 0x0000000408007986 */ /* 0x0001e2000c101b24 */
[----:B------:R-:W-:Y:S01]  /*5b80*/  IMAD.MOV.U32 R23, RZ, RZ, R22 ;  /* 0x000000ffff177224 */ /* 0x000fe200078e0016 */
[----:B------:R-:W-:Y:S06]  /*5b90*/  BRA `(.L_x_10008) ;  /* 0x0000000c00187947 */ /* 0x000fec0003800000 */
.L_x_10009:
        /* <DEDUP_REMOVED lines=13> */
.L_x_10022:
[----:B------:R-:W-:Y:S01]  /*5c70*/  CS2R R6, SRZ ;  /* 0x0000000000067805 */ /* 0x000fe2000001ff00 */
[----:B------:R-:W-:-:S04]  /*5c80*/  IMAD.MOV.U32 R23, RZ, RZ, R22 ;  /* 0x000000ffff177224 */ /* 0x000fc800078e0016 */
[----:B------:R0:W-:Y:S01]  /*5c90*/  STG.E.128 desc[UR36][R8.64], R4 ;  /* 0x0000000408007986 */ /* 0x0001e2000c101d24 */
[----:B------:R-:W-:Y:S05]  /*5ca0*/  BRA `(.L_x_10008) ;  /* 0x0000000800d47947 */ /* 0x000fea0003800000 */
.L_x_10021:
        /* <DEDUP_REMOVED lines=23> */
.L_x_10026:
[----:B------:R-:W-:Y:S05]  /*5e20*/  BSYNC.RECONVERGENT B0 ;  /* 0x0000000000007941 */ /* 0x000fea0003800200 */
.L_x_10025:
[----:B------:R-:W-:Y:S01]  /*5e30*/  LOP3.LUT R7, R0, 0x80, R7, 0xf8, !PT ;  /* 0x0000008000077812 */ /* 0x000fe200078ef807 */
[----:B------:R-:W-:-:S04]  /*5e40*/  IMAD.MOV.U32 R23, RZ, RZ, R22 ;  /* 0x000000ffff177224 */ /* 0x000fc800078e0016 */
[----:B------:R0:W-:Y:S01]  /*5e50*/  STG.E.U8 desc[UR36][R8.64], R7 ;  /* 0x0000000708007986 */ /* 0x0001e2000c101124 */
[----:B------:R-:W-:Y:S05]  /*5e60*/  BRA `(.L_x_10008) ;  /* 0x0000000800647947 */ /* 0x000fea0003800000 */
.L_x_10024:
        /* <DEDUP_REMOVED lines=19> */
.L_x_10028:
[----:B------:R-:W-:Y:S05]  /*5fa0*/  BSYNC.RECONVERGENT B0 ;  /* 0x0000000000007941 */ /* 0x000fea0003800200 */
.L_x_10027:
[----:B------:R-:W-:Y:S01]  /*5fb0*/  LOP3.LUT R7, R0, 0x80, R7, 0xf8, !PT ;  /* 0x0000008000077812 */ /* 0x000fe200078ef807 */
[----:B------:R-:W-:-:S04]  /*5fc0*/  IMAD.MOV.U32 R23, RZ, RZ, R22 ;  /* 0x000000ffff177224 */ /* 0x000fc800078e0016 */
[----:B------:R0:W-:Y:S01]  /*5fd0*/  STG.E.U8 desc[UR36][R8.64], R7 ;  /* 0x0000000708007986 */ /* 0x0001e2000c101124 */
[----:B------:R-:W-:Y:S05]  /*5fe0*/  BRA `(.L_x_10008) ;  /* 0x0000000800047947 */ /* 0x000fea0003800000 */
.L_x_10023:
        /* <DEDUP_REMOVED lines=9> */
.L_x_10020:
        /* <DEDUP_REMOVED lines=12> */
.L_x_10031:
        /* <DEDUP_REMOVED lines=17> */
.L_x_10034:
[----:B------:R-:W-:-:S04]  /*6250*/  SHF.R.U32.HI R0, RZ, 0x14, R7 ;  /* 0x00000014ff007819 */ /* 0x000fc80000011607 */
[----:B------:R-:W-:-:S04]  /*6260*/  LOP3.LUT R0, R0, 0x1, RZ, 0xc0, !PT ;  /* 0x0000000100007812 */ /* 0x000fc800078ec0ff */
[----:B------:R-:W-:-:S04]  /*6270*/  IADD3 R0, PT, PT, R7, 0x487ffff, R0 ;  /* 0x0487ffff07007810 */ /* 0x000fc80007ffe000 */
[----:B------:R-:W-:-:S04]  /*6280*/  SHF.R.U32.HI R0, RZ, 0x14, R0 ;  /* 0x00000014ff007819 */ /* 0x000fc80000011600 */
[----:B------:R-:W-:-:S07]  /*6290*/  LOP3.LUT R3, R0, 0xff, RZ, 0xc0, !PT ;  /* 0x000000ff00037812 */ /* 0x000fce00078ec0ff */
.L_x_10035:
[----:B------:R-:W-:-:S04]  /*62a0*/  SHF.R.U32.HI R0, RZ, 0x18, R7 ;  /* 0x00000018ff007819 */ /* 0x000fc80000011607 */
[----:B------:R-:W-:-:S07]  /*62b0*/  LOP3.LUT R0, R3, 0x80, R0, 0xf8, !PT ;  /* 0x0000008003007812 */ /* 0x000fce00078ef800 */
.L_x_10033:
[----:B------:R-:W-:Y:S05]  /*62c0*/  BSYNC.RECONVERGENT B0 ;  /* 0x0000000000007941 */ /* 0x000fea0003800200 */
.L_x_10032:
[----:B------:R0:W-:Y:S01]  /*62d0*/  STG.E.U8 desc[UR36][R8.64], R0 ;  /* 0x0000000008007986 */ /* 0x0001e2000c101124 */
[----:B------:R-:W-:Y:S01]  /*62e0*/  IMAD.MOV.U32 R23, RZ, RZ, R22 ;  /* 0x000000ffff177224 */ /* 0x000fe200078e0016 */
[----:B------:R-:W-:Y:S06]  /*62f0*/  BRA `(.L_x_10008) ;  /* 0x0000000400407947 */ /* 0x000fec0003800000 */
.L_x_10030:
        /* <DEDUP_REMOVED lines=17> */
.L_x_10038:
[----:B------:R-:W-:-:S04]  /*6410*/  SHF.R.U32.HI R0, RZ, 0x15, R7 ;  /* 0x00000015ff007819 */ /* 0x000fc80000011607 */
[----:B------:R-:W-:-:S04]  /*6420*/  LOP3.LUT R0, R0, 0x1, RZ, 0xc0, !PT ;  /* 0x0000000100007812 */ /* 0x000fc800078ec0ff */
[----:B------:R-:W-:-:S04]  /*6430*/  IADD3 R0, PT, PT, R7, 0x88fffff, R0 ;  /* 0x088fffff07007810 */ /* 0x000fc80007ffe000 */
[----:B------:R-:W-:-:S04]  /*6440*/  SHF.R.U32.HI R0, RZ, 0x15, R0 ;  /* 0x00000015ff007819 */ /* 0x000fc80000011600 */
[----:B------:R-:W-:-:S07]  /*6450*/  LOP3.LUT R3, R0, 0xff, RZ, 0xc0, !PT ;  /* 0x000000ff00037812 */ /* 0x000fce00078ec0ff */
.L_x_10039:
[----:B------:R-:W-:-:S04]  /*6460*/  SHF.R.U32.HI R0, RZ, 0x18, R7 ;  /* 0x00000018ff007819 */ /* 0x000fc80000011607 */
[----:B------:R-:W-:-:S07]  /*6470*/  LOP3.LUT R0, R3, 0x80, R0, 0xf8, !PT ;  /* 0x0000008003007812 */ /* 0x000fce00078ef800 */
.L_x_10037:
[----:B------:R-:W-:Y:S05]  /*6480*/  BSYNC.RECONVERGENT B0 ;  /* 0x0000000000007941 */ /* 0x000fea0003800200 */
.L_x_10036:
[----:B------:R0:W-:Y:S01]  /*6490*/  STG.E.U8 desc[UR36][R8.64], R0 ;  /* 0x0000000008007986 */ /* 0x0001e2000c101124 */
[----:B------:R-:W-:Y:S01]  /*64a0*/  IMAD.MOV.U32 R23, RZ, RZ, R22 ;  /* 0x000000ffff177224 */ /* 0x000fe200078e0016 */
[----:B------:R-:W-:Y:S06]  /*64b0*/  BRA `(.L_x_10008) ;  /* 0x0000000000d07947 */ /* 0x000fec0003800000 */
.L_x_10029:
[----:B------:R-:W-:-:S13]  /*64c0*/  ISETP.NE.AND P0, PT, R0, 0x1c, PT ;  /* 0x0000001c0000780c */ /* 0x000fda0003f05270 */
[----:B------:R-:W-:Y:S05]  /*64d0*/  @!P0 BRA `(.L_x_10040) ;  /* 0x0000000000bc8947 */ /* 0x000fea0003800000 */
[----:B------:R-:W-:-:S13]  /*64e0*/  ISETP.NE.AND P0, PT, R0, 0x1d, PT ;  /* 0x0000001d0000780c */ /* 0x000fda0003f05270 */
[----:B------:R-:W-:Y:S05]  /*64f0*/  @!P0 BRA `(.L_x_10041) ;  /* 0x0000000000a48947 */ /* 0x000fea0003800000 */
[----:B------:R-:W-:-:S13]  /*6500*/  ISETP.NE.AND P0, PT, R0, 0x2c, PT ;  /* 0x0000002c0000780c */ /* 0x000fda0003f05270 */
[----:B------:R-:W-:Y:S05]  /*6510*/  @!P0 BRA `(.L_x_10042) ;  /* 0x0000000000488947 */ /* 0x000fea0003800000 */
.L_x_10013:
        /* <DEDUP_REMOVED lines=16> */
.L_x_10043:
[----:B------:R-:W-:Y:S01]  /*6620*/  IMAD.MOV.U32 R23, RZ, RZ, R22 ;  /* 0x000000ffff177224 */ /* 0x000fe200078e0016 */
[----:B------:R-:W-:Y:S06]  /*6630*/  BRA `(.L_x_10008) ;  /* 0x0000000000707947 */ /* 0x000fec0003800000 */
.L_x_10042:
        /* <DEDUP_REMOVED lines=21> */
.L_x_10041:
[----:B------:R-:W0:Y:S01]  /*6790*/  F2I.U64.F64.TRUNC R4, R4 ;  /* 0x0000000400047311 */ /* 0x000e22000030d800 */
[----:B------:R-:W-:Y:S01]  /*67a0*/  IMAD.MOV.U32 R23, RZ, RZ, R22 ;  /* 0x000000ffff177224 */ /* 0x000fe200078e0016 */
[----:B0-----:R0:W-:Y:S01]  /*67b0*/  STG.E.64 desc[UR36][R8.64], R4 ;  /* 0x0000000408007986 */ /* 0x0011e2000c101b24 */
[----:B------:R-:W-:Y:S05]  /*67c0*/  BRA `(.L_x_10008) ;  /* 0x00000000000c7947 */ /* 0x000fea0003800000 */
.L_x_10040:
[----:B------:R-:W0:Y:S01]  /*67d0*/  F2I.U32.F64.TRUNC R5, R4 ;  /* 0x0000000400057311 */ /* 0x000e22000030d000 */
[----:B------:R-:W-:Y:S01]  /*67e0*/  IMAD.MOV.U32 R23, RZ, RZ, R22 ;  /* 0x000000ffff177224 */ /* 0x000fe200078e0016 */
[----:B0-----:R0:W-:Y:S06]  /*67f0*/  STG.E desc[UR36][R8.64], R5 ;  /* 0x0000000508007986 */ /* 0x0011ec000c101924 */
.L_x_10008:
[----:B------:R-:W-:Y:S05]  /*6800*/  BSYNC.RECONVERGENT B6 ;  /* 0x0000000000067941 */ /* 0x000fea0003800200 */
.L_x_10007:
        /* <DEDUP_REMOVED lines=24> */
.L_x_10049:
[----:B----45:R-:W0:Y:S02]  /*6990*/  F2I.S64.F64.TRUNC R28, R28 ;  /* 0x0000001c001c7311 */ /* 0x030e24000030d900 */
[----:B0-----:R-:W-:-:S05]  /*69a0*/  IMAD.MOV.U32 R3, RZ, RZ, R28 ;  /* 0x000000ffff037224 */ /* 0x001fca00078e001c */
[----:B------:R4:W-:Y:S01]  /*69b0*/  STG.E.U8 desc[UR36][R4.64], R3 ;  /* 0x0000000304007986 */ /* 0x0009e2000c101124 */
[----:B------:R-:W-:Y:S05]  /*69c0*/  BRA `(.L_x_10051) ;  /* 0x0000000c00e07947 */ /* 0x000fea0003800000 */
.L_x_10048:
        /* <DEDUP_REMOVED lines=9> */
.L_x_10053:
[----:B----45:R-:W0:Y:S02]  /*6a60*/  F2I.F64.TRUNC R29, R28 ;  /* 0x0000001c001d7311 */ /* 0x030e24000030d100 */
[----:B0-----:R2:W-:Y:S01]  /*6a70*/  STG.E desc[UR36][R4.64], R29 ;  /* 0x0000001d04007986 */ /* 0x0015e2000c101924 */
[----:B------:R-:W-:Y:S05]  /*6a80*/  BRA `(.L_x_10051) ;  /* 0x0000000c00b07947 */ /* 0x000fea0003800000 */
.L_x_10052:
[----:B----45:R-:W0:Y:S02]  /*6a90*/  F2I.F64.TRUNC R29, R28 ;  /* 0x0000001c001d7311 */ /* 0x030e24000030d100 */
[----:B0-----:R0:W-:Y:S01]  /*6aa0*/  STG.E.U16 desc[UR36][R4.64], R29 ;  /* 0x0000001d04007986 */ /* 0x0011e2000c101524 */
[----:B------:R-:W-:Y:S05]  /*6ab0*/  BRA `(.L_x_10051) ;  /* 0x0000000c00a47947 */ /* 0x000fea0003800000 */
.L_x_10047:
        /* <DEDUP_REMOVED lines=13> */
.L_x_10055:
        /* <DEDUP_REMOVED lines=8> */
.L_x_10054:
        /* <DEDUP_REMOVED lines=14> */
.L_x_10057:
        /* <DEDUP_REMOVED lines=9> */
.L_x_10056:
[----:B----45:R0:W-:Y:S01]  /*6d80*/  STG.E.64 desc[UR36][R4.64], R28 ;  /* 0x0000001c04007986 */ /* 0x0301e2000c101b24 */
[----:B------:R-:W-:Y:S05]  /*6d90*/  BRA `(.L_x_10051) ;  /* 0x0000000800ec7947 */ /* 0x000fea0003800000 */
.L_x_10046:
        /* <DEDUP_REMOVED lines=13> */
.L_x_10061:
        /* <DEDUP_REMOVED lines=22> */
.L_x_10064:
[----:B------:R-:W-:-:S04]  /*6fd0*/  SHF.R.U32.HI R3, RZ, 0x18, R7 ;  /* 0x00000018ff037819 */ /* 0x000fc80000011607 */
[----:B------:R-:W-:-:S07]  /*6fe0*/  LOP3.LUT R0, R0, 0x80, R3, 0xf8, !PT ;  /* 0x0000008000007812 */ /* 0x000fce00078ef803 */
.L_x_10063:
[----:B------:R-:W-:Y:S05]  /*6ff0*/  BSYNC.RECONVERGENT B0 ;  /* 0x0000000000007941 */ /* 0x000fea0003800200 */
.L_x_10062:
[----:B------:R0:W-:Y:S01]  /*7000*/  STG.E.U8 desc[UR36][R4.64], R0 ;  /* 0x0000000004007986 */ /* 0x0001e2000c101124 */
[----:B------:R-:W-:Y:S05]  /*7010*/  BRA `(.L_x_10051) ;  /* 0x00000008004c7947 */ /* 0x000fea0003800000 */
.L_x_10060:
        /* <DEDUP_REMOVED lines=22> */
.L_x_10067:
[----:B------:R-:W-:-:S04]  /*7180*/  SHF.R.U32.HI R3, RZ, 0x18, R7 ;  /* 0x00000018ff037819 */ /* 0x000fc80000011607 */
[----:B------:R-:W-:-:S07]  /*7190*/  LOP3.LUT R0, R0, 0x80, R3, 0xf8, !PT ;  /* 0x0000008000007812 */ /* 0x000fce00078ef803 */
.L_x_10066:
[----:B------:R-:W-:Y:S05]  /*71a0*/  BSYNC.RECONVERGENT B0 ;  /* 0x0000000000007941 */ /* 0x000fea0003800200 */
.L_x_10065:
[----:B------:R0:W-:Y:S01]  /*71b0*/  STG.E.U8 desc[UR36][R4.64], R0 ;  /* 0x0000000004007986 */ /* 0x0001e2000c101124 */
[----:B------:R-:W-:Y:S05]  /*71c0*/  BRA `(.L_x_10051) ;  /* 0x0000000400e07947 */ /* 0x000fea0003800000 */
.L_x_10059:
        /* <DEDUP_REMOVED lines=26> */
.L_x_10069:
[----:B----45:R-:W0:Y:S02]  /*7370*/  F2I.U64.F64.TRUNC R28, R28 ;  /* 0x0000001c001c7311 */ /* 0x030e24000030d800 */
[----:B0-----:R0:W-:Y:S01]  /*7380*/  STG.E.64 desc[UR36][R4.64], R28 ;  /* 0x0000001c04007986 */ /* 0x0011e2000c101b24 */
[----:B------:R-:W-:Y:S05]  /*7390*/  BRA `(.L_x_10051) ;  /* 0x00000004006c7947 */ /* 0x000fea0003800000 */
.L_x_10068:
[----:B----45:R-:W0:Y:S02]  /*73a0*/  F2I.U32.F64.TRUNC R29, R28 ;  /* 0x0000001c001d7311 */ /* 0x030e24000030d000 */
[----:B0-----:R0:W-:Y:S01]  /*73b0*/  STG.E desc[UR36][R4.64], R29 ;  /* 0x0000001d04007986 */ /* 0x0011e2000c101924 */
[----:B------:R-:W-:Y:S05]  /*73c0*/  BRA `(.L_x_10051) ;  /* 0x0000000400607947 */ /* 0x000fea0003800000 */
.L_x_10058:
        /* <DEDUP_REMOVED lines=10> */
.L_x_10071:
[----:B------:R-:W-:-:S05]  /*7470*/  CS2R R30, SRZ ;  /* 0x00000000001e7805 */ /* 0x000fca000001ff00 */
[----:B----45:R0:W-:Y:S01]  /*7480*/  STG.E.128 desc[UR36][R4.64], R28 ;  /* 0x0000001c04007986 */ /* 0x0301e2000c101d24 */
[----:B------:R-:W-:Y:S05]  /*7490*/  BRA `(.L_x_10051) ;  /* 0x00000004002c7947 */ /* 0x000fea0003800000 */
.L_x_10070:
[----:B------:R-:W-:-:S13]  /*74a0*/  ISETP.NE.AND P0, PT, R0, 0xf, PT ;  /* 0x0000000f0000780c */ /* 0x000fda0003f05270 */
[----:B------:R-:W-:Y:S05]  /*74b0*/  @!P0 BRA `(.L_x_10072) ;  /* 0x0000000400088947 */ /* 0x000fea0003800000 */
[----:B------:R-:W-:-:S13]  /*74c0*/  ISETP.NE.AND P0, PT, R0, 0x17, PT ;  /* 0x000000170000780c */ /* 0x000fda0003f05270 */
[----:B------:R-:W-:Y:S05]  /*74d0*/  @!P0 BRA `(.L_x_10073) ;  /* 0x0000000000a08947 */ /* 0x000fea0003800000 */
[----:B------:R-:W-:-:S13]  /*74e0*/  ISETP.NE.AND P0, PT, R0, 0x18, PT ;  /* 0x000000180000780c */ /* 0x000fda0003f05270 */
[----:B------:R-:W-:Y:S05]  /*74f0*/  @!P0 BRA `(.L_x_10074) ;  /* 0x0000000000448947 */ /* 0x000fea0003800000 */
.L_x_10050:
        /* <DEDUP_REMOVED lines=16> */
.L_x_10075:
[----:B------:R-:W-:Y:S05]  /*7600*/  BRA `(.L_x_10051) ;  /* 0x0000000000d07947 */ /* 0x000fea0003800000 */
.L_x_10074:
        /* <DEDUP_REMOVED lines=17> */
.L_x_10077:
[----:B------:R-:W-:Y:S05]  /*7720*/  BSYNC.RECONVERGENT B0 ;  /* 0x0000000000007941 */ /* 0x000fea0003800200 */
.L_x_10076:
[----:B------:R-:W-:-:S05]  /*7730*/  LOP3.LUT R3, R0, 0x80, R3, 0xf8, !PT ;  /* 0x0000008000037812 */ /* 0x000fca00078ef803 */
[----:B------:R0:W-:Y:S01]  /*7740*/  STG.E.U8 desc[UR36][R4.64], R3 ;  /* 0x0000000304007986 */ /* 0x0001e2000c101124 */
[----:B------:R-:W-:Y:S05]  /*7750*/  BRA `(.L_x_10051) ;  /* 0x00000000007c7947 */ /* 0x000fea0003800000 */
.L_x_10073:
        /* <DEDUP_REMOVED lines=16> */
.L_x_10079:
[----:B------:R-:W-:Y:S01]  /*7860*/  IMAD.MOV.U32 R0, RZ, RZ, 0x7f ;  /* 0x0000007fff007424 */ /* 0x000fe200078e00ff */
[----:B------:R-:W-:-:S04]  /*7870*/  ISETP.GT.U32.AND P0, PT, R3, 0x7f800000, PT ;  /* 0x7f8000000300780c */ /* 0x000fc80003f04070 */
[----:B------:R-:W-:-:S09]  /*7880*/  SEL R0, R0, 0x7c, P0 ;  /* 0x0000007c00007807 */ /* 0x000fd20000000000 */
.L_x_10080:
[----:B------:R-:W-:Y:S05]  /*7890*/  BSYNC.RECONVERGENT B0 ;  /* 0x0000000000007941 */ /* 0x000fea0003800200 */
.L_x_10078:
[----:B------:R-:W-:-:S04]  /*78a0*/  SHF.R.U32.HI R3, RZ, 0x18, R7 ;  /* 0x00000018ff037819 */ /* 0x000fc80000011607 */
[----:B------:R-:W-:-:S05]  /*78b0*/  LOP3.LUT R3, R0, 0x80, R3, 0xf8, !PT ;  /* 0x0000008000037812 */ /* 0x000fca00078ef803 */
[----:B------:R0:W-:Y:S01]  /*78c0*/  STG.E.U8 desc[UR36][R4.64], R3 ;  /* 0x0000000304007986 */ /* 0x0001e2000c101124 */
[----:B------:R-:W-:Y:S05]  /*78d0*/  BRA `(.L_x_10051) ;  /* 0x00000000001c7947 */ /* 0x000fea0003800000 */
.L_x_10072:
[----:B------:R-:W-:Y:S01]  /*78e0*/  UMOV UR4, 0xf0000000 ;  /* 0xf000000000047882 */ /* 0x000fe20000000000 */
[----:B------:R-:W-:Y:S01]  /*78f0*/  UMOV UR5, 0x380fffff ;  /* 0x380fffff00057882 */ /* 0x000fe20000000000 */
[----:B----45:R-:W0:Y:S01]  /*7900*/  F2F.F32.F64 R0, R28 ;  /* 0x0000001c00007310 */ /* 0x030e220000301000 */
[----:B------:R-:W-:-:S14]  /*7910*/  DSETP.GEU.AND P0, PT, |R28|, UR4, PT ;  /* 0x000000041c007e2a */ /* 0x000fdc000bf0e200 */
[----:B0-----:R-:W-:-:S05]  /*7920*/  @!P0 FMUL R0, R0, 1.175494350822287508e-38 ;  /* 0x0080000000008820 */ /* 0x001fca0000400000 */
[----:B------:R-:W-:-:S05]  /*7930*/  F2FP.BF16.F32.PACK_AB R0, RZ, R0 ;  /* 0x00000000ff00723e */ /* 0x000fca00000010ff */
[----:B------:R0:W-:Y:S02]  /*7940*/  STG.E.U16 desc[UR36][R4.64], R0 ;  /* 0x0000000004007986 */ /* 0x0001e4000c101524 */
.L_x_10051:
        /* <DEDUP_REMOVED lines=24> */
.L_x_10084:
[----:B------:R-:W0:Y:S02]  /*7ad0*/  F2I.S64.F64.TRUNC R24, R24 ;  /* 0x0000001800187311 */ /* 0x000e24000030d900 */
[----:B0-----:R-:W-:-:S05]  /*7ae0*/  IMAD.MOV.U32 R3, RZ, RZ, R24 ;  /* 0x000000ffff037224 */ /* 0x001fca00078e0018 */
[----:B------:R0:W-:Y:S01]  /*7af0*/  STG.E.U8 desc[UR36][R4.64], R3 ;  /* 0x0000000304007986 */ /* 0x0001e2000c101124 */
[----:B------:R-:W-:Y:S05]  /*7b00*/  BRA `(.L_x_10086) ;  /* 0x0000000c00e07947 */ /* 0x000fea0003800000 */
.L_x_10083:
        /* <DEDUP_REMOVED lines=9> */
.L_x_10088:
[----:B------:R-:W0:Y:S02]  /*7ba0*/  F2I.F64.TRUNC R25, R24 ;  /* 0x0000001800197311 */ /* 0x000e24000030d100 */
[----:B0-----:R0:W-:Y:S01]  /*7bb0*/  STG.E desc[UR36][R4.64], R25 ;  /* 0x0000001904007986 */ /* 0x0011e2000c101924 */
[----:B------:R-:W-:Y:S05]  /*7bc0*/  BRA `(.L_x_10086) ;  /* 0x0000000c00b07947 */ /* 0x000fea0003800000 */
.L_x_10087:
[----:B------:R-:W0:Y:S02]  /*7bd0*/  F2I.F64.TRUNC R25, R24 ;  /* 0x0000001800197311 */ /* 0x000e24000030d100 */
[----:B0-----:R0:W-:Y:S01]  /*7be0*/  STG.E.U16 desc[UR36][R4.64], R25 ;  /* 0x0000001904007986 */ /* 0x0011e2000c101524 */
[----:B------:R-:W-:Y:S05]  /*7bf0*/  BRA `(.L_x_10086) ;  /* 0x0000000c00a47947 */ /* 0x000fea0003800000 */
.L_x_10082:
        /* <DEDUP_REMOVED lines=13> */
.L_x_10090:
        /* <DEDUP_REMOVED lines=8> */
.L_x_10089:
        /* <DEDUP_REMOVED lines=14> */
.L_x_10092:
        /* <DEDUP_REMOVED lines=9> */
.L_x_10091:
[----:B------:R0:W-:Y:S01]  /*7ec0*/  STG.E.64 desc[UR36][R4.64], R24 ;  /* 0x0000001804007986 */ /* 0x0001e2000c101b24 */
[----:B------:R-:W-:Y:S05]  /*7ed0*/  BRA `(.L_x_10086) ;  /* 0x0000000800ec7947 */ /* 0x000fea0003800000 */
.L_x_10081:
        /* <DEDUP_REMOVED lines=13> */
.L_x_10096:
        /* <DEDUP_REMOVED lines=22> */
.L_x_10099:
[----:B------:R-:W-:-:S04]  /*8110*/  SHF.R.U32.HI R3, RZ, 0x18, R7 ;  /* 0x00000018ff037819 */ /* 0x000fc80000011607 */
[----:B------:R-:W-:-:S07]  /*8120*/  LOP3.LUT R0, R0, 0x80, R3, 0xf8, !PT ;  /* 0x0000008000007812 */ /* 0x000fce00078ef803 */
.L_x_10098:
[----:B------:R-:W-:Y:S05]  /*8130*/  BSYNC.RECONVERGENT B0 ;  /* 0x0000000000007941 */ /* 0x000fea0003800200 */
.L_x_10097:
[----:B------:R0:W-:Y:S01]  /*8140*/  STG.E.U8 desc[UR36][R4.64], R0 ;  /* 0x0000000004007986 */ /* 0x0001e2000c101124 */
[----:B------:R-:W-:Y:S05]  /*8150*/  BRA `(.L_x_10086) ;  /* 0x00000008004c7947 */ /* 0x000fea0003800000 */
.L_x_10095:
        /* <DEDUP_REMOVED lines=22> */
.L_x_10102:
[----:B------:R-:W-:-:S04]  /*82c0*/  SHF.R.U32.HI R3, RZ, 0x18, R7 ;  /* 0x00000018ff037819 */ /* 0x000fc80000011607 */
[----:B------:R-:W-:-:S07]  /*82d0*/  LOP3.LUT R0, R0, 0x80, R3, 0xf8, !PT ;  /* 0x0000008000007812 */ /* 0x000fce00078ef803 */
.L_x_10101:
[----:B------:R-:W-:Y:S05]  /*82e0*/  BSYNC.RECONVERGENT B0 ;  /* 0x0000000000007941 */ /* 0x000fea0003800200 */
.L_x_10100:
[----:B------:R4:W-:Y:S01]  /*82f0*/  STG.E.U8 desc[UR36][R4.64], R0 ;  /* 0x0000000004007986 */ /* 0x0009e2000c101124 */
[----:B------:R-:W-:Y:S05]  /*8300*/  BRA `(.L_x_10086) ;  /* 0x0000000400e07947 */ /* 0x000fea0003800000 */
.L_x_10094:
        /* <DEDUP_REMOVED lines=26> */
.L_x_10104:
[----:B------:R-:W0:Y:S02]  /*84b0*/  F2I.U64.F64.TRUNC R24, R24 ;  /* 0x0000001800187311 */ /* 0x000e24000030d800 */
[----:B0-----:R0:W-:Y:S01]  /*84c0*/  STG.E.64 desc[UR36][R4.64], R24 ;  /* 0x0000001804007986 */ /* 0x0011e2000c101b24 */
[----:B------:R-:W-:Y:S05]  /*84d0*/  BRA `(.L_x_10086) ;  /* 0x00000004006c7947 */ /* 0x000fea0003800000 */
.L_x_10103:
[----:B------:R-:W0:Y:S02]  /*84e0*/  F2I.U32.F64.TRUNC R25, R24 ;  /* 0x0000001800197311 */ /* 0x000e24000030d000 */
[----:B0-----:R2:W-:Y:S01]  /*84f0*/  STG.E desc[UR36][R4.64], R25 ;  /* 0x0000001904007986 */ /* 0x0015e2000c101924 */
[----:B------:R-:W-:Y:S05]  /*8500*/  BRA `(.L_x_10086) ;  /* 0x0000000400607947 */ /* 0x000fea0003800000 */
.L_x_10093:
        /* <DEDUP_REMOVED lines=10> */
.L_x_10106:
[----:B---3--:R-:W-:-:S05]  /*85b0*/  CS2R R26, SRZ ;  /* 0x00000000001a7805 */ /* 0x008fca000001ff00 */
[----:B------:R0:W-:Y:S01]  /*85c0*/  STG.E.128 desc[UR36][R4.64], R24 ;  /* 0x0000001804007986 */ /* 0x0001e2000c101d24 */
[----:B------:R-:W-:Y:S05]  /*85d0*/  BRA `(.L_x_10086) ;  /* 0x00000004002c7947 */ /* 0x000fea0003800000 */
.L_x_10105:
[----:B------:R-:W-:-:S13]  /*85e0*/  ISETP.NE.AND P0, PT, R0, 0xf, PT ;  /* 0x0000000f0000780c */ /* 0x000fda0003f05270 */
[----:B------:R-:W-:Y:S05]  /*85f0*/  @!P0 BRA `(.L_x_10107) ;  /* 0x0000000400088947 */ /* 0x000fea0003800000 */
[----:B------:R-:W-:-:S13]  /*8600*/  ISETP.NE.AND P0, PT, R0, 0x17, PT ;  /* 0x000000170000780c */ /* 0x000fda0003f05270 */
[----:B------:R-:W-:Y:S05]  /*8610*/  @!P0 BRA `(.L_x_10108) ;  /* 0x0000000000a08947 */ /* 0x000fea0003800000 */
[----:B------:R-:W-:-:S13]  /*8620*/  ISETP.NE.AND P0, PT, R0, 0x18, PT ;  /* 0x000000180000780c */ /* 0x000fda0003f05270 */
[----:B------:R-:W-:Y:S05]  /*8630*/  @!P0 BRA `(.L_x_10109) ;  /* 0x0000000000448947 */ /* 0x000fea0003800000 */
.L_x_10085:
        /* <DEDUP_REMOVED lines=16> */
.L_x_10110:
[----:B------:R-:W-:Y:S05]  /*8740*/  BRA `(.L_x_10086) ;  /* 0x0000000000d07947 */ /* 0x000fea0003800000 */
.L_x_10109:
        /* <DEDUP_REMOVED lines=17> */
.L_x_10112:
[----:B------:R-:W-:Y:S05]  /*8860*/  BSYNC.RECONVERGENT B0 ;  /* 0x0000000000007941 */ /* 0x000fea0003800200 */
.L_x_10111:
[----:B------:R-:W-:-:S05]  /*8870*/  LOP3.LUT R3, R0, 0x80, R3, 0xf8, !PT ;  /* 0x0000008000037812 */ /* 0x000fca00078ef803 */
[----:B------:R0:W-:Y:S01]  /*8880*/  STG.E.U8 desc[UR36][R4.64], R3 ;  /* 0x0000000304007986 */ /* 0x0001e2000c101124 */
[----:B------:R-:W-:Y:S05]  /*8890*/  BRA `(.L_x_10086) ;  /* 0x00000000007c7947 */ /* 0x000fea0003800000 */
.L_x_10108:
        /* <DEDUP_REMOVED lines=16> */
.L_x_10114:
[----:B------:R-:W-:Y:S01]  /*89a0*/  IMAD.MOV.U32 R0, RZ, RZ, 0x7f ;  /* 0x0000007fff007424 */ /* 0x000fe200078e00ff */
[----:B------:R-:W-:-:S04]  /*89b0*/  ISETP.GT.U32.AND P0, PT, R3, 0x7f800000, PT ;  /* 0x7f8000000300780c */ /* 0x000fc80003f04070 */
[----:B------:R-:W-:-:S09]  /*89c0*/  SEL R0, R0, 0x7c, P0 ;  /* 0x0000007c00007807 */ /* 0x000fd20000000000 */
.L_x_10115:
[----:B------:R-:W-:Y:S05]  /*89d0*/  BSYNC.RECONVERGENT B0 ;  /* 0x0000000000007941 */ /* 0x000fea0003800200 */
.L_x_10113:
[----:B------:R-:W-:-:S04]  /*89e0*/  SHF.R.U32.HI R3, RZ, 0x18, R7 ;  /* 0x00000018ff037819 */ /* 0x000fc80000011607 */
[----:B------:R-:W-:-:S05]  /*89f0*/  LOP3.LUT R3, R0, 0x80, R3, 0xf8, !PT ;  /* 0x0000008000037812 */ /* 0x000fca00078ef803 */
[----:B------:R0:W-:Y:S01]  /*8a00*/  STG.E.U8 desc[UR36][R4.64], R3 ;  /* 0x0000000304007986 */ /* 0x0001e2000c101124 */
[----:B------:R-:W-:Y:S05]  /*8a10*/  BRA `(.L_x_10086) ;  /* 0x00000000001c7947 */ /* 0x000fea0003800000 */
.L_x_10107:
[----:B------:R-:W-:Y:S01]  /*8a20*/  UMOV UR4, 0xf0000000 ;  /* 0xf000000000047882 */ /* 0x000fe20000000000 */
[----:B------:R-:W-:Y:S01]  /*8a30*/  UMOV UR5, 0x380fffff ;  /* 0x380fffff00057882 */ /* 0x000fe20000000000 */
[----:B------:R-:W0:Y:S01]  /*8a40*/  F2F.F32.F64 R0, R24 ;  /* 0x0000001800007310 */ /* 0x000e220000301000 */
[----:B------:R-:W-:-:S14]  /*8a50*/  DSETP.GEU.AND P0, PT, |R24|, UR4, PT ;  /* 0x0000000418007e2a */ /* 0x000fdc000bf0e200 */
[----:B0-----:R-:W-:-:S05]  /*8a60*/  @!P0 FMUL R0, R0, 1.175494350822287508e-38 ;  /* 0x0080000000008820 */ /* 0x001fca0000400000 */
[----:B------:R-:W-:-:S05]  /*8a70*/  F2FP.BF16.F32.PACK_AB R0, RZ, R0 ;  /* 0x00000000ff00723e */ /* 0x000fca00000010ff */
[----:B------:R0:W-:Y:S02]  /*8a80*/  STG.E.U16 desc[UR36][R4.64], R0 ;  /* 0x0000000004007986 */ /* 0x0001e4000c101524 */
.L_x_10086:
[----:B------:R-:W-:-:S07]  /*8a90*/  VIADD R23, R23, 0x80 ;  /* 0x0000008017177836 */ /* 0x000fce0000000000 */
.L_x_10045:
[----:B------:R-:W-:Y:S05]  /*8aa0*/  BSYNC.RECONVERGENT B6 ;  /* 0x0000000000067941 */ /* 0x000fea0003800200 */
.L_x_10044:
        /* <DEDUP_REMOVED lines=22> */
.L_x_10119:
[----:B-----5:R-:W0:Y:S02]  /*8c10*/  F2I.S64.F64.TRUNC R16, R16 ;  /* 0x0000001000107311 */ /* 0x020e24000030d900 */
[----:B0-----:R-:W-:-:S05]  /*8c20*/  IMAD.MOV.U32 R3, RZ, RZ, R16 ;  /* 0x000000ffff037224 */ /* 0x001fca00078e0010 */
[----:B------:R-:W-:Y:S01]  /*8c30*/  STG.E.U8 desc[UR36][R4.64], R3 ;  /* 0x0000000304007986 */ /* 0x000fe2000c101124 */
[----:B------:R-:W-:Y:S05]  /*8c40*/  EXIT ;  /* 0x000000000000794d */ /* 0x000fea0003800000 */
.L_x_10118:
        /* <DEDUP_REMOVED lines=9> */
.L_x_10122:
[----:B-----5:R-:W0:Y:S02]  /*8ce0*/  F2I.F64.TRUNC R17, R16 ;  /* 0x0000001000117311 */ /* 0x020e24000030d100 */
[----:B0-----:R-:W-:Y:S01]  /*8cf0*/  STG.E desc[UR36][R4.64], R17 ;  /* 0x0000001104007986 */ /* 0x001fe2000c101924 */
[----:B------:R-:W-:Y:S05]  /*8d00*/  EXIT ;  /* 0x000000000000794d */ /* 0x000fea0003800000 */
.L_x_10121:
[----:B-----5:R-:W0:Y:S02]  /*8d10*/  F2I.F64.TRUNC R17, R16 ;  /* 0x0000001000117311 */ /* 0x020e24000030d100 */
[----:B0-----:R-:W-:Y:S01]  /*8d20*/  STG.E.U16 desc[UR36][R4.64], R17 ;  /* 0x0000001104007986 */ /* 0x001fe2000c101524 */
[----:B------:R-:W-:Y:S05]  /*8d30*/  EXIT ;  /* 0x000000000000794d */ /* 0x000fea0003800000 */
.L_x_10117:
        /* <DEDUP_REMOVED lines=13> */
.L_x_10124:
        /* <DEDUP_REMOVED lines=8> */
.L_x_10123:
        /* <DEDUP_REMOVED lines=14> */
.L_x_10126:
        /* <DEDUP_REMOVED lines=9> */
.L_x_10125:
[----:B-----5:R-:W-:Y:S01]  /*9000*/  STG.E.64 desc[UR36][R4.64], R16 ;  /* 0x0000001004007986 */ /* 0x020fe2000c101b24 */
[----:B------:R-:W-:Y:S05]  /*9010*/  EXIT ;  /* 0x000000000000794d */ /* 0x000fea0003800000 */
.L_x_10116:
        /* <DEDUP_REMOVED lines=13> */
.L_x_10130:
        /* <DEDUP_REMOVED lines=21> */
.L_x_10133:
[----:B------:R-:W-:-:S04]  /*9240*/  SHF.R.U32.HI R3, RZ, 0x18, R7 ;  /* 0x00000018ff037819 */ /* 0x000fc80000011607 */
[----:B------:R-:W-:-:S04]  /*9250*/  LOP3.LUT R0, R0, 0x80, R3, 0xf8, !PT ;  /* 0x0000008000007812 */ /* 0x000fc800078ef803 */
[----:B------:R-:W-:-:S07]  /*9260*/  PRMT R2, R0, 0x7610, R2 ;  /* 0x0000761000027816 */ /* 0x000fce0000000002 */
.L_x_10132:
[----:B------:R-:W-:Y:S05]  /*9270*/  BSYNC.RECONVERGENT B0 ;  /* 0x0000000000007941 */ /* 0x000fea0003800200 */
.L_x_10131:
[----:B------:R-:W-:Y:S01]  /*9280*/  STG.E.U8 desc[UR36][R4.64], R2 ;  /* 0x0000000204007986 */ /* 0x000fe2000c101124 */
[----:B------:R-:W-:Y:S05]  /*9290*/  EXIT ;  /* 0x000000000000794d */ /* 0x000fea0003800000 */
.L_x_10129:
        /* <DEDUP_REMOVED lines=21> */
.L_x_10136:
[----:B------:R-:W-:-:S04]  /*93f0*/  SHF.R.U32.HI R3, RZ, 0x18, R7 ;  /* 0x00000018ff037819 */ /* 0x000fc80000011607 */
[----:B------:R-:W-:-:S04]  /*9400*/  LOP3.LUT R0, R0, 0x80, R3, 0xf8, !PT ;  /* 0x0000008000007812 */ /* 0x000fc800078ef803 */
[----:B------:R-:W-:-:S07]  /*9410*/  PRMT R2, R0, 0x7610, R2 ;  /* 0x0000761000027816 */ /* 0x000fce0000000002 */
.L_x_10135:
[----:B------:R-:W-:Y:S05]  /*9420*/  BSYNC.RECONVERGENT B0 ;  /* 0x0000000000007941 */ /* 0x000fea0003800200 */
.L_x_10134:
[----:B------:R-:W-:Y:S01]  /*9430*/  STG.E.U8 desc[UR36][R4.64], R2 ;  /* 0x0000000204007986 */ /* 0x000fe2000c101124 */
[----:B------:R-:W-:Y:S05]  /*9440*/  EXIT ;  /* 0x000000000000794d */ /* 0x000fea0003800000 */
.L_x_10128:
        /* <DEDUP_REMOVED lines=26> */
.L_x_10138:
[----:B-----5:R-:W0:Y:S02]  /*95f0*/  F2I.U64.F64.TRUNC R16, R16 ;  /* 0x0000001000107311 */ /* 0x020e24000030d800 */
[----:B0-----:R-:W-:Y:S01]  /*9600*/  STG.E.64 desc[UR36][R4.64], R16 ;  /* 0x0000001004007986 */ /* 0x001fe2000c101b24 */
[----:B------:R-:W-:Y:S05]  /*9610*/  EXIT ;  /* 0x000000000000794d */ /* 0x000fea0003800000 */
.L_x_10137:
[----:B-----5:R-:W0:Y:S02]  /*9620*/  F2I.U32.F64.TRUNC R17, R16 ;  /* 0x0000001000117311 */ /* 0x020e24000030d000 */
[----:B0-----:R-:W-:Y:S01]  /*9630*/  STG.E desc[UR36][R4.64], R17 ;  /* 0x0000001104007986 */ /* 0x001fe2000c101924 */
[----:B------:R-:W-:Y:S05]  /*9640*/  EXIT ;  /* 0x000000000000794d */ /* 0x000fea0003800000 */
.L_x_10127:
        /* <DEDUP_REMOVED lines=10> */
.L_x_10140:
[----:B------:R-:W-:-:S05]  /*96f0*/  CS2R R18, SRZ ;  /* 0x0000000000127805 */ /* 0x000fca000001ff00 */
[----:B-----5:R-:W-:Y:S01]  /*9700*/  STG.E.128 desc[UR36][R4.64], R16 ;  /* 0x0000001004007986 */ /* 0x020fe2000c101d24 */
[----:B------:R-:W-:Y:S05]  /*9710*/  EXIT ;  /* 0x000000000000794d */ /* 0x000fea0003800000 */
.L_x_10139:
[----:B------:R-:W-:-:S13]  /*9720*/  ISETP.NE.AND P0, PT, R0, 0xf, PT ;  /* 0x0000000f0000780c */ /* 0x000fda0003f05270 */
[----:B------:R-:W-:Y:S05]  /*9730*/  @!P0 BRA `(.L_x_10141) ;  /* 0x0000000400088947 */ /* 0x000fea0003800000 */
[----:B------:R-:W-:-:S13]  /*9740*/  ISETP.NE.AND P0, PT, R0, 0x17, PT ;  /* 0x000000170000780c */ /* 0x000fda0003f05270 */
[----:B------:R-:W-:Y:S05]  /*9750*/  @!P0 BRA `(.L_x_10142) ;  /* 0x0000000000a08947 */ /* 0x000fea0003800000 */
[----:B------:R-:W-:-:S13]  /*9760*/  ISETP.NE.AND P0, PT, R0, 0x18, PT ;  /* 0x000000180000780c */ /* 0x000fda0003f05270 */
[----:B------:R-:W-:Y:S05]  /*9770*/  @!P0 BRA `(.L_x_10143) ;  /* 0x0000000000448947 */ /* 0x000fea0003800000 */
.L_x_10120:
        /* <DEDUP_REMOVED lines=16> */
.L_x_10144:
[----:B------:R-:W-:Y:S05]  /*9880*/  EXIT ;  /* 0x000000000000794d */ /* 0x000fea0003800000 */
.L_x_10143:
        /* <DEDUP_REMOVED lines=17> */
.L_x_10146:
[----:B------:R-:W-:Y:S05]  /*99a0*/  BSYNC.RECONVERGENT B0 ;  /* 0x0000000000007941 */ /* 0x000fea0003800200 */
.L_x_10145:
[----:B------:R-:W-:-:S05]  /*99b0*/  LOP3.LUT R3, R0, 0x80, R3, 0xf8, !PT ;  /* 0x0000008000037812 */ /* 0x000fca00078ef803 */
[----:B------:R-:W-:Y:S01]  /*99c0*/  STG.E.U8 desc[UR36][R4.64], R3 ;  /* 0x0000000304007986 */ /* 0x000fe2000c101124 */
[----:B------:R-:W-:Y:S05]  /*99d0*/  EXIT ;  /* 0x000000000000794d */ /* 0x000fea0003800000 */
.L_x_10142:
        /* <DEDUP_REMOVED lines=16> */
.L_x_10148:
[----:B------:R-:W-:Y:S01]  /*9ae0*/  IMAD.MOV.U32 R0, RZ, RZ, 0x7f ;  /* 0x0000007fff007424 */ /* 0x000fe200078e00ff */
[----:B------:R-:W-:-:S04]  /*9af0*/  ISETP.GT.U32.AND P0, PT, R2, 0x7f800000, PT ;  /* 0x7f8000000200780c */ /* 0x000fc80003f04070 */
[----:B------:R-:W-:-:S09]  /*9b00*/  SEL R0, R0, 0x7c, P0 ;  /* 0x0000007c00007807 */ /* 0x000fd20000000000 */
.L_x_10149:
[----:B------:R-:W-:Y:S05]  /*9b10*/  BSYNC.RECONVERGENT B0 ;  /* 0x0000000000007941 */ /* 0x000fea0003800200 */
.L_x_10147:
[----:B------:R-:W-:-:S04]  /*9b20*/  SHF.R.U32.HI R3, RZ, 0x18, R3 ;  /* 0x00000018ff037819 */ /* 0x000fc80000011603 */
[----:B------:R-:W-:-:S05]  /*9b30*/  LOP3.LUT R3, R0, 0x80, R3, 0xf8, !PT ;  /* 0x0000008000037812 */ /* 0x000fca00078ef803 */
[----:B------:R-:W-:Y:S01]  /*9b40*/  STG.E.U8 desc[UR36][R4.64], R3 ;  /* 0x0000000304007986 */ /* 0x000fe2000c101124 */
[----:B------:R-:W-:Y:S05]  /*9b50*/  EXIT ;  /* 0x000000000000794d */ /* 0x000fea0003800000 */
.L_x_10141:
        /* <DEDUP_REMOVED lines=8> */
.L_x_10150:
        /* <DEDUP_REMOVED lines=10> */
.L_x_12969:


//--------------------- .text._ZN2at6native18elementwise_kernelILi128ELi2EZNS0_22gpu_kernel_impl_nocastIZZZNS0_17log10_kernel_cudaERNS_18TensorIteratorBaseEENKUlvE0_clEvENKUlvE_clEvEUldE_EEvS4_RKT_EUliE_EEviT1_ --------------------------
	.section	.text._ZN2at6native18elementwise_kernelILi128ELi2EZNS0_22gpu_kernel_impl_nocastIZZZNS0_17log10_kernel_cudaERNS_18TensorIteratorBaseEENKUlvE0_clEvENKUlvE_clEvEUldE_EEvS4_RKT_EUliE_EEviT1_,"ax",@progbits
	.align	128
        .global         _ZN2at6native18elementwise_kernelILi128ELi2EZNS0_22gpu_kernel_impl_nocastIZZZNS0_17log10_kernel_cudaERNS_18TensorIteratorBaseEENKUlvE0_clEvENKUlvE_clEvEUldE_EEvS4_RKT_EUliE_EEviT1_
        .type           _ZN2at6native18elementwise_kernelILi128ELi2EZNS0_22gpu_kernel_impl_nocastIZZZNS0_17log10_kernel_cudaERNS_18TensorIteratorBaseEENKUlvE0_clEvENKUlvE_clEvEUldE_EEvS4_RKT_EUliE_EEviT1_,@function
        .size           _ZN2at6native18elementwise_kernelILi128ELi2EZNS0_22gpu_kernel_impl_nocastIZZZNS0_17log10_kernel_cudaERNS_18TensorIteratorBaseEENKUlvE0_clEvENKUlvE_clEvEUldE_EEvS4_RKT_EUliE_EEviT1_,(.L_x_12970 - _ZN2at6native18elementwise_kernelILi128ELi2EZNS0_22gpu_kernel_impl_nocastIZZZNS0_17log10_kernel_cudaERNS_18TensorIteratorBaseEENKUlvE0_clEvENKUlvE_clEvEUldE_EEvS4_RKT_EUliE_EEviT1_)
        .other          _ZN2at6native18elementwise_kernelILi128ELi2EZNS0_22gpu_kernel_impl_nocastIZZZNS0_17log10_kernel_cudaERNS_18TensorIteratorBaseEENKUlvE0_clEvENKUlvE_clEvEUldE_EEvS4_RKT_EUliE_EEviT1_,@"STO_CUDA_ENTRY STV_DEFAULT"
_ZN2at6native18elementwise_kernelILi128ELi2EZNS0_22gpu_kernel_impl_nocastIZZZNS0_17log10_kernel_cudaERNS_18TensorIteratorBaseEENKUlvE0_clEvENKUlvE_clEvEUldE_EEvS4_RKT_EUliE_EEviT1_:
.text._ZN2at6native18elementwise_kernelILi128ELi2EZNS0_22gpu_kernel_impl_nocastIZZZNS0_17log10_kernel_cudaERNS_18TensorIteratorBaseEENKUlvE0_clEvENKUlvE_clEvEUldE_EEvS4_RKT_EUliE_EEviT1_:
        /* <DEDUP_REMOVED lines=33> */
.L_x_10154:
        /* <DEDUP_REMOVED lines=64> */
.L_x_10155:
        /* <DEDUP_REMOVED lines=9> */
.L_x_10153:
[----:B------:R-:W-:Y:S05]  /*06a0*/  BSYNC.RECONVERGENT B0 ;  /* 0x0000000000007941 */ /* 0x000fea0003800200 */
.L_x_10152:
        /* <DEDUP_REMOVED lines=22> */
.L_x_10156:
        /* <DEDUP_REMOVED lines=64> */
.L_x_10157:
        /* <DEDUP_REMOVED lines=9> */
.L_x_10151:
        /* <DEDUP_REMOVED lines=305> */
.L_x_10160:
        /* <DEDUP_REMOVED lines=81> */
.L_x_10162:
[----:B------:R-:W-:Y:S02]  /*24c0*/  MOV R6, 0x0 ;  /* 0x0000000000067802 */ /* 0x000fe40000000f00 */
[----:B------:R-:W-:Y:S02]  /*24d0*/  MOV R7, 0x7ff00000 ;  /* 0x7ff0000000077802 */ /* 0x000fe40000000f00 */
[----:B------:R-:W-:-:S04]  /*24e0*/  LOP3.LUT P0, RZ, R9, 0x7fffffff, RZ, 0xc0, !PT ;  /* 0x7fffffff09ff7812 */ /* 0x000fc8000780c0ff */
[----:B------:R-:W-:-:S10]  /*24f0*/  DFMA R6, R8, R6, +INF ;  /* 0x7ff000000806742b */ /* 0x000fd40000000006 */
[----:B------:R-:W-:Y:S02]  /*2500*/  FSEL R8, R6, RZ, P0 ;  /* 0x000000ff06087208 */ /* 0x000fe40000000000 */
[----:B------:R-:W-:-:S07]  /*2510*/  FSEL R9, R7, -QNAN , P0 ;  /* 0xfff0000007097808 */ /* 0x000fce0000000000 */
.L_x_10163:
[----:B------:R-:W-:Y:S05]  /*2520*/  BSYNC.RECONVERGENT B1 ;  /* 0x0000000000017941 */ /* 0x000fea0003800200 */
.L_x_10161:
        /* <DEDUP_REMOVED lines=11> */
.L_x_10159:
[----:B------:R-:W-:Y:S05]  /*25e0*/  BSYNC.RECONVERGENT B0 ;  /* 0x0000000000007941 */ /* 0x000fea0003800200 */
.L_x_10158:
        /* <DEDUP_REMOVED lines=300> */
.L_x_10164:
        /* <DEDUP_REMOVED lines=88> */
.L_x_10166:
[----:B------:R-:W-:Y:S05]  /*3e30*/  BSYNC.RECONVERGENT B0 ;  /* 0x0000000000007941 */ /* 0x000fea0003800200 */
.L_x_10165:
        /* <DEDUP_REMOVED lines=8> */
.L_x_10167:
        /* <DEDUP_REMOVED lines=12> */
.L_x_12970:


//--------------------- .text._ZN2at6native27unrolled_elementwise_kernelIZZZNS0_17log10_kernel_cudaERNS_18TensorIteratorBaseEENKUlvE0_clEvENKUlvE_clEvEUldE_St5arrayIPcLm2EELi4E23TrivialOffsetCalculatorILi1EjESB_NS0_6memory15LoadWithoutCastENSC_16StoreWithoutCastEEEviT_T0_T2_T3_T4_T5_ --------------------------
	.section	.text._ZN2at6native27unrolled_elementwise_kernelIZZZNS0_17log10_kernel_cudaERNS_18TensorIteratorBaseEENKUlvE0_clEvENKUlvE_clEvEUldE_St5arrayIPcLm2EELi4E23TrivialOffsetCalculatorILi1EjESB_NS0_6memory15LoadWithoutCastENSC_16StoreWithoutCastEEEviT_T0_T2_T3_T4_T5_,"ax",@progbits
	.align	128
        .global         _ZN2at6native27unrolled_elementwise_kernelIZZZNS0_17log10_kernel_cudaERNS_18TensorIteratorBaseEENKUlvE0_clEvENKUlvE_clEvEUldE_St5arrayIPcLm2EELi4E23TrivialOffsetCalculatorILi1EjESB_NS0_6memory15LoadWithoutCastENSC_16StoreWithoutCastEEEviT_T0_T2_T3_T4_T5_
        .type           _ZN2at6native27unrolled_elementwise_kernelIZZZNS0_17log10_kernel_cudaERNS_18TensorIteratorBaseEENKUlvE0_clEvENKUlvE_clEvEUldE_St5arrayIPcLm2EELi4E23TrivialOffsetCalculatorILi1EjESB_NS0_6memory15LoadWithoutCastENSC_16StoreWithoutCastEEEviT_T0_T2_T3_T4_T5_,@function
        .size           _ZN2at6native27unrolled_elementwise_kernelIZZZNS0_17log10_kernel_cudaERNS_18TensorIteratorBaseEENKUlvE0_clEvENKUlvE_clEvEUldE_St5arrayIPcLm2EELi4E23TrivialOffsetCalculatorILi1EjESB_NS0_6memory15LoadWithoutCastENSC_16StoreWithoutCastEEEviT_T0_T2_T3_T4_T5_,(.L_x_12971 - _ZN2at6native27unrolled_elementwise_kernelIZZZNS0_17log10_kernel_cudaERNS_18TensorIteratorBaseEENKUlvE0_clEvENKUlvE_clEvEUldE_St5arrayIPcLm2EELi4E23TrivialOffsetCalculatorILi1EjESB_NS0_6memory15LoadWithoutCastENSC_16StoreWithoutCastEEEviT_T0_T2_T3_T4_T5_)
        .other          _ZN2at6native27unrolled_elementwise_kernelIZZZNS0_17log10_kernel_cudaERNS_18TensorIteratorBaseEENKUlvE0_clEvENKUlvE_clEvEUldE_St5arrayIPcLm2EELi4E23TrivialOffsetCalculatorILi1EjESB_NS0_6memory15LoadWithoutCastENSC_16StoreWithoutCastEEEviT_T0_T2_T3_T4_T5_,@"STO_CUDA_ENTRY STV_DEFAULT"
_ZN2at6native27unrolled_elementwise_kernelIZZZNS0_17log10_kernel_cudaERNS_18TensorIteratorBaseEENKUlvE0_clEvENKUlvE_clEvEUldE_St5arrayIPcLm2EELi4E23TrivialOffsetCalculatorILi1EjESB_NS0_6memory15LoadWithoutCastENSC_16StoreWithoutCastEEEviT_T0_T2_T3_T4_T5_:
.text._ZN2at6native27unrolled_elementwise_kernelIZZZNS0_17log10_kernel_cudaERNS_18TensorIteratorBaseEENKUlvE0_clEvENKUlvE_clEvEUldE_St5arrayIPcLm2EELi4E23TrivialOffsetCalculatorILi1EjESB_NS0_6memory15LoadWithoutCastENSC_16StoreWithoutCastEEEviT_T0_T2_T3_T4_T5_:
        /* <DEDUP_REMOVED lines=113> */
.L_x_10171:
[----:B------:R-:W-:Y:S01]  /*0710*/  IMAD.MOV.U32 R10, RZ, RZ, 0x0 ;  /* 0x00000000ff0a7424 */ /* 0x000fe200078e00ff */
[----:B------:R-:W-:Y:S01]  /*0720*/  LOP3.LUT P1, RZ, R5, 0x7fffffff, RZ, 0xc0, !PT ;  /* 0x7fffffff05ff7812 */ /* 0x000fe2000782c0ff */
[----:B------:R-:W-:-:S06]  /*0730*/  IMAD.MOV.U32 R11, RZ, RZ, 0x7ff00000 ;  /* 0x7ff00000ff0b7424 */ /* 0x000fcc00078e00ff */
[----:B------:R-:W-:-:S10]  /*0740*/  DFMA R10, R4, R10, +INF ;  /* 0x7ff00000040a742b */ /* 0x000fd4000000000a */
[----:B------:R-:W-:Y:S02]  /*0750*/  FSEL R4, R10, RZ, P1 ;  /* 0x000000ff0a047208 */ /* 0x000fe40000800000 */
[----:B------:R-:W-:-:S07]  /*0760*/  FSEL R5, R11, -QNAN , P1 ;  /* 0xfff000000b057808 */ /* 0x000fce0000800000 */
.L_x_10172:
[----:B------:R-:W-:Y:S05]  /*0770*/  BSYNC.RECONVERGENT B1 ;  /* 0x0000000000017941 */ /* 0x000fea0003800200 */
.L_x_10170:
[----:B------:R-:W-:Y:S01]  /*0780*/  UMOV UR6, 0xbaaafad3 ;  /* 0xbaaafad300067882 */ /* 0x000fe20000000000 */
[----:B------:R-:W-:Y:S02]  /*0790*/  UMOV UR7, 0x3c695355 ;  /* 0x3c69535500077882 */ /* 0x000fe40000000000 */
[----:B------:R-:W-:Y:S01]  /*07a0*/  DMUL R10, R4, UR6 ;  /* 0x00000006040a7c28 */ /* 0x000fe20008000000 */
[----:B------:R-:W-:Y:S01]  /*07b0*/  UMOV UR6, 0x1526e50e ;  /* 0x1526e50e00067882 */ /* 0x000fe20000000000 */
[----:B------:R-:W-:-:S06]  /*07c0*/  UMOV UR7, 0x3fdbcb7b ;  /* 0x3fdbcb7b00077882 */ /* 0x000fcc0000000000 */
[----:B------:R-:W-:-:S11]  /*07d0*/  DFMA R4, R4, UR6, R10 ;  /* 0x0000000604047c2b */ /* 0x000fd6000800000a */
.L_x_10169:
[----:B------:R-:W-:Y:S05]  /*07e0*/  BSYNC.RECONVERGENT B0 ;  /* 0x0000000000007941 */ /* 0x000fea0003800200 */
.L_x_10168:
        /* <DEDUP_REMOVED lines=86> */
.L_x_10176:
[----:B------:R-:W-:Y:S05]  /*0d50*/  BSYNC.RECONVERGENT B1 ;  /* 0x0000000000017941 */ /* 0x000fea0003800200 */
.L_x_10175:
[----:B------:R-:W-:Y:S01]  /*0d60*/  UMOV UR6, 0xbaaafad3 ;  /* 0xbaaafad300067882 */ /* 0x000fe20000000000 */
[----:B------:R-:W-:Y:S02]  /*0d70*/  UMOV UR7, 0x3c695355 ;  /* 0x3c69535500077882 */ /* 0x000fe40000000000 */
[----:B------:R-:W-:Y:S01]  /*0d80*/  DMUL R12, R20, UR6 ;  /* 0x00000006140c7c28 */ /* 0x000fe20008000000 */
[----:B------:R-:W-:Y:S01]  /*0d90*/  UMOV UR6, 0x1526e50e ;  /* 0x1526e50e00067882 */ /* 0x000fe20000000000 */
[----:B------:R-:W-:-:S06]  /*0da0*/  UMOV UR7, 0x3fdbcb7b ;  /* 0x3fdbcb7b00077882 */ /* 0x000fcc0000000000 */
[----:B------:R-:W-:-:S11]  /*0db0*/  DFMA R12, R20, UR6, R12 ;  /* 0x00000006140c7c2b */ /* 0x000fd6000800000c */
.L_x_10174:
[----:B------:R-:W-:Y:S05]  /*0dc0*/  BSYNC.RECONVERGENT B0 ;  /* 0x0000000000007941 */ /* 0x000fea0003800200 */
.L_x_10173:
        /* <DEDUP_REMOVED lines=86> */
.L_x_10180:
[----:B------:R-:W-:Y:S05]  /*1330*/  BSYNC.RECONVERGENT B1 ;  /* 0x0000000000017941 */ /* 0x000fea0003800200 */
.L_x_10179:
[----:B------:R-:W-:Y:S01]  /*1340*/  UMOV UR6, 0xbaaafad3 ;  /* 0xbaaafad300067882 */ /* 0x000fe20000000000 */
[----:B------:R-:W-:Y:S02]  /*1350*/  UMOV UR7, 0x3c695355 ;  /* 0x3c69535500077882 */ /* 0x000fe40000000000 */
[----:B------:R-:W-:Y:S01]  /*1360*/  DMUL R6, R20, UR6 ;  /* 0x0000000614067c28 */ /* 0x000fe20008000000 */
[----:B------:R-:W-:Y:S01]  /*1370*/  UMOV UR6, 0x1526e50e ;  /* 0x1526e50e00067882 */ /* 0x000fe20000000000 */
[----:B------:R-:W-:-:S06]  /*1380*/  UMOV UR7, 0x3fdbcb7b ;  /* 0x3fdbcb7b00077882 */ /* 0x000fcc0000000000 */
[----:B------:R-:W-:-:S11]  /*1390*/  DFMA R6, R20, UR6, R6 ;  /* 0x0000000614067c2b */ /* 0x000fd60008000006 */
.L_x_10178:
[----:B------:R-:W-:Y:S05]  /*13a0*/  BSYNC.RECONVERGENT B0 ;  /* 0x0000000000007941 */ /* 0x000fea0003800200 */
.L_x_10177:
        /* <DEDUP_REMOVED lines=86> */
.L_x_10184:
[----:B------:R-:W-:Y:S05]  /*1910*/  BSYNC.RECONVERGENT B1 ;  /* 0x0000000000017941 */ /* 0x000fea0003800200 */
.L_x_10183:
[----:B------:R-:W-:Y:S01]  /*1920*/  UMOV UR6, 0xbaaafad3 ;  /* 0xbaaafad300067882 */ /* 0x000fe20000000000 */
[----:B------:R-:W-:Y:S02]  /*1930*/  UMOV UR7, 0x3c695355 ;  /* 0x3c69535500077882 */ /* 0x000fe40000000000 */
[----:B------:R-:W-:Y:S01]  /*1940*/  DMUL R2, R20, UR6 ;  /* 0x0000000614027c28 */ /* 0x000fe20008000000 */
[----:B------:R-:W-:Y:S01]  /*1950*/  UMOV UR6, 0x1526e50e ;  /* 0x1526e50e00067882 */ /* 0x000fe20000000000 */
[----:B------:R-:W-:-:S06]  /*1960*/  UMOV UR7, 0x3fdbcb7b ;  /* 0x3fdbcb7b00077882 */ /* 0x000fcc0000000000 */
[----:B------:R-:W-:-:S11]  /*1970*/  DFMA R2, R20, UR6, R2 ;  /* 0x0000000614027c2b */ /* 0x000fd60008000002 */
.L_x_10182:
[----:B------:R-:W-:Y:S05]  /*1980*/  BSYNC.RECONVERGENT B0 ;  /* 0x0000000000007941 */ /* 0x000fea0003800200 */
.L_x_10181:
        /* <DEDUP_REMOVED lines=18> */
.L_x_10186:
[----:B------:R-:W-:Y:S05]  /*1ab0*/  BSYNC.RECONVERGENT B0 ;  /* 0x0000000000007941 */ /* 0x000fea0003800200 */
.L_x_10185:
[----:B------:R-:W-:-:S13]  /*1ac0*/  ISETP.GE.AND P0, PT, R9, R8, PT ;  /* 0x000000080900720c */ /* 0x000fda0003f06270 */
[----:B------:R-:W-:Y:S05]  /*1ad0*/  @P0 EXIT ;  /* 0x000000000000094d */ /* 0x000fea0003800000 */
[----:B01----:R-:W0:Y:S01]  /*1ae0*/  LDC.64 R4, c[0x0][0x388] ;  /* 0x0000e200ff047b82 */ /* 0x003e220000000a00 */
[----:B------:R-:W-:-:S04]  /*1af0*/  IMAD R9, R0, 0x200, R9 ;  /* 0x0000020000097824 */ /* 0x000fc800078e0209 */
[----:B0-----:R-:W-:-:S05]  /*1b00*/  IMAD.WIDE.U32 R4, R9, 0x8, R4 ;  /* 0x0000000809047825 */ /* 0x001fca00078e0004 */
[----:B------:R-:W-:Y:S01]  /*1b10*/  STG.E.64 desc[UR4][R4.64], R2 ;  /* 0x0000000204007986 */ /* 0x000fe2000c101b04 */
[----:B------:R-:W-:Y:S05]  /*1b20*/  EXIT ;  /* 0x000000000000794d */ /* 0x000fea0003800000 */
.L_x_10187:
        /* <DEDUP_REMOVED lines=13> */
.L_x_12971:


//--------------------- .text._ZN2at6native29vectorized_elementwise_kernelILi2EZZZNS0_17log10_kernel_cudaERNS_18TensorIteratorBaseEENKUlvE0_clEvENKUlvE_clEvEUldE_St5arrayIPcLm2EEEEviT0_T1_ --------------------------
	.section	.text._ZN2at6native29vectorized_elementwise_kernelILi2EZZZNS0_17log10_kernel_cudaERNS_18TensorIteratorBaseEENKUlvE0_clEvENKUlvE_clEvEUldE_St5arrayIPcLm2EEEEviT0_T1_,"ax",@progbits
	.align	128
        .global         _ZN2at6native29vectorized_elementwise_kernelILi2EZZZNS0_17log10_kernel_cudaERNS_18TensorIteratorBaseEENKUlvE0_clEvENKUlvE_clEvEUldE_St5arrayIPcLm2EEEEviT0_T1_
        .type           _ZN2at6native29vectorized_elementwise_kernelILi2EZZZNS0_17log10_kernel_cudaERNS_18TensorIteratorBaseEENKUlvE0_clEvENKUlvE_clEvEUldE_St5arrayIPcLm2EEEEviT0_T1_,@function
        .size           _ZN2at6native29vectorized_elementwise_kernelILi2EZZZNS0_17log10_kernel_cudaERNS_18TensorIteratorBaseEENKUlvE0_clEvENKUlvE_clEvEUldE_St5arrayIPcLm2EEEEviT0_T1_,(.L_x_12972 - _ZN2at6native29vectorized_elementwise_kernelILi2EZZZNS0_17log10_kernel_cudaERNS_18TensorIteratorBaseEENKUlvE0_clEvENKUlvE_clEvEUldE_St5arrayIPcLm2EEEEviT0_T1_)
        .other          _ZN2at6native29vectorized_elementwise_kernelILi2EZZZNS0_17log10_kernel_cudaERNS_18TensorIteratorBaseEENKUlvE0_clEvENKUlvE_clEvEUldE_St5arrayIPcLm2EEEEviT0_T1_,@"STO_CUDA_ENTRY STV_DEFAULT"
_ZN2at6native29vectorized_elementwise_kernelILi2EZZZNS0_17log10_kernel_cudaERNS_18TensorIteratorBaseEENKUlvE0_clEvENKUlvE_clEvEUldE_St5arrayIPcLm2EEEEviT0_T1_:
.text._ZN2at6native29vectorized_elementwise_kernelILi2EZZZNS0_17log10_kernel_cudaERNS_18TensorIteratorBaseEENKUlvE0_clEvENKUlvE_clEvEUldE_St5arrayIPcLm2EEEEviT0_T1_:
        /* <DEDUP_REMOVED lines=142> */
.L_x_10192:
[----:B------:R-:W-:Y:S01]  /*08e0*/  IMAD.MOV.U32 R4, RZ, RZ, 0x0 ;  /* 0x00000000ff047424 */ /* 0x000fe200078e00ff */
[----:B------:R-:W-:Y:S01]  /*08f0*/  LOP3.LUT P1, RZ, R7, 0x7fffffff, RZ, 0xc0, !PT ;  /* 0x7fffffff07ff7812 */ /* 0x000fe2000782c0ff */
[----:B------:R-:W-:-:S06]  /*0900*/  IMAD.MOV.U32 R5, RZ, RZ, 0x7ff00000 ;  /* 0x7ff00000ff057424 */ /* 0x000fcc00078e00ff */
[----:B------:R-:W-:-:S10]  /*0910*/  DFMA R4, R6, R4, +INF ;  /* 0x7ff000000604742b */ /* 0x000fd40000000004 */
[----:B------:R-:W-:Y:S02]  /*0920*/  FSEL R4, R4, RZ, P1 ;  /* 0x000000ff04047208 */ /* 0x000fe40000800000 */
[----:B------:R-:W-:-:S07]  /*0930*/  FSEL R5, R5, -QNAN , P1 ;  /* 0xfff0000005057808 */ /* 0x000fce0000800000 */
.L_x_10193:
[----:B------:R-:W-:Y:S05]  /*0940*/  BSYNC.RECONVERGENT B1 ;  /* 0x0000000000017941 */ /* 0x000fea0003800200 */
.L_x_10191:
[----:B------:R-:W-:Y:S01]  /*0950*/  UMOV UR6, 0xbaaafad3 ;  /* 0xbaaafad300067882 */ /* 0x000fe20000000000 */
[----:B------:R-:W-:Y:S02]  /*0960*/  UMOV UR7, 0x3c695355 ;  /* 0x3c69535500077882 */ /* 0x000fe40000000000 */
[----:B------:R-:W-:Y:S01]  /*0970*/  DMUL R6, R4, UR6 ;  /* 0x0000000604067c28 */ /* 0x000fe20008000000 */
[----:B------:R-:W-:Y:S01]  /*0980*/  UMOV UR6, 0x1526e50e ;  /* 0x1526e50e00067882 */ /* 0x000fe20000000000 */
[----:B------:R-:W-:-:S06]  /*0990*/  UMOV UR7, 0x3fdbcb7b ;  /* 0x3fdbcb7b00077882 */ /* 0x000fcc0000000000 */
[----:B------:R-:W-:-:S11]  /*09a0*/  DFMA R4, R4, UR6, R6 ;  /* 0x0000000604047c2b */ /* 0x000fd60008000006 */
.L_x_10190:
[----:B------:R-:W-:Y:S05]  /*09b0*/  BSYNC.RECONVERGENT B0 ;  /* 0x0000000000007941 */ /* 0x000fea0003800200 */
.L_x_10189:
        /* <DEDUP_REMOVED lines=84> */
.L_x_10197:
[----:B------:R-:W-:Y:S05]  /*0f00*/  BSYNC.RECONVERGENT B1 ;  /* 0x0000000000017941 */ /* 0x000fea0003800200 */
.L_x_10196:
[----:B------:R-:W-:Y:S01]  /*0f10*/  UMOV UR6, 0xbaaafad3 ;  /* 0xbaaafad300067882 */ /* 0x000fe20000000000 */
[----:B------:R-:W-:Y:S02]  /*0f20*/  UMOV UR7, 0x3c695355 ;  /* 0x3c69535500077882 */ /* 0x000fe40000000000 */
[----:B------:R-:W-:Y:S01]  /*0f30*/  DMUL R6, R24, UR6 ;  /* 0x0000000618067c28 */ /* 0x000fe20008000000 */
[----:B------:R-:W-:Y:S01]  /*0f40*/  UMOV UR6, 0x1526e50e ;  /* 0x1526e50e00067882 */ /* 0x000fe20000000000 */
[----:B------:R-:W-:-:S06]  /*0f50*/  UMOV UR7, 0x3fdbcb7b ;  /* 0x3fdbcb7b00077882 */ /* 0x000fcc0000000000 */
[----:B------:R-:W-:-:S11]  /*0f60*/  DFMA R6, R24, UR6, R6 ;  /* 0x0000000618067c2b */ /* 0x000fd60008000006 */
.L_x_10195:
[----:B------:R-:W-:Y:S05]  /*0f70*/  BSYNC.RECONVERGENT B0 ;  /* 0x0000000000007941 */ /* 0x000fea0003800200 */
.L_x_10194:
        /* <DEDUP_REMOVED lines=84> */
.L_x_10201:
[----:B------:R-:W-:Y:S05]  /*14c0*/  BSYNC.RECONVERGENT B1 ;  /* 0x0000000000017941 */ /* 0x000fea0003800200 */
.L_x_10200:
[----:B------:R-:W-:Y:S01]  /*14d0*/  UMOV UR6, 0xbaaafad3 ;  /* 0xbaaafad300067882 */ /* 0x000fe20000000000 */
[----:B------:R-:W-:Y:S02]  /*14e0*/  UMOV UR7, 0x3c695355 ;  /* 0x3c69535500077882 */ /* 0x000fe40000000000 */
[----:B------:R-:W-:Y:S01]  /*14f0*/  DMUL R8, R24, UR6 ;  /* 0x0000000618087c28 */ /* 0x000fe20008000000 */
[----:B------:R-:W-:Y:S01]  /*1500*/  UMOV UR6, 0x1526e50e ;  /* 0x1526e50e00067882 */ /* 0x000fe20000000000 */
[----:B------:R-:W-:-:S06]  /*1510*/  UMOV UR7, 0x3fdbcb7b ;  /* 0x3fdbcb7b00077882 */ /* 0x000fcc0000000000 */
[----:B------:R-:W-:-:S11]  /*1520*/  DFMA R8, R24, UR6, R8 ;  /* 0x0000000618087c2b */ /* 0x000fd60008000008 */
.L_x_10199:
[----:B------:R-:W-:Y:S05]  /*1530*/  BSYNC.RECONVERGENT B0 ;  /* 0x0000000000007941 */ /* 0x000fea0003800200 */
.L_x_10198:
        /* <DEDUP_REMOVED lines=84> */
.L_x_10205:
[----:B------:R-:W-:Y:S05]  /*1a80*/  BSYNC.RECONVERGENT B1 ;  /* 0x0000000000017941 */ /* 0x000fea0003800200 */
.L_x_10204:
[----:B------:R-:W-:Y:S01]  /*1a90*/  UMOV UR6, 0xbaaafad3 ;  /* 0xbaaafad300067882 */ /* 0x000fe20000000000 */
[----:B------:R-:W-:Y:S02]  /*1aa0*/  UMOV UR7, 0x3c695355 ;  /* 0x3c69535500077882 */ /* 0x000fe40000000000 */
[----:B------:R-:W-:Y:S01]  /*1ab0*/  DMUL R10, R24, UR6 ;  /* 0x00000006180a7c28 */ /* 0x000fe20008000000 */
[----:B------:R-:W-:Y:S01]  /*1ac0*/  UMOV UR6, 0x1526e50e ;  /* 0x1526e50e00067882 */ /* 0x000fe20000000000 */
[----:B------:R-:W-:-:S06]  /*1ad0*/  UMOV UR7, 0x3fdbcb7b ;  /* 0x3fdbcb7b00077882 */ /* 0x000fcc0000000000 */
[----:B------:R-:W-:-:S11]  /*1ae0*/  DFMA R10, R24, UR6, R10 ;  /* 0x00000006180a7c2b */ /* 0x000fd6000800000a */
.L_x_10203:
[----:B------:R-:W-:Y:S05]  /*1af0*/  BSYNC.RECONVERGENT B0 ;  /* 0x0000000000007941 */ /* 0x000fea0003800200 */
.L_x_10202:
        /* <DEDUP_REMOVED lines=84> */
.L_x_10209:
[----:B------:R-:W-:Y:S05]  /*2040*/  BSYNC.RECONVERGENT B1 ;  /* 0x0000000000017941 */ /* 0x000fea0003800200 */
.L_x_10208:
[----:B------:R-:W-:Y:S01]  /*2050*/  UMOV UR6, 0xbaaafad3 ;  /* 0xbaaafad300067882 */ /* 0x000fe20000000000 */
[----:B------:R-:W-:Y:S02]  /*2060*/  UMOV UR7, 0x3c695355 ;  /* 0x3c69535500077882 */ /* 0x000fe40000000000 */
[----:B------:R-:W-:Y:S01]  /*2070*/  DMUL R12, R24, UR6 ;  /* 0x00000006180c7c28 */ /* 0x000fe20008000000 */
[----:B------:R-:W-:Y:S01]  /*2080*/  UMOV UR6, 0x1526e50e ;  /* 0x1526e50e00067882 */ /* 0x000fe20000000000 */
[----:B------:R-:W-:-:S06]  /*2090*/  UMOV UR7, 0x3fdbcb7b ;  /* 0x3fdbcb7b00077882 */ /* 0x000fcc0000000000 */
[----:B------:R-:W-:-:S11]  /*20a0*/  DFMA R12, R24, UR6, R12 ;  /* 0x00000006180c7c2b */ /* 0x000fd6000800000c */
.L_x_10207:
[----:B------:R-:W-:Y:S05]  /*20b0*/  BSYNC.RECONVERGENT B0 ;  /* 0x0000000000007941 */ /* 0x000fea0003800200 */
.L_x_10206:
        /* <DEDUP_REMOVED lines=84> */
.L_x_10213:
[----:B------:R-:W-:Y:S05]  /*2600*/  BSYNC.RECONVERGENT B1 ;  /* 0x0000000000017941 */ /* 0x000fea0003800200 */
.L_x_10212:
[----:B------:R-:W-:Y:S01]  /*2610*/  UMOV UR6, 0xbaaafad3 ;  /* 0xbaaafad300067882 */ /* 0x000fe20000000000 */
[----:B------:R-:W-:Y:S02]  /*2620*/  UMOV UR7, 0x3c695355 ;  /* 0x3c69535500077882 */ /* 0x000fe40000000000 */
[----:B------:R-:W-:Y:S01]  /*2630*/  DMUL R14, R24, UR6 ;  /* 0x00000006180e7c28 */ /* 0x000fe20008000000 */
[----:B------:R-:W-:Y:S01]  /*2640*/  UMOV UR6, 0x1526e50e ;  /* 0x1526e50e00067882 */ /* 0x000fe20000000000 */
[----:B------:R-:W-:-:S06]  /*2650*/  UMOV UR7, 0x3fdbcb7b ;  /* 0x3fdbcb7b00077882 */ /* 0x000fcc0000000000 */
[----:B------:R-:W-:-:S11]  /*2660*/  DFMA R14, R24, UR6, R14 ;  /* 0x00000006180e7c2b */ /* 0x000fd6000800000e */
.L_x_10211:
[----:B------:R-:W-:Y:S05]  /*2670*/  BSYNC.RECONVERGENT B0 ;  /* 0x0000000000007941 */ /* 0x000fea0003800200 */
.L_x_10210:
        /* <DEDUP_REMOVED lines=84> */
.L_x_10217:
[----:B------:R-:W-:Y:S05]  /*2bc0*/  BSYNC.RECONVERGENT B1 ;  /* 0x0000000000017941 */ /* 0x000fea0003800200 */
.L_x_10216:
[----:B------:R-:W-:Y:S01]  /*2bd0*/  UMOV UR6, 0xbaaafad3 ;  /* 0xbaaafad300067882 */ /* 0x000fe20000000000 */
[----:B------:R-:W-:Y:S02]  /*2be0*/  UMOV UR7, 0x3c695355 ;  /* 0x3c69535500077882 */ /* 0x000fe40000000000 */
[----:B------:R-:W-:Y:S01]  /*2bf0*/  DMUL R16, R24, UR6 ;  /* 0x0000000618107c28 */ /* 0x000fe20008000000 */
[----:B------:R-:W-:Y:S01]  /*2c00*/  UMOV UR6, 0x1526e50e ;  /* 0x1526e50e00067882 */ /* 0x000fe20000000000 */
[----:B------:R-:W-:-:S06]  /*2c10*/  UMOV UR7, 0x3fdbcb7b ;  /* 0x3fdbcb7b00077882 */ /* 0x000fcc0000000000 */
[----:B------:R-:W-:-:S11]  /*2c20*/  DFMA R16, R24, UR6, R16 ;  /* 0x0000000618107c2b */ /* 0x000fd60008000010 */
.L_x_10215:
[----:B------:R-:W-:Y:S05]  /*2c30*/  BSYNC.RECONVERGENT B0 ;  /* 0x0000000000007941 */ /* 0x000fea0003800200 */
.L_x_10214:
        /* <DEDUP_REMOVED lines=84> */
.L_x_10221:
[----:B------:R-:W-:Y:S05]  /*3180*/  BSYNC.RECONVERGENT B1 ;  /* 0x0000000000017941 */ /* 0x000fea0003800200 */
.L_x_10220:
[----:B------:R-:W-:Y:S01]  /*3190*/  UMOV UR6, 0xbaaafad3 ;  /* 0xbaaafad300067882 */ /* 0x000fe20000000000 */
[----:B------:R-:W-:Y:S02]  /*31a0*/  UMOV UR7, 0x3c695355 ;  /* 0x3c69535500077882 */ /* 0x000fe40000000000 */
[----:B------:R-:W-:Y:S01]  /*31b0*/  DMUL R18, R24, UR6 ;  /* 0x0000000618127c28 */ /* 0x000fe20008000000 */
[----:B------:R-:W-:Y:S01]  /*31c0*/  UMOV UR6, 0x1526e50e ;  /* 0x1526e50e00067882 */ /* 0x000fe20000000000 */
[----:B------:R-:W-:-:S06]  /*31d0*/  UMOV UR7, 0x3fdbcb7b ;  /* 0x3fdbcb7b00077882 */ /* 0x000fcc0000000000 */
[----:B------:R-:W-:-:S11]  /*31e0*/  DFMA R24, R24, UR6, R18 ;  /* 0x0000000618187c2b */ /* 0x000fd60008000012 */
.L_x_10219:
[----:B------:R-:W-:Y:S05]  /*31f0*/  BSYNC.RECONVERGENT B0 ;  /* 0x0000000000007941 */ /* 0x000fea0003800200 */
.L_x_10218:
        /* <DEDUP_REMOVED lines=21> */
.L_x_10224:
[----:B------:R-:W-:-:S13]  /*3350*/  ISETP.GE.U32.AND P0, PT, R3, R0, PT ;  /* 0x000000000300720c */ /* 0x000fda0003f06070 */
[----:B------:R-:W-:Y:S05]  /*3360*/  @P0 BRA `(.L_x_10226) ;  /* 0x0000000000300947 */ /* 0x000fea0003800000 */
[----:B0-----:R-:W0:Y:S01]  /*3370*/  LDC.64 R4, c[0x0][0x388] ;  /* 0x0000e200ff047b82 */ /* 0x001e220000000a00 */
[----:B------:R-:W-:Y:S02]  /*3380*/  IMAD.IADD R7, R2, 0x1, R3 ;  /* 0x0000000102077824 */ /* 0x000fe400078e0203 */
[----:B------:R-:W-:Y:S02]  /*3390*/  VIADD R3, R3, 0x80 ;  /* 0x0000008003037836 */ /* 0x000fe40000000000 */
[----:B0-----:R-:W-:-:S05]  /*33a0*/  IMAD.WIDE.U32 R4, R7, 0x8, R4 ;  /* 0x0000000807047825 */ /* 0x001fca00078e0004 */
[----:B------:R1:W-:Y:S02]  /*33b0*/  STG.E.64 desc[UR4][R4.64], R10 ;  /* 0x0000000a04007986 */ /* 0x0003e4000c101b04 */
.L_x_10225:
[----:B------:R-:W-:-:S13]  /*33c0*/  ISETP.GE.U32.AND P0, PT, R3, R0, PT ;  /* 0x000000000300720c */ /* 0x000fda0003f06070 */
[----:B------:R-:W-:Y:S05]  /*33d0*/  @P0 BRA `(.L_x_10227) ;  /* 0x0000000000340947 */ /* 0x000fea0003800000 */
[----:B01----:R-:W0:Y:S01]  /*33e0*/  LDC.64 R4, c[0x0][0x388] ;  /* 0x0000e200ff047b82 */ /* 0x003e220000000a00 */
[----:B------:R-:W-:Y:S02]  /*33f0*/  IMAD.IADD R7, R2, 0x1, R3 ;  /* 0x0000000102077824 */ /* 0x000fe400078e0203 */
[----:B------:R-:W-:Y:S02]  /*3400*/  VIADD R3, R3, 0x80 ;  /* 0x0000008003037836 */ /* 0x000fe40000000000 */
[----:B0-----:R-:W-:-:S05]  /*3410*/  IMAD.WIDE.U32 R4, R7, 0x8, R4 ;  /* 0x0000000807047825 */ /* 0x001fca00078e0004 */
[----:B------:R1:W-:Y:S02]  /*3420*/  STG.E.64 desc[UR4][R4.64], R12 ;  /* 0x0000000c04007986 */ /* 0x0003e4000c101b04 */
.L_x_10226:
        /* <DEDUP_REMOVED lines=8> */
.L_x_10227:
[----:B------:R-:W-:Y:S05]  /*34b0*/  BSYNC.RELIABLE B1 ;  /* 0x0000000000017941 */ /* 0x000fea0003800100 */
.L_x_10223:
[----:B------:R-:W-:-:S13]  /*34c0*/  ISETP.GE.U32.AND P0, PT, R3, R0, PT ;  /* 0x000000000300720c */ /* 0x000fda0003f06070 */
[----:B012---:R-:W0:Y:S01]  /*34d0*/  @!P0 LDC.64 R4, c[0x0][0x388] ;  /* 0x0000e200ff048b82 */ /* 0x007e220000000a00 */
[----:B------:R-:W-:Y:S02]  /*34e0*/  @!P0 IMAD.IADD R7, R2, 0x1, R3 ;  /* 0x0000000102078824 */ /* 0x000fe400078e0203 */
[----:B------:R-:W-:Y:S02]  /*34f0*/  @!P0 VIADD R3, R3, 0x80 ;  /* 0x0000008003038836 */ /* 0x000fe40000000000 */
[----:B0-----:R-:W-:-:S05]  /*3500*/  @!P0 IMAD.WIDE.U32 R4, R7, 0x8, R4 ;  /* 0x0000000807048825 */ /* 0x001fca00078e0004 */
[----:B------:R2:W-:Y:S02]  /*3510*/  @!P0 STG.E.64 desc[UR4][R4.64], R16 ;  /* 0x0000001004008986 */ /* 0x0005e4000c101b04 */
.L_x_10228:
[----:B------:R-:W-:Y:S05]  /*3520*/  BSYNC.RECONVERGENT B0 ;  /* 0x0000000000007941 */ /* 0x000fea0003800200 */
.L_x_10222:
        /* <DEDUP_REMOVED lines=8> */
.L_x_10188:
        /* <DEDUP_REMOVED lines=83> */
.L_x_10230:
[----:B------:R-:W-:Y:S01]  /*3ae0*/  IMAD.MOV.U32 R12, RZ, RZ, 0x0 ;  /* 0x00000000ff0c7424 */ /* 0x000fe200078e00ff */
[----:B------:R-:W-:Y:S01]  /*3af0*/  LOP3.LUT P0, RZ, R21, 0x7fffffff, RZ, 0xc0, !PT ;  /* 0x7fffffff15ff7812 */ /* 0x000fe2000780c0ff */
[----:B------:R-:W-:-:S06]  /*3b00*/  IMAD.MOV.U32 R13, RZ, RZ, 0x7ff00000 ;  /* 0x7ff00000ff0d7424 */ /* 0x000fcc00078e00ff */
[----:B------:R-:W-:-:S10]  /*3b10*/  DFMA R12, R20, R12, +INF ;  /* 0x7ff00000140c742b */ /* 0x000fd4000000000c */
[----:B------:R-:W-:Y:S02]  /*3b20*/  FSEL R22, R12, RZ, P0 ;  /* 0x000000ff0c167208 */ /* 0x000fe40000000000 */
[----:B------:R-:W-:-:S07]  /*3b30*/  FSEL R23, R13, -QNAN , P0 ;  /* 0xfff000000d177808 */ /* 0x000fce0000000000 */
.L_x_10231:
[----:B------:R-:W-:Y:S05]  /*3b40*/  BSYNC.RECONVERGENT B0 ;  /* 0x0000000000007941 */ /* 0x000fea0003800200 */
.L_x_10229:
        /* <DEDUP_REMOVED lines=80> */
.L_x_10233:
[----:B------:R-:W-:Y:S05]  /*4050*/  BSYNC.RECONVERGENT B0 ;  /* 0x0000000000007941 */ /* 0x000fea0003800200 */
.L_x_10232:
        /* <DEDUP_REMOVED lines=79> */
.L_x_10235:
[----:B------:R-:W-:Y:S05]  /*4550*/  BSYNC.RECONVERGENT B0 ;  /* 0x0000000000007941 */ /* 0x000fea0003800200 */
.L_x_10234:
        /* <DEDUP_REMOVED lines=79> */
.L_x_10237:
[----:B------:R-:W-:Y:S05]  /*4a50*/  BSYNC.RECONVERGENT B0 ;  /* 0x0000000000007941 */ /* 0x000fea0003800200 */
.L_x_10236:
        /* <DEDUP_REMOVED lines=79> */
.L_x_10239:
[----:B------:R-:W-:Y:S05]  /*4f50*/  BSYNC.RECONVERGENT B0 ;  /* 0x0000000000007941 */ /* 0x000fea0003800200 */
.L_x_10238:
        /* <DEDUP_REMOVED lines=79> */
.L_x_10241:
[----:B------:R-:W-:Y:S05]  /*5450*/  BSYNC.RECONVERGENT B0 ;  /* 0x0000000000007941 */ /* 0x000fea0003800200 */
.L_x_10240:
        /* <DEDUP_REMOVED lines=79> */
.L_x_10243:
[----:B------:R-:W-:Y:S05]  /*5950*/  BSYNC.RECONVERGENT B0 ;  /* 0x0000000000007941 */ /* 0x000fea0003800200 */
.L_x_10242:
        /* <DEDUP_REMOVED lines=78> */
.L_x_10245:
[----:B------:R-:W-:Y:S05]  /*5e40*/  BSYNC.RECONVERGENT B0 ;  /* 0x0000000000007941 */ /* 0x000fea0003800200 */
.L_x_10244:
        /* <DEDUP_REMOVED lines=28> */
.L_x_10246:
        /* <DEDUP_REMOVED lines=15> */
.L_x_12972:


//--------------------- .text._ZN2at6native29vectorized_elementwise_kernelILi4EZZZNS0_17log10_kernel_cudaERNS_18TensorIteratorBaseEENKUlvE0_clEvENKUlvE_clEvEUldE_St5arrayIPcLm2EEEEviT0_T1_ --------------------------
	.section	.text._ZN2at6native29vectorized_elementwise_kernelILi4EZZZNS0_17log10_kernel_cudaERNS_18TensorIteratorBaseEENKUlvE0_clEvENKUlvE_clEvEUldE_St5arrayIPcLm2EEEEviT0_T1_,"ax",@progbits
	.align	128
        .global         _ZN2at6native29vectorized_elementwise_kernelILi4EZZZNS0_17log10_kernel_cudaERNS_18TensorIteratorBaseEENKUlvE0_clEvENKUlvE_clEvEUldE_St5arrayIPcLm2EEEEviT0_T1_
        .type           _ZN2at6native29vectorized_elementwise_kernelILi4EZZZNS0_17log10_kernel_cudaERNS_18TensorIteratorBaseEENKUlvE0_clEvENKUlvE_clEvEUldE_St5arrayIPcLm2EEEEviT0_T1_,@function
        .size           _ZN2at6native29vectorized_elementwise_kernelILi4EZZZNS0_17log10_kernel_cudaERNS_18TensorIteratorBaseEENKUlvE0_clEvENKUlvE_clEvEUldE_St5arrayIPcLm2EEEEviT0_T1_,(.L_x_12973 - _ZN2at6native29vectorized_elementwise_kernelILi4EZZZNS0_17log10_kernel_cudaERNS_18TensorIteratorBaseEENKUlvE0_clEvENKUlvE_clEvEUldE_St5arrayIPcLm2EEEEviT0_T1_)
        .other          _ZN2at6native29vectorized_elementwise_kernelILi4EZZZNS0_17log10_kernel_cudaERNS_18TensorIteratorBaseEENKUlvE0_clEvENKUlvE_clEvEUldE_St5arrayIPcLm2EEEEviT0_T1_,@"STO_CUDA_ENTRY STV_DEFAULT"
_ZN2at6native29vectorized_elementwise_kernelILi4EZZZNS0_17log10_kernel_cudaERNS_18TensorIteratorBaseEENKUlvE0_clEvENKUlvE_clEvEUldE_St5arrayIPcLm2EEEEviT0_T1_:
.text._ZN2at6native29vectorized_elementwise_kernelILi4EZZZNS0_17log10_kernel_cudaERNS_18TensorIteratorBaseEENKUlvE0_clEvENKUlvE_clEvEUldE_St5arrayIPcLm2EEEEviT0_T1_:
        /* <DEDUP_REMOVED lines=142> */
.L_x_10251:
[----:B------:R-:W-:Y:S01]  /*08e0*/  IMAD.MOV.U32 R4, RZ, RZ, 0x0 ;  /* 0x00000000ff047424 */ /* 0x000fe200078e00ff */
[----:B------:R-:W-:Y:S01]  /*08f0*/  LOP3.LUT P1, RZ, R7, 0x7fffffff, RZ, 0xc0, !PT ;  /* 0x7fffffff07ff7812 */ /* 0x000fe2000782c0ff */
[----:B------:R-:W-:-:S06]  /*0900*/  IMAD.MOV.U32 R5, RZ, RZ, 0x7ff00000 ;  /* 0x7ff00000ff057424 */ /* 0x000fcc00078e00ff */
[----:B------:R-:W-:-:S10]  /*0910*/  DFMA R4, R6, R4, +INF ;  /* 0x7ff000000604742b */ /* 0x000fd40000000004 */
[----:B------:R-:W-:Y:S02]  /*0920*/  FSEL R4, R4, RZ, P1 ;  /* 0x000000ff04047208 */ /* 0x000fe40000800000 */
[----:B------:R-:W-:-:S07]  /*0930*/  FSEL R5, R5, -QNAN , P1 ;  /* 0xfff0000005057808 */ /* 0x000fce0000800000 */
.L_x_10252:
[----:B------:R-:W-:Y:S05]  /*0940*/  BSYNC.RECONVERGENT B1 ;  /* 0x0000000000017941 */ /* 0x000fea0003800200 */
.L_x_10250:
[----:B------:R-:W-:Y:S01]  /*0950*/  UMOV UR6, 0xbaaafad3 ;  /* 0xbaaafad300067882 */ /* 0x000fe20000000000 */
[----:B------:R-:W-:Y:S02]  /*0960*/  UMOV UR7, 0x3c695355 ;  /* 0x3c69535500077882 */ /* 0x000fe40000000000 */
[----:B------:R-:W-:Y:S01]  /*0970*/  DMUL R6, R4, UR6 ;  /* 0x0000000604067c28 */ /* 0x000fe20008000000 */
[----:B------:R-:W-:Y:S01]  /*0980*/  UMOV UR6, 0x1526e50e ;  /* 0x1526e50e00067882 */ /* 0x000fe20000000000 */
[----:B------:R-:W-:-:S06]  /*0990*/  UMOV UR7, 0x3fdbcb7b ;  /* 0x3fdbcb7b00077882 */ /* 0x000fcc0000000000 */
[----:B------:R-:W-:-:S11]  /*09a0*/  DFMA R4, R4, UR6, R6 ;  /* 0x0000000604047c2b */ /* 0x000fd60008000006 */
.L_x_10249:
[----:B------:R-:W-:Y:S05]  /*09b0*/  BSYNC.RECONVERGENT B0 ;  /* 0x0000000000007941 */ /* 0x000fea0003800200 */
.L_x_10248:
        /* <DEDUP_REMOVED lines=84> */
.L_x_10256:
[----:B------:R-:W-:Y:S05]  /*0f00*/  BSYNC.RECONVERGENT B1 ;  /* 0x0000000000017941 */ /* 0x000fea0003800200 */
.L_x_10255:
[----:B------:R-:W-:Y:S01]  /*0f10*/  UMOV UR6, 0xbaaafad3 ;  /* 0xbaaafad300067882 */ /* 0x000fe20000000000 */
[----:B------:R-:W-:Y:S02]  /*0f20*/  UMOV UR7, 0x3c695355 ;  /* 0x3c69535500077882 */ /* 0x000fe40000000000 */
[----:B------:R-:W-:Y:S01]  /*0f30*/  DMUL R6, R24, UR6 ;  /* 0x0000000618067c28 */ /* 0x000fe20008000000 */
[----:B------:R-:W-:Y:S01]  /*0f40*/  UMOV UR6, 0x1526e50e ;  /* 0x1526e50e00067882 */ /* 0x000fe20000000000 */
[----:B------:R-:W-:-:S06]  /*0f50*/  UMOV UR7, 0x3fdbcb7b ;  /* 0x3fdbcb7b00077882 */ /* 0x000fcc0000000000 */
[----:B------:R-:W-:-:S11]  /*0f60*/  DFMA R6, R24, UR6, R6 ;  /* 0x0000000618067c2b */ /* 0x000fd60008000006 */
.L_x_10254:
[----:B------:R-:W-:Y:S05]  /*0f70*/  BSYNC.RECONVERGENT B0 ;  /* 0x0000000000007941 */ /* 0x000fea0003800200 */
.L_x_10253:
        /* <DEDUP_REMOVED lines=84> */
.L_x_10260:
[----:B------:R-:W-:Y:S05]  /*14c0*/  BSYNC.RECONVERGENT B1 ;  /* 0x0000000000017941 */ /* 0x000fea0003800200 */
.L_x_10259:
[----:B------:R-:W-:Y:S01]  /*14d0*/  UMOV UR6, 0xbaaafad3 ;  /* 0xbaaafad300067882 */ /* 0x000fe20000000000 */
[----:B------:R-:W-:Y:S02]  /*14e0*/  UMOV UR7, 0x3c695355 ;  /* 0x3c69535500077882 */ /* 0x000fe40000000000 */
[----:B------:R-:W-:Y:S01]  /*14f0*/  DMUL R8, R24, UR6 ;  /* 0x0000000618087c28 */ /* 0x000fe20008000000 */
[----:B------:R-:W-:Y:S01]  /*1500*/  UMOV UR6, 0x1526e50e ;  /* 0x1526e50e00067882 */ /* 0x000fe20000000000 */
[----:B------:R-:W-:-:S06]  /*1510*/  UMOV UR7, 0x3fdbcb7b ;  /* 0x3fdbcb7b00077882 */ /* 0x000fcc0000000000 */
[----:B------:R-:W-:-:S11]  /*1520*/  DFMA R8, R24, UR6, R8 ;  /* 0x0000000618087c2b */ /* 0x000fd60008000008 */
.L_x_10258:
[----:B------:R-:W-:Y:S05]  /*1530*/  BSYNC.RECONVERGENT B0 ;  /* 0x0000000000007941 */ /* 0x000fea0003800200 */
.L_x_10257:
        /* <DEDUP_REMOVED lines=84> */
.L_x_10264:
[----:B------:R-:W-:Y:S05]  /*1a80*/  BSYNC.RECONVERGENT B1 ;  /* 0x0000000000017941 */ /* 0x000fea0003800200 */
.L_x_10263:
[----:B------:R-:W-:Y:S01]  /*1a90*/  UMOV UR6, 0xbaaafad3 ;  /* 0xbaaafad300067882 */ /* 0x000fe20000000000 */
[----:B------:R-:W-:Y:S02]  /*1aa0*/  UMOV UR7, 0x3c695355 ;  /* 0x3c69535500077882 */ /* 0x000fe40000000000 */
[----:B------:R-:W-:Y:S01]  /*1ab0*/  DMUL R10, R24, UR6 ;  /* 0x00000006180a7c28 */ /* 0x000fe20008000000 */
[----:B------:R-:W-:Y:S01]  /*1ac0*/  UMOV UR6, 0x1526e50e ;  /* 0x1526e50e00067882 */ /* 0x000fe20000000000 */
[----:B------:R-:W-:-:S06]  /*1ad0*/  UMOV UR7, 0x3fdbcb7b ;  /* 0x3fdbcb7b00077882 */ /* 0x000fcc0000000000 */
[----:B------:R-:W-:-:S11]  /*1ae0*/  DFMA R10, R24, UR6, R10 ;  /* 0x00000006180a7c2b */ /* 0x000fd6000800000a */
.L_x_10262:
[----:B------:R-:W-:Y:S05]  /*1af0*/  BSYNC.RECONVERGENT B0 ;  /* 0x0000000000007941 */ /* 0x000fea0003800200 */
.L_x_10261:
        /* <DEDUP_REMOVED lines=84> */
.L_x_10268:
[----:B------:R-:W-:Y:S05]  /*2040*/  BSYNC.RECONVERGENT B1 ;  /* 0x0000000000017941 */ /* 0x000fea0003800200 */
.L_x_10267:
[----:B------:R-:W-:Y:S01]  /*2050*/  UMOV UR6, 0xbaaafad3 ;  /* 0xbaaafad300067882 */ /* 0x000fe20000000000 */
[----:B------:R-:W-:Y:S02]  /*2060*/  UMOV UR7, 0x3c695355 ;  /* 0x3c69535500077882 */ /* 0x000fe40000000000 */
[----:B------:R-:W-:Y:S01]  /*2070*/  DMUL R12, R24, UR6 ;  /* 0x00000006180c7c28 */ /* 0x000fe20008000000 */
[----:B------:R-:W-:Y:S01]  /*2080*/  UMOV UR6, 0x1526e50e ;  /* 0x1526e50e00067882 */ /* 0x000fe20000000000 */
[----:B------:R-:W-:-:S06]  /*2090*/  UMOV UR7, 0x3fdbcb7b ;  /* 0x3fdbcb7b00077882 */ /* 0x000fcc0000000000 */
[----:B------:R-:W-:-:S11]  /*20a0*/  DFMA R12, R24, UR6, R12 ;  /* 0x00000006180c7c2b */ /* 0x000fd6000800000c */
.L_x_10266:
[----:B------:R-:W-:Y:S05]  /*20b0*/  BSYNC.RECONVERGENT B0 ;  /* 0x0000000000007941 */ /* 0x000fea0003800200 */
.L_x_10265:
        /* <DEDUP_REMOVED lines=84> */
.L_x_10272:
[----:B------:R-:W-:Y:S05]  /*2600*/  BSYNC.RECONVERGENT B1 ;  /* 0x0000000000017941 */ /* 0x000fea0003800200 */
.L_x_10271:
[----:B------:R-:W-:Y:S01]  /*2610*/  UMOV UR6, 0xbaaafad3 ;  /* 0xbaaafad300067882 */ /* 0x000fe20000000000 */
[----:B------:R-:W-:Y:S02]  /*2620*/  UMOV UR7, 0x3c695355 ;  /* 0x3c69535500077882 */ /* 0x000fe40000000000 */
[----:B------:R-:W-:Y:S01]  /*2630*/  DMUL R14, R24, UR6 ;  /* 0x00000006180e7c28 */ /* 0x000fe20008000000 */
[----:B------:R-:W-:Y:S01]  /*2640*/  UMOV UR6, 0x1526e50e ;  /* 0x1526e50e00067882 */ /* 0x000fe20000000000 */
[----:B------:R-:W-:-:S06]  /*2650*/  UMOV UR7, 0x3fdbcb7b ;  /* 0x3fdbcb7b00077882 */ /* 0x000fcc0000000000 */
[----:B------:R-:W-:-:S11]  /*2660*/  DFMA R14, R24, UR6, R14 ;  /* 0x00000006180e7c2b */ /* 0x000fd6000800000e */
.L_x_10270:
[----:B------:R-:W-:Y:S05]  /*2670*/  BSYNC.RECONVERGENT B0 ;  /* 0x0000000000007941 */ /* 0x000fea0003800200 */
.L_x_10269:
        /* <DEDUP_REMOVED lines=84> */
.L_x_10276:
[----:B------:R-:W-:Y:S05]  /*2bc0*/  BSYNC.RECONVERGENT B1 ;  /* 0x0000000000017941 */ /* 0x000fea0003800200 */
.L_x_10275:
[----:B------:R-:W-:Y:S01]  /*2bd0*/  UMOV UR6, 0xbaaafad3 ;  /* 0xbaaafad300067882 */ /* 0x000fe20000000000 */
[----:B------:R-:W-:Y:S02]  /*2be0*/  UMOV UR7, 0x3c695355 ;  /* 0x3c69535500077882 */ /* 0x000fe40000000000 */
[----:B------:R-:W-:Y:S01]  /*2bf0*/  DMUL R16, R24, UR6 ;  /* 0x0000000618107c28 */ /* 0x000fe20008000000 */
[----:B------:R-:W-:Y:S01]  /*2c00*/  UMOV UR6, 0x1526e50e ;  /* 0x1526e50e00067882 */ /* 0x000fe20000000000 */
[----:B------:R-:W-:-:S06]  /*2c10*/  UMOV UR7, 0x3fdbcb7b ;  /* 0x3fdbcb7b00077882 */ /* 0x000fcc0000000000 */
[----:B------:R-:W-:-:S11]  /*2c20*/  DFMA R16, R24, UR6, R16 ;  /* 0x0000000618107c2b */ /* 0x000fd60008000010 */
.L_x_10274:
[----:B------:R-:W-:Y:S05]  /*2c30*/  BSYNC.RECONVERGENT B0 ;  /* 0x0000000000007941 */ /* 0x000fea0003800200 */
.L_x_10273:
        /* <DEDUP_REMOVED lines=84> */
.L_x_10280:
[----:B------:R-:W-:Y:S05]  /*3180*/  BSYNC.RECONVERGENT B1 ;  /* 0x0000000000017941 */ /* 0x000fea0003800200 */
.L_x_10279:
[----:B------:R-:W-:Y:S01]  /*3190*/  UMOV UR6, 0xbaaafad3 ;  /* 0xbaaafad300067882 */ /* 0x000fe20000000000 */
[----:B------:R-:W-:Y:S02]  /*31a0*/  UMOV UR7, 0x3c695355 ;  /* 0x3c69535500077882 */ /* 0x000fe40000000000 */
[----:B------:R-:W-:Y:S01]  /*31b0*/  DMUL R18, R24, UR6 ;  /* 0x0000000618127c28 */ /* 0x000fe20008000000 */
[----:B------:R-:W-:Y:S01]  /*31c0*/  UMOV UR6, 0x1526e50e ;  /* 0x1526e50e00067882 */ /* 0x000fe20000000000 */
[----:B------:R-:W-:-:S06]  /*31d0*/  UMOV UR7, 0x3fdbcb7b ;  /* 0x3fdbcb7b00077882 */ /* 0x000fcc0000000000 */
[----:B------:R-:W-:-:S11]  /*31e0*/  DFMA R24, R24, UR6, R18 ;  /* 0x0000000618187c2b */ /* 0x000fd60008000012 */
.L_x_10278:
[----:B------:R-:W-:Y:S05]  /*31f0*/  BSYNC.RECONVERGENT B0 ;  /* 0x0000000000007941 */ /* 0x000fea0003800200 */
.L_x_10277:
        /* <DEDUP_REMOVED lines=21> */
.L_x_10283:
[----:B------:R-:W-:-:S13]  /*3350*/  ISETP.GE.U32.AND P0, PT, R3, R0, PT ;  /* 0x000000000300720c */ /* 0x000fda0003f06070 */
[----:B------:R-:W-:Y:S05]  /*3360*/  @P0 BRA `(.L_x_10285) ;  /* 0x0000000000300947 */ /* 0x000fea0003800000 */
[----:B0-----:R-:W0:Y:S01]  /*3370*/  LDC.64 R4, c[0x0][0x388] ;  /* 0x0000e200ff047b82 */ /* 0x001e220000000a00 */
[----:B------:R-:W-:Y:S02]  /*3380*/  IMAD.IADD R7, R2, 0x1, R3 ;  /* 0x0000000102077824 */ /* 0x000fe400078e0203 */
[----:B------:R-:W-:Y:S02]  /*3390*/  VIADD R3, R3, 0x80 ;  /* 0x0000008003037836 */ /* 0x000fe40000000000 */
[----:B0-----:R-:W-:-:S05]  /*33a0*/  IMAD.WIDE.U32 R4, R7, 0x8, R4 ;  /* 0x0000000807047825 */ /* 0x001fca00078e0004 */
[----:B------:R1:W-:Y:S02]  /*33b0*/  STG.E.64 desc[UR4][R4.64], R10 ;  /* 0x0000000a04007986 */ /* 0x0003e4000c101b04 */
.L_x_10284:
[----:B------:R-:W-:-:S13]  /*33c0*/  ISETP.GE.U32.AND P0, PT, R3, R0, PT ;  /* 0x000000000300720c */ /* 0x000fda0003f06070 */
[----:B------:R-:W-:Y:S05]  /*33d0*/  @P0 BRA `(.L_x_10286) ;  /* 0x0000000000340947 */ /* 0x000fea0003800000 */
[----:B01----:R-:W0:Y:S01]  /*33e0*/  LDC.64 R4, c[0x0][0x388] ;  /* 0x0000e200ff047b82 */ /* 0x003e220000000a00 */
[----:B------:R-:W-:Y:S02]  /*33f0*/  IMAD.IADD R7, R2, 0x1, R3 ;  /* 0x0000000102077824 */ /* 0x000fe400078e0203 */
[----:B------:R-:W-:Y:S02]  /*3400*/  VIADD R3, R3, 0x80 ;  /* 0x0000008003037836 */ /* 0x000fe40000000000 */
[----:B0-----:R-:W-:-:S05]  /*3410*/  IMAD.WIDE.U32 R4, R7, 0x8, R4 ;  /* 0x0000000807047825 */ /* 0x001fca00078e0004 */
[----:B------:R1:W-:Y:S02]  /*3420*/  STG.E.64 desc[UR4][R4.64], R12 ;  /* 0x0000000c04007986 */ /* 0x0003e4000c101b04 */
.L_x_10285:
        /* <DEDUP_REMOVED lines=8> */
.L_x_10286:
[----:B------:R-:W-:Y:S05]  /*34b0*/  BSYNC.RELIABLE B1 ;  /* 0x0000000000017941 */ /* 0x000fea0003800100 */
.L_x_10282:
[----:B------:R-:W-:-:S13]  /*34c0*/  ISETP.GE.U32.AND P0, PT, R3, R0, PT ;  /* 0x000000000300720c */ /* 0x000fda0003f06070 */
[----:B012---:R-:W0:Y:S01]  /*34d0*/  @!P0 LDC.64 R4, c[0x0][0x388] ;  /* 0x0000e200ff048b82 */ /* 0x007e220000000a00 */
[----:B------:R-:W-:Y:S02]  /*34e0*/  @!P0 IMAD.IADD R7, R2, 0x1, R3 ;  /* 0x0000000102078824 */ /* 0x000fe400078e0203 */
[----:B------:R-:W-:Y:S02]  /*34f0*/  @!P0 VIADD R3, R3, 0x80 ;  /* 0x0000008003038836 */ /* 0x000fe40000000000 */
[----:B0-----:R-:W-:-:S05]  /*3500*/  @!P0 IMAD.WIDE.U32 R4, R7, 0x8, R4 ;  /* 0x0000000807048825 */ /* 0x001fca00078e0004 */
[----:B------:R2:W-:Y:S02]  /*3510*/  @!P0 STG.E.64 desc[UR4][R4.64], R16 ;  /* 0x0000001004008986 */ /* 0x0005e4000c101b04 */
.L_x_10287:
[----:B------:R-:W-:Y:S05]  /*3520*/  BSYNC.RECONVERGENT B0 ;  /* 0x0000000000007941 */ /* 0x000fea0003800200 */
.L_x_10281:
        /* <DEDUP_REMOVED lines=8> */
.L_x_10247:
        /* <DEDUP_REMOVED lines=81> */
.L_x_10289:
[----:B------:R-:W-:Y:S01]  /*3ac0*/  IMAD.MOV.U32 R12, RZ, RZ, 0x0 ;  /* 0x00000000ff0c7424 */ /* 0x000fe200078e00ff */
[----:B------:R-:W-:Y:S01]  /*3ad0*/  LOP3.LUT P0, RZ, R21, 0x7fffffff, RZ, 0xc0, !PT ;  /* 0x7fffffff15ff7812 */ /* 0x000fe2000780c0ff */
[----:B------:R-:W-:-:S06]  /*3ae0*/  IMAD.MOV.U32 R13, RZ, RZ, 0x7ff00000 ;  /* 0x7ff00000ff0d7424 */ /* 0x000fcc00078e00ff */
[----:B------:R-:W-:-:S10]  /*3af0*/  DFMA R12, R20, R12, +INF ;  /* 0x7ff00000140c742b */ /* 0x000fd4000000000c */
[----:B------:R-:W-:Y:S02]  /*3b00*/  FSEL R22, R12, RZ, P0 ;  /* 0x000000ff0c167208 */ /* 0x000fe40000000000 */
[----:B------:R-:W-:-:S07]  /*3b10*/  FSEL R23, R13, -QNAN , P0 ;  /* 0xfff000000d177808 */ /* 0x000fce0000000000 */
.L_x_10290:
[----:B------:R-:W-:Y:S05]  /*3b20*/  BSYNC.RECONVERGENT B0 ;  /* 0x0000000000007941 */ /* 0x000fea0003800200 */
.L_x_10288:
        /* <DEDUP_REMOVED lines=80> */
.L_x_10292:
[----:B------:R-:W-:Y:S05]  /*4030*/  BSYNC.RECONVERGENT B0 ;  /* 0x0000000000007941 */ /* 0x000fea0003800200 */
.L_x_10291:
        /* <DEDUP_REMOVED lines=79> */
.L_x_10294:
[----:B------:R-:W-:Y:S05]  /*4530*/  BSYNC.RECONVERGENT B0 ;  /* 0x0000000000007941 */ /* 0x000fea0003800200 */
.L_x_10293:
        /* <DEDUP_REMOVED lines=79> */
.L_x_10296:
[----:B------:R-:W-:Y:S05]  /*4a30*/  BSYNC.RECONVERGENT B0 ;  /* 0x0000000000007941 */ /* 0x000fea0003800200 */
.L_x_10295:
        /* <DEDUP_REMOVED lines=79> */
.L_x_10298:
[----:B------:R-:W-:Y:S05]  /*4f30*/  BSYNC.RECONVERGENT B0 ;  /* 0x0000000000007941 */ /* 0x000fea0003800200 */
.L_x_10297:
        /* <DEDUP_REMOVED lines=79> */
.L_x_10300:
[----:B------:R-:W-:Y:S05]  /*5430*/  BSYNC.RECONVERGENT B0 ;  /* 0x0000000000007941 */ /* 0x000fea0003800200 */
.L_x_10299:
        /* <DEDUP_REMOVED lines=79> */
.L_x_10302:
[----:B------:R-:W-:Y:S05]  /*5930*/  BSYNC.RECONVERGENT B0 ;  /* 0x0000000000007941 */ /* 0x000fea0003800200 */
.L_x_10301:
        /* <DEDUP_REMOVED lines=78> */
.L_x_10304:
[----:B------:R-:W-:Y:S05]  /*5e20*/  BSYNC.RECONVERGENT B0 ;  /* 0x0000000000007941 */ /* 0x000fea0003800200 */
.L_x_10303:
        /* <DEDUP_REMOVED lines=26> */
.L_x_10305:
        /* <DEDUP_REMOVED lines=11> */
.L_x_12973:


//--------------------- .text._ZN2at6native29vectorized_elementwise_kernelILi8EZZZNS0_17log10_kernel_cudaERNS_18TensorIteratorBaseEENKUlvE0_clEvENKUlvE_clEvEUldE_St5arrayIPcLm2EEEEviT0_T1_ --------------------------
	.section	.text._ZN2at6native29vectorized_elementwise_kernelILi8EZZZNS0_17log10_kernel_cudaERNS_18TensorIteratorBaseEENKUlvE0_clEvENKUlvE_clEvEUldE_St5arrayIPcLm2EEEEviT0_T1_,"ax",@progbits
	.align	128
        .global         _ZN2at6native29vectorized_elementwise_kernelILi8EZZZNS0_17log10_kernel_cudaERNS_18TensorIteratorBaseEENKUlvE0_clEvENKUlvE_clEvEUldE_St5arrayIPcLm2EEEEviT0_T1_
        .type           _ZN2at6native29vectorized_elementwise_kernelILi8EZZZNS0_17log10_kernel_cudaERNS_18TensorIteratorBaseEENKUlvE0_clEvENKUlvE_clEvEUldE_St5arrayIPcLm2EEEEviT0_T1_,@function
        .size           _ZN2at6native29vectorized_elementwise_kernelILi8EZZZNS0_17log10_kernel_cudaERNS_18TensorIteratorBaseEENKUlvE0_clEvENKUlvE_clEvEUldE_St5arrayIPcLm2EEEEviT0_T1_,(.L_x_12974 - _ZN2at6native29vectorized_elementwise_kernelILi8EZZZNS0_17log10_kernel_cudaERNS_18TensorIteratorBaseEENKUlvE0_clEvENKUlvE_clEvEUldE_St5arrayIPcLm2EEEEviT0_T1_)
        .other          _ZN2at6native29vectorized_elementwise_kernelILi8EZZZNS0_17log10_kernel_cudaERNS_18TensorIteratorBaseEENKUlvE0_clEvENKUlvE_clEvEUldE_St5arrayIPcLm2EEEEviT0_T1_,@"STO_CUDA_ENTRY STV_DEFAULT"
_ZN2at6native29vectorized_elementwise_kernelILi8EZZZNS0_17log10_kernel_cudaERNS_18TensorIteratorBaseEENKUlvE0_clEvENKUlvE_clEvEUldE_St5arrayIPcLm2EEEEviT0_T1_:
.text._ZN2at6native29vectorized_elementwise_kernelILi8EZZZNS0_17log10_kernel_cudaERNS_18TensorIteratorBaseEENKUlvE0_clEvENKUlvE_clEvEUldE_St5arrayIPcLm2EEEEviT0_T1_:
        /* <DEDUP_REMOVED lines=142> */
.L_x_10310:
[----:B------:R-:W-:Y:S01]  /*08e0*/  IMAD.MOV.U32 R4, RZ, RZ, 0x0 ;  /* 0x00000000ff047424 */ /* 0x000fe200078e00ff */
[----:B------:R-:W-:Y:S01]  /*08f0*/  LOP3.LUT P1, RZ, R7, 0x7fffffff, RZ, 0xc0, !PT ;  /* 0x7fffffff07ff7812 */ /* 0x000fe2000782c0ff */
[----:B------:R-:W-:-:S06]  /*0900*/  IMAD.MOV.U32 R5, RZ, RZ, 0x7ff00000 ;  /* 0x7ff00000ff057424 */ /* 0x000fcc00078e00ff */
[----:B------:R-:W-:-:S10]  /*0910*/  DFMA R4, R6, R4, +INF ;  /* 0x7ff000000604742b */ /* 0x000fd40000000004 */
[----:B------:R-:W-:Y:S02]  /*0920*/  FSEL R4, R4, RZ, P1 ;  /* 0x000000ff04047208 */ /* 0x000fe40000800000 */
[----:B------:R-:W-:-:S07]  /*0930*/  FSEL R5, R5, -QNAN , P1 ;  /* 0xfff0000005057808 */ /* 0x000fce0000800000 */
.L_x_10311:
[----:B------:R-:W-:Y:S05]  /*0940*/  BSYNC.RECONVERGENT B1 ;  /* 0x0000000000017941 */ /* 0x000fea0003800200 */
.L_x_10309:
[----:B------:R-:W-:Y:S01]  /*0950*/  UMOV UR6, 0xbaaafad3 ;  /* 0xbaaafad300067882 */ /* 0x000fe20000000000 */
[----:B------:R-:W-:Y:S02]  /*0960*/  UMOV UR7, 0x3c695355 ;  /* 0x3c69535500077882 */ /* 0x000fe40000000000 */
[----:B------:R-:W-:Y:S01]  /*0970*/  DMUL R6, R4, UR6 ;  /* 0x0000000604067c28 */ /* 0x000fe20008000000 */
[----:B------:R-:W-:Y:S01]  /*0980*/  UMOV UR6, 0x1526e50e ;  /* 0x1526e50e00067882 */ /* 0x000fe20000000000 */
[----:B------:R-:W-:-:S06]  /*0990*/  UMOV UR7, 0x3fdbcb7b ;  /* 0x3fdbcb7b00077882 */ /* 0x000fcc0000000000 */
[----:B------:R-:W-:-:S11]  /*09a0*/  DFMA R4, R4, UR6, R6 ;  /* 0x0000000604047c2b */ /* 0x000fd60008000006 */
.L_x_10308:
[----:B------:R-:W-:Y:S05]  /*09b0*/  BSYNC.RECONVERGENT B0 ;  /* 0x0000000000007941 */ /* 0x000fea0003800200 */
.L_x_10307:
        /* <DEDUP_REMOVED lines=84> */
.L_x_10315:
[----:B------:R-:W-:Y:S05]  /*0f00*/  BSYNC.RECONVERGENT B1 ;  /* 0x0000000000017941 */ /* 0x000fea0003800200 */
.L_x_10314:
[----:B------:R-:W-:Y:S01]  /*0f10*/  UMOV UR6, 0xbaaafad3 ;  /* 0xbaaafad300067882 */ /* 0x000fe20000000000 */
[----:B------:R-:W-:Y:S02]  /*0f20*/  UMOV UR7, 0x3c695355 ;  /* 0x3c69535500077882 */ /* 0x000fe40000000000 */
[----:B------:R-:W-:Y:S01]  /*0f30*/  DMUL R6, R24, UR6 ;  /* 0x0000000618067c28 */ /* 0x000fe20008000000 */
[----:B------:R-:W-:Y:S01]  /*0f40*/  UMOV UR6, 0x1526e50e ;  /* 0x1526e50e00067882 */ /* 0x000fe20000000000 */
[----:B------:R-:W-:-:S06]  /*0f50*/  UMOV UR7, 0x3fdbcb7b ;  /* 0x3fdbcb7b00077882 */ /* 0x000fcc0000000000 */
[----:B------:R-:W-:-:S11]  /*0f60*/  DFMA R6, R24, UR6, R6 ;  /* 0x0000000618067c2b */ /* 0x000fd60008000006 */
.L_x_10313:
[----:B------:R-:W-:Y:S05]  /*0f70*/  BSYNC.RECONVERGENT B0 ;  /* 0x0000000000007941 */ /* 0x000fea0003800200 */
.L_x_10312:
        /* <DEDUP_REMOVED lines=84> */
.L_x_10319:
[----:B------:R-:W-:Y:S05]  /*14c0*/  BSYNC.RECONVERGENT B1 ;  /* 0x0000000000017941 */ /* 0x000fea0003800200 */
.L_x_10318:
[----:B------:R-:W-:Y:S01]  /*14d0*/  UMOV UR6, 0xbaaafad3 ;  /* 0xbaaafad300067882 */ /* 0x000fe20000000000 */
[----:B------:R-:W-:Y:S02]  /*14e0*/  UMOV UR7, 0x3c695355 ;  /* 0x3c69535500077882 */ /* 0x000fe40000000000 */
[----:B------:R-:W-:Y:S01]  /*14f0*/  DMUL R8, R24, UR6 ;  /* 0x0000000618087c28 */ /* 0x000fe20008000000 */
[----:B------:R-:W-:Y:S01]  /*1500*/  UMOV UR6, 0x1526e50e ;  /* 0x1526e50e00067882 */ /* 0x000fe20000000000 */
[----:B------:R-:W-:-:S06]  /*1510*/  UMOV UR7, 0x3fdbcb7b ;  /* 0x3fdbcb7b00077882 */ /* 0x000fcc0000000000 */
[----:B------:R-:W-:-:S11]  /*1520*/  DFMA R8, R24, UR6, R8 ;  /* 0x0000000618087c2b */ /* 0x000fd60008000008 */
.L_x_10317:
[----:B------:R-:W-:Y:S05]  /*1530*/  BSYNC.RECONVERGENT B0 ;  /* 0x0000000000007941 */ /* 0x000fea0003800200 */
.L_x_10316:
        /* <DEDUP_REMOVED lines=84> */
.L_x_10323:
[----:B------:R-:W-:Y:S05]  /*1a80*/  BSYNC.RECONVERGENT B1 ;  /* 0x0000000000017941 */ /* 0x000fea0003800200 */
.L_x_10322:
[----:B------:R-:W-:Y:S01]  /*1a90*/  UMOV UR6, 0xbaaafad3 ;  /* 0xbaaafad300067882 */ /* 0x000fe20000000000 */
[----:B------:R-:W-:Y:S02]  /*1aa0*/  UMOV UR7, 0x3c695355 ;  /* 0x3c69535500077882 */ /* 0x000fe40000000000 */
[----:B------:R-:W-:Y:S01]  /*1ab0*/  DMUL R10, R24, UR6 ;  /* 0x00000006180a7c28 */ /* 0x000fe20008000000 */
[----:B------:R-:W-:Y:S01]  /*1ac0*/  UMOV UR6, 0x1526e50e ;  /* 0x1526e50e00067882 */ /* 0x000fe20000000000 */
[----:B------:R-:W-:-:S06]  /*1ad0*/  UMOV UR7, 0x3fdbcb7b ;  /* 0x3fdbcb7b00077882 */ /* 0x000fcc0000000000 */
[----:B------:R-:W-:-:S11]  /*1ae0*/  DFMA R10, R24, UR6, R10 ;  /* 0x00000006180a7c2b */ /* 0x000fd6000800000a */
.L_x_10321:
[----:B------:R-:W-:Y:S05]  /*1af0*/  BSYNC.RECONVERGENT B0 ;  /* 0x0000000000007941 */ /* 0x000fea0003800200 */
.L_x_10320:
        /* <DEDUP_REMOVED lines=84> */
.L_x_10327:
[----:B------:R-:W-:Y:S05]  /*2040*/  BSYNC.RECONVERGENT B1 ;  /* 0x0000000000017941 */ /* 0x000fea0003800200 */
.L_x_10326:
[----:B------:R-:W-:Y:S01]  /*2050*/  UMOV UR6, 0xbaaafad3 ;  /* 0xbaaafad300067882 */ /* 0x000fe20000000000 */
[----:B------:R-:W-:Y:S02]  /*2060*/  UMOV UR7, 0x3c695355 ;  /* 0x3c69535500077882 */ /* 0x000fe40000000000 */
[----:B------:R-:W-:Y:S01]  /*2070*/  DMUL R12, R24, UR6 ;  /* 0x00000006180c7c28 */ /* 0x000fe20008000000 */
[----:B------:R-:W-:Y:S01]  /*2080*/  UMOV UR6, 0x1526e50e ;  /* 0x1526e50e00067882 */ /* 0x000fe20000000000 */
[----:B------:R-:W-:-:S06]  /*2090*/  UMOV UR7, 0x3fdbcb7b ;  /* 0x3fdbcb7b00077882 */ /* 0x000fcc0000000000 */
[----:B------:R-:W-:-:S11]  /*20a0*/  DFMA R12, R24, UR6, R12 ;  /* 0x00000006180c7c2b */ /* 0x000fd6000800000c */
.L_x_10325:
[----:B------:R-:W-:Y:S05]  /*20b0*/  BSYNC.RECONVERGENT B0 ;  /* 0x0000000000007941 */ /* 0x000fea0003800200 */
.L_x_10324:
        /* <DEDUP_REMOVED lines=84> */
.L_x_10331:
[----:B------:R-:W-:Y:S05]  /*2600*/  BSYNC.RECONVERGENT B1 ;  /* 0x0000000000017941 */ /* 0x000fea0003800200 */
.L_x_10330:
[----:B------:R-:W-:Y:S01]  /*2610*/  UMOV UR6, 0xbaaafad3 ;  /* 0xbaaafad300067882 */ /* 0x000fe20000000000 */
[----:B------:R-:W-:Y:S02]  /*2620*/  UMOV UR7, 0x3c695355 ;  /* 0x3c69535500077882 */ /* 0x000fe40000000000 */
[----:B------:R-:W-:Y:S01]  /*2630*/  DMUL R14, R24, UR6 ;  /* 0x00000006180e7c28 */ /* 0x000fe20008000000 */
[----:B------:R-:W-:Y:S01]  /*2640*/  UMOV UR6, 0x1526e50e ;  /* 0x1526e50e00067882 */ /* 0x000fe20000000000 */
[----:B------:R-:W-:-:S06]  /*2650*/  UMOV UR7, 0x3fdbcb7b ;  /* 0x3fdbcb7b00077882 */ /* 0x000fcc0000000000 */
[----:B------:R-:W-:-:S11]  /*2660*/  DFMA R14, R24, UR6, R14 ;  /* 0x00000006180e7c2b */ /* 0x000fd6000800000e */
.L_x_10329:
[----:B------:R-:W-:Y:S05]  /*2670*/  BSYNC.RECONVERGENT B0 ;  /* 0x0000000000007941 */ /* 0x000fea0003800200 */
.L_x_10328:
        /* <DEDUP_REMOVED lines=84> */
.L_x_10335:
[----:B------:R-:W-:Y:S05]  /*2bc0*/  BSYNC.RECONVERGENT B1 ;  /* 0x0000000000017941 */ /* 0x000fea0003800200 */
.L_x_10334:
[----:B------:R-:W-:Y:S01]  /*2bd0*/  UMOV UR6, 0xbaaafad3 ;  /* 0xbaaafad300067882 */ /* 0x000fe20000000000 */
[----:B------:R-:W-:Y:S02]  /*2be0*/  UMOV UR7, 0x3c695355 ;  /* 0x3c69535500077882 */ /* 0x000fe40000000000 */
[----:B------:R-:W-:Y:S01]  /*2bf0*/  DMUL R16, R24, UR6 ;  /* 0x0000000618107c28 */ /* 0x000fe20008000000 */
[----:B------:R-:W-:Y:S01]  /*2c00*/  UMOV UR6, 0x1526e50e ;  /* 0x1526e50e00067882 */ /* 0x000fe20000000000 */
[----:B------:R-:W-:-:S06]  /*2c10*/  UMOV UR7, 0x3fdbcb7b ;  /* 0x3fdbcb7b00077882 */ /* 0x000fcc0000000000 */
[----:B------:R-:W-:-:S11]  /*2c20*/  DFMA R16, R24, UR6, R16 ;  /* 0x0000000618107c2b */ /* 0x000fd60008000010 */
.L_x_10333:
[----:B------:R-:W-:Y:S05]  /*2c30*/  BSYNC.RECONVERGENT B0 ;  /* 0x0000000000007941 */ /* 0x000fea0003800200 */
.L_x_10332:
        /* <DEDUP_REMOVED lines=84> */
.L_x_10339:
[----:B------:R-:W-:Y:S05]  /*3180*/  BSYNC.RECONVERGENT B1 ;  /* 0x0000000000017941 */ /* 0x000fea0003800200 */
.L_x_10338:
[----:B------:R-:W-:Y:S01]  /*3190*/  UMOV UR6, 0xbaaafad3 ;  /* 0xbaaafad300067882 */ /* 0x000fe20000000000 */
[----:B------:R-:W-:Y:S02]  /*31a0*/  UMOV UR7, 0x3c695355 ;  /* 0x3c69535500077882 */ /* 0x000fe40000000000 */
[----:B------:R-:W-:Y:S01]  /*31b0*/  DMUL R18, R24, UR6 ;  /* 0x0000000618127c28 */ /* 0x000fe20008000000 */
[----:B------:R-:W-:Y:S01]  /*31c0*/  UMOV UR6, 0x1526e50e ;  /* 0x1526e50e00067882 */ /* 0x000fe20000000000 */
[----:B------:R-:W-:-:S06]  /*31d0*/  UMOV UR7, 0x3fdbcb7b ;  /* 0x3fdbcb7b00077882 */ /* 0x000fcc0000000000 */
[----:B------:R-:W-:-:S11]  /*31e0*/  DFMA R24, R24, UR6, R18 ;  /* 0x0000000618187c2b */ /* 0x000fd60008000012 */
.L_x_10337:
[----:B------:R-:W-:Y:S05]  /*31f0*/  BSYNC.RECONVERGENT B0 ;  /* 0x0000000000007941 */ /* 0x000fea0003800200 */
.L_x_10336:
        /* <DEDUP_REMOVED lines=21> */
.L_x_10342:
[----:B------:R-:W-:-:S13]  /*3350*/  ISETP.GE.U32.AND P0, PT, R3, R0, PT ;  /* 0x000000000300720c */ /* 0x000fda0003f06070 */
[----:B------:R-:W-:Y:S05]  /*3360*/  @P0 BRA `(.L_x_10344) ;  /* 0x0000000000300947 */ /* 0x000fea0003800000 */
[----:B0-----:R-:W0:Y:S01]  /*3370*/  LDC.64 R4, c[0x0][0x388] ;  /* 0x0000e200ff047b82 */ /* 0x001e220000000a00 */
[----:B------:R-:W-:Y:S02]  /*3380*/  IMAD.IADD R7, R2, 0x1, R3 ;  /* 0x0000000102077824 */ /* 0x000fe400078e0203 */
[----:B------:R-:W-:Y:S02]  /*3390*/  VIADD R3, R3, 0x80 ;  /* 0x0000008003037836 */ /* 0x000fe40000000000 */
[----:B0-----:R-:W-:-:S05]  /*33a0*/  IMAD.WIDE.U32 R4, R7, 0x8, R4 ;  /* 0x0000000807047825 */ /* 0x001fca00078e0004 */
[----:B------:R1:W-:Y:S02]  /*33b0*/  STG.E.64 desc[UR4][R4.64], R10 ;  /* 0x0000000a04007986 */ /* 0x0003e4000c101b04 */
.L_x_10343:
[----:B------:R-:W-:-:S13]  /*33c0*/  ISETP.GE.U32.AND P0, PT, R3, R0, PT ;  /* 0x000000000300720c */ /* 0x000fda0003f06070 */
[----:B------:R-:W-:Y:S05]  /*33d0*/  @P0 BRA `(.L_x_10345) ;  /* 0x0000000000340947 */ /* 0x000fea0003800000 */
[----:B01----:R-:W0:Y:S01]  /*33e0*/  LDC.64 R4, c[0x0][0x388] ;  /* 0x0000e200ff047b82 */ /* 0x003e220000000a00 */
[----:B------:R-:W-:Y:S02]  /*33f0*/  IMAD.IADD R7, R2, 0x1, R3 ;  /* 0x0000000102077824 */ /* 0x000fe400078e0203 */
[----:B------:R-:W-:Y:S02]  /*3400*/  VIADD R3, R3, 0x80 ;  /* 0x0000008003037836 */ /* 0x000fe40000000000 */
[----:B0-----:R-:W-:-:S05]  /*3410*/  IMAD.WIDE.U32 R4, R7, 0x8, R4 ;  /* 0x0000000807047825 */ /* 0x001fca00078e0004 */
[----:B------:R1:W-:Y:S02]  /*3420*/  STG.E.64 desc[UR4][R4.64], R12 ;  /* 0x0000000c04007986 */ /* 0x0003e4000c101b04 */
.L_x_10344:
        /* <DEDUP_REMOVED lines=8> */
.L_x_10345:
[----:B------:R-:W-:Y:S05]  /*34b0*/  BSYNC.RELIABLE B1 ;  /* 0x0000000000017941 */ /* 0x000fea0003800100 */
.L_x_10341:
[----:B------:R-:W-:-:S13]  /*34c0*/  ISETP.GE.U32.AND P0, PT, R3, R0, PT ;  /* 0x000000000300720c */ /* 0x000fda0003f06070 */
[----:B012---:R-:W0:Y:S01]  /*34d0*/  @!P0 LDC.64 R4, c[0x0][0x388] ;  /* 0x0000e200ff048b82 */ /* 0x007e220000000a00 */
[----:B------:R-:W-:Y:S02]  /*34e0*/  @!P0 IMAD.IADD R7, R2, 0x1, R3 ;  /* 0x0000000102078824 */ /* 0x000fe400078e0203 */
[----:B------:R-:W-:Y:S02]  /*34f0*/  @!P0 VIADD R3, R3, 0x80 ;  /* 0x0000008003038836 */ /* 0x000fe40000000000 */
[----:B0-----:R-:W-:-:S05]  /*3500*/  @!P0 IMAD.WIDE.U32 R4, R7, 0x8, R4 ;  /* 0x0000000807048825 */ /* 0x001fca00078e0004 */
[----:B------:R2:W-:Y:S02]  /*3510*/  @!P0 STG.E.64 desc[UR4][R4.64], R16 ;  /* 0x0000001004008986 */ /* 0x0005e4000c101b04 */
.L_x_10346:
[----:B------:R-:W-:Y:S05]  /*3520*/  BSYNC.RECONVERGENT B0 ;  /* 0x0000000000007941 */ /* 0x000fea0003800200 */
.L_x_10340:
        /* <DEDUP_REMOVED lines=8> */
.L_x_10306:
        /* <DEDUP_REMOVED lines=81> */
.L_x_10348:
[----:B------:R-:W-:Y:S01]  /*3ac0*/  IMAD.MOV.U32 R12, RZ, RZ, 0x0 ;  /* 0x00000000ff0c7424 */ /* 0x000fe200078e00ff */
[----:B------:R-:W-:Y:S01]  /*3ad0*/  LOP3.LUT P0, RZ, R21, 0x7fffffff, RZ, 0xc0, !PT ;  /* 0x7fffffff15ff7812 */ /* 0x000fe2000780c0ff */
[----:B------:R-:W-:-:S06]  /*3ae0*/  IMAD.MOV.U32 R13, RZ, RZ, 0x7ff00000 ;  /* 0x7ff00000ff0d7424 */ /* 0x000fcc00078e00ff */
[----:B------:R-:W-:-:S10]  /*3af0*/  DFMA R12, R20, R12, +INF ;  /* 0x7ff00000140c742b */ /* 0x000fd4000000000c */
[----:B------:R-:W-:Y:S02]  /*3b00*/  FSEL R22, R12, RZ, P0 ;  /* 0x000000ff0c167208 */ /* 0x000fe40000000000 */
[----:B------:R-:W-:-:S07]  /*3b10*/  FSEL R23, R13, -QNAN , P0 ;  /* 0xfff000000d177808 */ /* 0x000fce0000000000 */
.L_x_10349:
[----:B------:R-:W-:Y:S05]  /*3b20*/  BSYNC.RECONVERGENT B0 ;  /* 0x0000000000007941 */ /* 0x000fea0003800200 */
.L_x_10347:
        /* <DEDUP_REMOVED lines=80> */
.L_x_10351:
[----:B------:R-:W-:Y:S05]  /*4030*/  BSYNC.RECONVERGENT B0 ;  /* 0x0000000000007941 */ /* 0x000fea0003800200 */
.L_x_10350:
        /* <DEDUP_REMOVED lines=79> */
.L_x_10353:
[----:B------:R-:W-:Y:S05]  /*4530*/  BSYNC.RECONVERGENT B0 ;  /* 0x0000000000007941 */ /* 0x000fea0003800200 */
.L_x_10352:
        /* <DEDUP_REMOVED lines=79> */
.L_x_10355:
[----:B------:R-:W-:Y:S05]  /*4a30*/  BSYNC.RECONVERGENT B0 ;  /* 0x0000000000007941 */ /* 0x000fea0003800200 */
.L_x_10354:
        /* <DEDUP_REMOVED lines=79> */
.L_x_10357:
[----:B------:R-:W-:Y:S05]  /*4f30*/  BSYNC.RECONVERGENT B0 ;  /* 0x0000000000007941 */ /* 0x000fea0003800200 */
.L_x_10356:
        /* <DEDUP_REMOVED lines=79> */
.L_x_10359:
[----:B------:R-:W-:Y:S05]  /*5430*/  BSYNC.RECONVERGENT B0 ;  /* 0x0000000000007941 */ /* 0x000fea0003800200 */
.L_x_10358:
        /* <DEDUP_REMOVED lines=79> */
.L_x_10361:
[----:B------:R-:W-:Y:S05]  /*5930*/  BSYNC.RECONVERGENT B0 ;  /* 0x0000000000007941 */ /* 0x000fea0003800200 */
.L_x_10360:
        /* <DEDUP_REMOVED lines=78> */
.L_x_10363:
[----:B------:R-:W-:Y:S05]  /*5e20*/  BSYNC.RECONVERGENT B0 ;  /* 0x0000000000007941 */ /* 0x000fea0003800200 */
.L_x_10362:
        /* <DEDUP_REMOVED lines=26> */
.L_x_10364:
        /* <DEDUP_REMOVED lines=11> */
.L_x_12974:


//--------------------- .text._ZN2at6native18elementwise_kernelILi128ELi4EZNS0_15gpu_kernel_implIZZZNS0_15log_kernel_cudaERNS_18TensorIteratorBaseEENKUlvE0_clEvENKUlvE2_clEvEUlN3c108BFloat16EE_EEvS4_RKT_EUliE_EEviT1_ --------------------------
	.section	.text._ZN2at6native18elementwise_kernelILi128ELi4EZNS0_15gpu_kernel_implIZZZNS0_15log_kernel_cudaERNS_18TensorIteratorBaseEENKUlvE0_clEvENKUlvE2_clEvEUlN3c108BFloat16EE_EEvS4_RKT_EUliE_EEviT1_,"ax",@progbits
	.align	128
        .global         _ZN2at6native18elementwise_kernelILi128ELi4EZNS0_15gpu_kernel_implIZZZNS0_15log_kernel_cudaERNS_18TensorIteratorBaseEENKUlvE0_clEvENKUlvE2_clEvEUlN3c108BFloat16EE_EEvS4_RKT_EUliE_EEviT1_
        .type           _ZN2at6native18elementwise_kernelILi128ELi4EZNS0_15gpu_kernel_implIZZZNS0_15log_kernel_cudaERNS_18TensorIteratorBaseEENKUlvE0_clEvENKUlvE2_clEvEUlN3c108BFloat16EE_EEvS4_RKT_EUliE_EEviT1_,@function
        .size           _ZN2at6native18elementwise_kernelILi128ELi4EZNS0_15gpu_kernel_implIZZZNS0_15log_kernel_cudaERNS_18TensorIteratorBaseEENKUlvE0_clEvENKUlvE2_clEvEUlN3c108BFloat16EE_EEvS4_RKT_EUliE_EEviT1_,(.L_x_12975 - _ZN2at6native18elementwise_kernelILi128ELi4EZNS0_15gpu_kernel_implIZZZNS0_15log_kernel_cudaERNS_18TensorIteratorBaseEENKUlvE0_clEvENKUlvE2_clEvEUlN3c108BFloat16EE_EEvS4_RKT_EUliE_EEviT1_)
        .other          _ZN2at6native18elementwise_kernelILi128ELi4EZNS0_15gpu_kernel_implIZZZNS0_15log_kernel_cudaERNS_18TensorIteratorBaseEENKUlvE0_clEvENKUlvE2_clEvEUlN3c108BFloat16EE_EEvS4_RKT_EUliE_EEviT1_,@"STO_CUDA_ENTRY STV_DEFAULT"
_ZN2at6native18elementwise_kernelILi128ELi4EZNS0_15gpu_kernel_implIZZZNS0_15log_kernel_cudaERNS_18TensorIteratorBaseEENKUlvE0_clEvENKUlvE2_clEvEUlN3c108BFloat16EE_EEvS4_RKT_EUliE_EEviT1_:
.text._ZN2at6native18elementwise_kernelILi128ELi4EZNS0_15gpu_kernel_implIZZZNS0_15log_kernel_cudaERNS_18TensorIteratorBaseEENKUlvE0_clEvENKUlvE2_clEvEUlN3c108BFloat16EE_EEvS4_RKT_EUliE_EEviT1_:
        /* <DEDUP_REMOVED lines=319> */
.L_x_10367:
        /* <DEDUP_REMOVED lines=18> */
.L_x_10371:
[----:B------:R-:W2:Y:S02]  /*1510*/  LDG.E.U8 R2, desc[UR36][R2.64] ;  /* 0x0000002402027981 */ /* 0x000ea4000c1e1100 */
[----:B--2---:R-:W-:-:S04]  /*1520*/  I2FP.F32.U32 R0, R2 ;  /* 0x0000000200007245 */ /* 0x004fc80000201000 */
[----:B------:R-:W-:Y:S01]  /*1530*/  F2FP.BF16.F32.PACK_AB R0, RZ, R0 ;  /* 0x00000000ff00723e */ /* 0x000fe200000010ff */
[----:B------:R-:W-:Y:S06]  /*1540*/  BRA `(.L_x_10373) ;  /* 0x0000000c00847947 */ /* 0x000fec0003800000 */
.L_x_10370:
        /* <DEDUP_REMOVED lines=10> */
.L_x_10375:
[----:B------:R-:W2:Y:S02]  /*15f0*/  LDG.E R2, desc[UR36][R2.64] ;  /* 0x0000002402027981 */ /* 0x000ea4000c1e1900 */
[----:B--2---:R-:W-:-:S04]  /*1600*/  I2FP.F32.S32 R0, R2 ;  /* 0x0000000200007245 */ /* 0x004fc80000201400 */
[----:B------:R-:W-:Y:S01]  /*1610*/  F2FP.BF16.F32.PACK_AB R0, RZ, R0 ;  /* 0x00000000ff00723e */ /* 0x000fe200000010ff */
[----:B------:R-:W-:Y:S06]  /*1620*/  BRA `(.L_x_10373) ;  /* 0x0000000c004c7947 */ /* 0x000fec0003800000 */
.L_x_10374:
[----:B------:R-:W2:Y:S02]  /*1630*/  LDG.E.U16 R2, desc[UR36][R2.64] ;  /* 0x0000002402027981 */ /* 0x000ea4000c1e1500 */
[----:B--2---:R-:W0:Y:S02]  /*1640*/  I2F.S16 R0, R2 ;  /* 0x0000000200007306 */ /* 0x004e240000101400 */
[----:B0-----:R-:W-:Y:S01]  /*1650*/  F2FP.BF16.F32.PACK_AB R0, RZ, R0 ;  /* 0x00000000ff00723e */ /* 0x001fe200000010ff */
[----:B------:R-:W-:Y:S06]  /*1660*/  BRA `(.L_x_10373) ;  /* 0x0000000c003c7947 */ /* 0x000fec0003800000 */
.L_x_10369:
        /* <DEDUP_REMOVED lines=9> */
.L_x_10377:
[----:B------:R-:W2:Y:S02]  /*1700*/  LDG.E.U16 R0, desc[UR36][R2.64] ;  /* 0x0000002402007981 */ /* 0x000ea4000c1e1500 */
[----:B--2---:R-:W-:-:S05]  /*1710*/  HADD2.F32 R0, -RZ, R0.H0_H0 ;  /* 0x20000000ff007230 */ /* 0x004fca0000004100 */
[----:B------:R-:W-:Y:S01]  /*1720*/  F2FP.BF16.F32.PACK_AB R0, RZ, R0 ;  /* 0x00000000ff00723e */ /* 0x000fe200000010ff */
[----:B------:R-:W-:Y:S06]  /*1730*/  BRA `(.L_x_10373) ;  /* 0x0000000c00087947 */ /* 0x000fec0003800000 */
.L_x_10376:
        /* <DEDUP_REMOVED lines=9> */
.L_x_10379:
[----:B------:R-:W2:Y:S02]  /*17d0*/  LDG.E.U16 R2, desc[UR36][R2.64] ;  /* 0x0000002402027981 */ /* 0x000ea4000c1e1500 */
[----:B--2---:R-:W-:-:S05]  /*17e0*/  HADD2.F32 R0, -RZ, R2.H0_H0 ;  /* 0x20000002ff007230 */ /* 0x004fca0000004100 */
[----:B------:R-:W-:Y:S01]  /*17f0*/  F2FP.BF16.F32.PACK_AB R0, RZ, R0 ;  /* 0x00000000ff00723e */ /* 0x000fe200000010ff */
[----:B------:R-:W-:Y:S06]  /*1800*/  BRA `(.L_x_10373) ;  /* 0x0000000800d47947 */ /* 0x000fec0003800000 */
.L_x_10378:
        /* <DEDUP_REMOVED lines=8> */
.L_x_10368:
        /* <DEDUP_REMOVED lines=13> */
.L_x_10382:
        /* <DEDUP_REMOVED lines=8> */
.L_x_10381:
        /* <DEDUP_REMOVED lines=27> */
.L_x_10384:
        /* <DEDUP_REMOVED lines=13> */
.L_x_10383:
[----:B------:R0:W5:Y:S01]  /*1c60*/  LDG.E.U16 R0, desc[UR36][R2.64] ;  /* 0x0000002402007981 */ /* 0x000162000c1e1500 */
[----:B------:R-:W-:Y:S05]  /*1c70*/  BRA `(.L_x_10373) ;  /* 0x0000000400b87947 */ /* 0x000fea0003800000 */
.L_x_10380:
        /* <DEDUP_REMOVED lines=12> */
.L_x_10387:
        /* <DEDUP_REMOVED lines=21> */
.L_x_10391:
[----:B------:R-:W-:Y:S05]  /*1e90*/  BSYNC.RECONVERGENT B1 ;  /* 0x0000000000017941 */ /* 0x000fea0003800200 */
.L_x_10390:
[----:B------:R-:W-:Y:S01]  /*1ea0*/  IMAD.SHL.U32 R0, R0, 0x100000, RZ ;  /* 0x0010000000007824 */ /* 0x000fe200078e00ff */
[----:B------:R-:W-:-:S04]  /*1eb0*/  LEA R2, R2, 0x3b800000, 0x17 ;  /* 0x3b80000002027811 */ /* 0x000fc800078eb8ff */
[----:B------:R-:W-:-:S07]  /*1ec0*/  LOP3.LUT R0, R2, R0, R7, 0xfe, !PT ;  /* 0x0000000002007212 */ /* 0x000fce00078efe07 */
.L_x_10389:
[----:B------:R-:W-:Y:S05]  /*1ed0*/  BSYNC.RECONVERGENT B0 ;  /* 0x0000000000007941 */ /* 0x000fea0003800200 */
.L_x_10388:
[----:B------:R-:W-:Y:S01]  /*1ee0*/  F2FP.BF16.F32.PACK_AB R0, RZ, R0 ;  /* 0x00000000ff00723e */ /* 0x000fe200000010ff */
[----:B------:R-:W-:Y:S06]  /*1ef0*/  BRA `(.L_x_10373) ;  /* 0x0000000400187947 */ /* 0x000fec0003800000 */
.L_x_10386:
        /* <DEDUP_REMOVED lines=21> */
.L_x_10395:
[----:B------:R-:W-:Y:S05]  /*2050*/  BSYNC.RECONVERGENT B1 ;  /* 0x0000000000017941 */ /* 0x000fea0003800200 */
.L_x_10394:
[----:B------:R-:W-:Y:S02]  /*2060*/  SHF.L.U32 R0, R0, 0x15, RZ ;  /* 0x0000001500007819 */ /* 0x000fe400000006ff */
[----:B------:R-:W-:-:S04]  /*2070*/  LEA R2, R2, 0x37800000, 0x17 ;  /* 0x3780000002027811 */ /* 0x000fc800078eb8ff */
[----:B------:R-:W-:-:S07]  /*2080*/  LOP3.LUT R0, R2, R0, R7, 0xfe, !PT ;  /* 0x0000000002007212 */ /* 0x000fce00078efe07 */
.L_x_10393:
[----:B------:R-:W-:Y:S05]  /*2090*/  BSYNC.RECONVERGENT B0 ;  /* 0x0000000000007941 */ /* 0x000fea0003800200 */
.L_x_10392:
[----:B------:R-:W-:Y:S01]  /*20a0*/  F2FP.BF16.F32.PACK_AB R0, RZ, R0 ;  /* 0x00000000ff00723e */ /* 0x000fe200000010ff */
[----:B------:R-:W-:Y:S06]  /*20b0*/  BRA `(.L_x_10373) ;  /* 0x0000000000a87947 */ /* 0x000fec0003800000 */
.L_x_10385:
[----:B------:R-:W-:-:S09]  /*20c0*/  UISETP.NE.AND UP0, UPT, UR4, 0x1c, UPT ;  /* 0x0000001c0400788c */ /* 0x000fd2000bf05270 */
[----:B------:R-:W-:Y:S05]  /*20d0*/  BRA.U !UP0, `(.L_x_10396) ;  /* 0x0000000108947547 */ /* 0x000fea000b800000 */
[----:B------:R-:W-:-:S09]  /*20e0*/  UISETP.NE.AND UP0, UPT, UR4, 0x1d, UPT ;  /* 0x0000001d0400788c */ /* 0x000fd2000bf05270 */
[----:B------:R-:W-:Y:S05]  /*20f0*/  BRA.U !UP0, `(.L_x_10397) ;  /* 0x00000001087c7547 */ /* 0x000fea000b800000 */
[----:B------:R-:W-:-:S09]  /*2100*/  UISETP.NE.AND UP0, UPT, UR4, 0x2c, UPT ;  /* 0x0000002c0400788c */ /* 0x000fd2000bf05270 */
[----:B------:R-:W-:Y:S05]  /*2110*/  BRA.U !UP0, `(.L_x_10398) ;  /* 0x0000000108487547 */ /* 0x000fea000b800000 */
.L_x_10372:
        /* <DEDUP_REMOVED lines=16> */
.L_x_10399:
[----:B------:R-:W-:Y:S01]  /*2220*/  PRMT R0, RZ, 0x7610, R0 ;  /* 0x00007610ff007816 */ /* 0x000fe20000000000 */
[----:B------:R-:W-:Y:S06]  /*2230*/  BRA `(.L_x_10373) ;  /* 0x0000000000487947 */ /* 0x000fec0003800000 */
.L_x_10398:
        /* <DEDUP_REMOVED lines=8> */
.L_x_10401:
[----:B------:R-:W-:Y:S05]  /*22c0*/  BSYNC.RECONVERGENT B0 ;  /* 0x0000000000007941 */ /* 0x000fea0003800200 */
.L_x_10400:
[----:B------:R-:W-:Y:S01]  /*22d0*/  F2FP.BF16.F32.PACK_AB R0, RZ, R0 ;  /* 0x00000000ff00723e */ /* 0x000fe200000010ff */
[----:B------:R-:W-:Y:S06]  /*22e0*/  BRA `(.L_x_10373) ;  /* 0x00000000001c7947 */ /* 0x000fec0003800000 */
.L_x_10397:
[----:B------:R-:W2:Y:S02]  /*22f0*/  LDG.E.64 R2, desc[UR36][R2.64] ;  /* 0x0000002402027981 */ /* 0x000ea4000c1e1b00 */
[----:B--2---:R-:W0:Y:S02]  /*2300*/  I2F.U64 R0, R2 ;  /* 0x0000000200007312 */ /* 0x004e240000301000 */
[----:B0-----:R-:W-:Y:S01]  /*2310*/  F2FP.BF16.F32.PACK_AB R0, RZ, R0 ;  /* 0x00000000ff00723e */ /* 0x001fe200000010ff */
[----:B------:R-:W-:Y:S06]  /*2320*/  BRA `(.L_x_10373) ;  /* 0x00000000000c7947 */ /* 0x000fec0003800000 */
.L_x_10396:
[----:B------:R-:W2:Y:S02]  /*2330*/  LDG.E R2, desc[UR36][R2.64] ;  /* 0x0000002402027981 */ /* 0x000ea4000c1e1900 */
[----:B--2---:R-:W-:-:S04]  /*2340*/  I2FP.F32.U32 R0, R2 ;  /* 0x0000000200007245 */ /* 0x004fc80000201000 */
[----:B------:R-:W-:-:S07]  /*2350*/  F2FP.BF16.F32.PACK_AB R0, RZ, R0 ;  /* 0x00000000ff00723e */ /* 0x000fce00000010ff */
.L_x_10373:
[----:B-----5:R-:W-:Y:S01]  /*2360*/  IMAD.U32 R0, R0, 0x10000, RZ ;  /* 0x0001000000007824 */ /* 0x020fe200078e00ff */
[----:B------:R-:W0:Y:S01]  /*2370*/  LDCU.64 UR6, c[0x0][0x580] ;  /* 0x0000b000ff0677ac */ /* 0x000e220008000a00 */
[----:B------:R-:W-:-:S04]  /*2380*/  UPRMT UR4, UR42, 0x9910, URZ ;  /* 0x000099102a047896 */ /* 0x000fc800080000ff */
[----:B------:R-:W1:Y:S01]  /*2390*/  MUFU.LG2 R0, R0 ;  /* 0x0000000000007308 */ /* 0x000e620000000c00 */
[----:B------:R-:W-:Y:S01]  /*23a0*/  UISETP.GT.AND UP0, UPT, UR4, 0x9, UPT ;  /* 0x000000090400788c */ /* 0x000fe2000bf04270 */
[----:B0-----:R-:W-:Y:S01]  /*23b0*/  IADD3 R2, P0, PT, R16, UR6, RZ ;  /* 0x0000000610027c10 */ /* 0x001fe2000ff1e0ff */
[----:B-1----:R-:W-:-:S04]  /*23c0*/  FMUL.FTZ R4, R0, 0.69314718246459960938 ;  /* 0x3f31721800047820 */ /* 0x002fc80000410000 */
        /* <DEDUP_REMOVED lines=15> */
.L_x_10405:
[----:B-1----:R-:W-:-:S06]  /*24c0*/  SHF.L.U32 R5, R5, 0x10, RZ ;  /* 0x0000001005057819 */ /* 0x002fcc00000006ff */
[----:B0-----:R-:W0:Y:S02]  /*24d0*/  F2I.S64.TRUNC R4, R5 ;  /* 0x0000000500047311 */ /* 0x001e24000020d900 */
[----:B0-----:R3:W-:Y:S01]  /*24e0*/  STG.E.U8 desc[UR36][R2.64], R4 ;  /* 0x0000000402007986 */ /* 0x0017e2000c101124 */
[----:B------:R-:W-:Y:S05]  /*24f0*/  BRA `(.L_x_10407) ;  /* 0x0000000c00707947 */ /* 0x000fea0003800000 */
.L_x_10404:
        /* <DEDUP_REMOVED lines=10> */
.L_x_10409:
[----:B-1----:R-:W-:-:S06]  /*25a0*/  IMAD.U32 R5, R5, 0x10000, RZ ;  /* 0x0001000005057824 */ /* 0x002fcc00078e00ff */
[----:B------:R-:W1:Y:S02]  /*25b0*/  F2I.FTZ.TRUNC.NTZ R5, R5 ;  /* 0x0000000500057305 */ /* 0x000e64000021f100 */
[----:B-1----:R1:W-:Y:S01]  /*25c0*/  STG.E desc[UR36][R2.64], R5 ;  /* 0x0000000502007986 */ /* 0x0023e2000c101924 */
[----:B------:R-:W-:Y:S05]  /*25d0*/  BRA `(.L_x_10407) ;  /* 0x0000000c00387947 */ /* 0x000fea0003800000 */
.L_x_10408:
[----:B-1----:R-:W-:-:S06]  /*25e0*/  IMAD.U32 R5, R5, 0x10000, RZ ;  /* 0x0001000005057824 */ /* 0x002fcc00078e00ff */
[----:B------:R-:W1:Y:S02]  /*25f0*/  F2I.FTZ.TRUNC.NTZ R5, R5 ;  /* 0x0000000500057305 */ /* 0x000e64000021f100 */
[----:B-1----:R2:W-:Y:S01]  /*2600*/  STG.E.U16 desc[UR36][R2.64], R5 ;  /* 0x0000000502007986 */ /* 0x0025e2000c101524 */
[----:B------:R-:W-:Y:S05]  /*2610*/  BRA `(.L_x_10407) ;  /* 0x0000000c00287947 */ /* 0x000fea0003800000 */
.L_x_10403:
        /* <DEDUP_REMOVED lines=9> */
.L_x_10411:
[----:B-1----:R-:W-:-:S05]  /*26b0*/  IMAD.U32 R0, R5, 0x10000, RZ ;  /* 0x0001000005007824 */ /* 0x002fca00078e00ff */
[----:B------:R-:W-:-:S05]  /*26c0*/  F2FP.F16.F32.PACK_AB R0, RZ, R0 ;  /* 0x00000000ff00723e */ /* 0x000fca00000000ff */
[----:B------:R1:W-:Y:S01]  /*26d0*/  STG.E.U16 desc[UR36][R2.64], R0 ;  /* 0x0000000002007986 */ /* 0x0003e2000c101524 */
[----:B------:R-:W-:Y:S05]  /*26e0*/  BRA `(.L_x_10407) ;  /* 0x0000000800f47947 */ /* 0x000fea0003800000 */
.L_x_10410:
        /* <DEDUP_REMOVED lines=10> */
.L_x_10413:
[----:B-1----:R-:W-:-:S04]  /*2790*/  SHF.L.U32 R5, R5, 0x10, RZ ;  /* 0x0000001005057819 */ /* 0x002fc800000006ff */
[----:B------:R-:W-:-:S04]  /*27a0*/  F2FP.F16.F32.PACK_AB R5, RZ, R5 ;  /* 0x00000005ff05723e */ /* 0x000fc800000000ff */
[----:B------:R-:W-:-:S05]  /*27b0*/  PRMT R5, R5, 0x5410, RZ ;  /* 0x0000541005057816 */ /* 0x000fca00000000ff */
[----:B------:R1:W-:Y:S01]  /*27c0*/  STG.E desc[UR36][R2.64], R5 ;  /* 0x0000000502007986 */ /* 0x0003e2000c101924 */
[----:B------:R-:W-:Y:S05]  /*27d0*/  BRA `(.L_x_10407) ;  /* 0x0000000800b87947 */ /* 0x000fea0003800000 */
.L_x_10412:
[----:B01----:R-:W-:-:S04]  /*27e0*/  IMAD.U32 R4, R5, 0x10000, RZ ;  /* 0x0001000005047824 */ /* 0x003fc800078e00ff */
[----:B------:R-:W-:-:S06]  /*27f0*/  FMUL.FTZ R4, R4, 1 ;  /* 0x3f80000004047820 */ /* 0x000fcc0000410000 */
[----:B------:R-:W0:Y:S02]  /*2800*/  F2F.F64.F32 R4, R4 ;  /* 0x0000000400047310 */ /* 0x000e240000201800 */
[----:B0-----:R0:W-:Y:S01]  /*2810*/  STG.E.64 desc[UR36][R2.64], R4 ;  /* 0x0000000402007986 */ /* 0x0011e2000c101b24 */
[----:B------:R-:W-:Y:S05]  /*2820*/  BRA `(.L_x_10407) ;  /* 0x0000000800a47947 */ /* 0x000fea0003800000 */
.L_x_10402:
        /* <DEDUP_REMOVED lines=13> */
.L_x_10416:
[----:B-1----:R-:W-:Y:S01]  /*2900*/  IMAD.U32 R5, R5, 0x10000, RZ ;  /* 0x0001000005057824 */ /* 0x002fe200078e00ff */
[----:B------:R-:W-:-:S03]  /*2910*/  CS2R R6, SRZ ;  /* 0x0000000000067805 */ /* 0x000fc6000001ff00 */
[----:B------:R-:W-:-:S06]  /*2920*/  FMUL.FTZ R5, R5, 1 ;  /* 0x3f80000005057820 */ /* 0x000fcc0000410000 */
[----:B0-----:R-:W0:Y:S02]  /*2930*/  F2F.F64.F32 R4, R5 ;  /* 0x0000000500047310 */ /* 0x001e240000201800 */
[----:B0-----:R0:W-:Y:S01]  /*2940*/  STG.E.128 desc[UR36][R2.64], R4 ;  /* 0x0000000402007986 */ /* 0x0011e2000c101d24 */
[----:B------:R-:W-:Y:S05]  /*2950*/  BRA `(.L_x_10407) ;  /* 0x0000000800587947 */ /* 0x000fea0003800000 */
.L_x_10415:
        /* <DEDUP_REMOVED lines=19> */
.L_x_10420:
[----:B------:R-:W-:Y:S05]  /*2a90*/  BSYNC.RECONVERGENT B0 ;  /* 0x0000000000007941 */ /* 0x000fea0003800200 */
.L_x_10419:
[----:B------:R-:W-:-:S05]  /*2aa0*/  LOP3.LUT R5, R0, 0x80, R5, 0xf8, !PT ;  /* 0x0000008000057812 */ /* 0x000fca00078ef805 */
[----:B------:R1:W-:Y:S01]  /*2ab0*/  STG.E.U8 desc[UR36][R2.64], R5 ;  /* 0x0000000502007986 */ /* 0x0003e2000c101124 */
[----:B------:R-:W-:Y:S05]  /*2ac0*/  BRA `(.L_x_10407) ;  /* 0x0000000400fc7947 */ /* 0x000fea0003800000 */
.L_x_10418:
        /* <DEDUP_REMOVED lines=15> */
.L_x_10422:
[----:B------:R-:W-:Y:S05]  /*2bc0*/  BSYNC.RECONVERGENT B0 ;  /* 0x0000000000007941 */ /* 0x000fea0003800200 */
.L_x_10421:
[----:B------:R-:W-:-:S05]  /*2bd0*/  LOP3.LUT R5, R0, 0x80, R5, 0xf8, !PT ;  /* 0x0000008000057812 */ /* 0x000fca00078ef805 */
[----:B------:R1:W-:Y:S01]  /*2be0*/  STG.E.U8 desc[UR36][R2.64], R5 ;  /* 0x0000000502007986 */ /* 0x0003e2000c101124 */
[----:B------:R-:W-:Y:S05]  /*2bf0*/  BRA `(.L_x_10407) ;  /* 0x0000000400b07947 */ /* 0x000fea0003800000 */
.L_x_10417:
[----:B-1----:R1:W-:Y:S01]  /*2c00*/  STG.E.U16 desc[UR36][R2.64], R5 ;  /* 0x0000000502007986 */ /* 0x0023e2000c101524 */
[----:B------:R-:W-:Y:S05]  /*2c10*/  BRA `(.L_x_10407) ;  /* 0x0000000400a87947 */ /* 0x000fea0003800000 */
.L_x_10414:
        /* <DEDUP_REMOVED lines=12> */
.L_x_10425:
        /* <DEDUP_REMOVED lines=13> */
.L_x_10428:
[----:B------:R-:W-:-:S04]  /*2db0*/  SHF.R.U32.HI R0, RZ, 0x14, R5 ;  /* 0x00000014ff007819 */ /* 0x000fc80000011605 */
[----:B------:R-:W-:-:S04]  /*2dc0*/  LOP3.LUT R0, R0, 0x1, RZ, 0xc0, !PT ;  /* 0x0000000100007812 */ /* 0x000fc800078ec0ff */
[----:B------:R-:W-:-:S04]  /*2dd0*/  IADD3 R0, PT, PT, R5, 0x487ffff, R0 ;  /* 0x0487ffff05007810 */ /* 0x000fc80007ffe000 */
[----:B------:R-:W-:-:S04]  /*2de0*/  SHF.R.U32.HI R0, RZ, 0x14, R0 ;  /* 0x00000014ff007819 */ /* 0x000fc80000011600 */
[----:B------:R-:W-:-:S07]  /*2df0*/  LOP3.LUT R4, R0, 0xff, RZ, 0xc0, !PT ;  /* 0x000000ff00047812 */ /* 0x000fce00078ec0ff */
.L_x_10429:
[----:B------:R-:W-:-:S04]  /*2e00*/  SHF.R.U32.HI R5, RZ, 0x18, R5 ;  /* 0x00000018ff057819 */ /* 0x000fc80000011605 */
[----:B------:R-:W-:-:S04]  /*2e10*/  LOP3.LUT R4, R4, 0x80, R5, 0xf8, !PT ;  /* 0x0000008004047812 */ /* 0x000fc800078ef805 */
[----:B------:R-:W-:-:S07]  /*2e20*/  PRMT R0, R4, 0x7610, R0 ;  /* 0x0000761004007816 */ /* 0x000fce0000000000 */
.L_x_10427:
[----:B------:R-:W-:Y:S05]  /*2e30*/  BSYNC.RECONVERGENT B0 ;  /* 0x0000000000007941 */ /* 0x000fea0003800200 */
.L_x_10426:
[----:B------:R0:W-:Y:S01]  /*2e40*/  STG.E.U8 desc[UR36][R2.64], R0 ;  /* 0x0000000002007986 */ /* 0x0001e2000c101124 */
[----:B------:R-:W-:Y:S05]  /*2e50*/  BRA `(.L_x_10407) ;  /* 0x0000000400187947 */ /* 0x000fea0003800000 */
.L_x_10424:
        /* <DEDUP_REMOVED lines=13> */
.L_x_10432:
[----:B------:R-:W-:-:S04]  /*2f30*/  SHF.R.U32.HI R0, RZ, 0x15, R5 ;  /* 0x00000015ff007819 */ /* 0x000fc80000011605 */
[----:B------:R-:W-:-:S04]  /*2f40*/  LOP3.LUT R0, R0, 0x1, RZ, 0xc0, !PT ;  /* 0x0000000100007812 */ /* 0x000fc800078ec0ff */
[----:B------:R-:W-:-:S04]  /*2f50*/  IADD3 R0, PT, PT, R5, 0x88fffff, R0 ;  /* 0x088fffff05007810 */ /* 0x000fc80007ffe000 */
[----:B------:R-:W-:-:S04]  /*2f60*/  SHF.R.U32.HI R0, RZ, 0x15, R0 ;  /* 0x00000015ff007819 */ /* 0x000fc80000011600 */
[----:B------:R-:W-:-:S07]  /*2f70*/  LOP3.LUT R4, R0, 0xff, RZ, 0xc0, !PT ;  /* 0x000000ff00047812 */ /* 0x000fce00078ec0ff */
.L_x_10433:
[----:B------:R-:W-:-:S04]  /*2f80*/  SHF.R.U32.HI R5, RZ, 0x18, R5 ;  /* 0x00000018ff057819 */ /* 0x000fc80000011605 */
[----:B------:R-:W-:-:S04]  /*2f90*/  LOP3.LUT R4, R4, 0x80, R5, 0xf8, !PT ;  /* 0x0000008004047812 */ /* 0x000fc800078ef805 */
[----:B------:R-:W-:-:S07]  /*2fa0*/  PRMT R0, R4, 0x7610, R0 ;  /* 0x0000761004007816 */ /* 0x000fce0000000000 */
.L_x_10431:
[----:B------:R-:W-:Y:S05]  /*2fb0*/  BSYNC.RECONVERGENT B0 ;  /* 0x0000000000007941 */ /* 0x000fea0003800200 */
.L_x_10430:
[----:B------:R0:W-:Y:S01]  /*2fc0*/  STG.E.U8 desc[UR36][R2.64], R0 ;  /* 0x0000000002007986 */ /* 0x0001e2000c101124 */
[----:B------:R-:W-:Y:S05]  /*2fd0*/  BRA `(.L_x_10407) ;  /* 0x0000000000b87947 */ /* 0x000fea0003800000 */
.L_x_10423:
[----:B------:R-:W-:-:S09]  /*2fe0*/  UISETP.NE.AND UP0, UPT, UR4, 0x1c, UPT ;  /* 0x0000001c0400788c */ /* 0x000fd2000bf05270 */
[----:B------:R-:W-:Y:S05]  /*2ff0*/  BRA.U !UP0, `(.L_x_10434) ;  /* 0x0000000108a47547 */ /* 0x000fea000b800000 */
[----:B------:R-:W-:-:S09]  /*3000*/  UISETP.NE.AND UP0, UPT, UR4, 0x1d, UPT ;  /* 0x0000001d0400788c */ /* 0x000fd2000bf05270 */
[----:B------:R-:W-:Y:S05]  /*3010*/  BRA.U !UP0, `(.L_x_10435) ;  /* 0x00000001088c7547 */ /* 0x000fea000b800000 */
[----:B------:R-:W-:-:S09]  /*3020*/  UISETP.NE.AND UP0, UPT, UR4, 0x2c, UPT ;  /* 0x0000002c0400788c */ /* 0x000fd2000bf05270 */
[----:B------:R-:W-:Y:S05]  /*3030*/  BRA.U !UP0, `(.L_x_10436) ;  /* 0x0000000108447547 */ /* 0x000fea000b800000 */
.L_x_10406:
        /* <DEDUP_REMOVED lines=16> */
.L_x_10437:
[----:B------:R-:W-:Y:S05]  /*3140*/  BRA `(.L_x_10407) ;  /* 0x00000000005c7947 */ /* 0x000fea0003800000 */
.L_x_10436:
        /* <DEDUP_REMOVED lines=16> */
.L_x_10435:
[----:B-1----:R-:W-:-:S06]  /*3250*/  IMAD.U32 R5, R5, 0x10000, RZ ;  /* 0x0001000005057824 */ /* 0x002fcc00078e00ff */
[----:B0-----:R-:W0:Y:S02]  /*3260*/  F2I.U64.TRUNC R4, R5 ;  /* 0x0000000500047311 */ /* 0x001e24000020d800 */
[----:B0-----:R0:W-:Y:S01]  /*3270*/  STG.E.64 desc[UR36][R2.64], R4 ;  /* 0x0000000402007986 */ /* 0x0011e2000c101b24 */
[----:B------:R-:W-:Y:S05]  /*3280*/  BRA `(.L_x_10407) ;  /* 0x00000000000c7947 */ /* 0x000fea0003800000 */
.L_x_10434:
[----:B-1----:R-:W-:-:S06]  /*3290*/  SHF.L.U32 R5, R5, 0x10, RZ ;  /* 0x0000001005057819 */ /* 0x002fcc00000006ff */
[----:B------:R-:W1:Y:S02]  /*32a0*/  F2I.FTZ.U32.TRUNC.NTZ R5, R5 ;  /* 0x0000000500057305 */ /* 0x000e64000021f000 */
[----:B-1----:R1:W-:Y:S02]  /*32b0*/  STG.E desc[UR36][R2.64], R5 ;  /* 0x0000000502007986 */ /* 0x0023e4000c101924 */
.L_x_10407:
[----:B------:R-:W-:-:S07]  /*32c0*/  VIADD R17, R17, 0x80 ;  /* 0x0000008011117836 */ /* 0x000fce0000000000 */
.L_x_10366:
[----:B------:R-:W-:Y:S05]  /*32d0*/  BSYNC.RECONVERGENT B6 ;  /* 0x0000000000067941 */ /* 0x000fea0003800200 */
.L_x_10365:
        /* <DEDUP_REMOVED lines=307> */
.L_x_10440:
        /* <DEDUP_REMOVED lines=18> */
.L_x_10444:
[----:B------:R-:W2:Y:S02]  /*4730*/  LDG.E.U8 R2, desc[UR36][R2.64] ;  /* 0x0000002402027981 */ /* 0x000ea4000c1e1100 */
[----:B--2---:R-:W-:-:S04]  /*4740*/  I2FP.F32.U32 R0, R2 ;  /* 0x0000000200007245 */ /* 0x004fc80000201000 */
[----:B------:R-:W-:Y:S01]  /*4750*/  F2FP.BF16.F32.PACK_AB R0, RZ, R0 ;  /* 0x00000000ff00723e */ /* 0x000fe200000010ff */
[----:B------:R-:W-:Y:S06]  /*4760*/  BRA `(.L_x_10446) ;  /* 0x0000000c00847947 */ /* 0x000fec0003800000 */
.L_x_10443:
        /* <DEDUP_REMOVED lines=10> */
.L_x_10448:
[----:B------:R-:W2:Y:S02]  /*4810*/  LDG.E R2, desc[UR36][R2.64] ;  /* 0x0000002402027981 */ /* 0x000ea4000c1e1900 */
[----:B--2---:R-:W-:-:S04]  /*4820*/  I2FP.F32.S32 R0, R2 ;  /* 0x0000000200007245 */ /* 0x004fc80000201400 */
[----:B------:R-:W-:Y:S01]  /*4830*/  F2FP.BF16.F32.PACK_AB R0, RZ, R0 ;  /* 0x00000000ff00723e */ /* 0x000fe200000010ff */
[----:B------:R-:W-:Y:S06]  /*4840*/  BRA `(.L_x_10446) ;  /* 0x0000000c004c7947 */ /* 0x000fec0003800000 */
.L_x_10447:
[----:B------:R-:W2:Y:S02]  /*4850*/  LDG.E.U16 R2, desc[UR36][R2.64] ;  /* 0x0000002402027981 */ /* 0x000ea4000c1e1500 */
[----:B--2---:R-:W0:Y:S02]  /*4860*/  I2F.S16 R0, R2 ;  /* 0x0000000200007306 */ /* 0x004e240000101400 */
[----:B0-----:R-:W-:Y:S01]  /*4870*/  F2FP.BF16.F32.PACK_AB R0, RZ, R0 ;  /* 0x00000000ff00723e */ /* 0x001fe200000010ff */
[----:B------:R-:W-:Y:S06]  /*4880*/  BRA `(.L_x_10446) ;  /* 0x0000000c003c7947 */ /* 0x000fec0003800000 */
.L_x_10442:
        /* <DEDUP_REMOVED lines=9> */
.L_x_10450:
[----:B------:R-:W2:Y:S02]  /*4920*/  LDG.E.U16 R0, desc[UR36][R2.64] ;  /* 0x0000002402007981 */ /* 0x000ea4000c1e1500 */
[----:B--2---:R-:W-:-:S05]  /*4930*/  HADD2.F32 R0, -RZ, R0.H0_H0 ;  /* 0x20000000ff007230 */ /* 0x004fca0000004100 */
[----:B------:R-:W-:Y:S01]  /*4940*/  F2FP.BF16.F32.PACK_AB R0, RZ, R0 ;  /* 0x00000000ff00723e */ /* 0x000fe200000010ff */
[----:B------:R-:W-:Y:S06]  /*4950*/  BRA `(.L_x_10446) ;  /* 0x0000000c00087947 */ /* 0x000fec0003800000 */
.L_x_10449:
        /* <DEDUP_REMOVED lines=9> */
.L_x_10452:
[----:B------:R-:W2:Y:S02]  /*49f0*/  LDG.E.U16 R2, desc[UR36][R2.64] ;  /* 0x0000002402027981 */ /* 0x000ea4000c1e1500 */
[----:B--2---:R-:W-:-:S05]  /*4a00*/  HADD2.F32 R0, -RZ, R2.H0_H0 ;  /* 0x20000002ff007230 */ /* 0x004fca0000004100 */
[----:B------:R-:W-:Y:S01]  /*4a10*/  F2FP.BF16.F32.PACK_AB R0, RZ, R0 ;  /* 0x00000000ff00723e */ /* 0x000fe200000010ff */
[----:B------:R-:W-:Y:S06]  /*4a20*/  BRA `(.L_x_10446) ;  /* 0x0000000800d47947 */ /* 0x000fec0003800000 */
.L_x_10451:
        /* <DEDUP_REMOVED lines=8> */
.L_x_10441:
        /* <DEDUP_REMOVED lines=13> */
.L_x_10455:
        /* <DEDUP_REMOVED lines=8> */
.L_x_10454:
        /* <DEDUP_REMOVED lines=27> */
.L_x_10457:
        /* <DEDUP_REMOVED lines=13> */
.L_x_10456:
[----:B------:R0:W5:Y:S01]  /*4e80*/  LDG.E.U16 R0, desc[UR36][R2.64] ;  /* 0x0000002402007981 */ /* 0x000162000c1e1500 */
[----:B------:R-:W-:Y:S05]  /*4e90*/  BRA `(.L_x_10446) ;  /* 0x0000000400b87947 */ /* 0x000fea0003800000 */
.L_x_10453:
        /* <DEDUP_REMOVED lines=12> */
.L_x_10460:
        /* <DEDUP_REMOVED lines=21> */
.L_x_10464:
[----:B------:R-:W-:Y:S05]  /*50b0*/  BSYNC.RECONVERGENT B1 ;  /* 0x0000000000017941 */ /* 0x000fea0003800200 */
.L_x_10463:
[----:B------:R-:W-:Y:S01]  /*50c0*/  IMAD.SHL.U32 R0, R0, 0x100000, RZ ;  /* 0x0010000000007824 */ /* 0x000fe200078e00ff */
[----:B------:R-:W-:-:S04]  /*50d0*/  LEA R2, R2, 0x3b800000, 0x17 ;  /* 0x3b80000002027811 */ /* 0x000fc800078eb8ff */
[----:B------:R-:W-:-:S07]  /*50e0*/  LOP3.LUT R0, R2, R0, R7, 0xfe, !PT ;  /* 0x0000000002007212 */ /* 0x000fce00078efe07 */
.L_x_10462:
[----:B------:R-:W-:Y:S05]  /*50f0*/  BSYNC.RECONVERGENT B0 ;  /* 0x0000000000007941 */ /* 0x000fea0003800200 */
.L_x_10461:
[----:B------:R-:W-:Y:S01]  /*5100*/  F2FP.BF16.F32.PACK_AB R0, RZ, R0 ;  /* 0x00000000ff00723e */ /* 0x000fe200000010ff */
[----:B------:R-:W-:Y:S06]  /*5110*/  BRA `(.L_x_10446) ;  /* 0x0000000400187947 */ /* 0x000fec0003800000 */
.L_x_10459:
        /* <DEDUP_REMOVED lines=21> */
.L_x_10468:
[----:B------:R-:W-:Y:S05]  /*5270*/  BSYNC.RECONVERGENT B1 ;  /* 0x0000000000017941 */ /* 0x000fea0003800200 */
.L_x_10467:
[----:B------:R-:W-:Y:S01]  /*5280*/  IMAD.SHL.U32 R0, R0, 0x200000, RZ ;  /* 0x0020000000007824 */ /* 0x000fe200078e00ff */
[----:B------:R-:W-:-:S04]  /*5290*/  LEA R2, R2, 0x37800000, 0x17 ;  /* 0x3780000002027811 */ /* 0x000fc800078eb8ff */
[----:B------:R-:W-:-:S07]  /*52a0*/  LOP3.LUT R0, R2, R0, R7, 0xfe, !PT ;  /* 0x0000000002007212 */ /* 0x000fce00078efe07 */
.L_x_10466:
[----:B------:R-:W-:Y:S05]  /*52b0*/  BSYNC.RECONVERGENT B0 ;  /* 0x0000000000007941 */ /* 0x000fea0003800200 */
.L_x_10465:
[----:B------:R-:W-:Y:S01]  /*52c0*/  F2FP.BF16.F32.PACK_AB R0, RZ, R0 ;  /* 0x00000000ff00723e */ /* 0x000fe200000010ff */
[----:B------:R-:W-:Y:S06]  /*52d0*/  BRA `(.L_x_10446) ;  /* 0x0000000000a87947 */ /* 0x000fec0003800000 */
.L_x_10458:
        /* <DEDUP_REMOVED lines=14> */
.L_x_10472:
[----:B------:R-:W-:Y:S05]  /*53c0*/  BSYNC.RECONVERGENT B0 ;  /* 0x0000000000007941 */ /* 0x000fea0003800200 */
.L_x_10471:
[----:B------:R-:W-:Y:S01]  /*53d0*/  F2FP.BF16.F32.PACK_AB R0, RZ, R0 ;  /* 0x00000000ff00723e */ /* 0x000fe200000010ff */
[----:B------:R-:W-:Y:S06]  /*53e0*/  BRA `(.L_x_10446) ;  /* 0x0000000000647947 */ /* 0x000fec0003800000 */
.L_x_10445:
        /* <DEDUP_REMOVED lines=16> */
.L_x_10473:
[----:B------:R-:W-:Y:S01]  /*54f0*/  PRMT R0, RZ, 0x7610, R0 ;  /* 0x00007610ff007816 */ /* 0x000fe20000000000 */
[----:B------:R-:W-:Y:S06]  /*5500*/  BRA `(.L_x_10446) ;  /* 0x00000000001c7947 */ /* 0x000fec0003800000 */
.L_x_10470:
[----:B------:R-:W2:Y:S02]  /*5510*/  LDG.E.64 R2, desc[UR36][R2.64] ;  /* 0x0000002402027981 */ /* 0x000ea4000c1e1b00 */
[----:B--2---:R-:W0:Y:S02]  /*5520*/  I2F.U64 R0, R2 ;  /* 0x0000000200007312 */ /* 0x004e240000301000 */
[----:B0-----:R-:W-:Y:S01]  /*5530*/  F2FP.BF16.F32.PACK_AB R0, RZ, R0 ;  /* 0x00000000ff00723e */ /* 0x001fe200000010ff */
[----:B------:R-:W-:Y:S06]  /*5540*/  BRA `(.L_x_10446) ;  /* 0x00000000000c7947 */ /* 0x000fec0003800000 */
.L_x_10469:
[----:B------:R-:W2:Y:S02]  /*5550*/  LDG.E R2, desc[UR36][R2.64] ;  /* 0x0000002402027981 */ /* 0x000ea4000c1e1900 */
[----:B--2---:R-:W-:-:S04]  /*5560*/  I2FP.F32.U32 R0, R2 ;  /* 0x0000000200007245 */ /* 0x004fc80000201000 */
[----:B------:R-:W-:-:S07]  /*5570*/  F2FP.BF16.F32.PACK_AB R0, RZ, R0 ;  /* 0x00000000ff00723e */ /* 0x000fce00000010ff */
.L_x_10446:
[----:B-----5:R-:W-:Y:S01]  /*5580*/  IMAD.U32 R0, R0, 0x10000, RZ ;  /* 0x0001000000007824 */ /* 0x020fe200078e00ff */
[----:B------:R-:W0:Y:S01]  /*5590*/  LDCU.64 UR6, c[0x0][0x580] ;  /* 0x0000b000ff0677ac */ /* 0x000e220008000a00 */
[----:B------:R-:W-:-:S04]  /*55a0*/  UPRMT UR4, UR42, 0x9910, URZ ;  /* 0x000099102a047896 */ /* 0x000fc800080000ff */
[----:B------:R-:W1:Y:S01]  /*55b0*/  MUFU.LG2 R0, R0 ;  /* 0x0000000000007308 */ /* 0x000e620000000c00 */
[----:B------:R-:W-:Y:S01]  /*55c0*/  UISETP.GT.AND UP0, UPT, UR4, 0x9, UPT ;  /* 0x000000090400788c */ /* 0x000fe2000bf04270 */
[----:B0-----:R-:W-:Y:S01]  /*55d0*/  IADD3 R2, P0, PT, R16, UR6, RZ ;  /* 0x0000000610027c10 */ /* 0x001fe2000ff1e0ff */
[----:B-1----:R-:W-:-:S03]  /*55e0*/  FMUL.FTZ R4, R0, 0.69314718246459960938 ;  /* 0x3f31721800047820 */ /* 0x002fc60000410000 */
        /* <DEDUP_REMOVED lines=15> */
.L_x_10477:
[----:B-1----:R-:W-:-:S06]  /*56e0*/  IMAD.U32 R5, R5, 0x10000, RZ ;  /* 0x0001000005057824 */ /* 0x002fcc00078e00ff */
[----:B0-----:R-:W0:Y:S02]  /*56f0*/  F2I.S64.TRUNC R4, R5 ;  /* 0x0000000500047311 */ /* 0x001e24000020d900 */
[----:B0-----:R0:W-:Y:S01]  /*5700*/  STG.E.U8 desc[UR36][R2.64], R4 ;  /* 0x0000000402007986 */ /* 0x0011e2000c101124 */
[----:B------:R-:W-:Y:S05]  /*5710*/  BRA `(.L_x_10479) ;  /* 0x0000000c006c7947 */ /* 0x000fea0003800000 */
.L_x_10476:
        /* <DEDUP_REMOVED lines=10> */
.L_x_10481:
[----:B-1----:R-:W-:-:S06]  /*57c0*/  IMAD.U32 R5, R5, 0x10000, RZ ;  /* 0x0001000005057824 */ /* 0x002fcc00078e00ff */
[----:B------:R-:W1:Y:S02]  /*57d0*/  F2I.FTZ.TRUNC.NTZ R5, R5 ;  /* 0x0000000500057305 */ /* 0x000e64000021f100 */
[----:B-1----:R1:W-:Y:S01]  /*57e0*/  STG.E desc[UR36][R2.64], R5 ;  /* 0x0000000502007986 */ /* 0x0023e2000c101924 */
[----:B------:R-:W-:Y:S05]  /*57f0*/  BRA `(.L_x_10479) ;  /* 0x0000000c00347947 */ /* 0x000fea0003800000 */
.L_x_10480:
[----:B-1----:R-:W-:-:S06]  /*5800*/  IMAD.U32 R5, R5, 0x10000, RZ ;  /* 0x0001000005057824 */ /* 0x002fcc00078e00ff */
[----:B------:R-:W1:Y:S02]  /*5810*/  F2I.FTZ.TRUNC.NTZ R5, R5 ;  /* 0x0000000500057305 */ /* 0x000e64000021f100 */
[----:B-1----:R1:W-:Y:S01]  /*5820*/  STG.E.U16 desc[UR36][R2.64], R5 ;  /* 0x0000000502007986 */ /* 0x0023e2000c101524 */
[----:B------:R-:W-:Y:S05]  /*5830*/  BRA `(.L_x_10479) ;  /* 0x0000000c00247947 */ /* 0x000fea0003800000 */
.L_x_10475:
        /* <DEDUP_REMOVED lines=9> */
.L_x_10483:
[----:B-1----:R-:W-:-:S05]  /*58d0*/  IMAD.U32 R0, R5, 0x10000, RZ ;  /* 0x0001000005007824 */ /* 0x002fca00078e00ff */
[----:B------:R-:W-:-:S05]  /*58e0*/  F2FP.F16.F32.PACK_AB R0, RZ, R0 ;  /* 0x00000000ff00723e */ /* 0x000fca00000000ff */
[----:B------:R1:W-:Y:S01]  /*58f0*/  STG.E.U16 desc[UR36][R2.64], R0 ;  /* 0x0000000002007986 */ /* 0x0003e2000c101524 */
[----:B------:R-:W-:Y:S05]  /*5900*/  BRA `(.L_x_10479) ;  /* 0x0000000800f07947 */ /* 0x000fea0003800000 */
.L_x_10482:
        /* <DEDUP_REMOVED lines=10> */
.L_x_10485:
[----:B-1----:R-:W-:-:S05]  /*59b0*/  IMAD.U32 R5, R5, 0x10000, RZ ;  /* 0x0001000005057824 */ /* 0x002fca00078e00ff */
[----:B------:R-:W-:-:S04]  /*59c0*/  F2FP.F16.F32.PACK_AB R5, RZ, R5 ;  /* 0x00000005ff05723e */ /* 0x000fc800000000ff */
[----:B------:R-:W-:-:S05]  /*59d0*/  PRMT R5, R5, 0x5410, RZ ;  /* 0x0000541005057816 */ /* 0x000fca00000000ff */
[----:B------:R1:W-:Y:S01]  /*59e0*/  STG.E desc[UR36][R2.64], R5 ;  /* 0x0000000502007986 */ /* 0x0003e2000c101924 */
[----:B------:R-:W-:Y:S05]  /*59f0*/  BRA `(.L_x_10479) ;  /* 0x0000000800b47947 */ /* 0x000fea0003800000 */
.L_x_10484:
[----:B01----:R-:W-:-:S04]  /*5a00*/  IMAD.U32 R4, R5, 0x10000, RZ ;  /* 0x0001000005047824 */ /* 0x003fc800078e00ff */
[----:B------:R-:W-:-:S06]  /*5a10*/  FMUL.FTZ R4, R4, 1 ;  /* 0x3f80000004047820 */ /* 0x000fcc0000410000 */
[----:B------:R-:W0:Y:S02]  /*5a20*/  F2F.F64.F32 R4, R4 ;  /* 0x0000000400047310 */ /* 0x000e240000201800 */
[----:B0-----:R0:W-:Y:S01]  /*5a30*/  STG.E.64 desc[UR36][R2.64], R4 ;  /* 0x0000000402007986 */ /* 0x0011e2000c101b24 */
[----:B------:R-:W-:Y:S05]  /*5a40*/  BRA `(.L_x_10479) ;  /* 0x0000000800a07947 */ /* 0x000fea0003800000 */
.L_x_10474:
        /* <DEDUP_REMOVED lines=14> */
.L_x_10489:
        /* <DEDUP_REMOVED lines=18> */
.L_x_10492:
[----:B------:R-:W-:-:S04]  /*5c50*/  SHF.R.U32.HI R5, RZ, 0x18, R5 ;  /* 0x00000018ff057819 */ /* 0x000fc80000011605 */
[----:B------:R-:W-:-:S07]  /*5c60*/  LOP3.LUT R0, R0, 0x80, R5, 0xf8, !PT ;  /* 0x0000008000007812 */ /* 0x000fce00078ef805 */
.L_x_10491:
[----:B------:R-:W-:Y:S05]  /*5c70*/  BSYNC.RECONVERGENT B0 ;  /* 0x0000000000007941 */ /* 0x000fea0003800200 */
.L_x_10490:
[----:B------:R0:W-:Y:S01]  /*5c80*/  STG.E.U8 desc[UR36][R2.64], R0 ;  /* 0x0000000002007986 */ /* 0x0001e2000c101124 */
[----:B------:R-:W-:Y:S05]  /*5c90*/  BRA `(.L_x_10479) ;  /* 0x00000008000c7947 */ /* 0x000fea0003800000 */
.L_x_10488:
        /* <DEDUP_REMOVED lines=18> */
.L_x_10495:
[----:B------:R-:W-:-:S04]  /*5dc0*/  SHF.R.U32.HI R5, RZ, 0x18, R5 ;  /* 0x00000018ff057819 */ /* 0x000fc80000011605 */
[----:B------:R-:W-:-:S07]  /*5dd0*/  LOP3.LUT R0, R0, 0x80, R5, 0xf8, !PT ;  /* 0x0000008000007812 */ /* 0x000fce00078ef805 */
.L_x_10494:
[----:B------:R-:W-:Y:S05]  /*5de0*/  BSYNC.RECONVERGENT B0 ;  /* 0x0000000000007941 */ /* 0x000fea0003800200 */
.L_x_10493:
[----:B------:R0:W-:Y:S01]  /*5df0*/  STG.E.U8 desc[UR36][R2.64], R0 ;  /* 0x0000000002007986 */ /* 0x0001e2000c101124 */
[----:B------:R-:W-:Y:S05]  /*5e00*/  BRA `(.L_x_10479) ;  /* 0x0000000400b07947 */ /* 0x000fea0003800000 */
.L_x_10487:
        /* <DEDUP_REMOVED lines=22> */
.L_x_10497:
[----:B-1----:R-:W-:-:S06]  /*5f70*/  SHF.L.U32 R5, R5, 0x10, RZ ;  /* 0x0000001005057819 */ /* 0x002fcc00000006ff */
[----:B0-----:R-:W0:Y:S02]  /*5f80*/  F2I.U64.TRUNC R4, R5 ;  /* 0x0000000500047311 */ /* 0x001e24000020d800 */
[----:B0-----:R0:W-:Y:S01]  /*5f90*/  STG.E.64 desc[UR36][R2.64], R4 ;  /* 0x0000000402007986 */ /* 0x0011e2000c101b24 */
[----:B------:R-:W-:Y:S05]  /*5fa0*/  BRA `(.L_x_10479) ;  /* 0x0000000400487947 */ /* 0x000fea0003800000 */
.L_x_10496:
[----:B-1----:R-:W-:-:S06]  /*5fb0*/  IMAD.U32 R5, R5, 0x10000, RZ ;  /* 0x0001000005057824 */ /* 0x002fcc00078e00ff */
[----:B------:R-:W1:Y:S02]  /*5fc0*/  F2I.FTZ.U32.TRUNC.NTZ R5, R5 ;  /* 0x0000000500057305 */ /* 0x000e64000021f000 */
[----:B-1----:R1:W-:Y:S01]  /*5fd0*/  STG.E desc[UR36][R2.64], R5 ;  /* 0x0000000502007986 */ /* 0x0023e2000c101924 */
[----:B------:R-:W-:Y:S05]  /*5fe0*/  BRA `(.L_x_10479) ;  /* 0x0000000400387947 */ /* 0x000fea0003800000 */
.L_x_10486:
        /* <DEDUP_REMOVED lines=11> */
.L_x_10499:
[----:B-1----:R-:W-:Y:S02]  /*60a0*/  SHF.L.U32 R5, R5, 0x10, RZ ;  /* 0x0000001005057819 */ /* 0x002fe400000006ff */
[----:B------:R-:W-:-:S03]  /*60b0*/  CS2R R6, SRZ ;  /* 0x0000000000067805 */ /* 0x000fc6000001ff00 */
[----:B------:R-:W-:-:S06]  /*60c0*/  FMUL.FTZ R5, R5, 1 ;  /* 0x3f80000005057820 */ /* 0x000fcc0000410000 */
[----:B0-----:R-:W0:Y:S02]  /*60d0*/  F2F.F64.F32 R4, R5 ;  /* 0x0000000500047310 */ /* 0x001e240000201800 */
[----:B0-----:R0:W-:Y:S01]  /*60e0*/  STG.E.128 desc[UR36][R2.64], R4 ;  /* 0x0000000402007986 */ /* 0x0011e2000c101d24 */
[----:B------:R-:W-:Y:S05]  /*60f0*/  BRA `(.L_x_10479) ;  /* 0x0000000000f47947 */ /* 0x000fea0003800000 */
.L_x_10498:
[----:B------:R-:W-:-:S09]  /*6100*/  UISETP.NE.AND UP0, UPT, UR4, 0xf, UPT ;  /* 0x0000000f0400788c */ /* 0x000fd2000bf05270 */
[----:B------:R-:W-:Y:S05]  /*6110*/  BRA.U !UP0, `(.L_x_10500) ;  /* 0x0000000108e87547 */ /* 0x000fea000b800000 */
[----:B------:R-:W-:-:S09]  /*6120*/  UISETP.NE.AND UP0, UPT, UR4, 0x17, UPT ;  /* 0x000000170400788c */ /* 0x000fd2000bf05270 */
[----:B------:R-:W-:Y:S05]  /*6130*/  BRA.U !UP0, `(.L_x_10501) ;  /* 0x0000000108907547 */ /* 0x000fea000b800000 */
[----:B------:R-:W-:-:S09]  /*6140*/  UISETP.NE.AND UP0, UPT, UR4, 0x18, UPT ;  /* 0x000000180400788c */ /* 0x000fd2000bf05270 */
[----:B------:R-:W-:Y:S05]  /*6150*/  BRA.U !UP0, `(.L_x_10502) ;  /* 0x0000000108447547 */ /* 0x000fea000b800000 */
.L_x_10478:
        /* <DEDUP_REMOVED lines=16> */
.L_x_10503:
[----:B------:R-:W-:Y:S05]  /*6260*/  BRA `(.L_x_10479) ;  /* 0x0000000000987947 */ /* 0x000fea0003800000 */
.L_x_10502:
        /* <DEDUP_REMOVED lines=13> */
.L_x_10505:
[----:B------:R-:W-:Y:S05]  /*6340*/  BSYNC.RECONVERGENT B0 ;  /* 0x0000000000007941 */ /* 0x000fea0003800200 */
.L_x_10504:
[----:B------:R-:W-:-:S05]  /*6350*/  LOP3.LUT R5, R0, 0x80, R5, 0xf8, !PT ;  /* 0x0000008000057812 */ /* 0x000fca00078ef805 */
[----:B------:R3:W-:Y:S01]  /*6360*/  STG.E.U8 desc[UR36][R2.64], R5 ;  /* 0x0000000502007986 */ /* 0x0007e2000c101124 */
[----:B------:R-:W-:Y:S05]  /*6370*/  BRA `(.L_x_10479) ;  /* 0x0000000000547947 */ /* 0x000fea0003800000 */
.L_x_10501:
        /* <DEDUP_REMOVED lines=12> */
.L_x_10507:
[----:B------:R-:W-:Y:S01]  /*6440*/  IMAD.MOV.U32 R0, RZ, RZ, 0x7f ;  /* 0x0000007fff007424 */ /* 0x000fe200078e00ff */
[----:B------:R-:W-:-:S04]  /*6450*/  ISETP.GT.U32.AND P0, PT, R4, 0x7f800000, PT ;  /* 0x7f8000000400780c */ /* 0x000fc80003f04070 */
[----:B------:R-:W-:-:S09]  /*6460*/  SEL R0, R0, 0x7c, P0 ;  /* 0x0000007c00007807 */ /* 0x000fd20000000000 */
.L_x_10508:
[----:B------:R-:W-:Y:S05]  /*6470*/  BSYNC.RECONVERGENT B0 ;  /* 0x0000000000007941 */ /* 0x000fea0003800200 */
.L_x_10506:
[----:B------:R-:W-:-:S04]  /*6480*/  SHF.R.U32.HI R5, RZ, 0x18, R5 ;  /* 0x00000018ff057819 */ /* 0x000fc80000011605 */
[----:B------:R-:W-:-:S05]  /*6490*/  LOP3.LUT R5, R0, 0x80, R5, 0xf8, !PT ;  /* 0x0000008000057812 */ /* 0x000fca00078ef805 */
[----:B------:R2:W-:Y:S01]  /*64a0*/  STG.E.U8 desc[UR36][R2.64], R5 ;  /* 0x0000000502007986 */ /* 0x0005e2000c101124 */
[----:B------:R-:W-:Y:S05]  /*64b0*/  BRA `(.L_x_10479) ;  /* 0x0000000000047947 */ /* 0x000fea0003800000 */
.L_x_10500:
[----:B-1----:R1:W-:Y:S02]  /*64c0*/  STG.E.U16 desc[UR36][R2.64], R5 ;  /* 0x0000000502007986 */ /* 0x0023e4000c101524 */
.L_x_10479:
[----:B------:R-:W-:-:S07]  /*64d0*/  VIADD R17, R17, 0x80 ;  /* 0x0000008011117836 */ /* 0x000fce0000000000 */
.L_x_10439:
[----:B------:R-:W-:Y:S05]  /*64e0*/  BSYNC.RECONVERGENT B6 ;  /* 0x0000000000067941 */ /* 0x000fea0003800200 */
.L_x_10438:
        /* <DEDUP_REMOVED lines=307> */
.L_x_10511:
        /* <DEDUP_REMOVED lines=18> */
.L_x_10515:
[----:B------:R-:W2:Y:S02]  /*7940*/  LDG.E.U8 R2, desc[UR36][R2.64] ;  /* 0x0000002402027981 */ /* 0x000ea4000c1e1100 */
[----:B--2---:R-:W-:-:S04]  /*7950*/  I2FP.F32.U32 R0, R2 ;  /* 0x0000000200007245 */ /* 0x004fc80000201000 */
[----:B------:R-:W-:Y:S01]  /*7960*/  F2FP.BF16.F32.PACK_AB R0, RZ, R0 ;  /* 0x00000000ff00723e */ /* 0x000fe200000010ff */
[----:B------:R-:W-:Y:S06]  /*7970*/  BRA `(.L_x_10517) ;  /* 0x0000000c00847947 */ /* 0x000fec0003800000 */
.L_x_10514:
        /* <DEDUP_REMOVED lines=10> */
.L_x_10519:
[----:B------:R-:W2:Y:S02]  /*7a20*/  LDG.E R2, desc[UR36][R2.64] ;  /* 0x0000002402027981 */ /* 0x000ea4000c1e1900 */
[----:B--2---:R-:W-:-:S04]  /*7a30*/  I2FP.F32.S32 R0, R2 ;  /* 0x0000000200007245 */ /* 0x004fc80000201400 */
[----:B------:R-:W-:Y:S01]  /*7a40*/  F2FP.BF16.F32.PACK_AB R0, RZ, R0 ;  /* 0x00000000ff00723e */ /* 0x000fe200000010ff */
[----:B------:R-:W-:Y:S06]  /*7a50*/  BRA `(.L_x_10517) ;  /* 0x0000000c004c7947 */ /* 0x000fec0003800000 */
.L_x_10518:
[----:B------:R-:W2:Y:S02]  /*7a60*/  LDG.E.U16 R2, desc[UR36][R2.64] ;  /* 0x0000002402027981 */ /* 0x000ea4000c1e1500 */
[----:B--2---:R-:W0:Y:S02]  /*7a70*/  I2F.S16 R0, R2 ;  /* 0x0000000200007306 */ /* 0x004e240000101400 */
[----:B0-----:R-:W-:Y:S01]  /*7a80*/  F2FP.BF16.F32.PACK_AB R0, RZ, R0 ;  /* 0x00000000ff00723e */ /* 0x001fe200000010ff */
[----:B------:R-:W-:Y:S06]  /*7a90*/  BRA `(.L_x_10517) ;  /* 0x0000000c003c7947 */ /* 0x000fec0003800000 */
.L_x_10513:
        /* <DEDUP_REMOVED lines=9> */
.L_x_10521:
[----:B------:R-:W2:Y:S02]  /*7b30*/  LDG.E.U16 R0, desc[UR36][R2.64] ;  /* 0x0000002402007981 */ /* 0x000ea4000c1e1500 */
[----:B--2---:R-:W-:-:S05]  /*7b40*/  HADD2.F32 R0, -RZ, R0.H0_H0 ;  /* 0x20000000ff007230 */ /* 0x004fca0000004100 */
[----:B------:R-:W-:Y:S01]  /*7b50*/  F2FP.BF16.F32.PACK_AB R0, RZ, R0 ;  /* 0x00000000ff00723e */ /* 0x000fe200000010ff */
[----:B------:R-:W-:Y:S06]  /*7b60*/  BRA `(.L_x_10517) ;  /* 0x0000000c00087947 */ /* 0x000fec0003800000 */
.L_x_10520:
        /* <DEDUP_REMOVED lines=9> */
.L_x_10523:
[----:B------:R-:W2:Y:S02]  /*7c00*/  LDG.E.U16 R2, desc[UR36][R2.64] ;  /* 0x0000002402027981 */ /* 0x000ea4000c1e1500 */
[----:B--2---:R-:W-:-:S05]  /*7c10*/  HADD2.F32 R0, -RZ, R2.H0_H0 ;  /* 0x20000002ff007230 */ /* 0x004fca0000004100 */
[----:B------:R-:W-:Y:S01]  /*7c20*/  F2FP.BF16.F32.PACK_AB R0, RZ, R0 ;  /* 0x00000000ff00723e */ /* 0x000fe200000010ff */
[----:B------:R-:W-:Y:S06]  /*7c30*/  BRA `(.L_x_10517) ;  /* 0x0000000800d47947 */ /* 0x000fec0003800000 */
.L_x_10522:
        /* <DEDUP_REMOVED lines=8> */
.L_x_10512:
        /* <DEDUP_REMOVED lines=13> */
.L_x_10526:
        /* <DEDUP_REMOVED lines=8> */
.L_x_10525:
        /* <DEDUP_REMOVED lines=27> */
.L_x_10528:
        /* <DEDUP_REMOVED lines=13> */
.L_x_10527:
[----:B------:R0:W5:Y:S01]  /*8090*/  LDG.E.U16 R0, desc[UR36][R2.64] ;  /* 0x0000002402007981 */ /* 0x000162000c1e1500 */
[----:B------:R-:W-:Y:S05]  /*80a0*/  BRA `(.L_x_10517) ;  /* 0x0000000400b87947 */ /* 0x000fea0003800000 */
.L_x_10524:
        /* <DEDUP_REMOVED lines=12> */
.L_x_10531:
        /* <DEDUP_REMOVED lines=21> */
.L_x_10535:
[----:B------:R-:W-:Y:S05]  /*82c0*/  BSYNC.RECONVERGENT B1 ;  /* 0x0000000000017941 */ /* 0x000fea0003800200 */
.L_x_10534:
[----:B------:R-:W-:Y:S02]  /*82d0*/  SHF.L.U32 R0, R0, 0x14, RZ ;  /* 0x0000001400007819 */ /* 0x000fe400000006ff */
[----:B------:R-:W-:-:S04]  /*82e0*/  LEA R2, R2, 0x3b800000, 0x17 ;  /* 0x3b80000002027811 */ /* 0x000fc800078eb8ff */
[----:B------:R-:W-:-:S07]  /*82f0*/  LOP3.LUT R0, R2, R0, R7, 0xfe, !PT ;  /* 0x0000000002007212 */ /* 0x000fce00078efe07 */
.L_x_10533:
[----:B------:R-:W-:Y:S05]  /*8300*/  BSYNC.RECONVERGENT B0 ;  /* 0x0000000000007941 */ /* 0x000fea0003800200 */
.L_x_10532:
[----:B------:R-:W-:Y:S01]  /*8310*/  F2FP.BF16.F32.PACK_AB R0, RZ, R0 ;  /* 0x00000000ff00723e */ /* 0x000fe200000010ff */
[----:B------:R-:W-:Y:S06]  /*8320*/  BRA `(.L_x_10517) ;  /* 0x0000000400187947 */ /* 0x000fec0003800000 */
.L_x_10530:
        /* <DEDUP_REMOVED lines=21> */
.L_x_10539:
[----:B------:R-:W-:Y:S05]  /*8480*/  BSYNC.RECONVERGENT B1 ;  /* 0x0000000000017941 */ /* 0x000fea0003800200 */
.L_x_10538:
[----:B------:R-:W-:Y:S01]  /*8490*/  IMAD.SHL.U32 R0, R0, 0x200000, RZ ;  /* 0x0020000000007824 */ /* 0x000fe200078e00ff */
[----:B------:R-:W-:-:S04]  /*84a0*/  LEA R2, R2, 0x37800000, 0x17 ;  /* 0x3780000002027811 */ /* 0x000fc800078eb8ff */
[----:B------:R-:W-:-:S07]  /*84b0*/  LOP3.LUT R0, R2, R0, R7, 0xfe, !PT ;  /* 0x0000000002007212 */ /* 0x000fce00078efe07 */
.L_x_10537:
[----:B------:R-:W-:Y:S05]  /*84c0*/  BSYNC.RECONVERGENT B0 ;  /* 0x0000000000007941 */ /* 0x000fea0003800200 */
.L_x_10536:
[----:B------:R-:W-:Y:S01]  /*84d0*/  F2FP.BF16.F32.PACK_AB R0, RZ, R0 ;  /* 0x00000000ff00723e */ /* 0x000fe200000010ff */
[----:B------:R-:W-:Y:S06]  /*84e0*/  BRA `(.L_x_10517) ;  /* 0x0000000000a87947 */ /* 0x000fec0003800000 */
.L_x_10529:
        /* <DEDUP_REMOVED lines=14> */
.L_x_10543:
[----:B------:R-:W-:Y:S05]  /*85d0*/  BSYNC.RECONVERGENT B0 ;  /* 0x0000000000007941 */ /* 0x000fea0003800200 */
.L_x_10542:
[----:B------:R-:W-:Y:S01]  /*85e0*/  F2FP.BF16.F32.PACK_AB R0, RZ, R0 ;  /* 0x00000000ff00723e */ /* 0x000fe200000010ff */
[----:B------:R-:W-:Y:S06]  /*85f0*/  BRA `(.L_x_10517) ;  /* 0x0000000000647947 */ /* 0x000fec0003800000 */
.L_x_10516:
        /* <DEDUP_REMOVED lines=16> */
.L_x_10544:
[----:B------:R-:W-:Y:S01]  /*8700*/  PRMT R0, RZ, 0x7610, R0 ;  /* 0x00007610ff007816 */ /* 0x000fe20000000000 */
[----:B------:R-:W-:Y:S06]  /*8710*/  BRA `(.L_x_10517) ;  /* 0x00000000001c7947 */ /* 0x000fec0003800000 */
.L_x_10541:
[----:B------:R-:W2:Y:S02]  /*8720*/  LDG.E.64 R2, desc[UR36][R2.64] ;  /* 0x0000002402027981 */ /* 0x000ea4000c1e1b00 */
[----:B--2---:R-:W0:Y:S02]  /*8730*/  I2F.U64 R0, R2 ;  /* 0x0000000200007312 */ /* 0x004e240000301000 */
[----:B0-----:R-:W-:Y:S01]  /*8740*/  F2FP.BF16.F32.PACK_AB R0, RZ, R0 ;  /* 0x00000000ff00723e */ /* 0x001fe200000010ff */
[----:B------:R-:W-:Y:S06]  /*8750*/  BRA `(.L_x_10517) ;  /* 0x00000000000c7947 */ /* 0x000fec0003800000 */
.L_x_10540:
[----:B------:R-:W2:Y:S02]  /*8760*/  LDG.E R2, desc[UR36][R2.64] ;  /* 0x0000002402027981 */ /* 0x000ea4000c1e1900 */
[----:B--2---:R-:W-:-:S04]  /*8770*/  I2FP.F32.U32 R0, R2 ;  /* 0x0000000200007245 */ /* 0x004fc80000201000 */
[----:B------:R-:W-:-:S07]  /*8780*/  F2FP.BF16.F32.PACK_AB R0, RZ, R0 ;  /* 0x00000000ff00723e */ /* 0x000fce00000010ff */
.L_x_10517:
[----:B-----5:R-:W-:Y:S01]  /*8790*/  SHF.L.U32 R0, R0, 0x10, RZ ;  /* 0x0000001000007819 */ /* 0x020fe200000006ff */
        /* <DEDUP_REMOVED lines=21> */
.L_x_10548:
[----:B-1----:R-:W-:-:S06]  /*88f0*/  SHF.L.U32 R5, R5, 0x10, RZ ;  /* 0x0000001005057819 */ /* 0x002fcc00000006ff */
[----:B0-----:R-:W0:Y:S02]  /*8900*/  F2I.S64.TRUNC R4, R5 ;  /* 0x0000000500047311 */ /* 0x001e24000020d900 */
[----:B0-----:R0:W-:Y:S01]  /*8910*/  STG.E.U8 desc[UR36][R2.64], R4 ;  /* 0x0000000402007986 */ /* 0x0011e2000c101124 */
[----:B------:R-:W-:Y:S05]  /*8920*/  BRA `(.L_x_10550) ;  /* 0x0000000c006c7947 */ /* 0x000fea0003800000 */
.L_x_10547:
        /* <DEDUP_REMOVED lines=10> */
.L_x_10552:
[----:B-1----:R-:W-:-:S06]  /*89d0*/  IMAD.U32 R5, R5, 0x10000, RZ ;  /* 0x0001000005057824 */ /* 0x002fcc00078e00ff */
[----:B------:R-:W1:Y:S02]  /*89e0*/  F2I.FTZ.TRUNC.NTZ R5, R5 ;  /* 0x0000000500057305 */ /* 0x000e64000021f100 */
[----:B-1----:R3:W-:Y:S01]  /*89f0*/  STG.E desc[UR36][R2.64], R5 ;  /* 0x0000000502007986 */ /* 0x0027e2000c101924 */
[----:B------:R-:W-:Y:S05]  /*8a00*/  BRA `(.L_x_10550) ;  /* 0x0000000c00347947 */ /* 0x000fea0003800000 */
.L_x_10551:
[----:B-1----:R-:W-:-:S06]  /*8a10*/  SHF.L.U32 R5, R5, 0x10, RZ ;  /* 0x0000001005057819 */ /* 0x002fcc00000006ff */
[----:B------:R-:W1:Y:S02]  /*8a20*/  F2I.FTZ.TRUNC.NTZ R5, R5 ;  /* 0x0000000500057305 */ /* 0x000e64000021f100 */
[----:B-1----:R1:W-:Y:S01]  /*8a30*/  STG.E.U16 desc[UR36][R2.64], R5 ;  /* 0x0000000502007986 */ /* 0x0023e2000c101524 */
[----:B------:R-:W-:Y:S05]  /*8a40*/  BRA `(.L_x_10550) ;  /* 0x0000000c00247947 */ /* 0x000fea0003800000 */
.L_x_10546:
        /* <DEDUP_REMOVED lines=9> */
.L_x_10554:
[----:B-1----:R-:W-:-:S05]  /*8ae0*/  IMAD.U32 R0, R5, 0x10000, RZ ;  /* 0x0001000005007824 */ /* 0x002fca00078e00ff */
[----:B------:R-:W-:-:S05]  /*8af0*/  F2FP.F16.F32.PACK_AB R0, RZ, R0 ;  /* 0x00000000ff00723e */ /* 0x000fca00000000ff */
[----:B------:R1:W-:Y:S01]  /*8b00*/  STG.E.U16 desc[UR36][R2.64], R0 ;  /* 0x0000000002007986 */ /* 0x0003e2000c101524 */
[----:B------:R-:W-:Y:S05]  /*8b10*/  BRA `(.L_x_10550) ;  /* 0x0000000800f07947 */ /* 0x000fea0003800000 */
.L_x_10553:
        /* <DEDUP_REMOVED lines=10> */
.L_x_10556:
[----:B-1----:R-:W-:-:S05]  /*8bc0*/  IMAD.U32 R5, R5, 0x10000, RZ ;  /* 0x0001000005057824 */ /* 0x002fca00078e00ff */
[----:B------:R-:W-:-:S04]  /*8bd0*/  F2FP.F16.F32.PACK_AB R5, RZ, R5 ;  /* 0x00000005ff05723e */ /* 0x000fc800000000ff */
[----:B------:R-:W-:-:S05]  /*8be0*/  PRMT R5, R5, 0x5410, RZ ;  /* 0x0000541005057816 */ /* 0x000fca00000000ff */
[----:B------:R1:W-:Y:S01]  /*8bf0*/  STG.E desc[UR36][R2.64], R5 ;  /* 0x0000000502007986 */ /* 0x0003e2000c101924 */
[----:B------:R-:W-:Y:S05]  /*8c00*/  BRA `(.L_x_10550) ;  /* 0x0000000800b47947 */ /* 0x000fea0003800000 */
.L_x_10555:
[----:B01----:R-:W-:-:S05]  /*8c10*/  SHF.L.U32 R4, R5, 0x10, RZ ;  /* 0x0000001005047819 */ /* 0x003fca00000006ff */
[----:B------:R-:W-:-:S06]  /*8c20*/  FMUL.FTZ R4, R4, 1 ;  /* 0x3f80000004047820 */ /* 0x000fcc0000410000 */
[----:B------:R-:W0:Y:S02]  /*8c30*/  F2F.F64.F32 R4, R4 ;  /* 0x0000000400047310 */ /* 0x000e240000201800 */
[----:B0-----:R0:W-:Y:S01]  /*8c40*/  STG.E.64 desc[UR36][R2.64], R4 ;  /* 0x0000000402007986 */ /* 0x0011e2000c101b24 */
[----:B------:R-:W-:Y:S05]  /*8c50*/  BRA `(.L_x_10550) ;  /* 0x0000000800a07947 */ /* 0x000fea0003800000 */
.L_x_10545:
        /* <DEDUP_REMOVED lines=14> */
.L_x_10560:
        /* <DEDUP_REMOVED lines=18> */
.L_x_10563:
[----:B------:R-:W-:-:S04]  /*8e60*/  SHF.R.U32.HI R5, RZ, 0x18, R5 ;  /* 0x00000018ff057819 */ /* 0x000fc80000011605 */
[----:B------:R-:W-:-:S07]  /*8e70*/  LOP3.LUT R0, R0, 0x80, R5, 0xf8, !PT ;  /* 0x0000008000007812 */ /* 0x000fce00078ef805 */
.L_x_10562:
[----:B------:R-:W-:Y:S05]  /*8e80*/  BSYNC.RECONVERGENT B0 ;  /* 0x0000000000007941 */ /* 0x000fea0003800200 */
.L_x_10561:
[----:B------:R0:W-:Y:S01]  /*8e90*/  STG.E.U8 desc[UR36][R2.64], R0 ;  /* 0x0000000002007986 */ /* 0x0001e2000c101124 */
[----:B------:R-:W-:Y:S05]  /*8ea0*/  BRA `(.L_x_10550) ;  /* 0x00000008000c7947 */ /* 0x000fea0003800000 */
.L_x_10559:
        /* <DEDUP_REMOVED lines=18> */
.L_x_10566:
[----:B------:R-:W-:-:S04]  /*8fd0*/  SHF.R.U32.HI R5, RZ, 0x18, R5 ;  /* 0x00000018ff057819 */ /* 0x000fc80000011605 */
[----:B------:R-:W-:-:S07]  /*8fe0*/  LOP3.LUT R0, R0, 0x80, R5, 0xf8, !PT ;  /* 0x0000008000007812 */ /* 0x000fce00078ef805 */
.L_x_10565:
[----:B------:R-:W-:Y:S05]  /*8ff0*/  BSYNC.RECONVERGENT B0 ;  /* 0x0000000000007941 */ /* 0x000fea0003800200 */
.L_x_10564:
[----:B------:R0:W-:Y:S01]  /*9000*/  STG.E.U8 desc[UR36][R2.64], R0 ;  /* 0x0000000002007986 */ /* 0x0001e2000c101124 */
[----:B------:R-:W-:Y:S05]  /*9010*/  BRA `(.L_x_10550) ;  /* 0x0000000400b07947 */ /* 0x000fea0003800000 */
.L_x_10558:
        /* <DEDUP_REMOVED lines=22> */
.L_x_10568:
[----:B-1----:R-:W-:-:S06]  /*9180*/  IMAD.U32 R5, R5, 0x10000, RZ ;  /* 0x0001000005057824 */ /* 0x002fcc00078e00ff */
[----:B0-----:R-:W0:Y:S02]  /*9190*/  F2I.U64.TRUNC R4, R5 ;  /* 0x0000000500047311 */ /* 0x001e24000020d800 */
[----:B0-----:R0:W-:Y:S01]  /*91a0*/  STG.E.64 desc[UR36][R2.64], R4 ;  /* 0x0000000402007986 */ /* 0x0011e2000c101b24 */
[----:B------:R-:W-:Y:S05]  /*91b0*/  BRA `(.L_x_10550) ;  /* 0x0000000400487947 */ /* 0x000fea0003800000 */
.L_x_10567:
[----:B-1----:R-:W-:-:S06]  /*91c0*/  IMAD.U32 R5, R5, 0x10000, RZ ;  /* 0x0001000005057824 */ /* 0x002fcc00078e00ff */
[----:B------:R-:W1:Y:S02]  /*91d0*/  F2I.FTZ.U32.TRUNC.NTZ R5, R5 ;  /* 0x0000000500057305 */ /* 0x000e64000021f000 */
[----:B-1----:R1:W-:Y:S01]  /*91e0*/  STG.E desc[UR36][R2.64], R5 ;  /* 0x0000000502007986 */ /* 0x0023e2000c101924 */
[----:B------:R-:W-:Y:S05]  /*91f0*/  BRA `(.L_x_10550) ;  /* 0x0000000400387947 */ /* 0x000fea0003800000 */
.L_x_10557:
        /* <DEDUP_REMOVED lines=11> */
.L_x_10570:
[----:B-1----:R-:W-:Y:S01]  /*92b0*/  IMAD.U32 R5, R5, 0x10000, RZ ;  /* 0x0001000005057824 */ /* 0x002fe200078e00ff */
[----:B------:R-:W-:-:S03]  /*92c0*/  CS2R R6, SRZ ;  /* 0x0000000000067805 */ /* 0x000fc6000001ff00 */
[----:B------:R-:W-:-:S06]  /*92d0*/  FMUL.FTZ R5, R5, 1 ;  /* 0x3f80000005057820 */ /* 0x000fcc0000410000 */
[----:B0-----:R-:W0:Y:S02]  /*92e0*/  F2F.F64.F32 R4, R5 ;  /* 0x0000000500047310 */ /* 0x001e240000201800 */
[----:B0-----:R0:W-:Y:S01]  /*92f0*/  STG.E.128 desc[UR36][R2.64], R4 ;  /* 0x0000000402007986 */ /* 0x0011e2000c101d24 */
[----:B------:R-:W-:Y:S05]  /*9300*/  BRA `(.L_x_10550) ;  /* 0x0000000000f47947 */ /* 0x000fea0003800000 */
.L_x_10569:
[----:B------:R-:W-:-:S09]  /*9310*/  UISETP.NE.AND UP0, UPT, UR4, 0xf, UPT ;  /* 0x0000000f0400788c */ /* 0x000fd2000bf05270 */
[----:B------:R-:W-:Y:S05]  /*9320*/  BRA.U !UP0, `(.L_x_10571) ;  /* 0x0000000108e87547 */ /* 0x000fea000b800000 */
[----:B------:R-:W-:-:S09]  /*9330*/  UISETP.NE.AND UP0, UPT, UR4, 0x17, UPT ;  /* 0x000000170400788c */ /* 0x000fd2000bf05270 */
[----:B------:R-:W-:Y:S05]  /*9340*/  BRA.U !UP0, `(.L_x_10572) ;  /* 0x0000000108907547 */ /* 0x000fea000b800000 */
[----:B------:R-:W-:-:S09]  /*9350*/  UISETP.NE.AND UP0, UPT, UR4, 0x18, UPT ;  /* 0x000000180400788c */ /* 0x000fd2000bf05270 */
[----:B------:R-:W-:Y:S05]  /*9360*/  BRA.U !UP0, `(.L_x_10573) ;  /* 0x0000000108447547 */ /* 0x000fea000b800000 */
.L_x_10549:
        /* <DEDUP_REMOVED lines=16> */
.L_x_10574:
[----:B------:R-:W-:Y:S05]  /*9470*/  BRA `(.L_x_10550) ;  /* 0x0000000000987947 */ /* 0x000fea0003800000 */
.L_x_10573:
        /* <DEDUP_REMOVED lines=13> */
.L_x_10576:
[----:B------:R-:W-:Y:S05]  /*9550*/  BSYNC.RECONVERGENT B0 ;  /* 0x0000000000007941 */ /* 0x000fea0003800200 */
.L_x_10575:
[----:B------:R-:W-:-:S05]  /*9560*/  LOP3.LUT R5, R0, 0x80, R5, 0xf8, !PT ;  /* 0x0000008000057812 */ /* 0x000fca00078ef805 */
[----:B------:R0:W-:Y:S01]  /*9570*/  STG.E.U8 desc[UR36][R2.64], R5 ;  /* 0x0000000502007986 */ /* 0x0001e2000c101124 */
[----:B------:R-:W-:Y:S05]  /*9580*/  BRA `(.L_x_10550) ;  /* 0x0000000000547947 */ /* 0x000fea0003800000 */
.L_x_10572:
        /* <DEDUP_REMOVED lines=12> */
.L_x_10578:
[----:B------:R-:W-:Y:S01]  /*9650*/  IMAD.MOV.U32 R0, RZ, RZ, 0x7f ;  /* 0x0000007fff007424 */ /* 0x000fe200078e00ff */
[----:B------:R-:W-:-:S04]  /*9660*/  ISETP.GT.U32.AND P0, PT, R4, 0x7f800000, PT ;  /* 0x7f8000000400780c */ /* 0x000fc80003f04070 */
[----:B------:R-:W-:-:S09]  /*9670*/  SEL R0, R0, 0x7c, P0 ;  /* 0x0000007c00007807 */ /* 0x000fd20000000000 */
.L_x_10579:
[----:B------:R-:W-:Y:S05]  /*9680*/  BSYNC.RECONVERGENT B0 ;  /* 0x0000000000007941 */ /* 0x000fea0003800200 */
.L_x_10577:
[----:B------:R-:W-:-:S04]  /*9690*/  SHF.R.U32.HI R5, RZ, 0x18, R5 ;  /* 0x00000018ff057819 */ /* 0x000fc80000011605 */
[----:B------:R-:W-:-:S05]  /*96a0*/  LOP3.LUT R5, R0, 0x80, R5, 0xf8, !PT ;  /* 0x0000008000057812 */ /* 0x000fca00078ef805 */
[----:B------:R0:W-:Y:S01]  /*96b0*/  STG.E.U8 desc[UR36][R2.64], R5 ;  /* 0x0000000502007986 */ /* 0x0001e2000c101124 */
[----:B------:R-:W-:Y:S05]  /*96c0*/  BRA `(.L_x_10550) ;  /* 0x0000000000047947 */ /* 0x000fea0003800000 */
.L_x_10571:
[----:B-1----:R1:W-:Y:S02]  /*96d0*/  STG.E.U16 desc[UR36][R2.64], R5 ;  /* 0x0000000502007986 */ /* 0x0023e4000c101524 */
.L_x_10550:
[----:B------:R-:W-:-:S07]  /*96e0*/  IADD3 R17, PT, PT, R17, 0x80, RZ ;  /* 0x0000008011117810 */ /* 0x000fce0007ffe0ff */
.L_x_10510:
[----:B------:R-:W-:Y:S05]  /*96f0*/  BSYNC.RECONVERGENT B6 ;  /* 0x0000000000067941 */ /* 0x000fea0003800200 */
.L_x_10509:
        /* <DEDUP_REMOVED lines=306> */
.L_x_10580:
        /* <DEDUP_REMOVED lines=20> */
.L_x_10584:
[----:B------:R-:W2:Y:S02]  /*ab60*/  LDG.E.U8 R2, desc[UR36][R2.64] ;  /* 0x0000002402027981 */ /* 0x000ea4000c1e1100 */
[----:B--2---:R-:W-:-:S04]  /*ab70*/  I2FP.F32.U32 R0, R2 ;  /* 0x0000000200007245 */ /* 0x004fc80000201000 */
[----:B------:R-:W-:Y:S01]  /*ab80*/  F2FP.BF16.F32.PACK_AB R0, RZ, R0 ;  /* 0x00000000ff00723e */ /* 0x000fe200000010ff */
[----:B------:R-:W-:Y:S06]  /*ab90*/  BRA `(.L_x_10586) ;  /* 0x0000000c00847947 */ /* 0x000fec0003800000 */
.L_x_10583:
        /* <DEDUP_REMOVED lines=10> */
.L_x_10588:
[----:B------:R-:W2:Y:S02]  /*ac40*/  LDG.E R2, desc[UR36][R2.64] ;  /* 0x0000002402027981 */ /* 0x000ea4000c1e1900 */
[----:B--2---:R-:W-:-:S04]  /*ac50*/  I2FP.F32.S32 R0, R2 ;  /* 0x0000000200007245 */ /* 0x004fc80000201400 */
[----:B------:R-:W-:Y:S01]  /*ac60*/  F2FP.BF16.F32.PACK_AB R0, RZ, R0 ;  /* 0x00000000ff00723e */ /* 0x000fe200000010ff */
[----:B------:R-:W-:Y:S06]  /*ac70*/  BRA `(.L_x_10586) ;  /* 0x0000000c004c7947 */ /* 0x000fec0003800000 */
.L_x_10587:
[----:B------:R-:W2:Y:S02]  /*ac80*/  LDG.E.U16 R2, desc[UR36][R2.64] ;  /* 0x0000002402027981 */ /* 0x000ea4000c1e1500 */
[----:B--2---:R-:W0:Y:S02]  /*ac90*/  I2F.S16 R0, R2 ;  /* 0x0000000200007306 */ /* 0x004e240000101400 */
[----:B0-----:R-:W-:Y:S01]  /*aca0*/  F2FP.BF16.F32.PACK_AB R0, RZ, R0 ;  /* 0x00000000ff00723e */ /* 0x001fe200000010ff */
[----:B------:R-:W-:Y:S06]  /*acb0*/  BRA `(.L_x_10586) ;  /* 0x0000000c003c7947 */ /* 0x000fec0003800000 */
.L_x_10582:
        /* <DEDUP_REMOVED lines=9> */
.L_x_10590:
[----:B------:R-:W2:Y:S02]  /*ad50*/  LDG.E.U16 R0, desc[UR36][R2.64] ;  /* 0x0000002402007981 */ /* 0x000ea4000c1e1500 */
[----:B--2---:R-:W-:-:S05]  /*ad60*/  HADD2.F32 R0, -RZ, R0.H0_H0 ;  /* 0x20000000ff007230 */ /* 0x004fca0000004100 */
[----:B------:R-:W-:Y:S01]  /*ad70*/  F2FP.BF16.F32.PACK_AB R0, RZ, R0 ;  /* 0x00000000ff00723e */ /* 0x000fe200000010ff */
[----:B------:R-:W-:Y:S06]  /*ad80*/  BRA `(.L_x_10586) ;  /* 0x0000000c00087947 */ /* 0x000fec0003800000 */
.L_x_10589:
        /* <DEDUP_REMOVED lines=9> */
.L_x_10592:
[----:B------:R-:W2:Y:S02]  /*ae20*/  LDG.E.U16 R2, desc[UR36][R2.64] ;  /* 0x0000002402027981 */ /* 0x000ea4000c1e1500 */
[----:B--2---:R-:W-:-:S05]  /*ae30*/  HADD2.F32 R0, -RZ, R2.H0_H0 ;  /* 0x20000002ff007230 */ /* 0x004fca0000004100 */
[----:B------:R-:W-:Y:S01]  /*ae40*/  F2FP.BF16.F32.PACK_AB R0, RZ, R0 ;  /* 0x00000000ff00723e */ /* 0x000fe200000010ff */
[----:B------:R-:W-:Y:S06]  /*ae50*/  BRA `(.L_x_10586) ;  /* 0x0000000800d47947 */ /* 0x000fec0003800000 */
.L_x_10591:
        /* <DEDUP_REMOVED lines=8> */
.L_x_10581:
        /* <DEDUP_REMOVED lines=13> */
.L_x_10595:
        /* <DEDUP_REMOVED lines=8> */
.L_x_10594:
        /* <DEDUP_REMOVED lines=27> */
.L_x_10597:
        /* <DEDUP_REMOVED lines=13> */
.L_x_10596:
[----:B------:R0:W5:Y:S01]  /*b2b0*/  LDG.E.U16 R0, desc[UR36][R2.64] ;  /* 0x0000002402007981 */ /* 0x000162000c1e1500 */
[----:B------:R-:W-:Y:S05]  /*b2c0*/  BRA `(.L_x_10586) ;  /* 0x0000000400b87947 */ /* 0x000fea0003800000 */
.L_x_10593:
        /* <DEDUP_REMOVED lines=12> */
.L_x_10600:
        /* <DEDUP_REMOVED lines=21> */
.L_x_10604:
[----:B------:R-:W-:Y:S05]  /*b4e0*/  BSYNC.RECONVERGENT B1 ;  /* 0x0000000000017941 */ /* 0x000fea0003800200 */
.L_x_10603:
[----:B------:R-:W-:Y:S01]  /*b4f0*/  IMAD.SHL.U32 R0, R0, 0x100000, RZ ;  /* 0x0010000000007824 */ /* 0x000fe200078e00ff */
[----:B------:R-:W-:-:S04]  /*b500*/  LEA R2, R2, 0x3b800000, 0x17 ;  /* 0x3b80000002027811 */ /* 0x000fc800078eb8ff */
[----:B------:R-:W-:-:S07]  /*b510*/  LOP3.LUT R0, R2, R0, R7, 0xfe, !PT ;  /* 0x0000000002007212 */ /* 0x000fce00078efe07 */
.L_x_10602:
[----:B------:R-:W-:Y:S05]  /*b520*/  BSYNC.RECONVERGENT B0 ;  /* 0x0000000000007941 */ /* 0x000fea0003800200 */
.L_x_10601:
[----:B------:R-:W-:Y:S01]  /*b530*/  F2FP.BF16.F32.PACK_AB R0, RZ, R0 ;  /* 0x00000000ff00723e */ /* 0x000fe200000010ff */
[----:B------:R-:W-:Y:S06]  /*b540*/  BRA `(.L_x_10586) ;  /* 0x0000000400187947 */ /* 0x000fec0003800000 */
.L_x_10599:
        /* <DEDUP_REMOVED lines=21> */
.L_x_10608:
[----:B------:R-:W-:Y:S05]  /*b6a0*/  BSYNC.RECONVERGENT B1 ;  /* 0x0000000000017941 */ /* 0x000fea0003800200 */
.L_x_10607:
[----:B------:R-:W-:Y:S01]  /*b6b0*/  IMAD.SHL.U32 R0, R0, 0x200000, RZ ;  /* 0x0020000000007824 */ /* 0x000fe200078e00ff */
[----:B------:R-:W-:-:S04]  /*b6c0*/  LEA R2, R2, 0x37800000, 0x17 ;  /* 0x3780000002027811 */ /* 0x000fc800078eb8ff */
[----:B------:R-:W-:-:S07]  /*b6d0*/  LOP3.LUT R0, R2, R0, R7, 0xfe, !PT ;  /* 0x0000000002007212 */ /* 0x000fce00078efe07 */
.L_x_10606:
[----:B------:R-:W-:Y:S05]  /*b6e0*/  BSYNC.RECONVERGENT B0 ;  /* 0x0000000000007941 */ /* 0x000fea0003800200 */
.L_x_10605:
[----:B------:R-:W-:Y:S01]  /*b6f0*/  F2FP.BF16.F32.PACK_AB R0, RZ, R0 ;  /* 0x00000000ff00723e */ /* 0x000fe200000010ff */
[----:B------:R-:W-:Y:S06]  /*b700*/  BRA `(.L_x_10586) ;  /* 0x0000000000a87947 */ /* 0x000fec0003800000 */
.L_x_10598:
        /* <DEDUP_REMOVED lines=14> */
.L_x_10612:
[----:B------:R-:W-:Y:S05]  /*b7f0*/  BSYNC.RECONVERGENT B0 ;  /* 0x0000000000007941 */ /* 0x000fea0003800200 */
.L_x_10611:
[----:B------:R-:W-:Y:S01]  /*b800*/  F2FP.BF16.F32.PACK_AB R0, RZ, R0 ;  /* 0x00000000ff00723e */ /* 0x000fe200000010ff */
[----:B------:R-:W-:Y:S06]  /*b810*/  BRA `(.L_x_10586) ;  /* 0x0000000000647947 */ /* 0x000fec0003800000 */
.L_x_10585:
        /* <DEDUP_REMOVED lines=16> */
.L_x_10613:
[----:B------:R-:W-:Y:S01]  /*b920*/  PRMT R0, RZ, 0x7610, R0 ;  /* 0x00007610ff007816 */ /* 0x000fe20000000000 */
[----:B------:R-:W-:Y:S06]  /*b930*/  BRA `(.L_x_10586) ;  /* 0x00000000001c7947 */ /* 0x000fec0003800000 */
.L_x_10610:
[----:B------:R-:W2:Y:S02]  /*b940*/  LDG.E.64 R2, desc[UR36][R2.64] ;  /* 0x0000002402027981 */ /* 0x000ea4000c1e1b00 */
[----:B--2---:R-:W0:Y:S02]  /*b950*/  I2F.U64 R0, R2 ;  /* 0x0000000200007312 */ /* 0x004e240000301000 */
[----:B0-----:R-:W-:Y:S01]  /*b960*/  F2FP.BF16.F32.PACK_AB R0, RZ, R0 ;  /* 0x00000000ff00723e */ /* 0x001fe200000010ff */
[----:B------:R-:W-:Y:S06]  /*b970*/  BRA `(.L_x_10586) ;  /* 0x00000000000c7947 */ /* 0x000fec0003800000 */
.L_x_10609:
[----:B------:R-:W2:Y:S02]  /*b980*/  LDG.E R2, desc[UR36][R2.64] ;  /* 0x0000002402027981 */ /* 0x000ea4000c1e1900 */
[----:B--2---:R-:W-:-:S04]  /*b990*/  I2FP.F32.U32 R0, R2 ;  /* 0x0000000200007245 */ /* 0x004fc80000201000 */
[----:B------:R-:W-:-:S07]  /*b9a0*/  F2FP.BF16.F32.PACK_AB R0, RZ, R0 ;  /* 0x00000000ff00723e */ /* 0x000fce00000010ff */
.L_x_10586:
[----:B-----5:R-:W-:Y:S01]  /*b9b0*/  IMAD.U32 R0, R0, 0x10000, RZ ;  /* 0x0001000000007824 */ /* 0x020fe200078e00ff */
[----:B------:R-:W-:-:S04]  /*b9c0*/  UPRMT UR4, UR42, 0x9910, URZ ;  /* 0x000099102a047896 */ /* 0x000fc800080000ff */
[----:B------:R-:W-:Y:S01]  /*b9d0*/  UISETP.GT.AND UP0, UPT, UR4, 0x9, UPT ;  /* 0x000000090400788c */ /* 0x000fe2000bf04270 */
[----:B------:R-:W0:Y:S02]  /*b9e0*/  MUFU.LG2 R0, R0 ;  /* 0x0000000000007308 */ /* 0x000e240000000c00 */
[----:B0-----:R-:W-:-:S06]  /*b9f0*/  FMUL.FTZ R2, R0, 0.69314718246459960938 ;  /* 0x3f31721800027820 */ /* 0x001fcc0000410000 */
        /* <DEDUP_REMOVED lines=14> */
.L_x_10617:
[----:B-1----:R-:W-:-:S06]  /*bae0*/  IMAD.U32 R3, R3, 0x10000, RZ ;  /* 0x0001000003037824 */ /* 0x002fcc00078e00ff */
[----:B0-----:R-:W0:Y:S02]  /*baf0*/  F2I.S64.TRUNC R2, R3 ;  /* 0x0000000300027311 */ /* 0x001e24000020d900 */
[----:B0-----:R-:W-:Y:S01]  /*bb00*/  STG.E.U8 desc[UR36][R16.64], R2 ;  /* 0x0000000210007986 */ /* 0x001fe2000c101124 */
[----:B------:R-:W-:Y:S05]  /*bb10*/  EXIT ;  /* 0x000000000000794d */ /* 0x000fea0003800000 */
.L_x_10616:
        /* <DEDUP_REMOVED lines=10> */
.L_x_10620:
[----:B-1----:R-:W-:-:S06]  /*bbc0*/  SHF.L.U32 R3, R3, 0x10, RZ ;  /* 0x0000001003037819 */ /* 0x002fcc00000006ff */
[----:B------:R-:W1:Y:S02]  /*bbd0*/  F2I.FTZ.TRUNC.NTZ R3, R3 ;  /* 0x0000000300037305 */ /* 0x000e64000021f100 */
[----:B-1----:R-:W-:Y:S01]  /*bbe0*/  STG.E desc[UR36][R16.64], R3 ;  /* 0x0000000310007986 */ /* 0x002fe2000c101924 */
[----:B------:R-:W-:Y:S05]  /*bbf0*/  EXIT ;  /* 0x000000000000794d */ /* 0x000fea0003800000 */
.L_x_10619:
[----:B-1----:R-:W-:-:S06]  /*bc00*/  IMAD.U32 R3, R3, 0x10000, RZ ;  /* 0x0001000003037824 */ /* 0x002fcc00078e00ff */
[----:B------:R-:W1:Y:S02]  /*bc10*/  F2I.FTZ.TRUNC.NTZ R3, R3 ;  /* 0x0000000300037305 */ /* 0x000e64000021f100 */
[----:B-1----:R-:W-:Y:S01]  /*bc20*/  STG.E.U16 desc[UR36][R16.64], R3 ;  /* 0x0000000310007986 */ /* 0x002fe2000c101524 */
[----:B------:R-:W-:Y:S05]  /*bc30*/  EXIT ;  /* 0x000000000000794d */ /* 0x000fea0003800000 */
.L_x_10615:
        /* <DEDUP_REMOVED lines=9> */
.L_x_10622:
[----:B-1----:R-:W-:-:S04]  /*bcd0*/  SHF.L.U32 R0, R3, 0x10, RZ ;  /* 0x0000001003007819 */ /* 0x002fc800000006ff */
[----:B------:R-:W-:-:S05]  /*bce0*/  F2FP.F16.F32.PACK_AB R0, RZ, R0 ;  /* 0x00000000ff00723e */ /* 0x000fca00000000ff */
[----:B------:R-:W-:Y:S01]  /*bcf0*/  STG.E.U16 desc[UR36][R16.64], R0 ;  /* 0x0000000010007986 */ /* 0x000fe2000c101524 */
[----:B------:R-:W-:Y:S05]  /*bd00*/  EXIT ;  /* 0x000000000000794d */ /* 0x000fea0003800000 */
.L_x_10621:
        /* <DEDUP_REMOVED lines=10> */
.L_x_10624:
[----:B-1----:R-:W-:-:S04]  /*bdb0*/  SHF.L.U32 R3, R3, 0x10, RZ ;  /* 0x0000001003037819 */ /* 0x002fc800000006ff */
[----:B------:R-:W-:-:S04]  /*bdc0*/  F2FP.F16.F32.PACK_AB R3, RZ, R3 ;  /* 0x00000003ff03723e */ /* 0x000fc800000000ff */
[----:B------:R-:W-:-:S05]  /*bdd0*/  PRMT R3, R3, 0x5410, RZ ;  /* 0x0000541003037816 */ /* 0x000fca00000000ff */
[----:B------:R-:W-:Y:S01]  /*bde0*/  STG.E desc[UR36][R16.64], R3 ;  /* 0x0000000310007986 */ /* 0x000fe2000c101924 */
[----:B------:R-:W-:Y:S05]  /*bdf0*/  EXIT ;  /* 0x000000000000794d */ /* 0x000fea0003800000 */
.L_x_10623:
[----:B01----:R-:W-:-:S04]  /*be00*/  IMAD.U32 R2, R3, 0x10000, RZ ;  /* 0x0001000003027824 */ /* 0x003fc800078e00ff */
[----:B------:R-:W-:-:S06]  /*be10*/  FMUL.FTZ R2, R2, 1 ;  /* 0x3f80000002027820 */ /* 0x000fcc0000410000 */
[----:B------:R-:W0:Y:S02]  /*be20*/  F2F.F64.F32 R2, R2 ;  /* 0x0000000200027310 */ /* 0x000e240000201800 */
[----:B0-----:R-:W-:Y:S01]  /*be30*/  STG.E.64 desc[UR36][R16.64], R2 ;  /* 0x0000000210007986 */ /* 0x001fe2000c101b24 */
[----:B------:R-:W-:Y:S05]  /*be40*/  EXIT ;  /* 0x000000000000794d */ /* 0x000fea0003800000 */
.L_x_10614:
        /* <DEDUP_REMOVED lines=14> */
.L_x_10628:
        /* <DEDUP_REMOVED lines=17> */
.L_x_10631:
[----:B------:R-:W-:-:S04]  /*c040*/  SHF.R.U32.HI R3, RZ, 0x18, R3 ;  /* 0x00000018ff037819 */ /* 0x000fc80000011603 */
[----:B------:R-:W-:-:S04]  /*c050*/  LOP3.LUT R0, R0, 0x80, R3, 0xf8, !PT ;  /* 0x0000008000007812 */ /* 0x000fc800078ef803 */
[----:B------:R-:W-:-:S07]  /*c060*/  PRMT R8, R0, 0x7610, R8 ;  /* 0x0000761000087816 */ /* 0x000fce0000000008 */
.L_x_10630:
[----:B------:R-:W-:Y:S05]  /*c070*/  BSYNC.RECONVERGENT B0 ;  /* 0x0000000000007941 */ /* 0x000fea0003800200 */
.L_x_10629:
[----:B------:R-:W-:Y:S01]  /*c080*/  STG.E.U8 desc[UR36][R16.64], R8 ;  /* 0x0000000810007986 */ /* 0x000fe2000c101124 */
[----:B------:R-:W-:Y:S05]  /*c090*/  EXIT ;  /* 0x000000000000794d */ /* 0x000fea0003800000 */
.L_x_10627:
        /* <DEDUP_REMOVED lines=17> */
.L_x_10634:
[----:B------:R-:W-:-:S04]  /*c1b0*/  SHF.R.U32.HI R3, RZ, 0x18, R3 ;  /* 0x00000018ff037819 */ /* 0x000fc80000011603 */
[----:B------:R-:W-:-:S04]  /*c1c0*/  LOP3.LUT R0, R0, 0x80, R3, 0xf8, !PT ;  /* 0x0000008000007812 */ /* 0x000fc800078ef803 */
[----:B------:R-:W-:-:S07]  /*c1d0*/  PRMT R8, R0, 0x7610, R8 ;  /* 0x0000761000087816 */ /* 0x000fce0000000008 */
.L_x_10633:
[----:B------:R-:W-:Y:S05]  /*c1e0*/  BSYNC.RECONVERGENT B0 ;  /* 0x0000000000007941 */ /* 0x000fea0003800200 */
.L_x_10632:
[----:B------:R-:W-:Y:S01]  /*c1f0*/  STG.E.U8 desc[UR36][R16.64], R8 ;  /* 0x0000000810007986 */ /* 0x000fe2000c101124 */
[----:B------:R-:W-:Y:S05]  /*c200*/  EXIT ;  /* 0x000000000000794d */ /* 0x000fea0003800000 */
.L_x_10626:
        /* <DEDUP_REMOVED lines=22> */
.L_x_10636:
[----:B-1----:R-:W-:-:S06]  /*c370*/  SHF.L.U32 R3, R3, 0x10, RZ ;  /* 0x0000001003037819 */ /* 0x002fcc00000006ff */
[----:B0-----:R-:W0:Y:S02]  /*c380*/  F2I.U64.TRUNC R2, R3 ;  /* 0x0000000300027311 */ /* 0x001e24000020d800 */
[----:B0-----:R-:W-:Y:S01]  /*c390*/  STG.E.64 desc[UR36][R16.64], R2 ;  /* 0x0000000210007986 */ /* 0x001fe2000c101b24 */
[----:B------:R-:W-:Y:S05]  /*c3a0*/  EXIT ;  /* 0x000000000000794d */ /* 0x000fea0003800000 */
.L_x_10635:
[----:B-1----:R-:W-:-:S06]  /*c3b0*/  IMAD.U32 R3, R3, 0x10000, RZ ;  /* 0x0001000003037824 */ /* 0x002fcc00078e00ff */
[----:B------:R-:W1:Y:S02]  /*c3c0*/  F2I.FTZ.U32.TRUNC.NTZ R3, R3 ;  /* 0x0000000300037305 */ /* 0x000e64000021f000 */
[----:B-1----:R-:W-:Y:S01]  /*c3d0*/  STG.E desc[UR36][R16.64], R3 ;  /* 0x0000000310007986 */ /* 0x002fe2000c101924 */
[----:B------:R-:W-:Y:S05]  /*c3e0*/  EXIT ;  /* 0x000000000000794d */ /* 0x000fea0003800000 */
.L_x_10625:
        /* <DEDUP_REMOVED lines=11> */
.L_x_10638:
[----:B-1----:R-:W-:Y:S02]  /*c4a0*/  SHF.L.U32 R3, R3, 0x10, RZ ;  /* 0x0000001003037819 */ /* 0x002fe400000006ff */
[----:B------:R-:W-:-:S03]  /*c4b0*/  CS2R R6, SRZ ;  /* 0x0000000000067805 */ /* 0x000fc6000001ff00 */
[----:B------:R-:W-:-:S04]  /*c4c0*/  FMUL.FTZ R3, R3, 1 ;  /* 0x3f80000003037820 */ /* 0x000fc80000410000 */
[----:B------:R-:W1:Y:S02]  /*c4d0*/  F2F.F64.F32 R4, R3 ;  /* 0x0000000300047310 */ /* 0x000e640000201800 */
[----:B-1----:R-:W-:Y:S01]  /*c4e0*/  STG.E.128 desc[UR36][R16.64], R4 ;  /* 0x0000000410007986 */ /* 0x002fe2000c101d24 */
[----:B------:R-:W-:Y:S05]  /*c4f0*/  EXIT ;  /* 0x000000000000794d */ /* 0x000fea0003800000 */
.L_x_10637:
[----:B------:R-:W-:-:S09]  /*c500*/  UISETP.NE.AND UP0, UPT, UR4, 0xf, UPT ;  /* 0x0000000f0400788c */ /* 0x000fd2000bf05270 */
[----:B------:R-:W-:Y:S05]  /*c510*/  BRA.U !UP0, `(.L_x_10639) ;  /* 0x0000000108e87547 */ /* 0x000fea000b800000 */
[----:B------:R-:W-:-:S09]  /*c520*/  UISETP.NE.AND UP0, UPT, UR4, 0x17, UPT ;  /* 0x000000170400788c */ /* 0x000fd2000bf05270 */
[----:B------:R-:W-:Y:S05]  /*c530*/  BRA.U !UP0, `(.L_x_10640) ;  /* 0x0000000108907547 */ /* 0x000fea000b800000 */
[----:B------:R-:W-:-:S09]  /*c540*/  UISETP.NE.AND UP0, UPT, UR4, 0x18, UPT ;  /* 0x000000180400788c */ /* 0x000fd2000bf05270 */
[----:B------:R-:W-:Y:S05]  /*c550*/  BRA.U !UP0, `(.L_x_10641) ;  /* 0x0000000108447547 */ /* 0x000fea000b800000 */
.L_x_10618:
        /* <DEDUP_REMOVED lines=16> */
.L_x_10642:
[----:B------:R-:W-:Y:S05]  /*c660*/  EXIT ;  /* 0x000000000000794d */ /* 0x000fea0003800000 */
.L_x_10641:
        /* <DEDUP_REMOVED lines=13> */
.L_x_10644:
[----:B------:R-:W-:Y:S05]  /*c740*/  BSYNC.RECONVERGENT B0 ;  /* 0x0000000000007941 */ /* 0x000fea0003800200 */
.L_x_10643:
[----:B------:R-:W-:-:S05]  /*c750*/  LOP3.LUT R3, R0, 0x80, R3, 0xf8, !PT ;  /* 0x0000008000037812 */ /* 0x000fca00078ef803 */
[----:B------:R-:W-:Y:S01]  /*c760*/  STG.E.U8 desc[UR36][R16.64], R3 ;  /* 0x0000000310007986 */ /* 0x000fe2000c101124 */
[----:B------:R-:W-:Y:S05]  /*c770*/  EXIT ;  /* 0x000000000000794d */ /* 0x000fea0003800000 */
.L_x_10640:
        /* <DEDUP_REMOVED lines=12> */
.L_x_10646:
[----:B------:R-:W-:Y:S01]  /*c840*/  IMAD.MOV.U32 R0, RZ, RZ, 0x7f ;  /* 0x0000007fff007424 */ /* 0x000fe200078e00ff */
[----:B------:R-:W-:-:S04]  /*c850*/  ISETP.GT.U32.AND P0, PT, R2, 0x7f800000, PT ;  /* 0x7f8000000200780c */ /* 0x000fc80003f04070 */
[----:B------:R-:W-:-:S09]  /*c860*/  SEL R0, R0, 0x7c, P0 ;  /* 0x0000007c00007807 */ /* 0x000fd20000000000 */
.L_x_10647:
[----:B------:R-:W-:Y:S05]  /*c870*/  BSYNC.RECONVERGENT B0 ;  /* 0x0000000000007941 */ /* 0x000fea0003800200 */
.L_x_10645:
[----:B------:R-:W-:-:S04]  /*c880*/  SHF.R.U32.HI R3, RZ, 0x18, R3 ;  /* 0x00000018ff037819 */ /* 0x000fc80000011603 */
[----:B------:R-:W-:-:S05]  /*c890*/  LOP3.LUT R3, R0, 0x80, R3, 0xf8, !PT ;  /* 0x0000008000037812 */ /* 0x000fca00078ef803 */
[----:B------:R-:W-:Y:S01]  /*c8a0*/  STG.E.U8 desc[UR36][R16.64], R3 ;  /* 0x0000000310007986 */ /* 0x000fe2000c101124 */
[----:B------:R-:W-:Y:S05]  /*c8b0*/  EXIT ;  /* 0x000000000000794d */ /* 0x000fea0003800000 */
.L_x_10639:
[----:B-1----:R-:W-:Y:S01]  /*c8c0*/  STG.E.U16 desc[UR36][R16.64], R3 ;  /* 0x0000000310007986 */ /* 0x002fe2000c101524 */
[----:B------:R-:W-:Y:S05]  /*c8d0*/  EXIT ;  /* 0x000000000000794d */ /* 0x000fea0003800000 */
.L_x_10648:
        /* <DEDUP_REMOVED lines=10> */
.L_x_12975:


//--------------------- .text._ZN2at6native27unrolled_elementwise_kernelIZZZNS0_15log_kernel_cudaERNS_18TensorIteratorBaseEENKUlvE0_clEvENKUlvE2_clEvEUlN3c108BFloat16EE_St5arrayIPcLm2EELi4E23TrivialOffsetCalculatorILi1EjESD_NS0_6memory12LoadWithCastILi1EEENSE_13StoreWithCastILi1EEEEEviT_T0_T2_T3_T4_T5_ --------------------------
	.section	.text._ZN2at6native27unrolled_elementwise_kernelIZZZNS0_15log_kernel_cudaERNS_18TensorIteratorBaseEENKUlvE0_clEvENKUlvE2_clEvEUlN3c108BFloat16EE_St5arrayIPcLm2EELi4E23TrivialOffsetCalculatorILi1EjESD_NS0_6memory12LoadWithCastILi1EEENSE_13StoreWithCastILi1EEEEEviT_T0_T2_T3_T4_T5_,"ax",@progbits
	.align	128
        .global         _ZN2at6native27unrolled_elementwise_kernelIZZZNS0_15log_kernel_cudaERNS_18TensorIteratorBaseEENKUlvE0_clEvENKUlvE2_clEvEUlN3c108BFloat16EE_St5arrayIPcLm2EELi4E23TrivialOffsetCalculatorILi1EjESD_NS0_6memory12LoadWithCastILi1EEENSE_13StoreWithCastILi1EEEEEviT_T0_T2_T3_T4_T5_
        .type           _ZN2at6native27unrolled_elementwise_kernelIZZZNS0_15log_kernel_cudaERNS_18TensorIteratorBaseEENKUlvE0_clEvENKUlvE2_clEvEUlN3c108BFloat16EE_St5arrayIPcLm2EELi4E23TrivialOffsetCalculatorILi1EjESD_NS0_6memory12LoadWithCastILi1EEENSE_13StoreWithCastILi1EEEEEviT_T0_T2_T3_T4_T5_,@function
        .size           _ZN2at6native27unrolled_elementwise_kernelIZZZNS0_15log_kernel_cudaERNS_18TensorIteratorBaseEENKUlvE0_clEvENKUlvE2_clEvEUlN3c108BFloat16EE_St5arrayIPcLm2EELi4E23TrivialOffsetCalculatorILi1EjESD_NS0_6memory12LoadWithCastILi1EEENSE_13StoreWithCastILi1EEEEEviT_T0_T2_T3_T4_T5_,(.L_x_12976 - _ZN2at6native27unrolled_elementwise_kernelIZZZNS0_15log_kernel_cudaERNS_18TensorIteratorBaseEENKUlvE0_clEvENKUlvE2_clEvEUlN3c108BFloat16EE_St5arrayIPcLm2EELi4E23TrivialOffsetCalculatorILi1EjESD_NS0_6memory12LoadWithCastILi1EEENSE_13StoreWithCastILi1EEEEEviT_T0_T2_T3_T4_T5_)
        .other          _ZN2at6native27unrolled_elementwise_kernelIZZZNS0_15log_kernel_cudaERNS_18TensorIteratorBaseEENKUlvE0_clEvENKUlvE2_clEvEUlN3c108BFloat16EE_St5arrayIPcLm2EELi4E23TrivialOffsetCalculatorILi1EjESD_NS0_6memory12LoadWithCastILi1EEENSE_13StoreWithCastILi1EEEEEviT_T0_T2_T3_T4_T5_,@"STO_CUDA_ENTRY STV_DEFAULT"
_ZN2at6native27unrolled_elementwise_kernelIZZZNS0_15log_kernel_cudaERNS_18TensorIteratorBaseEENKUlvE0_clEvENKUlvE2_clEvEUlN3c108BFloat16EE_St5arrayIPcLm2EELi4E23TrivialOffsetCalculatorILi1EjESD_NS0_6memory12LoadWithCastILi1EEENSE_13StoreWithCastILi1EEEEEviT_T0_T2_T3_T4_T5_:
.text._ZN2at6native27unrolled_elementwise_kernelIZZZNS0_15log_kernel_cudaERNS_18TensorIteratorBaseEENKUlvE0_clEvENKUlvE2_clEvEUlN3c108BFloat16EE_St5arrayIPcLm2EELi4E23TrivialOffsetCalculatorILi1EjESD_NS0_6memory12LoadWithCastILi1EEENSE_13StoreWithCastILi1EEEEEviT_T0_T2_T3_T4_T5_:
        /* <DEDUP_REMOVED lines=34> */
.L_x_10654:
[----:B------:R-:W2:Y:S02]  /*0220*/  LDG.E.U8 R4, desc[UR36][R4.64] ;  /* 0x0000002404047981 */ /* 0x000ea4000c1e1100 */
[----:B--2---:R-:W-:-:S04]  /*0230*/  I2FP.F32.U32 R0, R4 ;  /* 0x0000000400007245 */ /* 0x004fc80000201000 */
[----:B------:R-:W-:-:S04]  /*0240*/  F2FP.BF16.F32.PACK_AB R0, RZ, R0 ;  /* 0x00000000ff00723e */ /* 0x000fc800000010ff */
[----:B------:R-:W-:Y:S01]  /*0250*/  PRMT R17, R0, 0x7610, R17 ;  /* 0x0000761000117816 */ /* 0x000fe20000000011 */
[----:B------:R-:W-:Y:S06]  /*0260*/  BRA `(.L_x_10656) ;  /* 0x0000000c00c47947 */ /* 0x000fec0003800000 */
.L_x_10653:
        /* <DEDUP_REMOVED lines=11> */
.L_x_10658:
[----:B------:R-:W2:Y:S02]  /*0320*/  LDG.E R4, desc[UR36][R4.64] ;  /* 0x0000002404047981 */ /* 0x000ea4000c1e1900 */
[----:B--2---:R-:W-:-:S04]  /*0330*/  I2FP.F32.S32 R0, R4 ;  /* 0x0000000400007245 */ /* 0x004fc80000201400 */
[----:B------:R-:W-:-:S04]  /*0340*/  F2FP.BF16.F32.PACK_AB R0, RZ, R0 ;  /* 0x00000000ff00723e */ /* 0x000fc800000010ff */
[----:B------:R-:W-:Y:S01]  /*0350*/  PRMT R17, R0, 0x7610, R17 ;  /* 0x0000761000117816 */ /* 0x000fe20000000011 */
[----:B------:R-:W-:Y:S06]  /*0360*/  BRA `(.L_x_10656) ;  /* 0x0000000c00847947 */ /* 0x000fec0003800000 */
.L_x_10657:
[----:B------:R-:W2:Y:S02]  /*0370*/  LDG.E.U16 R4, desc[UR36][R4.64] ;  /* 0x0000002404047981 */ /* 0x000ea4000c1e1500 */
[----:B--2---:R-:W0:Y:S02]  /*0380*/  I2F.S16 R0, R4 ;  /* 0x0000000400007306 */ /* 0x004e240000101400 */
[----:B0-----:R-:W-:-:S04]  /*0390*/  F2FP.BF16.F32.PACK_AB R0, RZ, R0 ;  /* 0x00000000ff00723e */ /* 0x001fc800000010ff */
[----:B------:R-:W-:Y:S01]  /*03a0*/  PRMT R17, R0, 0x7610, R17 ;  /* 0x0000761000117816 */ /* 0x000fe20000000011 */
[----:B------:R-:W-:Y:S06]  /*03b0*/  BRA `(.L_x_10656) ;  /* 0x0000000c00707947 */ /* 0x000fec0003800000 */
.L_x_10652:
        /* <DEDUP_REMOVED lines=9> */
.L_x_10660:
[----:B------:R-:W2:Y:S02]  /*0450*/  LDG.E.U16 R0, desc[UR36][R4.64] ;  /* 0x0000002404007981 */ /* 0x000ea4000c1e1500 */
[----:B--2---:R-:W-:-:S05]  /*0460*/  HADD2.F32 R0, -RZ, R0.H0_H0 ;  /* 0x20000000ff007230 */ /* 0x004fca0000004100 */
[----:B------:R-:W-:-:S04]  /*0470*/  F2FP.BF16.F32.PACK_AB R0, RZ, R0 ;  /* 0x00000000ff00723e */ /* 0x000fc800000010ff */
[----:B------:R-:W-:Y:S01]  /*0480*/  PRMT R17, R0, 0x7610, R17 ;  /* 0x0000761000117816 */ /* 0x000fe20000000011 */
[----:B------:R-:W-:Y:S06]  /*0490*/  BRA `(.L_x_10656) ;  /* 0x0000000c00387947 */ /* 0x000fec0003800000 */
.L_x_10659:
        /* <DEDUP_REMOVED lines=9> */
.L_x_10662:
[----:B------:R-:W2:Y:S02]  /*0530*/  LDG.E.U16 R4, desc[UR36][R4.64] ;  /* 0x0000002404047981 */ /* 0x000ea4000c1e1500 */
[----:B--2---:R-:W-:-:S05]  /*0540*/  HADD2.F32 R0, -RZ, R4.H0_H0 ;  /* 0x20000004ff007230 */ /* 0x004fca0000004100 */
[----:B------:R-:W-:-:S04]  /*0550*/  F2FP.BF16.F32.PACK_AB R0, RZ, R0 ;  /* 0x00000000ff00723e */ /* 0x000fc800000010ff */
[----:B------:R-:W-:Y:S01]  /*0560*/  PRMT R17, R0, 0x7610, R17 ;  /* 0x0000761000117816 */ /* 0x000fe20000000011 */
[----:B------:R-:W-:Y:S06]  /*0570*/  BRA `(.L_x_10656) ;  /* 0x0000000c00007947 */ /* 0x000fec0003800000 */
.L_x_10661:
        /* <DEDUP_REMOVED lines=9> */
.L_x_10651:
        /* <DEDUP_REMOVED lines=14> */
.L_x_10665:
        /* <DEDUP_REMOVED lines=9> */
.L_x_10664:
        /* <DEDUP_REMOVED lines=27> */
.L_x_10667:
        /* <DEDUP_REMOVED lines=15> */
.L_x_10666:
[----:B------:R0:W5:Y:S01]  /*0a20*/  LDG.E.U16 R17, desc[UR36][R4.64] ;  /* 0x0000002404117981 */ /* 0x000162000c1e1500 */
[----:B------:R-:W-:Y:S05]  /*0a30*/  BRA `(.L_x_10656) ;  /* 0x0000000400d07947 */ /* 0x000fea0003800000 */
.L_x_10663:
        /* <DEDUP_REMOVED lines=13> */
.L_x_10670:
        /* <DEDUP_REMOVED lines=21> */
.L_x_10674:
[----:B------:R-:W-:Y:S05]  /*0c60*/  BSYNC.RECONVERGENT B1 ;  /* 0x0000000000017941 */ /* 0x000fea0003800200 */
.L_x_10673:
[----:B------:R-:W-:Y:S01]  /*0c70*/  IMAD.SHL.U32 R0, R0, 0x100000, RZ ;  /* 0x0010000000007824 */ /* 0x000fe200078e00ff */
[----:B------:R-:W-:-:S04]  /*0c80*/  LEA R3, R3, 0x3b800000, 0x17 ;  /* 0x3b80000003037811 */ /* 0x000fc800078eb8ff */
[----:B------:R-:W-:-:S07]  /*0c90*/  LOP3.LUT R0, R3, R0, R7, 0xfe, !PT ;  /* 0x0000000003007212 */ /* 0x000fce00078efe07 */
.L_x_10672:
[----:B------:R-:W-:Y:S05]  /*0ca0*/  BSYNC.RECONVERGENT B0 ;  /* 0x0000000000007941 */ /* 0x000fea0003800200 */
.L_x_10671:
[----:B------:R-:W-:-:S04]  /*0cb0*/  F2FP.BF16.F32.PACK_AB R0, RZ, R0 ;  /* 0x00000000ff00723e */ /* 0x000fc800000010ff */
[----:B------:R-:W-:Y:S01]  /*0cc0*/  PRMT R17, R0, 0x7610, R17 ;  /* 0x0000761000117816 */ /* 0x000fe20000000011 */
[----:B------:R-:W-:Y:S06]  /*0cd0*/  BRA `(.L_x_10656) ;  /* 0x0000000400287947 */ /* 0x000fec0003800000 */
.L_x_10669:
        /* <DEDUP_REMOVED lines=21> */
.L_x_10678:
[----:B------:R-:W-:Y:S05]  /*0e30*/  BSYNC.RECONVERGENT B1 ;  /* 0x0000000000017941 */ /* 0x000fea0003800200 */
.L_x_10677:
[----:B------:R-:W-:Y:S01]  /*0e40*/  IMAD.SHL.U32 R0, R0, 0x200000, RZ ;  /* 0x0020000000007824 */ /* 0x000fe200078e00ff */
[----:B------:R-:W-:-:S04]  /*0e50*/  LEA R3, R3, 0x37800000, 0x17 ;  /* 0x3780000003037811 */ /* 0x000fc800078eb8ff */
[----:B------:R-:W-:-:S07]  /*0e60*/  LOP3.LUT R0, R3, R0, R7, 0xfe, !PT ;  /* 0x0000000003007212 */ /* 0x000fce00078efe07 */
.L_x_10676:
[----:B------:R-:W-:Y:S05]  /*0e70*/  BSYNC.RECONVERGENT B0 ;  /* 0x0000000000007941 */ /* 0x000fea0003800200 */
.L_x_10675:
[----:B------:R-:W-:-:S04]  /*0e80*/  F2FP.BF16.F32.PACK_AB R0, RZ, R0 ;  /* 0x00000000ff00723e */ /* 0x000fc800000010ff */
[----:B------:R-:W-:Y:S01]  /*0e90*/  PRMT R17, R0, 0x7610, R17 ;  /* 0x0000761000117816 */ /* 0x000fe20000000011 */
[----:B------:R-:W-:Y:S06]  /*0ea0*/  BRA `(.L_x_10656) ;  /* 0x0000000000b47947 */ /* 0x000fec0003800000 */
.L_x_10668:
[----:B------:R-:W-:-:S09]  /*0eb0*/  UISETP.NE.AND UP0, UPT, UR4, 0x1c, UPT ;  /* 0x0000001c0400788c */ /* 0x000fd2000bf05270 */
[----:B------:R-:W-:Y:S05]  /*0ec0*/  BRA.U !UP0, `(.L_x_10679) ;  /* 0x00000001089c7547 */ /* 0x000fea000b800000 */
[----:B------:R-:W-:-:S09]  /*0ed0*/  UISETP.NE.AND UP0, UPT, UR4, 0x1d, UPT ;  /* 0x0000001d0400788c */ /* 0x000fd2000bf05270 */
[----:B------:R-:W-:Y:S05]  /*0ee0*/  BRA.U !UP0, `(.L_x_10680) ;  /* 0x0000000108807547 */ /* 0x000fea000b800000 */
[----:B------:R-:W-:-:S09]  /*0ef0*/  UISETP.NE.AND UP0, UPT, UR4, 0x2c, UPT ;  /* 0x0000002c0400788c */ /* 0x000fd2000bf05270 */
[----:B------:R-:W-:Y:S05]  /*0f00*/  BRA.U !UP0, `(.L_x_10681) ;  /* 0x0000000108487547 */ /* 0x000fea000b800000 */
.L_x_10655:
        /* <DEDUP_REMOVED lines=16> */
.L_x_10682:
[----:B------:R-:W-:Y:S01]  /*1010*/  PRMT R17, RZ, 0x7610, R17 ;  /* 0x00007610ff117816 */ /* 0x000fe20000000011 */
[----:B------:R-:W-:Y:S06]  /*1020*/  BRA `(.L_x_10656) ;  /* 0x0000000000547947 */ /* 0x000fec0003800000 */
.L_x_10681:
        /* <DEDUP_REMOVED lines=8> */
.L_x_10684:
[----:B------:R-:W-:Y:S05]  /*10b0*/  BSYNC.RECONVERGENT B0 ;  /* 0x0000000000007941 */ /* 0x000fea0003800200 */
.L_x_10683:
[----:B------:R-:W-:-:S04]  /*10c0*/  F2FP.BF16.F32.PACK_AB R0, RZ, R0 ;  /* 0x00000000ff00723e */ /* 0x000fc800000010ff */
[----:B------:R-:W-:Y:S01]  /*10d0*/  PRMT R17, R0, 0x7610, R17 ;  /* 0x0000761000117816 */ /* 0x000fe20000000011 */
[----:B------:R-:W-:Y:S06]  /*10e0*/  BRA `(.L_x_10656) ;  /* 0x0000000000247947 */ /* 0x000fec0003800000 */
.L_x_10680:
[----:B------:R-:W2:Y:S02]  /*10f0*/  LDG.E.64 R4, desc[UR36][R4.64] ;  /* 0x0000002404047981 */ /* 0x000ea4000c1e1b00 */
[----:B--2---:R-:W0:Y:S02]  /*1100*/  I2F.U64 R0, R4 ;  /* 0x0000000400007312 */ /* 0x004e240000301000 */
[----:B0-----:R-:W-:-:S04]  /*1110*/  F2FP.BF16.F32.PACK_AB R0, RZ, R0 ;  /* 0x00000000ff00723e */ /* 0x001fc800000010ff */
[----:B------:R-:W-:Y:S01]  /*1120*/  PRMT R17, R0, 0x7610, R17 ;  /* 0x0000761000117816 */ /* 0x000fe20000000011 */
[----:B------:R-:W-:Y:S06]  /*1130*/  BRA `(.L_x_10656) ;  /* 0x0000000000107947 */ /* 0x000fec0003800000 */
.L_x_10679:
[----:B------:R-:W2:Y:S02]  /*1140*/  LDG.E R4, desc[UR36][R4.64] ;  /* 0x0000002404047981 */ /* 0x000ea4000c1e1900 */
[----:B--2---:R-:W-:-:S04]  /*1150*/  I2FP.F32.U32 R0, R4 ;  /* 0x0000000400007245 */ /* 0x004fc80000201000 */
[----:B------:R-:W-:-:S04]  /*1160*/  F2FP.BF16.F32.PACK_AB R0, RZ, R0 ;  /* 0x00000000ff00723e */ /* 0x000fc800000010ff */
[----:B------:R-:W-:-:S07]  /*1170*/  PRMT R17, R0, 0x7610, R17 ;  /* 0x0000761000117816 */ /* 0x000fce0000000011 */
.L_x_10656:
[----:B------:R-:W-:-:S07]  /*1180*/  VIADD R23, R25, 0x80 ;  /* 0x0000008019177836 */ /* 0x000fce0000000000 */
.L_x_10650:
[----:B------:R-:W-:Y:S05]  /*1190*/  BSYNC.RECONVERGENT B6 ;  /* 0x0000000000067941 */ /* 0x000fea0003800200 */
.L_x_10649:
        /* <DEDUP_REMOVED lines=26> */
.L_x_10690:
[----:B------:R-:W2:Y:S02]  /*1340*/  LDG.E.U8 R4, desc[UR36][R4.64] ;  /* 0x0000002404047981 */ /* 0x000ea4000c1e1100 */
[----:B--2---:R-:W-:-:S04]  /*1350*/  I2FP.F32.U32 R0, R4 ;  /* 0x0000000400007245 */ /* 0x004fc80000201000 */
[----:B------:R-:W-:-:S04]  /*1360*/  F2FP.BF16.F32.PACK_AB R0, RZ, R0 ;  /* 0x00000000ff00723e */ /* 0x000fc800000010ff */
[----:B------:R-:W-:Y:S01]  /*1370*/  PRMT R18, R0, 0x7610, R18 ;  /* 0x0000761000127816 */ /* 0x000fe20000000012 */
[----:B------:R-:W-:Y:S06]  /*1380*/  BRA `(.L_x_10692) ;  /* 0x0000000c00c47947 */ /* 0x000fec0003800000 */
.L_x_10689:
        /* <DEDUP_REMOVED lines=11> */
.L_x_10694:
[----:B------:R-:W2:Y:S02]  /*1440*/  LDG.E R4, desc[UR36][R4.64] ;  /* 0x0000002404047981 */ /* 0x000ea4000c1e1900 */
[----:B--2---:R-:W-:-:S04]  /*1450*/  I2FP.F32.S32 R0, R4 ;  /* 0x0000000400007245 */ /* 0x004fc80000201400 */
[----:B------:R-:W-:-:S04]  /*1460*/  F2FP.BF16.F32.PACK_AB R0, RZ, R0 ;  /* 0x00000000ff00723e */ /* 0x000fc800000010ff */
[----:B------:R-:W-:Y:S01]  /*1470*/  PRMT R18, R0, 0x7610, R18 ;  /* 0x0000761000127816 */ /* 0x000fe20000000012 */
[----:B------:R-:W-:Y:S06]  /*1480*/  BRA `(.L_x_10692) ;  /* 0x0000000c00847947 */ /* 0x000fec0003800000 */
.L_x_10693:
[----:B------:R-:W2:Y:S02]  /*1490*/  LDG.E.U16 R4, desc[UR36][R4.64] ;  /* 0x0000002404047981 */ /* 0x000ea4000c1e1500 */
[----:B--2---:R-:W0:Y:S02]  /*14a0*/  I2F.S16 R0, R4 ;  /* 0x0000000400007306 */ /* 0x004e240000101400 */
[----:B0-----:R-:W-:-:S04]  /*14b0*/  F2FP.BF16.F32.PACK_AB R0, RZ, R0 ;  /* 0x00000000ff00723e */ /* 0x001fc800000010ff */
[----:B------:R-:W-:Y:S01]  /*14c0*/  PRMT R18, R0, 0x7610, R18 ;  /* 0x0000761000127816 */ /* 0x000fe20000000012 */
[----:B------:R-:W-:Y:S06]  /*14d0*/  BRA `(.L_x_10692) ;  /* 0x0000000c00707947 */ /* 0x000fec0003800000 */
.L_x_10688:
        /* <DEDUP_REMOVED lines=9> */
.L_x_10696:
[----:B------:R-:W2:Y:S02]  /*1570*/  LDG.E.U16 R0, desc[UR36][R4.64] ;  /* 0x0000002404007981 */ /* 0x000ea4000c1e1500 */
[----:B--2---:R-:W-:-:S05]  /*1580*/  HADD2.F32 R0, -RZ, R0.H0_H0 ;  /* 0x20000000ff007230 */ /* 0x004fca0000004100 */
[----:B------:R-:W-:-:S04]  /*1590*/  F2FP.BF16.F32.PACK_AB R0, RZ, R0 ;  /* 0x00000000ff00723e */ /* 0x000fc800000010ff */
[----:B------:R-:W-:Y:S01]  /*15a0*/  PRMT R18, R0, 0x7610, R18 ;  /* 0x0000761000127816 */ /* 0x000fe20000000012 */
[----:B------:R-:W-:Y:S06]  /*15b0*/  BRA `(.L_x_10692) ;  /* 0x0000000c00387947 */ /* 0x000fec0003800000 */
.L_x_10695:
        /* <DEDUP_REMOVED lines=9> */
.L_x_10698:
[----:B------:R-:W2:Y:S02]  /*1650*/  LDG.E.U16 R4, desc[UR36][R4.64] ;  /* 0x0000002404047981 */ /* 0x000ea4000c1e1500 */
[----:B--2---:R-:W-:-:S05]  /*1660*/  HADD2.F32 R0, -RZ, R4.H0_H0 ;  /* 0x20000004ff007230 */ /* 0x004fca0000004100 */
[----:B------:R-:W-:-:S04]  /*1670*/  F2FP.BF16.F32.PACK_AB R0, RZ, R0 ;  /* 0x00000000ff00723e */ /* 0x000fc800000010ff */
[----:B------:R-:W-:Y:S01]  /*1680*/  PRMT R18, R0, 0x7610, R18 ;  /* 0x0000761000127816 */ /* 0x000fe20000000012 */
[----:B------:R-:W-:Y:S06]  /*1690*/  BRA `(.L_x_10692) ;  /* 0x0000000c00007947 */ /* 0x000fec0003800000 */
.L_x_10697:
        /* <DEDUP_REMOVED lines=9> */
.L_x_10687:
        /* <DEDUP_REMOVED lines=14> */
.L_x_10701:
        /* <DEDUP_REMOVED lines=9> */
.L_x_10700:
        /* <DEDUP_REMOVED lines=27> */
.L_x_10703:
        /* <DEDUP_REMOVED lines=15> */
.L_x_10702:
[----:B------:R0:W5:Y:S01]  /*1b40*/  LDG.E.U16 R18, desc[UR36][R4.64] ;  /* 0x0000002404127981 */ /* 0x000162000c1e1500 */
[----:B------:R-:W-:Y:S05]  /*1b50*/  BRA `(.L_x_10692) ;  /* 0x0000000400d07947 */ /* 0x000fea0003800000 */
.L_x_10699:
        /* <DEDUP_REMOVED lines=13> */
.L_x_10706:
        /* <DEDUP_REMOVED lines=21> */
.L_x_10710:
[----:B------:R-:W-:Y:S05]  /*1d80*/  BSYNC.RECONVERGENT B1 ;  /* 0x0000000000017941 */ /* 0x000fea0003800200 */
.L_x_10709:
[----:B------:R-:W-:Y:S01]  /*1d90*/  IMAD.SHL.U32 R0, R0, 0x100000, RZ ;  /* 0x0010000000007824 */ /* 0x000fe200078e00ff */
[----:B------:R-:W-:-:S04]  /*1da0*/  LEA R3, R3, 0x3b800000, 0x17 ;  /* 0x3b80000003037811 */ /* 0x000fc800078eb8ff */
[----:B------:R-:W-:-:S07]  /*1db0*/  LOP3.LUT R0, R3, R0, R7, 0xfe, !PT ;  /* 0x0000000003007212 */ /* 0x000fce00078efe07 */
.L_x_10708:
[----:B------:R-:W-:Y:S05]  /*1dc0*/  BSYNC.RECONVERGENT B0 ;  /* 0x0000000000007941 */ /* 0x000fea0003800200 */
.L_x_10707:
[----:B------:R-:W-:-:S04]  /*1dd0*/  F2FP.BF16.F32.PACK_AB R0, RZ, R0 ;  /* 0x00000000ff00723e */ /* 0x000fc800000010ff */
[----:B------:R-:W-:Y:S01]  /*1de0*/  PRMT R18, R0, 0x7610, R18 ;  /* 0x0000761000127816 */ /* 0x000fe20000000012 */
[----:B------:R-:W-:Y:S06]  /*1df0*/  BRA `(.L_x_10692) ;  /* 0x0000000400287947 */ /* 0x000fec0003800000 */
.L_x_10705:
        /* <DEDUP_REMOVED lines=21> */
.L_x_10714:
[----:B------:R-:W-:Y:S05]  /*1f50*/  BSYNC.RECONVERGENT B1 ;  /* 0x0000000000017941 */ /* 0x000fea0003800200 */
.L_x_10713:
[----:B------:R-:W-:Y:S01]  /*1f60*/  IMAD.SHL.U32 R0, R0, 0x200000, RZ ;  /* 0x0020000000007824 */ /* 0x000fe200078e00ff */
[----:B------:R-:W-:-:S04]  /*1f70*/  LEA R3, R3, 0x37800000, 0x17 ;  /* 0x3780000003037811 */ /* 0x000fc800078eb8ff */
[----:B------:R-:W-:-:S07]  /*1f80*/  LOP3.LUT R0, R3, R0, R7, 0xfe, !PT ;  /* 0x0000000003007212 */ /* 0x000fce00078efe07 */
.L_x_10712:
[----:B------:R-:W-:Y:S05]  /*1f90*/  BSYNC.RECONVERGENT B0 ;  /* 0x0000000000007941 */ /* 0x000fea0003800200 */
.L_x_10711:
[----:B------:R-:W-:-:S04]  /*1fa0*/  F2FP.BF16.F32.PACK_AB R0, RZ, R0 ;  /* 0x00000000ff00723e */ /* 0x000fc800000010ff */
[----:B------:R-:W-:Y:S01]  /*1fb0*/  PRMT R18, R0, 0x7610, R18 ;  /* 0x0000761000127816 */ /* 0x000fe20000000012 */
[----:B------:R-:W-:Y:S06]  /*1fc0*/  BRA `(.L_x_10692) ;  /* 0x0000000000b47947 */ /* 0x000fec0003800000 */
.L_x_10704:
        /* <DEDUP_REMOVED lines=14> */
.L_x_10718:
[----:B------:R-:W-:Y:S05]  /*20b0*/  BSYNC.RECONVERGENT B0 ;  /* 0x0000000000007941 */ /* 0x000fea0003800200 */
.L_x_10717:
[----:B------:R-:W-:-:S04]  /*20c0*/  F2FP.BF16.F32.PACK_AB R0, RZ, R0 ;  /* 0x00000000ff00723e */ /* 0x000fc800000010ff */
[----:B------:R-:W-:Y:S01]  /*20d0*/  PRMT R18, R0, 0x7610, R18 ;  /* 0x0000761000127816 */ /* 0x000fe20000000012 */
[----:B------:R-:W-:Y:S06]  /*20e0*/  BRA `(.L_x_10692) ;  /* 0x00000000006c7947 */ /* 0x000fec0003800000 */
.L_x_10691:
        /* <DEDUP_REMOVED lines=16> */
.L_x_10719:
[----:B------:R-:W-:Y:S01]  /*21f0*/  PRMT R18, RZ, 0x7610, R18 ;  /* 0x00007610ff127816 */ /* 0x000fe20000000012 */
[----:B------:R-:W-:Y:S06]  /*2200*/  BRA `(.L_x_10692) ;  /* 0x0000000000247947 */ /* 0x000fec0003800000 */
.L_x_10716:
[----:B------:R-:W2:Y:S02]  /*2210*/  LDG.E.64 R4, desc[UR36][R4.64] ;  /* 0x0000002404047981 */ /* 0x000ea4000c1e1b00 */
[----:B--2---:R-:W0:Y:S02]  /*2220*/  I2F.U64 R0, R4 ;  /* 0x0000000400007312 */ /* 0x004e240000301000 */
[----:B0-----:R-:W-:-:S04]  /*2230*/  F2FP.BF16.F32.PACK_AB R0, RZ, R0 ;  /* 0x00000000ff00723e */ /* 0x001fc800000010ff */
[----:B------:R-:W-:Y:S01]  /*2240*/  PRMT R18, R0, 0x7610, R18 ;  /* 0x0000761000127816 */ /* 0x000fe20000000012 */
[----:B------:R-:W-:Y:S06]  /*2250*/  BRA `(.L_x_10692) ;  /* 0x0000000000107947 */ /* 0x000fec0003800000 */
.L_x_10715:
[----:B------:R-:W2:Y:S02]  /*2260*/  LDG.E R4, desc[UR36][R4.64] ;  /* 0x0000002404047981 */ /* 0x000ea4000c1e1900 */
[----:B--2---:R-:W-:-:S04]  /*2270*/  I2FP.F32.U32 R0, R4 ;  /* 0x0000000400007245 */ /* 0x004fc80000201000 */
[----:B------:R-:W-:-:S04]  /*2280*/  F2FP.BF16.F32.PACK_AB R0, RZ, R0 ;  /* 0x00000000ff00723e */ /* 0x000fc800000010ff */
[----:B------:R-:W-:-:S07]  /*2290*/  PRMT R18, R0, 0x7610, R18 ;  /* 0x0000761000127816 */ /* 0x000fce0000000012 */
.L_x_10692:
[----:B------:R-:W-:-:S07]  /*22a0*/  VIADD R23, R23, 0x80 ;  /* 0x0000008017177836 */ /* 0x000fce0000000000 */
.L_x_10686:
[----:B------:R-:W-:Y:S05]  /*22b0*/  BSYNC.RECONVERGENT B6 ;  /* 0x0000000000067941 */ /* 0x000fea0003800200 */
.L_x_10685:
        /* <DEDUP_REMOVED lines=26> */
.L_x_10725:
[----:B------:R-:W2:Y:S02]  /*2460*/  LDG.E.U8 R4, desc[UR36][R4.64] ;  /* 0x0000002404047981 */ /* 0x000ea4000c1e1100 */
[----:B--2---:R-:W-:-:S04]  /*2470*/  I2FP.F32.U32 R0, R4 ;  /* 0x0000000400007245 */ /* 0x004fc80000201000 */
[----:B------:R-:W-:-:S04]  /*2480*/  F2FP.BF16.F32.PACK_AB R0, RZ, R0 ;  /* 0x00000000ff00723e */ /* 0x000fc800000010ff */
[----:B------:R-:W-:Y:S01]  /*2490*/  PRMT R19, R0, 0x7610, R19 ;  /* 0x0000761000137816 */ /* 0x000fe20000000013 */
[----:B------:R-:W-:Y:S06]  /*24a0*/  BRA `(.L_x_10727) ;  /* 0x0000000c00c47947 */ /* 0x000fec0003800000 */
.L_x_10724:
        /* <DEDUP_REMOVED lines=11> */
.L_x_10729:
[----:B------:R-:W2:Y:S02]  /*2560*/  LDG.E R4, desc[UR36][R4.64] ;  /* 0x0000002404047981 */ /* 0x000ea4000c1e1900 */
[----:B--2---:R-:W-:-:S04]  /*2570*/  I2FP.F32.S32 R0, R4 ;  /* 0x0000000400007245 */ /* 0x004fc80000201400 */
[----:B------:R-:W-:-:S04]  /*2580*/  F2FP.BF16.F32.PACK_AB R0, RZ, R0 ;  /* 0x00000000ff00723e */ /* 0x000fc800000010ff */
[----:B------:R-:W-:Y:S01]  /*2590*/  PRMT R19, R0, 0x7610, R19 ;  /* 0x0000761000137816 */ /* 0x000fe20000000013 */
[----:B------:R-:W-:Y:S06]  /*25a0*/  BRA `(.L_x_10727) ;  /* 0x0000000c00847947 */ /* 0x000fec0003800000 */
.L_x_10728:
[----:B------:R-:W2:Y:S02]  /*25b0*/  LDG.E.U16 R4, desc[UR36][R4.64] ;  /* 0x0000002404047981 */ /* 0x000ea4000c1e1500 */
[----:B--2---:R-:W0:Y:S02]  /*25c0*/  I2F.S16 R0, R4 ;  /* 0x0000000400007306 */ /* 0x004e240000101400 */
[----:B0-----:R-:W-:-:S04]  /*25d0*/  F2FP.BF16.F32.PACK_AB R0, RZ, R0 ;  /* 0x00000000ff00723e */ /* 0x001fc800000010ff */
[----:B------:R-:W-:Y:S01]  /*25e0*/  PRMT R19, R0, 0x7610, R19 ;  /* 0x0000761000137816 */ /* 0x000fe20000000013 */
[----:B------:R-:W-:Y:S06]  /*25f0*/  BRA `(.L_x_10727) ;  /* 0x0000000c00707947 */ /* 0x000fec0003800000 */
.L_x_10723:
        /* <DEDUP_REMOVED lines=9> */
.L_x_10731:
[----:B------:R-:W2:Y:S02]  /*2690*/  LDG.E.U16 R0, desc[UR36][R4.64] ;  /* 0x0000002404007981 */ /* 0x000ea4000c1e1500 */
[----:B--2---:R-:W-:-:S05]  /*26a0*/  HADD2.F32 R0, -RZ, R0.H0_H0 ;  /* 0x20000000ff007230 */ /* 0x004fca0000004100 */
[----:B------:R-:W-:-:S04]  /*26b0*/  F2FP.BF16.F32.PACK_AB R0, RZ, R0 ;  /* 0x00000000ff00723e */ /* 0x000fc800000010ff */
[----:B------:R-:W-:Y:S01]  /*26c0*/  PRMT R19, R0, 0x7610, R19 ;  /* 0x0000761000137816 */ /* 0x000fe20000000013 */
[----:B------:R-:W-:Y:S06]  /*26d0*/  BRA `(.L_x_10727) ;  /* 0x0000000c00387947 */ /* 0x000fec0003800000 */
.L_x_10730:
        /* <DEDUP_REMOVED lines=9> */
.L_x_10733:
[----:B------:R-:W2:Y:S02]  /*2770*/  LDG.E.U16 R4, desc[UR36][R4.64] ;  /* 0x0000002404047981 */ /* 0x000ea4000c1e1500 */
[----:B--2---:R-:W-:-:S05]  /*2780*/  HADD2.F32 R0, -RZ, R4.H0_H0 ;  /* 0x20000004ff007230 */ /* 0x004fca0000004100 */
[----:B------:R-:W-:-:S04]  /*2790*/  F2FP.BF16.F32.PACK_AB R0, RZ, R0 ;  /* 0x00000000ff00723e */ /* 0x000fc800000010ff */
[----:B------:R-:W-:Y:S01]  /*27a0*/  PRMT R19, R0, 0x7610, R19 ;  /* 0x0000761000137816 */ /* 0x000fe20000000013 */
[----:B------:R-:W-:Y:S06]  /*27b0*/  BRA `(.L_x_10727) ;  /* 0x0000000c00007947 */ /* 0x000fec0003800000 */
.L_x_10732:
        /* <DEDUP_REMOVED lines=9> */
.L_x_10722:
        /* <DEDUP_REMOVED lines=14> */
.L_x_10736:
        /* <DEDUP_REMOVED lines=9> */
.L_x_10735:
        /* <DEDUP_REMOVED lines=27> */
.L_x_10738:
        /* <DEDUP_REMOVED lines=15> */
.L_x_10737:
[----:B------:R0:W5:Y:S01]  /*2c60*/  LDG.E.U16 R19, desc[UR36][R4.64] ;  /* 0x0000002404137981 */ /* 0x000162000c1e1500 */
[----:B------:R-:W-:Y:S05]  /*2c70*/  BRA `(.L_x_10727) ;  /* 0x0000000400d07947 */ /* 0x000fea0003800000 */
.L_x_10734:
        /* <DEDUP_REMOVED lines=13> */
.L_x_10741:
        /* <DEDUP_REMOVED lines=21> */
.L_x_10745:
[----:B------:R-:W-:Y:S05]  /*2ea0*/  BSYNC.RECONVERGENT B1 ;  /* 0x0000000000017941 */ /* 0x000fea0003800200 */
.L_x_10744:
[----:B------:R-:W-:Y:S01]  /*2eb0*/  IMAD.SHL.U32 R0, R0, 0x100000, RZ ;  /* 0x0010000000007824 */ /* 0x000fe200078e00ff */
[----:B------:R-:W-:-:S04]  /*2ec0*/  LEA R3, R3, 0x3b800000, 0x17 ;  /* 0x3b80000003037811 */ /* 0x000fc800078eb8ff */
[----:B------:R-:W-:-:S07]  /*2ed0*/  LOP3.LUT R0, R3, R0, R7, 0xfe, !PT ;  /* 0x0000000003007212 */ /* 0x000fce00078efe07 */
.L_x_10743:
[----:B------:R-:W-:Y:S05]  /*2ee0*/  BSYNC.RECONVERGENT B0 ;  /* 0x0000000000007941 */ /* 0x000fea0003800200 */
.L_x_10742:
[----:B------:R-:W-:-:S04]  /*2ef0*/  F2FP.BF16.F32.PACK_AB R0, RZ, R0 ;  /* 0x00000000ff00723e */ /* 0x000fc800000010ff */
[----:B------:R-:W-:Y:S01]  /*2f00*/  PRMT R19, R0, 0x7610, R19 ;  /* 0x0000761000137816 */ /* 0x000fe20000000013 */
[----:B------:R-:W-:Y:S06]  /*2f10*/  BRA `(.L_x_10727) ;  /* 0x0000000400287947 */ /* 0x000fec0003800000 */
.L_x_10740:
        /* <DEDUP_REMOVED lines=21> */
.L_x_10749:
[----:B------:R-:W-:Y:S05]  /*3070*/  BSYNC.RECONVERGENT B1 ;  /* 0x0000000000017941 */ /* 0x000fea0003800200 */
.L_x_10748:
[----:B------:R-:W-:Y:S01]  /*3080*/  IMAD.SHL.U32 R0, R0, 0x200000, RZ ;  /* 0x0020000000007824 */ /* 0x000fe200078e00ff */
[----:B------:R-:W-:-:S04]  /*3090*/  LEA R3, R3, 0x37800000, 0x17 ;  /* 0x3780000003037811 */ /* 0x000fc800078eb8ff */
[----:B------:R-:W-:-:S07]  /*30a0*/  LOP3.LUT R0, R3, R0, R7, 0xfe, !PT ;  /* 0x0000000003007212 */ /* 0x000fce00078efe07 */
.L_x_10747:
[----:B------:R-:W-:Y:S05]  /*30b0*/  BSYNC.RECONVERGENT B0 ;  /* 0x0000000000007941 */ /* 0x000fea0003800200 */
.L_x_10746:
[----:B------:R-:W-:-:S04]  /*30c0*/  F2FP.BF16.F32.PACK_AB R0, RZ, R0 ;  /* 0x00000000ff00723e */ /* 0x000fc800000010ff */
[----:B------:R-:W-:Y:S01]  /*30d0*/  PRMT R19, R0, 0x7610, R19 ;  /* 0x0000761000137816 */ /* 0x000fe20000000013 */
[----:B------:R-:W-:Y:S06]  /*30e0*/  BRA `(.L_x_10727) ;  /* 0x0000000000b47947 */ /* 0x000fec0003800000 */
.L_x_10739:
        /* <DEDUP_REMOVED lines=14> */
.L_x_10753:
[----:B------:R-:W-:Y:S05]  /*31d0*/  BSYNC.RECONVERGENT B0 ;  /* 0x0000000000007941 */ /* 0x000fea0003800200 */
.L_x_10752:
[----:B------:R-:W-:-:S04]  /*31e0*/  F2FP.BF16.F32.PACK_AB R0, RZ, R0 ;  /* 0x00000000ff00723e */ /* 0x000fc800000010ff */
[----:B------:R-:W-:Y:S01]  /*31f0*/  PRMT R19, R0, 0x7610, R19 ;  /* 0x0000761000137816 */ /* 0x000fe20000000013 */
[----:B------:R-:W-:Y:S06]  /*3200*/  BRA `(.L_x_10727) ;  /* 0x00000000006c7947 */ /* 0x000fec0003800000 */
.L_x_10726:
        /* <DEDUP_REMOVED lines=16> */
.L_x_10754:
[----:B------:R-:W-:Y:S01]  /*3310*/  PRMT R19, RZ, 0x7610, R19 ;  /* 0x00007610ff137816 */ /* 0x000fe20000000013 */
[----:B------:R-:W-:Y:S06]  /*3320*/  BRA `(.L_x_10727) ;  /* 0x0000000000247947 */ /* 0x000fec0003800000 */
.L_x_10751:
[----:B------:R-:W2:Y:S02]  /*3330*/  LDG.E.64 R4, desc[UR36][R4.64] ;  /* 0x0000002404047981 */ /* 0x000ea4000c1e1b00 */
[----:B--2---:R-:W0:Y:S02]  /*3340*/  I2F.U64 R0, R4 ;  /* 0x0000000400007312 */ /* 0x004e240000301000 */
[----:B0-----:R-:W-:-:S04]  /*3350*/  F2FP.BF16.F32.PACK_AB R0, RZ, R0 ;  /* 0x00000000ff00723e */ /* 0x001fc800000010ff */
[----:B------:R-:W-:Y:S01]  /*3360*/  PRMT R19, R0, 0x7610, R19 ;  /* 0x0000761000137816 */ /* 0x000fe20000000013 */
[----:B------:R-:W-:Y:S06]  /*3370*/  BRA `(.L_x_10727) ;  /* 0x0000000000107947 */ /* 0x000fec0003800000 */
.L_x_10750:
[----:B------:R-:W2:Y:S02]  /*3380*/  LDG.E R4, desc[UR36][R4.64] ;  /* 0x0000002404047981 */ /* 0x000ea4000c1e1900 */
[----:B--2---:R-:W-:-:S04]  /*3390*/  I2FP.F32.U32 R0, R4 ;  /* 0x0000000400007245 */ /* 0x004fc80000201000 */
[----:B------:R-:W-:-:S04]  /*33a0*/  F2FP.BF16.F32.PACK_AB R0, RZ, R0 ;  /* 0x00000000ff00723e */ /* 0x000fc800000010ff */
[----:B------:R-:W-:-:S07]  /*33b0*/  PRMT R19, R0, 0x7610, R19 ;  /* 0x0000761000137816 */ /* 0x000fce0000000013 */
.L_x_10727:
[----:B------:R-:W-:-:S07]  /*33c0*/  VIADD R23, R23, 0x80 ;  /* 0x0000008017177836 */ /* 0x000fce0000000000 */
.L_x_10721:
[----:B------:R-:W-:Y:S05]  /*33d0*/  BSYNC.RECONVERGENT B6 ;  /* 0x0000000000067941 */ /* 0x000fea0003800200 */
.L_x_10720:
        /* <DEDUP_REMOVED lines=25> */
.L_x_10760:
[----:B------:R-:W2:Y:S02]  /*3570*/  LDG.E.U8 R4, desc[UR36][R4.64] ;  /* 0x0000002404047981 */ /* 0x000ea4000c1e1100 */
[----:B--2---:R-:W-:-:S04]  /*3580*/  I2FP.F32.U32 R0, R4 ;  /* 0x0000000400007245 */ /* 0x004fc80000201000 */
[----:B------:R-:W-:Y:S01]  /*3590*/  F2FP.BF16.F32.PACK_AB R0, RZ, R0 ;  /* 0x00000000ff00723e */ /* 0x000fe200000010ff */
[----:B------:R-:W-:Y:S06]  /*35a0*/  BRA `(.L_x_10756) ;  /* 0x0000000c00887947 */ /* 0x000fec0003800000 */
.L_x_10759:
        /* <DEDUP_REMOVED lines=10> */
.L_x_10763:
[----:B------:R-:W2:Y:S02]  /*3650*/  LDG.E R4, desc[UR36][R4.64] ;  /* 0x0000002404047981 */ /* 0x000ea4000c1e1900 */
[----:B--2---:R-:W-:-:S04]  /*3660*/  I2FP.F32.S32 R0, R4 ;  /* 0x0000000400007245 */ /* 0x004fc80000201400 */
[----:B------:R-:W-:Y:S01]  /*3670*/  F2FP.BF16.F32.PACK_AB R0, RZ, R0 ;  /* 0x00000000ff00723e */ /* 0x000fe200000010ff */
[----:B------:R-:W-:Y:S06]  /*3680*/  BRA `(.L_x_10756) ;  /* 0x0000000c00507947 */ /* 0x000fec0003800000 */
.L_x_10762:
[----:B------:R-:W2:Y:S02]  /*3690*/  LDG.E.U16 R4, desc[UR36][R4.64] ;  /* 0x0000002404047981 */ /* 0x000ea4000c1e1500 */
[----:B--2---:R-:W0:Y:S02]  /*36a0*/  I2F.S16 R0, R4 ;  /* 0x0000000400007306 */ /* 0x004e240000101400 */
[----:B0-----:R-:W-:Y:S01]  /*36b0*/  F2FP.BF16.F32.PACK_AB R0, RZ, R0 ;  /* 0x00000000ff00723e */ /* 0x001fe200000010ff */
[----:B------:R-:W-:Y:S06]  /*36c0*/  BRA `(.L_x_10756) ;  /* 0x0000000c00407947 */ /* 0x000fec0003800000 */
.L_x_10758:
        /* <DEDUP_REMOVED lines=9> */
.L_x_10765:
[----:B------:R-:W2:Y:S02]  /*3760*/  LDG.E.U16 R0, desc[UR36][R4.64] ;  /* 0x0000002404007981 */ /* 0x000ea4000c1e1500 */
[----:B--2---:R-:W-:-:S05]  /*3770*/  HADD2.F32 R0, -RZ, R0.H0_H0 ;  /* 0x20000000ff007230 */ /* 0x004fca0000004100 */
[----:B------:R-:W-:Y:S01]  /*3780*/  F2FP.BF16.F32.PACK_AB R0, RZ, R0 ;  /* 0x00000000ff00723e */ /* 0x000fe200000010ff */
[----:B------:R-:W-:Y:S06]  /*3790*/  BRA `(.L_x_10756) ;  /* 0x0000000c000c7947 */ /* 0x000fec0003800000 */
.L_x_10764:
        /* <DEDUP_REMOVED lines=9> */
.L_x_10767:
[----:B------:R-:W2:Y:S02]  /*3830*/  LDG.E.U16 R4, desc[UR36][R4.64] ;  /* 0x0000002404047981 */ /* 0x000ea4000c1e1500 */
[----:B--2---:R-:W-:-:S05]  /*3840*/  HADD2.F32 R0, -RZ, R4.H0_H0 ;  /* 0x20000004ff007230 */ /* 0x004fca0000004100 */
[----:B------:R-:W-:Y:S01]  /*3850*/  F2FP.BF16.F32.PACK_AB R0, RZ, R0 ;  /* 0x00000000ff00723e */ /* 0x000fe200000010ff */
[----:B------:R-:W-:Y:S06]  /*3860*/  BRA `(.L_x_10756) ;  /* 0x0000000800d87947 */ /* 0x000fec0003800000 */
.L_x_10766:
        /* <DEDUP_REMOVED lines=8> */
.L_x_10757:
        /* <DEDUP_REMOVED lines=13> */
.L_x_10770:
        /* <DEDUP_REMOVED lines=8> */
.L_x_10769:
        /* <DEDUP_REMOVED lines=27> */
.L_x_10772:
        /* <DEDUP_REMOVED lines=14> */
.L_x_10771:
[----:B------:R1:W5:Y:S01]  /*3cd0*/  LDG.E.U16 R0, desc[UR36][R4.64] ;  /* 0x0000002404007981 */ /* 0x000362000c1e1500 */
[----:B------:R-:W-:Y:S05]  /*3ce0*/  BRA `(.L_x_10756) ;  /* 0x0000000400b87947 */ /* 0x000fea0003800000 */
.L_x_10768:
        /* <DEDUP_REMOVED lines=12> */
.L_x_10775:
        /* <DEDUP_REMOVED lines=21> */
.L_x_10779:
[----:B------:R-:W-:Y:S05]  /*3f00*/  BSYNC.RECONVERGENT B1 ;  /* 0x0000000000017941 */ /* 0x000fea0003800200 */
.L_x_10778:
[----:B------:R-:W-:Y:S01]  /*3f10*/  IMAD.SHL.U32 R0, R0, 0x100000, RZ ;  /* 0x0010000000007824 */ /* 0x000fe200078e00ff */
[----:B------:R-:W-:-:S04]  /*3f20*/  LEA R3, R3, 0x3b800000, 0x17 ;  /* 0x3b80000003037811 */ /* 0x000fc800078eb8ff */
[----:B------:R-:W-:-:S07]  /*3f30*/  LOP3.LUT R0, R3, R0, R7, 0xfe, !PT ;  /* 0x0000000003007212 */ /* 0x000fce00078efe07 */
.L_x_10777:
[----:B------:R-:W-:Y:S05]  /*3f40*/  BSYNC.RECONVERGENT B0 ;  /* 0x0000000000007941 */ /* 0x000fea0003800200 */
.L_x_10776:
[----:B------:R-:W-:Y:S01]  /*3f50*/  F2FP.BF16.F32.PACK_AB R0, RZ, R0 ;  /* 0x00000000ff00723e */ /* 0x000fe200000010ff */
[----:B------:R-:W-:Y:S06]  /*3f60*/  BRA `(.L_x_10756) ;  /* 0x0000000400187947 */ /* 0x000fec0003800000 */
.L_x_10774:
        /* <DEDUP_REMOVED lines=21> */
.L_x_10783:
[----:B------:R-:W-:Y:S05]  /*40c0*/  BSYNC.RECONVERGENT B1 ;  /* 0x0000000000017941 */ /* 0x000fea0003800200 */
.L_x_10782:
[----:B------:R-:W-:Y:S01]  /*40d0*/  IMAD.SHL.U32 R0, R0, 0x200000, RZ ;  /* 0x0020000000007824 */ /* 0x000fe200078e00ff */
[----:B------:R-:W-:-:S04]  /*40e0*/  LEA R3, R3, 0x37800000, 0x17 ;  /* 0x3780000003037811 */ /* 0x000fc800078eb8ff */
[----:B------:R-:W-:-:S07]  /*40f0*/  LOP3.LUT R0, R3, R0, R7, 0xfe, !PT ;  /* 0x0000000003007212 */ /* 0x000fce00078efe07 */
.L_x_10781:
[----:B------:R-:W-:Y:S05]  /*4100*/  BSYNC.RECONVERGENT B0 ;  /* 0x0000000000007941 */ /* 0x000fea0003800200 */
.L_x_10780:
[----:B------:R-:W-:Y:S01]  /*4110*/  F2FP.BF16.F32.PACK_AB R0, RZ, R0 ;  /* 0x00000000ff00723e */ /* 0x000fe200000010ff */
[----:B------:R-:W-:Y:S06]  /*4120*/  BRA `(.L_x_10756) ;  /* 0x0000000000a87947 */ /* 0x000fec0003800000 */
.L_x_10773:
        /* <DEDUP_REMOVED lines=14> */
.L_x_10787:
[----:B------:R-:W-:Y:S05]  /*4210*/  BSYNC.RECONVERGENT B0 ;  /* 0x0000000000007941 */ /* 0x000fea0003800200 */
.L_x_10786:
[----:B------:R-:W-:Y:S01]  /*4220*/  F2FP.BF16.F32.PACK_AB R0, RZ, R0 ;  /* 0x00000000ff00723e */ /* 0x000fe200000010ff */
[----:B------:R-:W-:Y:S06]  /*4230*/  BRA `(.L_x_10756) ;  /* 0x0000000000647947 */ /* 0x000fec0003800000 */
.L_x_10761:
        /* <DEDUP_REMOVED lines=16> */
.L_x_10788:
[----:B------:R-:W-:Y:S01]  /*4340*/  PRMT R0, RZ, 0x7610, R0 ;  /* 0x00007610ff007816 */ /* 0x000fe20000000000 */
[----:B------:R-:W-:Y:S06]  /*4350*/  BRA `(.L_x_10756) ;  /* 0x00000000001c7947 */ /* 0x000fec0003800000 */
.L_x_10785:
[----:B------:R-:W2:Y:S02]  /*4360*/  LDG.E.64 R4, desc[UR36][R4.64] ;  /* 0x0000002404047981 */ /* 0x000ea4000c1e1b00 */
[----:B--2---:R-:W0:Y:S02]  /*4370*/  I2F.U64 R0, R4 ;  /* 0x0000000400007312 */ /* 0x004e240000301000 */
[----:B0-----:R-:W-:Y:S01]  /*4380*/  F2FP.BF16.F32.PACK_AB R0, RZ, R0 ;  /* 0x00000000ff00723e */ /* 0x001fe200000010ff */
[----:B------:R-:W-:Y:S06]  /*4390*/  BRA `(.L_x_10756) ;  /* 0x00000000000c7947 */ /* 0x000fec0003800000 */
.L_x_10784:
[----:B------:R-:W2:Y:S02]  /*43a0*/  LDG.E R4, desc[UR36][R4.64] ;  /* 0x0000002404047981 */ /* 0x000ea4000c1e1900 */
[----:B--2---:R-:W-:-:S04]  /*43b0*/  I2FP.F32.U32 R0, R4 ;  /* 0x0000000400007245 */ /* 0x004fc80000201000 */
[----:B------:R-:W-:-:S07]  /*43c0*/  F2FP.BF16.F32.PACK_AB R0, RZ, R0 ;  /* 0x00000000ff00723e */ /* 0x000fce00000010ff */
.L_x_10756:
[----:B------:R-:W-:Y:S05]  /*43d0*/  BSYNC.RECONVERGENT B6 ;  /* 0x0000000000067941 */ /* 0x000fea0003800200 */
.L_x_10755:
        /* <DEDUP_REMOVED lines=16> */
[----:B0-----:R-:W-:-:S07]  /*44e0*/  @!P0 FMUL.FTZ R0, R4, 0.69314718246459960938 ;  /* 0x3f31721804008820 */ /* 0x001fce0000410000 */
[----:B------:R-:W0:Y:S01]  /*44f0*/  @!P1 MUFU.LG2 R5, R5 ;  /* 0x0000000500059308 */ /* 0x000e220000000c00 */
[----:B--2---:R-:W-:-:S07]  /*4500*/  @!P2 FMUL.FTZ R7, R6, 0.69314718246459960938 ;  /* 0x3f3172180607a820 */ /* 0x004fce0000410000 */
[----:B------:R2:W4:Y:S01]  /*4510*/  @!P0 F2F.BF16.F32 R3, R0 ;  /* 0x0000000000038304 */ /* 0x0005220000202000 */
[----:B---3--:R-:W-:-:S07]  /*4520*/  @!P3 FMUL.FTZ R9, R8, 0.69314718246459960938 ;  /* 0x3f3172180809b820 */ /* 0x008fce0000410000 */
[----:B------:R2:W3:Y:S01]  /*4530*/  @!P2 F2F.BF16.F32 R17, R7 ;  /* 0x000000070011a304 */ /* 0x0004e20000202000 */
[----:B0-----:R-:W-:-:S07]  /*4540*/  @!P1 FMUL.FTZ R4, R5, 0.69314718246459960938 ;  /* 0x3f31721805049820 */ /* 0x001fce0000410000 */
        /* <DEDUP_REMOVED lines=26> */
.L_x_10794:
[----:B------:R-:W-:Y:S02]  /*46f0*/  IMAD.U32 R5, R3, 0x10000, RZ ;  /* 0x0001000003057824 */ /* 0x000fe400078e00ff */
[----:B------:R-:W-:-:S04]  /*4700*/  IMAD.MOV.U32 R25, RZ, RZ, R23 ;  /* 0x000000ffff197224 */ /* 0x000fc800078e0017 */
[----:B------:R-:W1:Y:S02]  /*4710*/  F2I.S64.TRUNC R4, R5 ;  /* 0x0000000500047311 */ /* 0x000e64000020d900 */
[----:B-1----:R1:W-:Y:S01]  /*4720*/  STG.E.U8 desc[UR36][R8.64], R4 ;  /* 0x0000000408007986 */ /* 0x0023e2000c101124 */
[----:B------:R-:W-:Y:S05]  /*4730*/  BRA `(.L_x_10790) ;  /* 0x0000000c00c07947 */ /* 0x000fea0003800000 */
.L_x_10793:
        /* <DEDUP_REMOVED lines=11> */
.L_x_10797:
[----:B------:R-:W-:Y:S02]  /*47f0*/  IMAD.U32 R3, R3, 0x10000, RZ ;  /* 0x0001000003037824 */ /* 0x000fe400078e00ff */
[----:B------:R-:W-:-:S04]  /*4800*/  IMAD.MOV.U32 R25, RZ, RZ, R23 ;  /* 0x000000ffff197224 */ /* 0x000fc800078e0017 */
[----:B------:R-:W1:Y:S02]  /*4810*/  F2I.FTZ.TRUNC.NTZ R3, R3 ;  /* 0x0000000300037305 */ /* 0x000e64000021f100 */
[----:B-1----:R1:W-:Y:S01]  /*4820*/  STG.E desc[UR36][R8.64], R3 ;  /* 0x0000000308007986 */ /* 0x0023e2000c101924 */
[----:B------:R-:W-:Y:S05]  /*4830*/  BRA `(.L_x_10790) ;  /* 0x0000000c00807947 */ /* 0x000fea0003800000 */
.L_x_10796:
[----:B------:R-:W-:Y:S02]  /*4840*/  IMAD.U32 R3, R3, 0x10000, RZ ;  /* 0x0001000003037824 */ /* 0x000fe400078e00ff */
[----:B------:R-:W-:-:S04]  /*4850*/  IMAD.MOV.U32 R25, RZ, RZ, R23 ;  /* 0x000000ffff197224 */ /* 0x000fc800078e0017 */
[----:B------:R-:W1:Y:S02]  /*4860*/  F2I.FTZ.TRUNC.NTZ R3, R3 ;  /* 0x0000000300037305 */ /* 0x000e64000021f100 */
[----:B-1----:R1:W-:Y:S01]  /*4870*/  STG.E.U16 desc[UR36][R8.64], R3 ;  /* 0x0000000308007986 */ /* 0x0023e2000c101524 */
[----:B------:R-:W-:Y:S05]  /*4880*/  BRA `(.L_x_10790) ;  /* 0x0000000c006c7947 */ /* 0x000fea0003800000 */
.L_x_10792:
        /* <DEDUP_REMOVED lines=10> */
.L_x_10799:
[----:B------:R-:W-:Y:S02]  /*4930*/  IMAD.U32 R0, R3, 0x10000, RZ ;  /* 0x0001000003007824 */ /* 0x000fe400078e00ff */
[----:B------:R-:W-:-:S03]  /*4940*/  IMAD.MOV.U32 R25, RZ, RZ, R23 ;  /* 0x000000ffff197224 */ /* 0x000fc600078e0017 */
[----:B------:R-:W-:-:S05]  /*4950*/  F2FP.F16.F32.PACK_AB R0, RZ, R0 ;  /* 0x00000000ff00723e */ /* 0x000fca00000000ff */
[----:B------:R1:W-:Y:S01]  /*4960*/  STG.E.U16 desc[UR36][R8.64], R0 ;  /* 0x0000000008007986 */ /* 0x0003e2000c101524 */
[----:B------:R-:W-:Y:S05]  /*4970*/  BRA `(.L_x_10790) ;  /* 0x0000000c00307947 */ /* 0x000fea0003800000 */
.L_x_10798:
        /* <DEDUP_REMOVED lines=11> */
.L_x_10801:
[----:B------:R-:W-:Y:S02]  /*4a30*/  IMAD.U32 R3, R3, 0x10000, RZ ;  /* 0x0001000003037824 */ /* 0x000fe400078e00ff */
[----:B------:R-:W-:-:S03]  /*4a40*/  IMAD.MOV.U32 R25, RZ, RZ, R23 ;  /* 0x000000ffff197224 */ /* 0x000fc600078e0017 */
[----:B------:R-:W-:-:S04]  /*4a50*/  F2FP.F16.F32.PACK_AB R3, RZ, R3 ;  /* 0x00000003ff03723e */ /* 0x000fc800000000ff */
[----:B------:R-:W-:-:S05]  /*4a60*/  PRMT R3, R3, 0x5410, RZ ;  /* 0x0000541003037816 */ /* 0x000fca00000000ff */
[----:B------:R1:W-:Y:S01]  /*4a70*/  STG.E desc[UR36][R8.64], R3 ;  /* 0x0000000308007986 */ /* 0x0003e2000c101924 */
[----:B------:R-:W-:Y:S05]  /*4a80*/  BRA `(.L_x_10790) ;  /* 0x0000000800ec7947 */ /* 0x000fea0003800000 */
.L_x_10800:
[----:B------:R-:W-:Y:S02]  /*4a90*/  IMAD.U32 R4, R3, 0x10000, RZ ;  /* 0x0001000003047824 */ /* 0x000fe400078e00ff */
[----:B------:R-:W-:Y:S02]  /*4aa0*/  IMAD.MOV.U32 R25, RZ, RZ, R23 ;  /* 0x000000ffff197224 */ /* 0x000fe400078e0017 */
[----:B------:R-:W-:-:S06]  /*4ab0*/  FMUL.FTZ R4, R4, 1 ;  /* 0x3f80000004047820 */ /* 0x000fcc0000410000 */
[----:B------:R-:W1:Y:S02]  /*4ac0*/  F2F.F64.F32 R4, R4 ;  /* 0x0000000400047310 */ /* 0x000e640000201800 */
[----:B-1----:R1:W-:Y:S01]  /*4ad0*/  STG.E.64 desc[UR36][R8.64], R4 ;  /* 0x0000000408007986 */ /* 0x0023e2000c101b24 */
[----:B------:R-:W-:Y:S05]  /*4ae0*/  BRA `(.L_x_10790) ;  /* 0x0000000800d47947 */ /* 0x000fea0003800000 */
.L_x_10791:
        /* <DEDUP_REMOVED lines=14> */
.L_x_10804:
[----:B------:R-:W-:Y:S01]  /*4bd0*/  IMAD.U32 R3, R3, 0x10000, RZ ;  /* 0x0001000003037824 */ /* 0x000fe200078e00ff */
[----:B------:R-:W-:Y:S01]  /*4be0*/  CS2R R6, SRZ ;  /* 0x0000000000067805 */ /* 0x000fe2000001ff00 */
[----:B------:R-:W-:Y:S02]  /*4bf0*/  IMAD.MOV.U32 R25, RZ, RZ, R23 ;  /* 0x000000ffff197224 */ /* 0x000fe400078e0017 */
[----:B------:R-:W-:-:S04]  /*4c00*/  FMUL.FTZ R3, R3, 1 ;  /* 0x3f80000003037820 */ /* 0x000fc80000410000 */
[----:B------:R-:W1:Y:S02]  /*4c10*/  F2F.F64.F32 R4, R3 ;  /* 0x0000000300047310 */ /* 0x000e640000201800 */
[----:B-1----:R1:W-:Y:S01]  /*4c20*/  STG.E.128 desc[UR36][R8.64], R4 ;  /* 0x0000000408007986 */ /* 0x0023e2000c101d24 */
[----:B------:R-:W-:Y:S05]  /*4c30*/  BRA `(.L_x_10790) ;  /* 0x0000000800807947 */ /* 0x000fea0003800000 */
.L_x_10803:
        /* <DEDUP_REMOVED lines=19> */
.L_x_10808:
[----:B------:R-:W-:Y:S05]  /*4d70*/  BSYNC.RECONVERGENT B0 ;  /* 0x0000000000007941 */ /* 0x000fea0003800200 */
.L_x_10807:
[----:B------:R-:W-:Y:S01]  /*4d80*/  LOP3.LUT R5, R0, 0x80, R5, 0xf8, !PT ;  /* 0x0000008000057812 */ /* 0x000fe200078ef805 */
[----:B------:R-:W-:-:S04]  /*4d90*/  IMAD.MOV.U32 R25, RZ, RZ, R23 ;  /* 0x000000ffff197224 */ /* 0x000fc800078e0017 */
[----:B------:R4:W-:Y:S01]  /*4da0*/  STG.E.U8 desc[UR36][R8.64], R5 ;  /* 0x0000000508007986 */ /* 0x0009e2000c101124 */
[----:B------:R-:W-:Y:S05]  /*4db0*/  BRA `(.L_x_10790) ;  /* 0x0000000800207947 */ /* 0x000fea0003800000 */
.L_x_10806:
        /* <DEDUP_REMOVED lines=15> */
.L_x_10810:
[----:B------:R-:W-:Y:S05]  /*4eb0*/  BSYNC.RECONVERGENT B0 ;  /* 0x0000000000007941 */ /* 0x000fea0003800200 */
.L_x_10809:
[----:B------:R-:W-:Y:S01]  /*4ec0*/  LOP3.LUT R5, R0, 0x80, R5, 0xf8, !PT ;  /* 0x0000008000057812 */ /* 0x000fe200078ef805 */
[----:B------:R-:W-:-:S04]  /*4ed0*/  IMAD.MOV.U32 R25, RZ, RZ, R23 ;  /* 0x000000ffff197224 */ /* 0x000fc800078e0017 */
[----:B------:R3:W-:Y:S01]  /*4ee0*/  STG.E.U8 desc[UR36][R8.64], R5 ;  /* 0x0000000508007986 */ /* 0x0007e2000c101124 */
[----:B------:R-:W-:Y:S05]  /*4ef0*/  BRA `(.L_x_10790) ;  /* 0x0000000400d07947 */ /* 0x000fea0003800000 */
.L_x_10805:
[----:B------:R1:W-:Y:S01]  /*4f00*/  STG.E.U16 desc[UR36][R8.64], R3 ;  /* 0x0000000308007986 */ /* 0x0003e2000c101524 */
[----:B------:R-:W-:Y:S01]  /*4f10*/  IMAD.MOV.U32 R25, RZ, RZ, R23 ;  /* 0x000000ffff197224 */ /* 0x000fe200078e0017 */
[----:B------:R-:W-:Y:S06]  /*4f20*/  BRA `(.L_x_10790) ;  /* 0x0000000400c47947 */ /* 0x000fec0003800000 */
.L_x_10802:
        /* <DEDUP_REMOVED lines=13> */
.L_x_10813:
        /* <DEDUP_REMOVED lines=13> */
.L_x_10816:
[----:B------:R-:W-:-:S04]  /*50d0*/  SHF.R.U32.HI R0, RZ, 0x14, R3 ;  /* 0x00000014ff007819 */ /* 0x000fc80000011603 */
[----:B------:R-:W-:-:S04]  /*50e0*/  LOP3.LUT R0, R0, 0x1, RZ, 0xc0, !PT ;  /* 0x0000000100007812 */ /* 0x000fc800078ec0ff */
[----:B------:R-:W-:-:S04]  /*50f0*/  IADD3 R0, PT, PT, R3, 0x487ffff, R0 ;  /* 0x0487ffff03007810 */ /* 0x000fc80007ffe000 */
[----:B------:R-:W-:-:S04]  /*5100*/  SHF.R.U32.HI R0, RZ, 0x14, R0 ;  /* 0x00000014ff007819 */ /* 0x000fc80000011600 */
[----:B------:R-:W-:-:S07]  /*5110*/  LOP3.LUT R0, R0, 0xff, RZ, 0xc0, !PT ;  /* 0x000000ff00007812 */ /* 0x000fce00078ec0ff */
.L_x_10817:
[----:B------:R-:W-:-:S04]  /*5120*/  SHF.R.U32.HI R3, RZ, 0x18, R3 ;  /* 0x00000018ff037819 */ /* 0x000fc80000011603 */
[----:B------:R-:W-:-:S04]  /*5130*/  LOP3.LUT R0, R0, 0x80, R3, 0xf8, !PT ;  /* 0x0000008000007812 */ /* 0x000fc800078ef803 */
[----:B------:R-:W-:-:S07]  /*5140*/  PRMT R4, R0, 0x7610, R4 ;  /* 0x0000761000047816 */ /* 0x000fce0000000004 */
.L_x_10815:
[----:B------:R-:W-:Y:S05]  /*5150*/  BSYNC.RECONVERGENT B0 ;  /* 0x0000000000007941 */ /* 0x000fea0003800200 */
.L_x_10814:
[----:B------:R1:W-:Y:S01]  /*5160*/  STG.E.U8 desc[UR36][R8.64], R4 ;  /* 0x0000000408007986 */ /* 0x0003e2000c101124 */
[----:B------:R-:W-:Y:S01]  /*5170*/  IMAD.MOV.U32 R25, RZ, RZ, R23 ;  /* 0x000000ffff197224 */ /* 0x000fe200078e0017 */
[----:B------:R-:W-:Y:S06]  /*5180*/  BRA `(.L_x_10790) ;  /* 0x00000004002c7947 */ /* 0x000fec0003800000 */
.L_x_10812:
        /* <DEDUP_REMOVED lines=13> */
.L_x_10820:
[----:B------:R-:W-:-:S04]  /*5260*/  SHF.R.U32.HI R0, RZ, 0x15, R3 ;  /* 0x00000015ff007819 */ /* 0x000fc80000011603 */
[----:B------:R-:W-:-:S04]  /*5270*/  LOP3.LUT R0, R0, 0x1, RZ, 0xc0, !PT ;  /* 0x0000000100007812 */ /* 0x000fc800078ec0ff */
[----:B------:R-:W-:-:S04]  /*5280*/  IADD3 R0, PT, PT, R3, 0x88fffff, R0 ;  /* 0x088fffff03007810 */ /* 0x000fc80007ffe000 */
[----:B------:R-:W-:-:S04]  /*5290*/  SHF.R.U32.HI R0, RZ, 0x15, R0 ;  /* 0x00000015ff007819 */ /* 0x000fc80000011600 */
[----:B------:R-:W-:-:S07]  /*52a0*/  LOP3.LUT R0, R0, 0xff, RZ, 0xc0, !PT ;  /* 0x000000ff00007812 */ /* 0x000fce00078ec0ff */
.L_x_10821:
[----:B------:R-:W-:-:S04]  /*52b0*/  SHF.R.U32.HI R3, RZ, 0x18, R3 ;  /* 0x00000018ff037819 */ /* 0x000fc80000011603 */
[----:B------:R-:W-:-:S04]  /*52c0*/  LOP3.LUT R0, R0, 0x80, R3, 0xf8, !PT ;  /* 0x0000008000007812 */ /* 0x000fc800078ef803 */
[----:B------:R-:W-:-:S07]  /*52d0*/  PRMT R4, R0, 0x7610, R4 ;  /* 0x0000761000047816 */ /* 0x000fce0000000004 */
.L_x_10819:
[----:B------:R-:W-:Y:S05]  /*52e0*/  BSYNC.RECONVERGENT B0 ;  /* 0x0000000000007941 */ /* 0x000fea0003800200 */
.L_x_10818:
[----:B------:R1:W-:Y:S01]  /*52f0*/  STG.E.U8 desc[UR36][R8.64], R4 ;  /* 0x0000000408007986 */ /* 0x0003e2000c101124 */
[----:B------:R-:W-:Y:S01]  /*5300*/  IMAD.MOV.U32 R25, RZ, RZ, R23 ;  /* 0x000000ffff197224 */ /* 0x000fe200078e0017 */
[----:B------:R-:W-:Y:S06]  /*5310*/  BRA `(.L_x_10790) ;  /* 0x0000000000c87947 */ /* 0x000fec0003800000 */
.L_x_10811:
[----:B------:R-:W-:-:S13]  /*5320*/  ISETP.NE.AND P0, PT, R0, 0x1c, PT ;  /* 0x0000001c0000780c */ /* 0x000fda0003f05270 */
[----:B------:R-:W-:Y:S05]  /*5330*/  @!P0 BRA `(.L_x_10822) ;  /* 0x0000000000b08947 */ /* 0x000fea0003800000 */
[----:B------:R-:W-:-:S13]  /*5340*/  ISETP.NE.AND P0, PT, R0, 0x1d, PT ;  /* 0x0000001d0000780c */ /* 0x000fda0003f05270 */
[----:B------:R-:W-:Y:S05]  /*5350*/  @!P0 BRA `(.L_x_10823) ;  /* 0x0000000000948947 */ /* 0x000fea0003800000 */
[----:B------:R-:W-:-:S13]  /*5360*/  ISETP.NE.AND P0, PT, R0, 0x2c, PT ;  /* 0x0000002c0000780c */ /* 0x000fda0003f05270 */
[----:B------:R-:W-:Y:S05]  /*5370*/  @!P0 BRA `(.L_x_10824) ;  /* 0x0000000000488947 */ /* 0x000fea0003800000 */
.L_x_10795:
        /* <DEDUP_REMOVED lines=16> */
.L_x_10825:
[----:B------:R-:W-:Y:S01]  /*5480*/  IMAD.MOV.U32 R25, RZ, RZ, R23 ;  /* 0x000000ffff197224 */ /* 0x000fe200078e0017 */
[----:B------:R-:W-:Y:S06]  /*5490*/  BRA `(.L_x_10790) ;  /* 0x0000000000687947 */ /* 0x000fec0003800000 */
.L_x_10824:
        /* <DEDUP_REMOVED lines=17> */
.L_x_10823:
[----:B------:R-:W-:Y:S02]  /*55b0*/  IMAD.U32 R4, R3, 0x10000, RZ ;  /* 0x0001000003047824 */ /* 0x000fe400078e00ff */
[----:B------:R-:W-:-:S04]  /*55c0*/  IMAD.MOV.U32 R25, RZ, RZ, R23 ;  /* 0x000000ffff197224 */ /* 0x000fc800078e0017 */
[----:B------:R-:W1:Y:S02]  /*55d0*/  F2I.U64.TRUNC R4, R4 ;  /* 0x0000000400047311 */ /* 0x000e64000020d800 */
[----:B-1----:R1:W-:Y:S01]  /*55e0*/  STG.E.64 desc[UR36][R8.64], R4 ;  /* 0x0000000408007986 */ /* 0x0023e2000c101b24 */
[----:B------:R-:W-:Y:S05]  /*55f0*/  BRA `(.L_x_10790) ;  /* 0x0000000000107947 */ /* 0x000fea0003800000 */
.L_x_10822:
[----:B------:R-:W-:Y:S02]  /*5600*/  IMAD.U32 R3, R3, 0x10000, RZ ;  /* 0x0001000003037824 */ /* 0x000fe400078e00ff */
[----:B------:R-:W-:-:S04]  /*5610*/  IMAD.MOV.U32 R25, RZ, RZ, R23 ;  /* 0x000000ffff197224 */ /* 0x000fc800078e0017 */
[----:B------:R-:W1:Y:S02]  /*5620*/  F2I.FTZ.U32.TRUNC.NTZ R3, R3 ;  /* 0x0000000300037305 */ /* 0x000e64000021f000 */
[----:B-1----:R1:W-:Y:S02]  /*5630*/  STG.E desc[UR36][R8.64], R3 ;  /* 0x0000000308007986 */ /* 0x0023e4000c101924 */
.L_x_10790:
[----:B------:R-:W-:Y:S05]  /*5640*/  BSYNC.RECONVERGENT B6 ;  /* 0x0000000000067941 */ /* 0x000fea0003800200 */
.L_x_10789:
        /* <DEDUP_REMOVED lines=25> */
.L_x_10831:
[----:B0-----:R-:W-:-:S06]  /*57e0*/  IMAD.U32 R5, R22, 0x10000, RZ ;  /* 0x0001000016057824 */ /* 0x001fcc00078e00ff */
[----:B------:R-:W0:Y:S02]  /*57f0*/  F2I.S64.TRUNC R4, R5 ;  /* 0x0000000500047311 */ /* 0x000e24000020d900 */
[----:B0-----:R0:W-:Y:S01]  /*5800*/  STG.E.U8 desc[UR36][R8.64], R4 ;  /* 0x0000000408007986 */ /* 0x0011e2000c101124 */
[----:B------:R-:W-:Y:S05]  /*5810*/  BRA `(.L_x_10833) ;  /* 0x0000000c006c7947 */ /* 0x000fea0003800000 */
.L_x_10830:
        /* <DEDUP_REMOVED lines=10> */
.L_x_10835:
[----:B0-----:R-:W-:-:S04]  /*58c0*/  IMAD.U32 R22, R22, 0x10000, RZ ;  /* 0x0001000016167824 */ /* 0x001fc800078e00ff */
[----:B------:R-:W0:Y:S02]  /*58d0*/  F2I.FTZ.TRUNC.NTZ R3, R22 ;  /* 0x0000001600037305 */ /* 0x000e24000021f100 */
[----:B0-----:R0:W-:Y:S01]  /*58e0*/  STG.E desc[UR36][R8.64], R3 ;  /* 0x0000000308007986 */ /* 0x0011e2000c101924 */
[----:B------:R-:W-:Y:S05]  /*58f0*/  BRA `(.L_x_10833) ;  /* 0x0000000c00347947 */ /* 0x000fea0003800000 */
.L_x_10834:
[----:B0-----:R-:W-:-:S04]  /*5900*/  IMAD.U32 R22, R22, 0x10000, RZ ;  /* 0x0001000016167824 */ /* 0x001fc800078e00ff */
[----:B------:R-:W0:Y:S02]  /*5910*/  F2I.FTZ.TRUNC.NTZ R3, R22 ;  /* 0x0000001600037305 */ /* 0x000e24000021f100 */
[----:B0-----:R0:W-:Y:S01]  /*5920*/  STG.E.U16 desc[UR36][R8.64], R3 ;  /* 0x0000000308007986 */ /* 0x0011e2000c101524 */
[----:B------:R-:W-:Y:S05]  /*5930*/  BRA `(.L_x_10833) ;  /* 0x0000000c00247947 */ /* 0x000fea0003800000 */
.L_x_10829:
        /* <DEDUP_REMOVED lines=9> */
.L_x_10837:
[----:B0-----:R-:W-:-:S05]  /*59d0*/  IMAD.U32 R0, R22, 0x10000, RZ ;  /* 0x0001000016007824 */ /* 0x001fca00078e00ff */
[----:B------:R-:W-:-:S05]  /*59e0*/  F2FP.F16.F32.PACK_AB R0, RZ, R0 ;  /* 0x00000000ff00723e */ /* 0x000fca00000000ff */
[----:B------:R0:W-:Y:S01]  /*59f0*/  STG.E.U16 desc[UR36][R8.64], R0 ;  /* 0x0000000008007986 */ /* 0x0001e2000c101524 */
[----:B------:R-:W-:Y:S05]  /*5a00*/  BRA `(.L_x_10833) ;  /* 0x0000000800f07947 */ /* 0x000fea0003800000 */
.L_x_10836:
        /* <DEDUP_REMOVED lines=10> */
.L_x_10839:
[----:B0-----:R-:W-:-:S05]  /*5ab0*/  IMAD.U32 R22, R22, 0x10000, RZ ;  /* 0x0001000016167824 */ /* 0x001fca00078e00ff */
[----:B------:R-:W-:-:S04]  /*5ac0*/  F2FP.F16.F32.PACK_AB R3, RZ, R22 ;  /* 0x00000016ff03723e */ /* 0x000fc800000000ff */
[----:B------:R-:W-:-:S05]  /*5ad0*/  PRMT R3, R3, 0x5410, RZ ;  /* 0x0000541003037816 */ /* 0x000fca00000000ff */
[----:B------:R0:W-:Y:S01]  /*5ae0*/  STG.E desc[UR36][R8.64], R3 ;  /* 0x0000000308007986 */ /* 0x0001e2000c101924 */
[----:B------:R-:W-:Y:S05]  /*5af0*/  BRA `(.L_x_10833) ;  /* 0x0000000800b47947 */ /* 0x000fea0003800000 */
.L_x_10838:
[----:B0-----:R-:W-:-:S04]  /*5b00*/  IMAD.U32 R4, R22, 0x10000, RZ ;  /* 0x0001000016047824 */ /* 0x001fc800078e00ff */
[----:B------:R-:W-:-:S06]  /*5b10*/  FMUL.FTZ R4, R4, 1 ;  /* 0x3f80000004047820 */ /* 0x000fcc0000410000 */
[----:B------:R-:W0:Y:S02]  /*5b20*/  F2F.F64.F32 R4, R4 ;  /* 0x0000000400047310 */ /* 0x000e240000201800 */
[----:B0-----:R0:W-:Y:S01]  /*5b30*/  STG.E.64 desc[UR36][R8.64], R4 ;  /* 0x0000000408007986 */ /* 0x0011e2000c101b24 */
[----:B------:R-:W-:Y:S05]  /*5b40*/  BRA `(.L_x_10833) ;  /* 0x0000000800a07947 */ /* 0x000fea0003800000 */
.L_x_10828:
        /* <DEDUP_REMOVED lines=14> */
.L_x_10843:
        /* <DEDUP_REMOVED lines=17> */
.L_x_10846:
[----:B------:R-:W-:-:S04]  /*5d40*/  SHF.R.U32.HI R3, RZ, 0x18, R5 ;  /* 0x00000018ff037819 */ /* 0x000fc80000011605 */
[----:B------:R-:W-:-:S04]  /*5d50*/  LOP3.LUT R0, R0, 0x80, R3, 0xf8, !PT ;  /* 0x0000008000007812 */ /* 0x000fc800078ef803 */
[----:B------:R-:W-:-:S07]  /*5d60*/  PRMT R4, R0, 0x7610, R4 ;  /* 0x0000761000047816 */ /* 0x000fce0000000004 */
.L_x_10845:
[----:B------:R-:W-:Y:S05]  /*5d70*/  BSYNC.RECONVERGENT B0 ;  /* 0x0000000000007941 */ /* 0x000fea0003800200 */
.L_x_10844:
[----:B------:R0:W-:Y:S01]  /*5d80*/  STG.E.U8 desc[UR36][R8.64], R4 ;  /* 0x0000000408007986 */ /* 0x0001e2000c101124 */
[----:B------:R-:W-:Y:S05]  /*5d90*/  BRA `(.L_x_10833) ;  /* 0x00000008000c7947 */ /* 0x000fea0003800000 */
.L_x_10842:
        /* <DEDUP_REMOVED lines=17> */
.L_x_10849:
[----:B------:R-:W-:-:S04]  /*5eb0*/  SHF.R.U32.HI R3, RZ, 0x18, R5 ;  /* 0x00000018ff037819 */ /* 0x000fc80000011605 */
[----:B------:R-:W-:-:S04]  /*5ec0*/  LOP3.LUT R0, R0, 0x80, R3, 0xf8, !PT ;  /* 0x0000008000007812 */ /* 0x000fc800078ef803 */
[----:B------:R-:W-:-:S07]  /*5ed0*/  PRMT R4, R0, 0x7610, R4 ;  /* 0x0000761000047816 */ /* 0x000fce0000000004 */
.L_x_10848:
[----:B------:R-:W-:Y:S05]  /*5ee0*/  BSYNC.RECONVERGENT B0 ;  /* 0x0000000000007941 */ /* 0x000fea0003800200 */
.L_x_10847:
[----:B------:R0:W-:Y:S01]  /*5ef0*/  STG.E.U8 desc[UR36][R8.64], R4 ;  /* 0x0000000408007986 */ /* 0x0001e2000c101124 */
[----:B------:R-:W-:Y:S05]  /*5f00*/  BRA `(.L_x_10833) ;  /* 0x0000000400b07947 */ /* 0x000fea0003800000 */
.L_x_10841:
        /* <DEDUP_REMOVED lines=22> */
.L_x_10851:
[----:B0-----:R-:W-:-:S06]  /*6070*/  IMAD.U32 R4, R22, 0x10000, RZ ;  /* 0x0001000016047824 */ /* 0x001fcc00078e00ff */
[----:B------:R-:W0:Y:S02]  /*6080*/  F2I.U64.TRUNC R4, R4 ;  /* 0x0000000400047311 */ /* 0x000e24000020d800 */
[----:B0-----:R0:W-:Y:S01]  /*6090*/  STG.E.64 desc[UR36][R8.64], R4 ;  /* 0x0000000408007986 */ /* 0x0011e2000c101b24 */
[----:B------:R-:W-:Y:S05]  /*60a0*/  BRA `(.L_x_10833) ;  /* 0x0000000400487947 */ /* 0x000fea0003800000 */
.L_x_10850:
[----:B0-----:R-:W-:-:S04]  /*60b0*/  IMAD.U32 R22, R22, 0x10000, RZ ;  /* 0x0001000016167824 */ /* 0x001fc800078e00ff */
[----:B------:R-:W0:Y:S02]  /*60c0*/  F2I.FTZ.U32.TRUNC.NTZ R3, R22 ;  /* 0x0000001600037305 */ /* 0x000e24000021f000 */
[----:B0-----:R0:W-:Y:S01]  /*60d0*/  STG.E desc[UR36][R8.64], R3 ;  /* 0x0000000308007986 */ /* 0x0011e2000c101924 */
[----:B------:R-:W-:Y:S05]  /*60e0*/  BRA `(.L_x_10833) ;  /* 0x0000000400387947 */ /* 0x000fea0003800000 */
.L_x_10840:
        /* <DEDUP_REMOVED lines=11> */
.L_x_10853:
[----:B0-----:R-:W-:Y:S01]  /*61a0*/  IMAD.U32 R22, R22, 0x10000, RZ ;  /* 0x0001000016167824 */ /* 0x001fe200078e00ff */
[----:B------:R-:W-:-:S03]  /*61b0*/  CS2R R6, SRZ ;  /* 0x0000000000067805 */ /* 0x000fc6000001ff00 */
[----:B------:R-:W-:-:S06]  /*61c0*/  FMUL.FTZ R4, R22, 1 ;  /* 0x3f80000016047820 */ /* 0x000fcc0000410000 */
[----:B------:R-:W0:Y:S02]  /*61d0*/  F2F.F64.F32 R4, R4 ;  /* 0x0000000400047310 */ /* 0x000e240000201800 */
[----:B0-----:R4:W-:Y:S01]  /*61e0*/  STG.E.128 desc[UR36][R8.64], R4 ;  /* 0x0000000408007986 */ /* 0x0019e2000c101d24 */
[----:B------:R-:W-:Y:S05]  /*61f0*/  BRA `(.L_x_10833) ;  /* 0x0000000000f47947 */ /* 0x000fea0003800000 */
.L_x_10852:
[----:B------:R-:W-:-:S13]  /*6200*/  ISETP.NE.AND P0, PT, R0, 0xf, PT ;  /* 0x0000000f0000780c */ /* 0x000fda0003f05270 */
[----:B------:R-:W-:Y:S05]  /*6210*/  @!P0 BRA `(.L_x_10854) ;  /* 0x0000000000e88947 */ /* 0x000fea0003800000 */
[----:B------:R-:W-:-:S13]  /*6220*/  ISETP.NE.AND P0, PT, R0, 0x17, PT ;  /* 0x000000170000780c */ /* 0x000fda0003f05270 */
[----:B------:R-:W-:Y:S05]  /*6230*/  @!P0 BRA `(.L_x_10855) ;  /* 0x0000000000908947 */ /* 0x000fea0003800000 */
[----:B------:R-:W-:-:S13]  /*6240*/  ISETP.NE.AND P0, PT, R0, 0x18, PT ;  /* 0x000000180000780c */ /* 0x000fda0003f05270 */
[----:B------:R-:W-:Y:S05]  /*6250*/  @!P0 BRA `(.L_x_10856) ;  /* 0x0000000000448947 */ /* 0x000fea0003800000 */
.L_x_10832:
        /* <DEDUP_REMOVED lines=16> */
.L_x_10857:
[----:B------:R-:W-:Y:S05]  /*6360*/  BRA `(.L_x_10833) ;  /* 0x0000000000987947 */ /* 0x000fea0003800000 */
.L_x_10856:
        /* <DEDUP_REMOVED lines=13> */
.L_x_10859:
[----:B------:R-:W-:Y:S05]  /*6440*/  BSYNC.RECONVERGENT B0 ;  /* 0x0000000000007941 */ /* 0x000fea0003800200 */
.L_x_10858:
[----:B------:R-:W-:-:S05]  /*6450*/  LOP3.LUT R3, R0, 0x80, R3, 0xf8, !PT ;  /* 0x0000008000037812 */ /* 0x000fca00078ef803 */
[----:B------:R2:W-:Y:S01]  /*6460*/  STG.E.U8 desc[UR36][R8.64], R3 ;  /* 0x0000000308007986 */ /* 0x0005e2000c101124 */
[----:B------:R-:W-:Y:S05]  /*6470*/  BRA `(.L_x_10833) ;  /* 0x0000000000547947 */ /* 0x000fea0003800000 */
.L_x_10855:
        /* <DEDUP_REMOVED lines=12> */
.L_x_10861:
[----:B------:R-:W-:Y:S01]  /*6540*/  IMAD.MOV.U32 R0, RZ, RZ, 0x7f ;  /* 0x0000007fff007424 */ /* 0x000fe200078e00ff */
[----:B------:R-:W-:-:S04]  /*6550*/  ISETP.GT.U32.AND P0, PT, R4, 0x7f800000, PT ;  /* 0x7f8000000400780c */ /* 0x000fc80003f04070 */
[----:B------:R-:W-:-:S09]  /*6560*/  SEL R0, R0, 0x7c, P0 ;  /* 0x0000007c00007807 */ /* 0x000fd20000000000 */
.L_x_10862:
[----:B------:R-:W-:Y:S05]  /*6570*/  BSYNC.RECONVERGENT B0 ;  /* 0x0000000000007941 */ /* 0x000fea0003800200 */
.L_x_10860:
[----:B------:R-:W-:-:S04]  /*6580*/  SHF.R.U32.HI R3, RZ, 0x18, R3 ;  /* 0x00000018ff037819 */ /* 0x000fc80000011603 */
[----:B------:R-:W-:-:S05]  /*6590*/  LOP3.LUT R3, R0, 0x80, R3, 0xf8, !PT ;  /* 0x0000008000037812 */ /* 0x000fca00078ef803 */
[----:B------:R1:W-:Y:S01]  /*65a0*/  STG.E.U8 desc[UR36][R8.64], R3 ;  /* 0x0000000308007986 */ /* 0x0003e2000c101124 */
[----:B------:R-:W-:Y:S05]  /*65b0*/  BRA `(.L_x_10833) ;  /* 0x0000000000047947 */ /* 0x000fea0003800000 */
.L_x_10854:
[----:B0-----:R0:W-:Y:S02]  /*65c0*/  STG.E.U16 desc[UR36][R8.64], R22 ;  /* 0x0000001608007986 */ /* 0x0011e4000c101524 */
.L_x_10833:
        /* <DEDUP_REMOVED lines=25> */
.L_x_10866:
[----:B------:R-:W-:-:S06]  /*6760*/  IMAD.U32 R5, R17, 0x10000, RZ ;  /* 0x0001000011057824 */ /* 0x000fcc00078e00ff */
[----:B------:R-:W0:Y:S02]  /*6770*/  F2I.S64.TRUNC R4, R5 ;  /* 0x0000000500047311 */ /* 0x000e24000020d900 */
[----:B0-----:R0:W-:Y:S01]  /*6780*/  STG.E.U8 desc[UR36][R8.64], R4 ;  /* 0x0000000408007986 */ /* 0x0011e2000c101124 */
[----:B------:R-:W-:Y:S05]  /*6790*/  BRA `(.L_x_10868) ;  /* 0x0000000c006c7947 */ /* 0x000fea0003800000 */
.L_x_10865:
        /* <DEDUP_REMOVED lines=10> */
.L_x_10870:
[----:B------:R-:W-:-:S06]  /*6840*/  IMAD.U32 R17, R17, 0x10000, RZ ;  /* 0x0001000011117824 */ /* 0x000fcc00078e00ff */
[----:B------:R-:W0:Y:S02]  /*6850*/  F2I.FTZ.TRUNC.NTZ R17, R17 ;  /* 0x0000001100117305 */ /* 0x000e24000021f100 */
[----:B0-----:R3:W-:Y:S01]  /*6860*/  STG.E desc[UR36][R8.64], R17 ;  /* 0x0000001108007986 */ /* 0x0017e2000c101924 */
[----:B------:R-:W-:Y:S05]  /*6870*/  BRA `(.L_x_10868) ;  /* 0x0000000c00347947 */ /* 0x000fea0003800000 */
.L_x_10869:
[----:B------:R-:W-:-:S06]  /*6880*/  IMAD.U32 R17, R17, 0x10000, RZ ;  /* 0x0001000011117824 */ /* 0x000fcc00078e00ff */
[----:B------:R-:W0:Y:S02]  /*6890*/  F2I.FTZ.TRUNC.NTZ R17, R17 ;  /* 0x0000001100117305 */ /* 0x000e24000021f100 */
[----:B0-----:R2:W-:Y:S01]  /*68a0*/  STG.E.U16 desc[UR36][R8.64], R17 ;  /* 0x0000001108007986 */ /* 0x0015e2000c101524 */
[----:B------:R-:W-:Y:S05]  /*68b0*/  BRA `(.L_x_10868) ;  /* 0x0000000c00247947 */ /* 0x000fea0003800000 */
.L_x_10864:
        /* <DEDUP_REMOVED lines=9> */
.L_x_10872:
[----:B------:R-:W-:-:S05]  /*6950*/  IMAD.U32 R0, R17, 0x10000, RZ ;  /* 0x0001000011007824 */ /* 0x000fca00078e00ff */
[----:B------:R-:W-:-:S05]  /*6960*/  F2FP.F16.F32.PACK_AB R0, RZ, R0 ;  /* 0x00000000ff00723e */ /* 0x000fca00000000ff */
[----:B------:R0:W-:Y:S01]  /*6970*/  STG.E.U16 desc[UR36][R8.64], R0 ;  /* 0x0000000008007986 */ /* 0x0001e2000c101524 */
[----:B------:R-:W-:Y:S05]  /*6980*/  BRA `(.L_x_10868) ;  /* 0x0000000800f07947 */ /* 0x000fea0003800000 */
.L_x_10871:
        /* <DEDUP_REMOVED lines=10> */
.L_x_10874:
[----:B------:R-:W-:-:S05]  /*6a30*/  IMAD.U32 R17, R17, 0x10000, RZ ;  /* 0x0001000011117824 */ /* 0x000fca00078e00ff */
[----:B------:R-:W-:-:S04]  /*6a40*/  F2FP.F16.F32.PACK_AB R3, RZ, R17 ;  /* 0x00000011ff03723e */ /* 0x000fc800000000ff */
[----:B------:R-:W-:-:S05]  /*6a50*/  PRMT R3, R3, 0x5410, RZ ;  /* 0x0000541003037816 */ /* 0x000fca00000000ff */
[----:B------:R0:W-:Y:S01]  /*6a60*/  STG.E desc[UR36][R8.64], R3 ;  /* 0x0000000308007986 */ /* 0x0001e2000c101924 */
[----:B------:R-:W-:Y:S05]  /*6a70*/  BRA `(.L_x_10868) ;  /* 0x0000000800b47947 */ /* 0x000fea0003800000 */
.L_x_10873:
[----:B------:R-:W-:-:S04]  /*6a80*/  IMAD.U32 R4, R17, 0x10000, RZ ;  /* 0x0001000011047824 */ /* 0x000fc800078e00ff */
[----:B------:R-:W-:-:S06]  /*6a90*/  FMUL.FTZ R4, R4, 1 ;  /* 0x3f80000004047820 */ /* 0x000fcc0000410000 */
[----:B------:R-:W0:Y:S02]  /*6aa0*/  F2F.F64.F32 R4, R4 ;  /* 0x0000000400047310 */ /* 0x000e240000201800 */
[----:B0-----:R0:W-:Y:S01]  /*6ab0*/  STG.E.64 desc[UR36][R8.64], R4 ;  /* 0x0000000408007986 */ /* 0x0011e2000c101b24 */
[----:B------:R-:W-:Y:S05]  /*6ac0*/  BRA `(.L_x_10868) ;  /* 0x0000000800a07947 */ /* 0x000fea0003800000 */
.L_x_10863:
        /* <DEDUP_REMOVED lines=14> */
.L_x_10878:
        /* <DEDUP_REMOVED lines=17> */
.L_x_10881:
[----:B------:R-:W-:-:S04]  /*6cc0*/  SHF.R.U32.HI R3, RZ, 0x18, R17 ;  /* 0x00000018ff037819 */ /* 0x000fc80000011611 */
[----:B------:R-:W-:-:S04]  /*6cd0*/  LOP3.LUT R0, R0, 0x80, R3, 0xf8, !PT ;  /* 0x0000008000007812 */ /* 0x000fc800078ef803 */
[----:B------:R-:W-:-:S07]  /*6ce0*/  PRMT R4, R0, 0x7610, R4 ;  /* 0x0000761000047816 */ /* 0x000fce0000000004 */
.L_x_10880:
[----:B------:R-:W-:Y:S05]  /*6cf0*/  BSYNC.RECONVERGENT B0 ;  /* 0x0000000000007941 */ /* 0x000fea0003800200 */
.L_x_10879:
[----:B------:R0:W-:Y:S01]  /*6d00*/  STG.E.U8 desc[UR36][R8.64], R4 ;  /* 0x0000000408007986 */ /* 0x0001e2000c101124 */
[----:B------:R-:W-:Y:S05]  /*6d10*/  BRA `(.L_x_10868) ;  /* 0x00000008000c7947 */ /* 0x000fea0003800000 */
.L_x_10877:
        /* <DEDUP_REMOVED lines=17> */
.L_x_10884:
[----:B------:R-:W-:-:S04]  /*6e30*/  SHF.R.U32.HI R3, RZ, 0x18, R17 ;  /* 0x00000018ff037819 */ /* 0x000fc80000011611 */
[----:B------:R-:W-:-:S04]  /*6e40*/  LOP3.LUT R0, R0, 0x80, R3, 0xf8, !PT ;  /* 0x0000008000007812 */ /* 0x000fc800078ef803 */
[----:B------:R-:W-:-:S07]  /*6e50*/  PRMT R4, R0, 0x7610, R4 ;  /* 0x0000761000047816 */ /* 0x000fce0000000004 */
.L_x_10883:
[----:B------:R-:W-:Y:S05]  /*6e60*/  BSYNC.RECONVERGENT B0 ;  /* 0x0000000000007941 */ /* 0x000fea0003800200 */
.L_x_10882:
[----:B------:R0:W-:Y:S01]  /*6e70*/  STG.E.U8 desc[UR36][R8.64], R4 ;  /* 0x0000000408007986 */ /* 0x0001e2000c101124 */
[----:B------:R-:W-:Y:S05]  /*6e80*/  BRA `(.L_x_10868) ;  /* 0x0000000400b07947 */ /* 0x000fea0003800000 */
.L_x_10876:
        /* <DEDUP_REMOVED lines=22> */
.L_x_10886:
[----:B------:R-:W-:-:S06]  /*6ff0*/  IMAD.U32 R4, R17, 0x10000, RZ ;  /* 0x0001000011047824 */ /* 0x000fcc00078e00ff */
[----:B------:R-:W0:Y:S02]  /*7000*/  F2I.U64.TRUNC R4, R4 ;  /* 0x0000000400047311 */ /* 0x000e24000020d800 */
[----:B0-----:R0:W-:Y:S01]  /*7010*/  STG.E.64 desc[UR36][R8.64], R4 ;  /* 0x0000000408007986 */ /* 0x0011e2000c101b24 */
[----:B------:R-:W-:Y:S05]  /*7020*/  BRA `(.L_x_10868) ;  /* 0x0000000400487947 */ /* 0x000fea0003800000 */
.L_x_10885:
[----:B------:R-:W-:-:S06]  /*7030*/  IMAD.U32 R17, R17, 0x10000, RZ ;  /* 0x0001000011117824 */ /* 0x000fcc00078e00ff */
[----:B------:R-:W0:Y:S02]  /*7040*/  F2I.FTZ.U32.TRUNC.NTZ R17, R17 ;  /* 0x0000001100117305 */ /* 0x000e24000021f000 */
[----:B0-----:R0:W-:Y:S01]  /*7050*/  STG.E desc[UR36][R8.64], R17 ;  /* 0x0000001108007986 */ /* 0x0011e2000c101924 */
[----:B------:R-:W-:Y:S05]  /*7060*/  BRA `(.L_x_10868) ;  /* 0x0000000400387947 */ /* 0x000fea0003800000 */
.L_x_10875:
        /* <DEDUP_REMOVED lines=11> */
.L_x_10888:
[----:B------:R-:W-:Y:S01]  /*7120*/  IMAD.U32 R17, R17, 0x10000, RZ ;  /* 0x0001000011117824 */ /* 0x000fe200078e00ff */
[----:B------:R-:W-:-:S03]  /*7130*/  CS2R R6, SRZ ;  /* 0x0000000000067805 */ /* 0x000fc6000001ff00 */
[----:B------:R-:W-:-:S06]  /*7140*/  FMUL.FTZ R4, R17, 1 ;  /* 0x3f80000011047820 */ /* 0x000fcc0000410000 */
[----:B------:R-:W0:Y:S02]  /*7150*/  F2F.F64.F32 R4, R4 ;  /* 0x0000000400047310 */ /* 0x000e240000201800 */
[----:B0-----:R0:W-:Y:S01]  /*7160*/  STG.E.128 desc[UR36][R8.64], R4 ;  /* 0x0000000408007986 */ /* 0x0011e2000c101d24 */
[----:B------:R-:W-:Y:S05]  /*7170*/  BRA `(.L_x_10868) ;  /* 0x0000000000f47947 */ /* 0x000fea0003800000 */
.L_x_10887:
[----:B------:R-:W-:-:S13]  /*7180*/  ISETP.NE.AND P0, PT, R0, 0xf, PT ;  /* 0x0000000f0000780c */ /* 0x000fda0003f05270 */
[----:B------:R-:W-:Y:S05]  /*7190*/  @!P0 BRA `(.L_x_10889) ;  /* 0x0000000000e88947 */ /* 0x000fea0003800000 */
[----:B------:R-:W-:-:S13]  /*71a0*/  ISETP.NE.AND P0, PT, R0, 0x17, PT ;  /* 0x000000170000780c */ /* 0x000fda0003f05270 */
[----:B------:R-:W-:Y:S05]  /*71b0*/  @!P0 BRA `(.L_x_10890) ;  /* 0x0000000000908947 */ /* 0x000fea0003800000 */
[----:B------:R-:W-:-:S13]  /*71c0*/  ISETP.NE.AND P0, PT, R0, 0x18, PT ;  /* 0x000000180000780c */ /* 0x000fda0003f05270 */
[----:B------:R-:W-:Y:S05]  /*71d0*/  @!P0 BRA `(.L_x_10891) ;  /* 0x0000000000448947 */ /* 0x000fea0003800000 */
.L_x_10867:
        /* <DEDUP_REMOVED lines=16> */
.L_x_10892:
[----:B------:R-:W-:Y:S05]  /*72e0*/  BRA `(.L_x_10868) ;  /* 0x0000000000987947 */ /* 0x000fea0003800000 */
.L_x_10891:
        /* <DEDUP_REMOVED lines=13> */
.L_x_10894:
[----:B------:R-:W-:Y:S05]  /*73c0*/  BSYNC.RECONVERGENT B0 ;  /* 0x0000000000007941 */ /* 0x000fea0003800200 */
.L_x_10893:
[----:B------:R-:W-:-:S05]  /*73d0*/  LOP3.LUT R3, R0, 0x80, R3, 0xf8, !PT ;  /* 0x0000008000037812 */ /* 0x000fca00078ef803 */
[----:B------:R0:W-:Y:S01]  /*73e0*/  STG.E.U8 desc[UR36][R8.64], R3 ;  /* 0x0000000308007986 */ /* 0x0001e2000c101124 */
[----:B------:R-:W-:Y:S05]  /*73f0*/  BRA `(.L_x_10868) ;  /* 0x0000000000547947 */ /* 0x000fea0003800000 */
.L_x_10890:
        /* <DEDUP_REMOVED lines=12> */
.L_x_10896:
[----:B------:R-:W-:Y:S01]  /*74c0*/  IMAD.MOV.U32 R0, RZ, RZ, 0x7f ;  /* 0x0000007fff007424 */ /* 0x000fe200078e00ff */
[----:B------:R-:W-:-:S04]  /*74d0*/  ISETP.GT.U32.AND P0, PT, R4, 0x7f800000, PT ;  /* 0x7f8000000400780c */ /* 0x000fc80003f04070 */
[----:B------:R-:W-:-:S09]  /*74e0*/  SEL R0, R0, 0x7c, P0 ;  /* 0x0000007c00007807 */ /* 0x000fd20000000000 */
.L_x_10897:
[----:B------:R-:W-:Y:S05]  /*74f0*/  BSYNC.RECONVERGENT B0 ;  /* 0x0000000000007941 */ /* 0x000fea0003800200 */
.L_x_10895:
[----:B------:R-:W-:-:S04]  /*7500*/  SHF.R.U32.HI R3, RZ, 0x18, R3 ;  /* 0x00000018ff037819 */ /* 0x000fc80000011603 */
[----:B------:R-:W-:-:S05]  /*7510*/  LOP3.LUT R3, R0, 0x80, R3, 0xf8, !PT ;  /* 0x0000008000037812 */ /* 0x000fca00078ef803 */
[----:B------:R0:W-:Y:S01]  /*7520*/  STG.E.U8 desc[UR36][R8.64], R3 ;  /* 0x0000000308007986 */ /* 0x0001e2000c101124 */
[----:B------:R-:W-:Y:S05]  /*7530*/  BRA `(.L_x_10868) ;  /* 0x0000000000047947 */ /* 0x000fea0003800000 */
.L_x_10889:
[----:B------:R0:W-:Y:S02]  /*7540*/  STG.E.U16 desc[UR36][R8.64], R17 ;  /* 0x0000001108007986 */ /* 0x0001e4000c101524 */
.L_x_10868:
[----:B------:R-:W-:-:S07]  /*7550*/  VIADD R25, R25, 0x80 ;  /* 0x0000008019197836 */ /* 0x000fce0000000000 */
.L_x_10827:
[----:B------:R-:W-:Y:S05]  /*7560*/  BSYNC.RECONVERGENT B6 ;  /* 0x0000000000067941 */ /* 0x000fea0003800200 */
.L_x_10826:
        /* <DEDUP_REMOVED lines=23> */
.L_x_10901:
[----:B------:R-:W-:-:S06]  /*76e0*/  IMAD.U32 R5, R19, 0x10000, RZ ;  /* 0x0001000013057824 */ /* 0x000fcc00078e00ff */
[----:B------:R-:W0:Y:S02]  /*76f0*/  F2I.S64.TRUNC R4, R5 ;  /* 0x0000000500047311 */ /* 0x000e24000020d900 */
[----:B0-----:R-:W-:Y:S01]  /*7700*/  STG.E.U8 desc[UR36][R2.64], R4 ;  /* 0x0000000402007986 */ /* 0x001fe2000c101124 */
[----:B------:R-:W-:Y:S05]  /*7710*/  EXIT ;  /* 0x000000000000794d */ /* 0x000fea0003800000 */
.L_x_10900:
        /* <DEDUP_REMOVED lines=10> */
.L_x_10904:
[----:B------:R-:W-:-:S06]  /*77c0*/  IMAD.U32 R19, R19, 0x10000, RZ ;  /* 0x0001000013137824 */ /* 0x000fcc00078e00ff */
[----:B------:R-:W0:Y:S02]  /*77d0*/  F2I.FTZ.TRUNC.NTZ R19, R19 ;  /* 0x0000001300137305 */ /* 0x000e24000021f100 */
[----:B0-----:R-:W-:Y:S01]  /*77e0*/  STG.E desc[UR36][R2.64], R19 ;  /* 0x0000001302007986 */ /* 0x001fe2000c101924 */
[----:B------:R-:W-:Y:S05]  /*77f0*/  EXIT ;  /* 0x000000000000794d */ /* 0x000fea0003800000 */
.L_x_10903:
[----:B------:R-:W-:-:S06]  /*7800*/  IMAD.U32 R19, R19, 0x10000, RZ ;  /* 0x0001000013137824 */ /* 0x000fcc00078e00ff */
[----:B------:R-:W0:Y:S02]  /*7810*/  F2I.FTZ.TRUNC.NTZ R19, R19 ;  /* 0x0000001300137305 */ /* 0x000e24000021f100 */
[----:B0-----:R-:W-:Y:S01]  /*7820*/  STG.E.U16 desc[UR36][R2.64], R19 ;  /* 0x0000001302007986 */ /* 0x001fe2000c101524 */
[----:B------:R-:W-:Y:S05]  /*7830*/  EXIT ;  /* 0x000000000000794d */ /* 0x000fea0003800000 */
.L_x_10899:
        /* <DEDUP_REMOVED lines=9> */
.L_x_10906:
[----:B------:R-:W-:-:S05]  /*78d0*/  IMAD.U32 R0, R19, 0x10000, RZ ;  /* 0x0001000013007824 */ /* 0x000fca00078e00ff */
[----:B------:R-:W-:-:S05]  /*78e0*/  F2FP.F16.F32.PACK_AB R0, RZ, R0 ;  /* 0x00000000ff00723e */ /* 0x000fca00000000ff */
[----:B------:R-:W-:Y:S01]  /*78f0*/  STG.E.U16 desc[UR36][R2.64], R0 ;  /* 0x0000000002007986 */ /* 0x000fe2000c101524 */
[----:B------:R-:W-:Y:S05]  /*7900*/  EXIT ;  /* 0x000000000000794d */ /* 0x000fea0003800000 */
.L_x_10905:
        /* <DEDUP_REMOVED lines=10> */
.L_x_10908:
[----:B------:R-:W-:-:S05]  /*79b0*/  IMAD.U32 R19, R19, 0x10000, RZ ;  /* 0x0001000013137824 */ /* 0x000fca00078e00ff */
[----:B------:R-:W-:-:S04]  /*79c0*/  F2FP.F16.F32.PACK_AB R5, RZ, R19 ;  /* 0x00000013ff05723e */ /* 0x000fc800000000ff */
[----:B------:R-:W-:-:S05]  /*79d0*/  PRMT R5, R5, 0x5410, RZ ;  /* 0x0000541005057816 */ /* 0x000fca00000000ff */
[----:B------:R-:W-:Y:S01]  /*79e0*/  STG.E desc[UR36][R2.64], R5 ;  /* 0x0000000502007986 */ /* 0x000fe2000c101924 */
[----:B------:R-:W-:Y:S05]  /*79f0*/  EXIT ;  /* 0x000000000000794d */ /* 0x000fea0003800000 */
.L_x_10907:
[----:B------:R-:W-:-:S04]  /*7a00*/  IMAD.U32 R4, R19, 0x10000, RZ ;  /* 0x0001000013047824 */ /* 0x000fc800078e00ff */
[----:B------:R-:W-:-:S06]  /*7a10*/  FMUL.FTZ R4, R4, 1 ;  /* 0x3f80000004047820 */ /* 0x000fcc0000410000 */
[----:B------:R-:W0:Y:S02]  /*7a20*/  F2F.F64.F32 R4, R4 ;  /* 0x0000000400047310 */ /* 0x000e240000201800 */
[----:B0-----:R-:W-:Y:S01]  /*7a30*/  STG.E.64 desc[UR36][R2.64], R4 ;  /* 0x0000000402007986 */ /* 0x001fe2000c101b24 */
[----:B------:R-:W-:Y:S05]  /*7a40*/  EXIT ;  /* 0x000000000000794d */ /* 0x000fea0003800000 */
.L_x_10898:
        /* <DEDUP_REMOVED lines=14> */
.L_x_10912:
        /* <DEDUP_REMOVED lines=18> */
.L_x_10915:
[----:B------:R-:W-:-:S04]  /*7c50*/  SHF.R.U32.HI R5, RZ, 0x18, R5 ;  /* 0x00000018ff057819 */ /* 0x000fc80000011605 */
[----:B------:R-:W-:-:S07]  /*7c60*/  LOP3.LUT R0, R0, 0x80, R5, 0xf8, !PT ;  /* 0x0000008000007812 */ /* 0x000fce00078ef805 */
.L_x_10914:
[----:B------:R-:W-:Y:S05]  /*7c70*/  BSYNC.RECONVERGENT B0 ;  /* 0x0000000000007941 */ /* 0x000fea0003800200 */
.L_x_10913:
[----:B------:R-:W-:Y:S01]  /*7c80*/  STG.E.U8 desc[UR36][R2.64], R0 ;  /* 0x0000000002007986 */ /* 0x000fe2000c101124 */
[----:B------:R-:W-:Y:S05]  /*7c90*/  EXIT ;  /* 0x000000000000794d */ /* 0x000fea0003800000 */
.L_x_10911:
        /* <DEDUP_REMOVED lines=18> */
.L_x_10918:
[----:B------:R-:W-:-:S04]  /*7dc0*/  SHF.R.U32.HI R5, RZ, 0x18, R5 ;  /* 0x00000018ff057819 */ /* 0x000fc80000011605 */
[----:B------:R-:W-:-:S07]  /*7dd0*/  LOP3.LUT R0, R0, 0x80, R5, 0xf8, !PT ;  /* 0x0000008000007812 */ /* 0x000fce00078ef805 */
.L_x_10917:
[----:B------:R-:W-:Y:S05]  /*7de0*/  BSYNC.RECONVERGENT B0 ;  /* 0x0000000000007941 */ /* 0x000fea0003800200 */
.L_x_10916:
[----:B------:R-:W-:Y:S01]  /*7df0*/  STG.E.U8 desc[UR36][R2.64], R0 ;  /* 0x0000000002007986 */ /* 0x000fe2000c101124 */
[----:B------:R-:W-:Y:S05]  /*7e00*/  EXIT ;  /* 0x000000000000794d */ /* 0x000fea0003800000 */
.L_x_10910:
        /* <DEDUP_REMOVED lines=22> */
.L_x_10920:
[----:B------:R-:W-:-:S06]  /*7f70*/  IMAD.U32 R4, R19, 0x10000, RZ ;  /* 0x0001000013047824 */ /* 0x000fcc00078e00ff */
[----:B------:R-:W0:Y:S02]  /*7f80*/  F2I.U64.TRUNC R4, R4 ;  /* 0x0000000400047311 */ /* 0x000e24000020d800 */
[----:B0-----:R-:W-:Y:S01]  /*7f90*/  STG.E.64 desc[UR36][R2.64], R4 ;  /* 0x0000000402007986 */ /* 0x001fe2000c101b24 */
[----:B------:R-:W-:Y:S05]  /*7fa0*/  EXIT ;  /* 0x000000000000794d */ /* 0x000fea0003800000 */
.L_x_10919:
[----:B------:R-:W-:-:S06]  /*7fb0*/  IMAD.U32 R19, R19, 0x10000, RZ ;  /* 0x0001000013137824 */ /* 0x000fcc00078e00ff */
[----:B------:R-:W0:Y:S02]  /*7fc0*/  F2I.FTZ.U32.TRUNC.NTZ R19, R19 ;  /* 0x0000001300137305 */ /* 0x000e24000021f000 */
[----:B0-----:R-:W-:Y:S01]  /*7fd0*/  STG.E desc[UR36][R2.64], R19 ;  /* 0x0000001302007986 */ /* 0x001fe2000c101924 */
[----:B------:R-:W-:Y:S05]  /*7fe0*/  EXIT ;  /* 0x000000000000794d */ /* 0x000fea0003800000 */
.L_x_10909:
        /* <DEDUP_REMOVED lines=11> */
.L_x_10922:
[----:B------:R-:W-:Y:S01]  /*80a0*/  IMAD.U32 R19, R19, 0x10000, RZ ;  /* 0x0001000013137824 */ /* 0x000fe200078e00ff */
[----:B------:R-:W-:-:S03]  /*80b0*/  CS2R R6, SRZ ;  /* 0x0000000000067805 */ /* 0x000fc6000001ff00 */
[----:B------:R-:W-:-:S06]  /*80c0*/  FMUL.FTZ R4, R19, 1 ;  /* 0x3f80000013047820 */ /* 0x000fcc0000410000 */
[----:B------:R-:W0:Y:S02]  /*80d0*/  F2F.F64.F32 R4, R4 ;  /* 0x0000000400047310 */ /* 0x000e240000201800 */
[----:B0-----:R-:W-:Y:S01]  /*80e0*/  STG.E.128 desc[UR36][R2.64], R4 ;  /* 0x0000000402007986 */ /* 0x001fe2000c101d24 */
[----:B------:R-:W-:Y:S05]  /*80f0*/  EXIT ;  /* 0x000000000000794d */ /* 0x000fea0003800000 */
.L_x_10921:
[----:B------:R-:W-:-:S13]  /*8100*/  ISETP.NE.AND P0, PT, R0, 0xf, PT ;  /* 0x0000000f0000780c */ /* 0x000fda0003f05270 */
[----:B------:R-:W-:Y:S05]  /*8110*/  @!P0 BRA `(.L_x_10923) ;  /* 0x0000000000e88947 */ /* 0x000fea0003800000 */
[----:B------:R-:W-:-:S13]  /*8120*/  ISETP.NE.AND P0, PT, R0, 0x17, PT ;  /* 0x000000170000780c */ /* 0x000fda0003f05270 */
[----:B------:R-:W-:Y:S05]  /*8130*/  @!P0 BRA `(.L_x_10924) ;  /* 0x0000000000908947 */ /* 0x000fea0003800000 */
[----:B------:R-:W-:-:S13]  /*8140*/  ISETP.NE.AND P0, PT, R0, 0x18, PT ;  /* 0x000000180000780c */ /* 0x000fda0003f05270 */
[----:B------:R-:W-:Y:S05]  /*8150*/  @!P0 BRA `(.L_x_10925) ;  /* 0x0000000000448947 */ /* 0x000fea0003800000 */
.L_x_10902:
        /* <DEDUP_REMOVED lines=16> */
.L_x_10926:
[----:B------:R-:W-:Y:S05]  /*8260*/  EXIT ;  /* 0x000000000000794d */ /* 0x000fea0003800000 */
.L_x_10925:
        /* <DEDUP_REMOVED lines=13> */
.L_x_10928:
[----:B------:R-:W-:Y:S05]  /*8340*/  BSYNC.RECONVERGENT B0 ;  /* 0x0000000000007941 */ /* 0x000fea0003800200 */
.L_x_10927:
[----:B------:R-:W-:-:S05]  /*8350*/  LOP3.LUT R5, R0, 0x80, R5, 0xf8, !PT ;  /* 0x0000008000057812 */ /* 0x000fca00078ef805 */
[----:B------:R-:W-:Y:S01]  /*8360*/  STG.E.U8 desc[UR36][R2.64], R5 ;  /* 0x0000000502007986 */ /* 0x000fe2000c101124 */
[----:B------:R-:W-:Y:S05]  /*8370*/  EXIT ;  /* 0x000000000000794d */ /* 0x000fea0003800000 */
.L_x_10924:
        /* <DEDUP_REMOVED lines=12> */
.L_x_10930:
[----:B------:R-:W-:Y:S01]  /*8440*/  IMAD.MOV.U32 R0, RZ, RZ, 0x7f ;  /* 0x0000007fff007424 */ /* 0x000fe200078e00ff */
[----:B------:R-:W-:-:S04]  /*8450*/  ISETP.GT.U32.AND P0, PT, R4, 0x7f800000, PT ;  /* 0x7f8000000400780c */ /* 0x000fc80003f04070 */
[----:B------:R-:W-:-:S09]  /*8460*/  SEL R0, R0, 0x7c, P0 ;  /* 0x0000007c00007807 */ /* 0x000fd20000000000 */
.L_x_10931:
[----:B------:R-:W-:Y:S05]  /*8470*/  BSYNC.RECONVERGENT B0 ;  /* 0x0000000000007941 */ /* 0x000fea0003800200 */
.L_x_10929:
[----:B------:R-:W-:-:S04]  /*8480*/  SHF.R.U32.HI R5, RZ, 0x18, R5 ;  /* 0x00000018ff057819 */ /* 0x000fc80000011605 */
[----:B------:R-:W-:-:S05]  /*8490*/  LOP3.LUT R5, R0, 0x80, R5, 0xf8, !PT ;  /* 0x0000008000057812 */ /* 0x000fca00078ef805 */
[----:B------:R-:W-:Y:S01]  /*84a0*/  STG.E.U8 desc[UR36][R2.64], R5 ;  /* 0x0000000502007986 */ /* 0x000fe2000c101124 */
[----:B------:R-:W-:Y:S05]  /*84b0*/  EXIT ;  /* 0x000000000000794d */ /* 0x000fea0003800000 */
.L_x_10923:
[----:B------:R-:W-:Y:S01]  /*84c0*/  STG.E.U16 desc[UR36][R2.64], R19 ;  /* 0x0000001302007986 */ /* 0x000fe2000c101524 */
[----:B------:R-:W-:Y:S05]  /*84d0*/  EXIT ;  /* 0x000000000000794d */ /* 0x000fea0003800000 */
.L_x_10932:
        /* <DEDUP_REMOVED lines=10> */
.L_x_12976:


//--------------------- .text._ZN2at6native18elementwise_kernelILi128ELi4EZNS0_22gpu_kernel_impl_nocastIZZZNS0_15log_kernel_cudaERNS_18TensorIteratorBaseEENKUlvE0_clEvENKUlvE2_clEvEUlN3c108BFloat16EE_EEvS4_RKT_EUliE_EEviT1_ --------------------------
	.section	.text._ZN2at6native18elementwise_kernelILi128ELi4EZNS0_22gpu_kernel_impl_nocastIZZZNS0_15log_kernel_cudaERNS_18TensorIteratorBaseEENKUlvE0_clEvENKUlvE2_clEvEUlN3c108BFloat16EE_EEvS4_RKT_EUliE_EEviT1_,"ax",@progbits
	.align	128
        .global         _ZN2at6native18elementwise_kernelILi128ELi4EZNS0_22gpu_kernel_impl_nocastIZZZNS0_15log_kernel_cudaERNS_18TensorIteratorBaseEENKUlvE0_clEvENKUlvE2_clEvEUlN3c108BFloat16EE_EEvS4_RKT_EUliE_EEviT1_
        .type           _ZN2at6native18elementwise_kernelILi128ELi4EZNS0_22gpu_kernel_impl_nocastIZZZNS0_15log_kernel_cudaERNS_18TensorIteratorBaseEENKUlvE0_clEvENKUlvE2_clEvEUlN3c108BFloat16EE_EEvS4_RKT_EUliE_EEviT1_,@function
        .size           _ZN2at6native18elementwise_kernelILi128ELi4EZNS0_22gpu_kernel_impl_nocastIZZZNS0_15log_kernel_cudaERNS_18TensorIteratorBaseEENKUlvE0_clEvENKUlvE2_clEvEUlN3c108BFloat16EE_EEvS4_RKT_EUliE_EEviT1_,(.L_x_12977 - _ZN2at6native18elementwise_kernelILi128ELi4EZNS0_22gpu_kernel_impl_nocastIZZZNS0_15log_kernel_cudaERNS_18TensorIteratorBaseEENKUlvE0_clEvENKUlvE2_clEvEUlN3c108BFloat16EE_EEvS4_RKT_EUliE_EEviT1_)
        .other          _ZN2at6native18elementwise_kernelILi128ELi4EZNS0_22gpu_kernel_impl_nocastIZZZNS0_15log_kernel_cudaERNS_18TensorIteratorBaseEENKUlvE0_clEvENKUlvE2_clEvEUlN3c108BFloat16EE_EEvS4_RKT_EUliE_EEviT1_,@"STO_CUDA_ENTRY STV_DEFAULT"
_ZN2at6native18elementwise_kernelILi128ELi4EZNS0_22gpu_kernel_impl_nocastIZZZNS0_15log_kernel_cudaERNS_18TensorIteratorBaseEENKUlvE0_clEvENKUlvE2_clEvEUlN3c108BFloat16EE_EEvS4_RKT_EUliE_EEviT1_:
.text._ZN2at6native18elementwise_kernelILi128ELi4EZNS0_22gpu_kernel_impl_nocastIZZZNS0_15log_kernel_cudaERNS_18TensorIteratorBaseEENKUlvE0_clEvENKUlvE2_clEvEUlN3c108BFloat16EE_EEvS4_RKT_EUliE_EEviT1_:
        /* <DEDUP_REMOVED lines=22> */
[----:B-1----:R-:W-:-:S05]  /*0160*/  FMUL.FTZ R2, R0, 0.69314718246459960938 ;  /* 0x3f31721800027820 */ /* 0x002fca0000410000 */
        /* <DEDUP_REMOVED lines=9> */
[----:B-1----:R-:W-:-:S05]  /*0200*/  FMUL.FTZ R2, R0, 0.69314718246459960938 ;  /* 0x3f31721800027820 */ /* 0x002fca0000410000 */
[----:B------:R-:W-:-:S05]  /*0210*/  F2FP.BF16.F32.PACK_AB R2, RZ, R2 ;  /* 0x00000002ff02723e */ /* 0x000fca00000010ff */
[----:B0-----:R0:W-:Y:S02]  /*0220*/  STG.E.U16 desc[UR6][R6.64], R2 ;  /* 0x0000000206007986 */ /* 0x0011e4000c101506 */
.L_x_10936:
[----:B------:R-:W-:-:S13]  /*0230*/  ISETP.GE.AND P0, PT, R3, UR4, PT ;  /* 0x0000000403007c0c */ /* 0x000fda000bf06270 */
[----:B------:R-:W-:Y:S05]  /*0240*/  @P0 BREAK.RELIABLE B1 ;  /* 0x0000000000010942 */ /* 0x000fea0003800100 */
[----:B------:R-:W-:Y:S05]  /*0250*/  @P0 BRA `(.L_x_10937) ;  /* 0x0000000000280947 */ /* 0x000fea0003800000 */
[----:B------:R-:W-:Y:S05]  /*0260*/  BSYNC.RELIABLE B1 ;  /* 0x0000000000017941 */ /* 0x000fea0003800100 */
.L_x_10935:
        /* <DEDUP_REMOVED lines=9> */
.L_x_10937:
[----:B------:R-:W-:Y:S05]  /*0300*/  BSYNC.RECONVERGENT B0 ;  /* 0x0000000000007941 */ /* 0x000fea0003800200 */
.L_x_10934:
        /* <DEDUP_REMOVED lines=8> */
[----:B-1----:R-:W-:-:S05]  /*0390*/  FMUL.FTZ R6, R0, 0.69314718246459960938 ;  /* 0x3f31721800067820 */ /* 0x002fca0000410000 */
[----:B------:R-:W-:-:S05]  /*03a0*/  F2FP.BF16.F32.PACK_AB R6, RZ, R6 ;  /* 0x00000006ff06723e */ /* 0x000fca00000010ff */
[----:B0-----:R-:W-:Y:S01]  /*03b0*/  STG.E.U16 desc[UR6][R4.64], R6 ;  /* 0x0000000604007986 */ /* 0x001fe2000c101506 */
[----:B------:R-:W-:Y:S05]  /*03c0*/  EXIT ;  /* 0x000000000000794d */ /* 0x000fea0003800000 */
.L_x_10933:
        /* <DEDUP_REMOVED lines=306> */
.L_x_10941:
        /* <DEDUP_REMOVED lines=11> */
[----:B0-----:R-:W-:-:S05]  /*17a0*/  FMUL.FTZ R9, R8, 0.69314718246459960938 ;  /* 0x3f31721808097820 */ /* 0x001fca0000410000 */
        /* <DEDUP_REMOVED lines=301> */
.L_x_10943:
        /* <DEDUP_REMOVED lines=9> */
[----:B0-----:R-:W-:-:S05]  /*2b10*/  FMUL.FTZ R9, R8, 0.69314718246459960938 ;  /* 0x3f31721808097820 */ /* 0x001fca0000410000 */
[----:B------:R-:W-:-:S05]  /*2b20*/  F2FP.BF16.F32.PACK_AB R9, RZ, R9 ;  /* 0x00000009ff09723e */ /* 0x000fca00000010ff */
[----:B------:R0:W-:Y:S02]  /*2b30*/  STG.E.U16 desc[UR6][R4.64], R9 ;  /* 0x0000000904007986 */ /* 0x0001e4000c101506 */
.L_x_10940:
[----:B------:R-:W-:-:S13]  /*2b40*/  ISETP.GE.AND P0, PT, R3, UR4, PT ;  /* 0x0000000403007c0c */ /* 0x000fda000bf06270 */
[----:B------:R-:W-:Y:S05]  /*2b50*/  @P0 BREAK.RELIABLE B1 ;  /* 0x0000000000010942 */ /* 0x000fea0003800100 */
[----:B------:R-:W-:Y:S05]  /*2b60*/  @P0 BRA `(.L_x_10942) ;  /* 0x0000001000dc0947 */ /* 0x000fea0003800000 */
[----:B------:R-:W-:Y:S05]  /*2b70*/  BSYNC.RELIABLE B1 ;  /* 0x0000000000017941 */ /* 0x000fea0003800100 */
.L_x_10939:
        /* <DEDUP_REMOVED lines=298> */
.L_x_10944:
        /* <DEDUP_REMOVED lines=9> */
[----:B0-----:R-:W-:-:S05]  /*3eb0*/  FMUL.FTZ R9, R8, 0.69314718246459960938 ;  /* 0x3f31721808097820 */ /* 0x001fca0000410000 */
[----:B------:R-:W-:-:S05]  /*3ec0*/  F2FP.BF16.F32.PACK_AB R9, RZ, R9 ;  /* 0x00000009ff09723e */ /* 0x000fca00000010ff */
[----:B------:R1:W-:Y:S02]  /*3ed0*/  STG.E.U16 desc[UR6][R4.64], R9 ;  /* 0x0000000904007986 */ /* 0x0003e4000c101506 */
.L_x_10942:
[----:B------:R-:W-:Y:S05]  /*3ee0*/  BSYNC.RECONVERGENT B0 ;  /* 0x0000000000007941 */ /* 0x000fea0003800200 */
.L_x_10938:
        /* <DEDUP_REMOVED lines=301> */
.L_x_10945:
        /* <DEDUP_REMOVED lines=8> */
[----:B0-----:R-:W-:-:S05]  /*5240*/  FMUL.FTZ R6, R0, 0.69314718246459960938 ;  /* 0x3f31721800067820 */ /* 0x001fca0000410000 */
[----:B------:R-:W-:-:S05]  /*5250*/  F2FP.BF16.F32.PACK_AB R6, RZ, R6 ;  /* 0x00000006ff06723e */ /* 0x000fca00000010ff */
[----:B------:R-:W-:Y:S01]  /*5260*/  STG.E.U16 desc[UR6][R2.64], R6 ;  /* 0x0000000602007986 */ /* 0x000fe2000c101506 */
[----:B------:R-:W-:Y:S05]  /*5270*/  EXIT ;  /* 0x000000000000794d */ /* 0x000fea0003800000 */
.L_x_10946:
        /* <DEDUP_REMOVED lines=16> */
.L_x_12977:


//--------------------- .text._ZN2at6native27unrolled_elementwise_kernelIZZZNS0_15log_kernel_cudaERNS_18TensorIteratorBaseEENKUlvE0_clEvENKUlvE2_clEvEUlN3c108BFloat16EE_St5arrayIPcLm2EELi4E23TrivialOffsetCalculatorILi1EjESD_NS0_6memory15LoadWithoutCastENSE_16StoreWithoutCastEEEviT_T0_T2_T3_T4_T5_ --------------------------
	.section	.text._ZN2at6native27unrolled_elementwise_kernelIZZZNS0_15log_kernel_cudaERNS_18TensorIteratorBaseEENKUlvE0_clEvENKUlvE2_clEvEUlN3c108BFloat16EE_St5arrayIPcLm2EELi4E23TrivialOffsetCalculatorILi1EjESD_NS0_6memory15LoadWithoutCastENSE_16StoreWithoutCastEEEviT_T0_T2_T3_T4_T5_,"ax",@progbits
	.align	128
        .global         _ZN2at6native27unrolled_elementwise_kernelIZZZNS0_15log_kernel_cudaERNS_18TensorIteratorBaseEENKUlvE0_clEvENKUlvE2_clEvEUlN3c108BFloat16EE_St5arrayIPcLm2EELi4E23TrivialOffsetCalculatorILi1EjESD_NS0_6memory15LoadWithoutCastENSE_16StoreWithoutCastEEEviT_T0_T2_T3_T4_T5_
        .type           _ZN2at6native27unrolled_elementwise_kernelIZZZNS0_15log_kernel_cudaERNS_18TensorIteratorBaseEENKUlvE0_clEvENKUlvE2_clEvEUlN3c108BFloat16EE_St5arrayIPcLm2EELi4E23TrivialOffsetCalculatorILi1EjESD_NS0_6memory15LoadWithoutCastENSE_16StoreWithoutCastEEEviT_T0_T2_T3_T4_T5_,@function
        .size           _ZN2at6native27unrolled_elementwise_kernelIZZZNS0_15log_kernel_cudaERNS_18TensorIteratorBaseEENKUlvE0_clEvENKUlvE2_clEvEUlN3c108BFloat16EE_St5arrayIPcLm2EELi4E23TrivialOffsetCalculatorILi1EjESD_NS0_6memory15LoadWithoutCastENSE_16StoreWithoutCastEEEviT_T0_T2_T3_T4_T5_,(.L_x_12978 - _ZN2at6native27unrolled_elementwise_kernelIZZZNS0_15log_kernel_cudaERNS_18TensorIteratorBaseEENKUlvE0_clEvENKUlvE2_clEvEUlN3c108BFloat16EE_St5arrayIPcLm2EELi4E23TrivialOffsetCalculatorILi1EjESD_NS0_6memory15LoadWithoutCastENSE_16StoreWithoutCastEEEviT_T0_T2_T3_T4_T5_)
        .other          _ZN2at6native27unrolled_elementwise_kernelIZZZNS0_15log_kernel_cudaERNS_18TensorIteratorBaseEENKUlvE0_clEvENKUlvE2_clEvEUlN3c108BFloat16EE_St5arrayIPcLm2EELi4E23TrivialOffsetCalculatorILi1EjESD_NS0_6memory15LoadWithoutCastENSE_16StoreWithoutCastEEEviT_T0_T2_T3_T4_T5_,@"STO_CUDA_ENTRY STV_DEFAULT"
_ZN2at6native27unrolled_elementwise_kernelIZZZNS0_15log_kernel_cudaERNS_18TensorIteratorBaseEENKUlvE0_clEvENKUlvE2_clEvEUlN3c108BFloat16EE_St5arrayIPcLm2EELi4E23TrivialOffsetCalculatorILi1EjESD_NS0_6memory15LoadWithoutCastENSE_16StoreWithoutCastEEEviT_T0_T2_T3_T4_T5_:
.text._ZN2at6native27unrolled_elementwise_kernelIZZZNS0_15log_kernel_cudaERNS_18TensorIteratorBaseEENKUlvE0_clEvENKUlvE2_clEvEUlN3c108BFloat16EE_St5arrayIPcLm2EELi4E23TrivialOffsetCalculatorILi1EjESD_NS0_6memory15LoadWithoutCastENSE_16StoreWithoutCastEEEviT_T0_T2_T3_T4_T5_:
        /* <DEDUP_REMOVED lines=50> */
[----:B0-----:R-:W-:-:S05]  /*0320*/  @!P1 FMUL.FTZ R11, R10, 0.69314718246459960938 ;  /* 0x3f3172180a0b9820 */ /* 0x001fca0000410000 */
[----:B------:R-:W-:Y:S01]  /*0330*/  @!P1 F2FP.BF16.F32.PACK_AB R6, RZ, R11 ;  /* 0x0000000bff06923e */ /* 0x000fe200000010ff */
[----:B------:R-:W0:Y:S01]  /*0340*/  @!P2 MUFU.LG2 R14, R14 ;  /* 0x0000000e000ea308 */ /* 0x000e220000000c00 */
[----:B------:R-:W-:-:S03]  /*0350*/  @!P3 IMAD.U32 R19, R19, 0x10000, RZ ;  /* 0x000100001313b824 */ /* 0x000fc600078e00ff */
[----:B------:R1:W-:Y:S04]  /*0360*/  @!P1 STG.E.U16 desc[UR4][R8.64], R6 ;  /* 0x0000000608009986 */ /* 0x0003e8000c101504 */
[----:B------:R-:W2:Y:S01]  /*0370*/  @!P3 MUFU.LG2 R19, R19 ;  /* 0x000000130013b308 */ /* 0x000ea20000000c00 */
[----:B0-----:R-:W-:-:S05]  /*0380*/  @!P2 FMUL.FTZ R14, R14, 0.69314718246459960938 ;  /* 0x3f3172180e0ea820 */ /* 0x001fca0000410000 */
[----:B------:R-:W-:Y:S01]  /*0390*/  @!P2 F2FP.BF16.F32.PACK_AB R2, RZ, R14 ;  /* 0x0000000eff02a23e */ /* 0x000fe200000010ff */
[----:B--2---:R-:W-:-:S05]  /*03a0*/  @!P3 FMUL.FTZ R19, R19, 0.69314718246459960938 ;  /* 0x3f3172181313b820 */ /* 0x004fca0000410000 */
        /* <DEDUP_REMOVED lines=12> */
.L_x_10948:
[----:B------:R-:W-:Y:S05]  /*0470*/  BSYNC.RECONVERGENT B0 ;  /* 0x0000000000007941 */ /* 0x000fea0003800200 */
.L_x_10947:
[----:B-----5:R-:W-:Y:S01]  /*0480*/  @!P0 IMAD.U32 R7, R7, 0x10000, RZ ;  /* 0x0001000007078824 */ /* 0x020fe200078e00ff */
[----:B------:R-:W-:-:S05]  /*0490*/  ISETP.GE.AND P1, PT, R0, R5, PT ;  /* 0x000000050000720c */ /* 0x000fca0003f26270 */
[----:B------:R-:W1:Y:S08]  /*04a0*/  @!P0 MUFU.LG2 R7, R7 ;  /* 0x0000000700078308 */ /* 0x000e700000000c00 */
[----:B------:R-:W-:Y:S05]  /*04b0*/  @P1 EXIT ;  /* 0x000000000000194d */ /* 0x000fea0003800000 */
[----:B0-----:R-:W0:Y:S01]  /*04c0*/  LDC.64 R4, c[0x0][0x388] ;  /* 0x0000e200ff047b82 */ /* 0x001e220000000a00 */
[----:B-1----:R-:W-:Y:S01]  /*04d0*/  @!P0 FMUL.FTZ R7, R7, 0.69314718246459960938 ;  /* 0x3f31721807078820 */ /* 0x002fe20000410000 */
[----:B------:R-:W-:-:S04]  /*04e0*/  LEA R3, R3, R0, 0x9 ;  /* 0x0000000003037211 */ /* 0x000fc800078e48ff */
[----:B------:R-:W-:-:S04]  /*04f0*/  @!P0 F2FP.BF16.F32.PACK_AB R2, RZ, R7 ;  /* 0x00000007ff02823e */ /* 0x000fc800000010ff */
[----:B------:R-:W-:Y:S01]  /*0500*/  PRMT R0, R2, 0x7610, R0 ;  /* 0x0000761002007816 */ /* 0x000fe20000000000 */
[----:B0-----:R-:W-:-:S05]  /*0510*/  IMAD.WIDE.U32 R2, R3, 0x2, R4 ;  /* 0x0000000203027825 */ /* 0x001fca00078e0004 */
[----:B------:R-:W-:Y:S01]  /*0520*/  STG.E.U16 desc[UR4][R2.64], R0 ;  /* 0x0000000002007986 */ /* 0x000fe2000c101504 */
[----:B------:R-:W-:Y:S05]  /*0530*/  EXIT ;  /* 0x000000000000794d */ /* 0x000fea0003800000 */
.L_x_10949:
        /* <DEDUP_REMOVED lines=12> */
.L_x_12978:


//--------------------- .text._ZN2at6native29vectorized_elementwise_kernelILi2EZZZNS0_15log_kernel_cudaERNS_18TensorIteratorBaseEENKUlvE0_clEvENKUlvE2_clEvEUlN3c108BFloat16EE_St5arrayIPcLm2EEEEviT0_T1_ --------------------------
	.section	.text._ZN2at6native29vectorized_elementwise_kernelILi2EZZZNS0_15log_kernel_cudaERNS_18TensorIteratorBaseEENKUlvE0_clEvENKUlvE2_clEvEUlN3c108BFloat16EE_St5arrayIPcLm2EEEEviT0_T1_,"ax",@progbits
	.align	128
        .global         _ZN2at6native29vectorized_elementwise_kernelILi2EZZZNS0_15log_kernel_cudaERNS_18TensorIteratorBaseEENKUlvE0_clEvENKUlvE2_clEvEUlN3c108BFloat16EE_St5arrayIPcLm2EEEEviT0_T1_
        .type           _ZN2at6native29vectorized_elementwise_kernelILi2EZZZNS0_15log_kernel_cudaERNS_18TensorIteratorBaseEENKUlvE0_clEvENKUlvE2_clEvEUlN3c108BFloat16EE_St5arrayIPcLm2EEEEviT0_T1_,@function
        .size           _ZN2at6native29vectorized_elementwise_kernelILi2EZZZNS0_15log_kernel_cudaERNS_18TensorIteratorBaseEENKUlvE0_clEvENKUlvE2_clEvEUlN3c108BFloat16EE_St5arrayIPcLm2EEEEviT0_T1_,(.L_x_12979 - _ZN2at6native29vectorized_elementwise_kernelILi2EZZZNS0_15log_kernel_cudaERNS_18TensorIteratorBaseEENKUlvE0_clEvENKUlvE2_clEvEUlN3c108BFloat16EE_St5arrayIPcLm2EEEEviT0_T1_)
        .other          _ZN2at6native29vectorized_elementwise_kernelILi2EZZZNS0_15log_kernel_cudaERNS_18TensorIteratorBaseEENKUlvE0_clEvENKUlvE2_clEvEUlN3c108BFloat16EE_St5arrayIPcLm2EEEEviT0_T1_,@"STO_CUDA_ENTRY STV_DEFAULT"
_ZN2at6native29vectorized_elementwise_kernelILi2EZZZNS0_15log_kernel_cudaERNS_18TensorIteratorBaseEENKUlvE0_clEvENKUlvE2_clEvEUlN3c108BFloat16EE_St5arrayIPcLm2EEEEviT0_T1_:
.text._ZN2at6native29vectorized_elementwise_kernelILi2EZZZNS0_15log_kernel_cudaERNS_18TensorIteratorBaseEENKUlvE0_clEvENKUlvE2_clEvEUlN3c108BFloat16EE_St5arrayIPcLm2EEEEviT0_T1_:
        /* <DEDUP_REMOVED lines=85> */
[----:B-1----:R-:W-:-:S05]  /*0550*/  @!P6 FMUL.FTZ R20, R20, 0.69314718246459960938 ;  /* 0x3f3172181414e820 */ /* 0x002fca0000410000 */
[----:B------:R-:W-:Y:S01]  /*0560*/  @!P6 F2FP.BF16.F32.PACK_AB R4, RZ, R20 ;  /* 0x00000014ff04e23e */ /* 0x000fe200000010ff */
[----:B--2---:R-:W-:-:S05]  /*0570*/  @!P0 FMUL.FTZ R20, R16, 0.69314718246459960938 ;  /* 0x3f31721810148820 */ /* 0x004fca0000410000 */
        /* <DEDUP_REMOVED lines=21> */
[----:B-1----:R-:W-:Y:S01]  /*06d0*/  @!P1 FMUL.FTZ R14, R14, 0.69314718246459960938 ;  /* 0x3f3172180e0e9820 */ /* 0x002fe20000410000 */
[----:B0-----:R-:W-:Y:S01]  /*06e0*/  @!P2 FMUL.FTZ R15, R15, 0.69314718246459960938 ;  /* 0x3f3172180f0fa820 */ /* 0x001fe20000410000 */
[----:B--2---:R-:W-:Y:S01]  /*06f0*/  @!P3 FMUL.FTZ R17, R17, 0.69314718246459960938 ;  /* 0x3f3172181111b820 */ /* 0x004fe20000410000 */
[----:B----4-:R-:W-:Y:S01]  /*0700*/  @!P4 FMUL.FTZ R18, R18, 0.69314718246459960938 ;  /* 0x3f3172181212c820 */ /* 0x010fe20000410000 */
[----:B-----5:R-:W-:Y:S01]  /*0710*/  @!P5 FMUL.FTZ R16, R16, 0.69314718246459960938 ;  /* 0x3f3172181010d820 */ /* 0x020fe20000410000 */
[----:B------:R-:W-:-:S02]  /*0720*/  @!P1 F2FP.BF16.F32.PACK_AB R5, RZ, R14 ;  /* 0x0000000eff05923e */ /* 0x000fc400000010ff */
[----:B------:R-:W-:Y:S01]  /*0730*/  @!P2 F2FP.BF16.F32.PACK_AB R6, RZ, R15 ;  /* 0x0000000fff06a23e */ /* 0x000fe200000010ff */
[----:B---3--:R-:W-:Y:S01]  /*0740*/  @!P6 FMUL.FTZ R11, R21, 0.69314718246459960938 ;  /* 0x3f317218150be820 */ /* 0x008fe20000410000 */
        /* <DEDUP_REMOVED lines=17> */
.L_x_10953:
[----:B------:R-:W-:-:S13]  /*0860*/  ISETP.GE.U32.AND P0, PT, R3, R2, PT ;  /* 0x000000020300720c */ /* 0x000fda0003f06070 */
[----:B------:R-:W-:Y:S05]  /*0870*/  @P0 BRA `(.L_x_10955) ;  /* 0x0000000000300947 */ /* 0x000fea0003800000 */
[----:B0-----:R-:W0:Y:S01]  /*0880*/  LDC.64 R4, c[0x0][0x388] ;  /* 0x0000e200ff047b82 */ /* 0x001e220000000a00 */
[----:B------:R-:W-:Y:S01]  /*0890*/  IADD3 R11, PT, PT, R0, R3, RZ ;  /* 0x00000003000b7210 */ /* 0x000fe20007ffe0ff */
[----:B------:R-:W-:-:S04]  /*08a0*/  VIADD R3, R3, 0x80 ;  /* 0x0000008003037836 */ /* 0x000fc80000000000 */
[----:B0-----:R-:W-:-:S05]  /*08b0*/  IMAD.WIDE.U32 R4, R11, 0x2, R4 ;  /* 0x000000020b047825 */ /* 0x001fca00078e0004 */
[----:B------:R1:W-:Y:S02]  /*08c0*/  STG.E.U16 desc[UR4][R4.64], R6 ;  /* 0x0000000604007986 */ /* 0x0003e4000c101504 */
.L_x_10954:
[----:B------:R-:W-:-:S13]  /*08d0*/  ISETP.GE.U32.AND P0, PT, R3, R2, PT ;  /* 0x000000020300720c */ /* 0x000fda0003f06070 */
[----:B------:R-:W-:Y:S05]  /*08e0*/  @P0 BRA `(.L_x_10956) ;  /* 0x0000000000340947 */ /* 0x000fea0003800000 */
[----:B01----:R-:W0:Y:S01]  /*08f0*/  LDC.64 R4, c[0x0][0x388] ;  /* 0x0000e200ff047b82 */ /* 0x003e220000000a00 */
[----:B------:R-:W-:Y:S01]  /*0900*/  IADD3 R11, PT, PT, R0, R3, RZ ;  /* 0x00000003000b7210 */ /* 0x000fe20007ffe0ff */
[----:B------:R-:W-:-:S04]  /*0910*/  VIADD R3, R3, 0x80 ;  /* 0x0000008003037836 */ /* 0x000fc80000000000 */
[----:B0-----:R-:W-:-:S05]  /*0920*/  IMAD.WIDE.U32 R4, R11, 0x2, R4 ;  /* 0x000000020b047825 */ /* 0x001fca00078e0004 */
[----:B------:R1:W-:Y:S02]  /*0930*/  STG.E.U16 desc[UR4][R4.64], R7 ;  /* 0x0000000704007986 */ /* 0x0003e4000c101504 */
.L_x_10955:
        /* <DEDUP_REMOVED lines=8> */
.L_x_10956:
[----:B------:R-:W-:Y:S05]  /*09c0*/  BSYNC.RELIABLE B1 ;  /* 0x0000000000017941 */ /* 0x000fea0003800100 */
.L_x_10952:
[----:B------:R-:W-:-:S13]  /*09d0*/  ISETP.GE.U32.AND P0, PT, R3, R2, PT ;  /* 0x000000020300720c */ /* 0x000fda0003f06070 */
[----:B012---:R-:W0:Y:S01]  /*09e0*/  @!P0 LDC.64 R4, c[0x0][0x388] ;  /* 0x0000e200ff048b82 */ /* 0x007e220000000a00 */
[----:B------:R-:W-:Y:S01]  /*09f0*/  @!P0 IADD3 R7, PT, PT, R0, R3, RZ ;  /* 0x0000000300078210 */ /* 0x000fe20007ffe0ff */
[----:B------:R-:W-:-:S04]  /*0a00*/  @!P0 VIADD R3, R3, 0x80 ;  /* 0x0000008003038836 */ /* 0x000fc80000000000 */
[----:B0-----:R-:W-:-:S05]  /*0a10*/  @!P0 IMAD.WIDE.U32 R4, R7, 0x2, R4 ;  /* 0x0000000207048825 */ /* 0x001fca00078e0004 */
[----:B------:R2:W-:Y:S02]  /*0a20*/  @!P0 STG.E.U16 desc[UR4][R4.64], R9 ;  /* 0x0000000904008986 */ /* 0x0005e4000c101504 */
.L_x_10957:
[----:B------:R-:W-:Y:S05]  /*0a30*/  BSYNC.RECONVERGENT B0 ;  /* 0x0000000000007941 */ /* 0x000fea0003800200 */
.L_x_10951:
        /* <DEDUP_REMOVED lines=8> */
.L_x_10950:
        /* <DEDUP_REMOVED lines=26> */
[----:B0-----:R-:W-:-:S07]  /*0c60*/  FMUL.FTZ R9, R9, 0.69314718246459960938 ;  /* 0x3f31721809097820 */ /* 0x001fce0000410000 */
[----:B------:R-:W0:Y:S01]  /*0c70*/  MUFU.LG2 R7, R7 ;  /* 0x0000000700077308 */ /* 0x000e220000000c00 */
[----:B-1----:R-:W-:-:S05]  /*0c80*/  FMUL.FTZ R0, R3, 0.69314718246459960938 ;  /* 0x3f31721803007820 */ /* 0x002fca0000410000 */
[----:B------:R-:W-:Y:S02]  /*0c90*/  F2FP.BF16.F32.PACK_AB R9, R0, R9 ;  /* 0x000000090009723e */ /* 0x000fe400000010ff */
[----:B------:R-:W1:Y:S01]  /*0ca0*/  MUFU.LG2 R10, R10 ;  /* 0x0000000a000a7308 */ /* 0x000e620000000c00 */
[----:B--2---:R-:W-:Y:S02]  /*0cb0*/  FMUL.FTZ R3, R6, 0.69314718246459960938 ;  /* 0x3f31721806037820 */ /* 0x004fe40000410000 */
[----:B------:R-:W-:Y:S05]  /*0cc0*/  STG.E desc[UR4][R4.64], R9 ;  /* 0x0000000904007986 */ /* 0x000fea000c101904 */
[----:B------:R-:W2:Y:S01]  /*0cd0*/  MUFU.LG2 R11, R11 ;  /* 0x0000000b000b7308 */ /* 0x000ea20000000c00 */
[----:B0-----:R-:W-:-:S07]  /*0ce0*/  FMUL.FTZ R6, R7, 0.69314718246459960938 ;  /* 0x3f31721807067820 */ /* 0x001fce0000410000 */
[----:B------:R-:W0:Y:S01]  /*0cf0*/  MUFU.LG2 R12, R12 ;  /* 0x0000000c000c7308 */ /* 0x000e220000000c00 */
[----:B-1----:R-:W-:-:S05]  /*0d00*/  FMUL.FTZ R10, R10, 0.69314718246459960938 ;  /* 0x3f3172180a0a7820 */ /* 0x002fca0000410000 */
[----:B------:R-:W-:Y:S02]  /*0d10*/  F2FP.BF16.F32.PACK_AB R3, R3, R10 ;  /* 0x0000000a0303723e */ /* 0x000fe400000010ff */
[----:B------:R-:W1:Y:S01]  /*0d20*/  MUFU.LG2 R8, R8 ;  /* 0x0000000800087308 */ /* 0x000e620000000c00 */
[----:B--2---:R-:W-:Y:S02]  /*0d30*/  FMUL.FTZ R11, R11, 0.69314718246459960938 ;  /* 0x3f3172180b0b7820 */ /* 0x004fe40000410000 */
[----:B------:R-:W-:Y:S03]  /*0d40*/  STG.E desc[UR4][R4.64+0x200], R3 ;  /* 0x0002000304007986 */ /* 0x000fe6000c101904 */
[----:B------:R-:W-:Y:S01]  /*0d50*/  F2FP.BF16.F32.PACK_AB R11, R6, R11 ;  /* 0x0000000b060b723e */ /* 0x000fe200000010ff */
[----:B0-----:R-:W-:-:S04]  /*0d60*/  FMUL.FTZ R12, R12, 0.69314718246459960938 ;  /* 0x3f3172180c0c7820 */ /* 0x001fc80000410000 */
[----:B------:R-:W-:Y:S01]  /*0d70*/  STG.E desc[UR4][R4.64+0x400], R11 ;  /* 0x0004000b04007986 */ /* 0x000fe2000c101904 */
[----:B-1----:R-:W-:-:S05]  /*0d80*/  FMUL.FTZ R7, R8, 0.69314718246459960938 ;  /* 0x3f31721808077820 */ /* 0x002fca0000410000 */
[----:B------:R-:W-:-:S05]  /*0d90*/  F2FP.BF16.F32.PACK_AB R7, R7, R12 ;  /* 0x0000000c0707723e */ /* 0x000fca00000010ff */
[----:B------:R-:W-:Y:S01]  /*0da0*/  STG.E desc[UR4][R4.64+0x600], R7 ;  /* 0x0006000704007986 */ /* 0x000fe2000c101904 */
[----:B------:R-:W-:Y:S05]  /*0db0*/  EXIT ;  /* 0x000000000000794d */ /* 0x000fea0003800000 */
.L_x_10958:
        /* <DEDUP_REMOVED lines=12> */
.L_x_12979:


//--------------------- .text._ZN2at6native29vectorized_elementwise_kernelILi4EZZZNS0_15log_kernel_cudaERNS_18TensorIteratorBaseEENKUlvE0_clEvENKUlvE2_clEvEUlN3c108BFloat16EE_St5arrayIPcLm2EEEEviT0_T1_ --------------------------
	.section	.text._ZN2at6native29vectorized_elementwise_kernelILi4EZZZNS0_15log_kernel_cudaERNS_18TensorIteratorBaseEENKUlvE0_clEvENKUlvE2_clEvEUlN3c108BFloat16EE_St5arrayIPcLm2EEEEviT0_T1_,"ax",@progbits
	.align	128
        .global         _ZN2at6native29vectorized_elementwise_kernelILi4EZZZNS0_15log_kernel_cudaERNS_18TensorIteratorBaseEENKUlvE0_clEvENKUlvE2_clEvEUlN3c108BFloat16EE_St5arrayIPcLm2EEEEviT0_T1_
        .type           _ZN2at6native29vectorized_elementwise_kernelILi4EZZZNS0_15log_kernel_cudaERNS_18TensorIteratorBaseEENKUlvE0_clEvENKUlvE2_clEvEUlN3c108BFloat16EE_St5arrayIPcLm2EEEEviT0_T1_,@function
        .size           _ZN2at6native29vectorized_elementwise_kernelILi4EZZZNS0_15log_kernel_cudaERNS_18TensorIteratorBaseEENKUlvE0_clEvENKUlvE2_clEvEUlN3c108BFloat16EE_St5arrayIPcLm2EEEEviT0_T1_,(.L_x_12980 - _ZN2at6native29vectorized_elementwise_kernelILi4EZZZNS0_15log_kernel_cudaERNS_18TensorIteratorBaseEENKUlvE0_clEvENKUlvE2_clEvEUlN3c108BFloat16EE_St5arrayIPcLm2EEEEviT0_T1_)
        .other          _ZN2at6native29vectorized_elementwise_kernelILi4EZZZNS0_15log_kernel_cudaERNS_18TensorIteratorBaseEENKUlvE0_clEvENKUlvE2_clEvEUlN3c108BFloat16EE_St5arrayIPcLm2EEEEviT0_T1_,@"STO_CUDA_ENTRY STV_DEFAULT"
_ZN2at6native29vectorized_elementwise_kernelILi4EZZZNS0_15log_kernel_cudaERNS_18TensorIteratorBaseEENKUlvE0_clEvENKUlvE2_clEvEUlN3c108BFloat16EE_St5arrayIPcLm2EEEEviT0_T1_:
.text._ZN2at6native29vectorized_elementwise_kernelILi4EZZZNS0_15log_kernel_cudaERNS_18TensorIteratorBaseEENKUlvE0_clEvENKUlvE2_clEvEUlN3c108BFloat16EE_St5arrayIPcLm2EEEEviT0_T1_:
        /* <DEDUP_REMOVED lines=134> */
.L_x_10962:
[----:B------:R-:W-:-:S13]  /*0860*/  ISETP.GE.U32.AND P0, PT, R3, R2, PT ;  /* 0x000000020300720c */ /* 0x000fda0003f06070 */
[----:B------:R-:W-:Y:S05]  /*0870*/  @P0 BRA `(.L_x_10964) ;  /* 0x0000000000300947 */ /* 0x000fea0003800000 */
[----:B0-----:R-:W0:Y:S01]  /*0880*/  LDC.64 R4, c[0x0][0x388] ;  /* 0x0000e200ff047b82 */ /* 0x001e220000000a00 */
[----:B------:R-:W-:Y:S01]  /*0890*/  IADD3 R11, PT, PT, R0, R3, RZ ;  /* 0x00000003000b7210 */ /* 0x000fe20007ffe0ff */
[----:B------:R-:W-:-:S04]  /*08a0*/  VIADD R3, R3, 0x80 ;  /* 0x0000008003037836 */ /* 0x000fc80000000000 */
[----:B0-----:R-:W-:-:S05]  /*08b0*/  IMAD.WIDE.U32 R4, R11, 0x2, R4 ;  /* 0x000000020b047825 */ /* 0x001fca00078e0004 */
[----:B------:R1:W-:Y:S02]  /*08c0*/  STG.E.U16 desc[UR4][R4.64], R6 ;  /* 0x0000000604007986 */ /* 0x0003e4000c101504 */
.L_x_10963:
[----:B------:R-:W-:-:S13]  /*08d0*/  ISETP.GE.U32.AND P0, PT, R3, R2, PT ;  /* 0x000000020300720c */ /* 0x000fda0003f06070 */
[----:B------:R-:W-:Y:S05]  /*08e0*/  @P0 BRA `(.L_x_10965) ;  /* 0x0000000000340947 */ /* 0x000fea0003800000 */
[----:B01----:R-:W0:Y:S01]  /*08f0*/  LDC.64 R4, c[0x0][0x388] ;  /* 0x0000e200ff047b82 */ /* 0x003e220000000a00 */
[----:B------:R-:W-:Y:S01]  /*0900*/  IADD3 R11, PT, PT, R0, R3, RZ ;  /* 0x00000003000b7210 */ /* 0x000fe20007ffe0ff */
[----:B------:R-:W-:-:S04]  /*0910*/  VIADD R3, R3, 0x80 ;  /* 0x0000008003037836 */ /* 0x000fc80000000000 */
[----:B0-----:R-:W-:-:S05]  /*0920*/  IMAD.WIDE.U32 R4, R11, 0x2, R4 ;  /* 0x000000020b047825 */ /* 0x001fca00078e0004 */
[----:B------:R1:W-:Y:S02]  /*0930*/  STG.E.U16 desc[UR4][R4.64], R7 ;  /* 0x0000000704007986 */ /* 0x0003e4000c101504 */
.L_x_10964:
        /* <DEDUP_REMOVED lines=8> */
.L_x_10965:
[----:B------:R-:W-:Y:S05]  /*09c0*/  BSYNC.RELIABLE B1 ;  /* 0x0000000000017941 */ /* 0x000fea0003800100 */
.L_x_10961:
[----:B------:R-:W-:-:S13]  /*09d0*/  ISETP.GE.U32.AND P0, PT, R3, R2, PT ;  /* 0x000000020300720c */ /* 0x000fda0003f06070 */
[----:B012---:R-:W0:Y:S01]  /*09e0*/  @!P0 LDC.64 R4, c[0x0][0x388] ;  /* 0x0000e200ff048b82 */ /* 0x007e220000000a00 */
[----:B------:R-:W-:Y:S01]  /*09f0*/  @!P0 IADD3 R7, PT, PT, R0, R3, RZ ;  /* 0x0000000300078210 */ /* 0x000fe20007ffe0ff */
[----:B------:R-:W-:-:S04]  /*0a00*/  @!P0 VIADD R3, R3, 0x80 ;  /* 0x0000008003038836 */ /* 0x000fc80000000000 */
[----:B0-----:R-:W-:-:S05]  /*0a10*/  @!P0 IMAD.WIDE.U32 R4, R7, 0x2, R4 ;  /* 0x0000000207048825 */ /* 0x001fca00078e0004 */
[----:B------:R2:W-:Y:S02]  /*0a20*/  @!P0 STG.E.U16 desc[UR4][R4.64], R9 ;  /* 0x0000000904008986 */ /* 0x0005e4000c101504 */
.L_x_10966:
[----:B------:R-:W-:Y:S05]  /*0a30*/  BSYNC.RECONVERGENT B0 ;  /* 0x0000000000007941 */ /* 0x000fea0003800200 */
.L_x_10960:
        /* <DEDUP_REMOVED lines=8> */
.L_x_10959:
        /* <DEDUP_REMOVED lines=24> */
[----:B0-----:R-:W-:-:S07]  /*0c40*/  FMUL.FTZ R8, R8, 0.69314718246459960938 ;  /* 0x3f31721808087820 */ /* 0x001fce0000410000 */
[----:B------:R-:W0:Y:S01]  /*0c50*/  MUFU.LG2 R12, R12 ;  /* 0x0000000c000c7308 */ /* 0x000e220000000c00 */
[----:B-1----:R-:W-:-:S07]  /*0c60*/  FMUL.FTZ R10, R10, 0.69314718246459960938 ;  /* 0x3f3172180a0a7820 */ /* 0x002fce0000410000 */
[----:B------:R-:W1:Y:S01]  /*0c70*/  MUFU.LG2 R9, R9 ;  /* 0x0000000900097308 */ /* 0x000e620000000c00 */
[----:B--2---:R-:W-:-:S07]  /*0c80*/  FMUL.FTZ R11, R11, 0.69314718246459960938 ;  /* 0x3f3172180b0b7820 */ /* 0x004fce0000410000 */
[----:B------:R-:W2:Y:S01]  /*0c90*/  MUFU.LG2 R3, R3 ;  /* 0x0000000300037308 */ /* 0x000ea20000000c00 */
[----:B0-----:R-:W-:-:S07]  /*0ca0*/  FMUL.FTZ R12, R12, 0.69314718246459960938 ;  /* 0x3f3172180c0c7820 */ /* 0x001fce0000410000 */
[----:B------:R-:W0:Y:S01]  /*0cb0*/  MUFU.LG2 R4, R4 ;  /* 0x0000000400047308 */ /* 0x000e220000000c00 */
[----:B-1----:R-:W-:-:S05]  /*0cc0*/  FMUL.FTZ R9, R9, 0.69314718246459960938 ;  /* 0x3f31721809097820 */ /* 0x002fca0000410000 */
[----:B------:R-:W-:Y:S02]  /*0cd0*/  F2FP.BF16.F32.PACK_AB R2, R9, R8 ;  /* 0x000000080902723e */ /* 0x000fe400000010ff */
[----:B------:R-:W1:Y:S01]  /*0ce0*/  MUFU.LG2 R5, R5 ;  /* 0x0000000500057308 */ /* 0x000e620000000c00 */
[----:B--2---:R-:W-:-:S05]  /*0cf0*/  FMUL.FTZ R3, R3, 0.69314718246459960938 ;  /* 0x3f31721803037820 */ /* 0x004fca0000410000 */
[----:B------:R-:W-:Y:S01]  /*0d00*/  F2FP.BF16.F32.PACK_AB R3, R3, R10 ;  /* 0x0000000a0303723e */ /* 0x000fe200000010ff */
[----:B0-----:R-:W-:-:S04]  /*0d10*/  FMUL.FTZ R0, R4, 0.69314718246459960938 ;  /* 0x3f31721804007820 */ /* 0x001fc80000410000 */
[----:B------:R-:W-:Y:S01]  /*0d20*/  STG.E.64 desc[UR4][R6.64], R2 ;  /* 0x0000000206007986 */ /* 0x000fe2000c101b04 */
[----:B------:R-:W-:Y:S01]  /*0d30*/  F2FP.BF16.F32.PACK_AB R4, R0, R11 ;  /* 0x0000000b0004723e */ /* 0x000fe200000010ff */
[----:B-1----:R-:W-:-:S05]  /*0d40*/  FMUL.FTZ R13, R5, 0.69314718246459960938 ;  /* 0x3f317218050d7820 */ /* 0x002fca0000410000 */
[----:B------:R-:W-:-:S05]  /*0d50*/  F2FP.BF16.F32.PACK_AB R5, R13, R12 ;  /* 0x0000000c0d05723e */ /* 0x000fca00000010ff */
[----:B------:R-:W-:Y:S01]  /*0d60*/  STG.E.64 desc[UR4][R6.64+0x400], R4 ;  /* 0x0004000406007986 */ /* 0x000fe2000c101b04 */
[----:B------:R-:W-:Y:S05]  /*0d70*/  EXIT ;  /* 0x000000000000794d */ /* 0x000fea0003800000 */
.L_x_10967:
        /* <DEDUP_REMOVED lines=16> */
.L_x_12980:


//--------------------- .text._ZN2at6native29vectorized_elementwise_kernelILi8EZZZNS0_15log_kernel_cudaERNS_18TensorIteratorBaseEENKUlvE0_clEvENKUlvE2_clEvEUlN3c108BFloat16EE_St5arrayIPcLm2EEEEviT0_T1_ --------------------------
	.section	.text._ZN2at6native29vectorized_elementwise_kernelILi8EZZZNS0_15log_kernel_cudaERNS_18TensorIteratorBaseEENKUlvE0_clEvENKUlvE2_clEvEUlN3c108BFloat16EE_St5arrayIPcLm2EEEEviT0_T1_,"ax",@progbits
	.align	128
        .global         _ZN2at6native29vectorized_elementwise_kernelILi8EZZZNS0_15log_kernel_cudaERNS_18TensorIteratorBaseEENKUlvE0_clEvENKUlvE2_clEvEUlN3c108BFloat16EE_St5arrayIPcLm2EEEEviT0_T1_
        .type           _ZN2at6native29vectorized_elementwise_kernelILi8EZZZNS0_15log_kernel_cudaERNS_18TensorIteratorBaseEENKUlvE0_clEvENKUlvE2_clEvEUlN3c108BFloat16EE_St5arrayIPcLm2EEEEviT0_T1_,@function
        .size           _ZN2at6native29vectorized_elementwise_kernelILi8EZZZNS0_15log_kernel_cudaERNS_18TensorIteratorBaseEENKUlvE0_clEvENKUlvE2_clEvEUlN3c108BFloat16EE_St5arrayIPcLm2EEEEviT0_T1_,(.L_x_12981 - _ZN2at6native29vectorized_elementwise_kernelILi8EZZZNS0_15log_kernel_cudaERNS_18TensorIteratorBaseEENKUlvE0_clEvENKUlvE2_clEvEUlN3c108BFloat16EE_St5arrayIPcLm2EEEEviT0_T1_)
        .other          _ZN2at6native29vectorized_elementwise_kernelILi8EZZZNS0_15log_kernel_cudaERNS_18TensorIteratorBaseEENKUlvE0_clEvENKUlvE2_clEvEUlN3c108BFloat16EE_St5arrayIPcLm2EEEEviT0_T1_,@"STO_CUDA_ENTRY STV_DEFAULT"
_ZN2at6native29vectorized_elementwise_kernelILi8EZZZNS0_15log_kernel_cudaERNS_18TensorIteratorBaseEENKUlvE0_clEvENKUlvE2_clEvEUlN3c108BFloat16EE_St5arrayIPcLm2EEEEviT0_T1_:
.text._ZN2at6native29vectorized_elementwise_kernelILi8EZZZNS0_15log_kernel_cudaERNS_18TensorIteratorBaseEENKUlvE0_clEvENKUlvE2_clEvEUlN3c108BFloat16EE_St5arrayIPcLm2EEEEviT0_T1_:
        /* <DEDUP_REMOVED lines=134> */
.L_x_10971:
[----:B------:R-:W-:-:S13]  /*0860*/  ISETP.GE.U32.AND P0, PT, R3, R2, PT ;  /* 0x000000020300720c */ /* 0x000fda0003f06070 */
[----:B------:R-:W-:Y:S05]  /*0870*/  @P0 BRA `(.L_x_10973) ;  /* 0x0000000000300947 */ /* 0x000fea0003800000 */
[----:B0-----:R-:W0:Y:S01]  /*0880*/  LDC.64 R4, c[0x0][0x388] ;  /* 0x0000e200ff047b82 */ /* 0x001e220000000a00 */
[----:B------:R-:W-:Y:S01]  /*0890*/  IADD3 R11, PT, PT, R0, R3, RZ ;  /* 0x00000003000b7210 */ /* 0x000fe20007ffe0ff */
[----:B------:R-:W-:-:S04]  /*08a0*/  VIADD R3, R3, 0x80 ;  /* 0x0000008003037836 */ /* 0x000fc80000000000 */
[----:B0-----:R-:W-:-:S05]  /*08b0*/  IMAD.WIDE.U32 R4, R11, 0x2, R4 ;  /* 0x000000020b047825 */ /* 0x001fca00078e0004 */
[----:B------:R1:W-:Y:S02]  /*08c0*/  STG.E.U16 desc[UR4][R4.64], R6 ;  /* 0x0000000604007986 */ /* 0x0003e4000c101504 */
.L_x_10972:
[----:B------:R-:W-:-:S13]  /*08d0*/  ISETP.GE.U32.AND P0, PT, R3, R2, PT ;  /* 0x000000020300720c */ /* 0x000fda0003f06070 */
[----:B------:R-:W-:Y:S05]  /*08e0*/  @P0 BRA `(.L_x_10974) ;  /* 0x0000000000340947 */ /* 0x000fea0003800000 */
[----:B01----:R-:W0:Y:S01]  /*08f0*/  LDC.64 R4, c[0x0][0x388] ;  /* 0x0000e200ff047b82 */ /* 0x003e220000000a00 */
[----:B------:R-:W-:Y:S01]  /*0900*/  IADD3 R11, PT, PT, R0, R3, RZ ;  /* 0x00000003000b7210 */ /* 0x000fe20007ffe0ff */
[----:B------:R-:W-:-:S04]  /*0910*/  VIADD R3, R3, 0x80 ;  /* 0x0000008003037836 */ /* 0x000fc80000000000 */
[----:B0-----:R-:W-:-:S05]  /*0920*/  IMAD.WIDE.U32 R4, R11, 0x2, R4 ;  /* 0x000000020b047825 */ /* 0x001fca00078e0004 */
[----:B------:R1:W-:Y:S02]  /*0930*/  STG.E.U16 desc[UR4][R4.64], R7 ;  /* 0x0000000704007986 */ /* 0x0003e4000c101504 */
.L_x_10973:
        /* <DEDUP_REMOVED lines=8> */
.L_x_10974:
[----:B------:R-:W-:Y:S05]  /*09c0*/  BSYNC.RELIABLE B1 ;  /* 0x0000000000017941 */ /* 0x000fea0003800100 */
.L_x_10970:
[----:B------:R-:W-:-:S13]  /*09d0*/  ISETP.GE.U32.AND P0, PT, R3, R2, PT ;  /* 0x000000020300720c */ /* 0x000fda0003f06070 */
[----:B012---:R-:W0:Y:S01]  /*09e0*/  @!P0 LDC.64 R4, c[0x0][0x388] ;  /* 0x0000e200ff048b82 */ /* 0x007e220000000a00 */
[----:B------:R-:W-:Y:S01]  /*09f0*/  @!P0 IADD3 R7, PT, PT, R0, R3, RZ ;  /* 0x0000000300078210 */ /* 0x000fe20007ffe0ff */
[----:B------:R-:W-:-:S04]  /*0a00*/  @!P0 VIADD R3, R3, 0x80 ;  /* 0x0000008003038836 */ /* 0x000fc80000000000 */
[----:B0-----:R-:W-:-:S05]  /*0a10*/  @!P0 IMAD.WIDE.U32 R4, R7, 0x2, R4 ;  /* 0x0000000207048825 */ /* 0x001fca00078e0004 */
[----:B------:R2:W-:Y:S02]  /*0a20*/  @!P0 STG.E.U16 desc[UR4][R4.64], R9 ;  /* 0x0000000904008986 */ /* 0x0005e4000c101504 */
.L_x_10975:
[----:B------:R-:W-:Y:S05]  /*0a30*/  BSYNC.RECONVERGENT B0 ;  /* 0x0000000000007941 */ /* 0x000fea0003800200 */
.L_x_10969:
        /* <DEDUP_REMOVED lines=8> */
.L_x_10968:
        /* <DEDUP_REMOVED lines=20> */
[----:B-1----:R-:W-:-:S07]  /*0c00*/  FMUL.FTZ R12, R12, 0.69314718246459960938 ;  /* 0x3f3172180c0c7820 */ /* 0x002fce0000410000 */
[----:B------:R-:W1:Y:S08]  /*0c10*/  MUFU.LG2 R9, R9 ;  /* 0x0000000900097308 */ /* 0x000e700000000c00 */
[----:B------:R-:W3:Y:S01]  /*0c20*/  MUFU.LG2 R11, R11 ;  /* 0x0000000b000b7308 */ /* 0x000ee20000000c00 */
[----:B0-----:R-:W-:Y:S01]  /*0c30*/  FMUL.FTZ R15, R13, 0.69314718246459960938 ;  /* 0x3f3172180d0f7820 */ /* 0x001fe20000410000 */
[----:B--2---:R-:W-:-:S06]  /*0c40*/  IMAD.WIDE.U32 R6, R0, 0x2, R6 ;  /* 0x0000000200067825 */ /* 0x004fcc00078e0006 */
[----:B------:R-:W0:Y:S01]  /*0c50*/  MUFU.LG2 R10, R10 ;  /* 0x0000000a000a7308 */ /* 0x000e220000000c00 */
[----:B-1----:R-:W-:-:S07]  /*0c60*/  FMUL.FTZ R0, R9, 0.69314718246459960938 ;  /* 0x3f31721809007820 */ /* 0x002fce0000410000 */
[----:B------:R-:W1:Y:S01]  /*0c70*/  MUFU.LG2 R8, R8 ;  /* 0x0000000800087308 */ /* 0x000e620000000c00 */
[----:B---3--:R-:W-:-:S07]  /*0c80*/  FMUL.FTZ R13, R11, 0.69314718246459960938 ;  /* 0x3f3172180b0d7820 */ /* 0x008fce0000410000 */
[----:B------:R-:W2:Y:S01]  /*0c90*/  MUFU.LG2 R3, R3 ;  /* 0x0000000300037308 */ /* 0x000ea20000000c00 */
[----:B0-----:R-:W-:-:S07]  /*0ca0*/  FMUL.FTZ R10, R10, 0.69314718246459960938 ;  /* 0x3f3172180a0a7820 */ /* 0x001fce0000410000 */
[----:B------:R-:W0:Y:S01]  /*0cb0*/  MUFU.LG2 R5, R5 ;  /* 0x0000000500057308 */ /* 0x000e220000000c00 */
[----:B-1----:R-:W-:Y:S01]  /*0cc0*/  FMUL.FTZ R4, R8, 0.69314718246459960938 ;  /* 0x3f31721808047820 */ /* 0x002fe20000410000 */
[----:B--2---:R-:W-:Y:S01]  /*0cd0*/  FMUL.FTZ R11, R3, 0.69314718246459960938 ;  /* 0x3f317218030b7820 */ /* 0x004fe20000410000 */
[----:B------:R-:W-:Y:S01]  /*0ce0*/  IMAD.WIDE.U32 R2, R2, 0x10, R6 ;  /* 0x0000001002027825 */ /* 0x000fe200078e0006 */
[----:B------:R-:W-:Y:S02]  /*0cf0*/  F2FP.BF16.F32.PACK_AB R7, R15, R12 ;  /* 0x0000000c0f07723e */ /* 0x000fe400000010ff */
[----:B------:R-:W-:Y:S01]  /*0d00*/  F2FP.BF16.F32.PACK_AB R6, R13, R10 ;  /* 0x0000000a0d06723e */ /* 0x000fe200000010ff */
[----:B0-----:R-:W-:Y:S01]  /*0d10*/  FMUL.FTZ R9, R5, 0.69314718246459960938 ;  /* 0x3f31721805097820 */ /* 0x001fe20000410000 */
[----:B------:R-:W-:-:S04]  /*0d20*/  F2FP.BF16.F32.PACK_AB R5, R11, R0 ;  /* 0x000000000b05723e */ /* 0x000fc800000010ff */
[----:B------:R-:W-:-:S05]  /*0d30*/  F2FP.BF16.F32.PACK_AB R4, R9, R4 ;  /* 0x000000040904723e */ /* 0x000fca00000010ff */
[----:B------:R-:W-:Y:S01]  /*0d40*/  STG.E.128 desc[UR4][R2.64], R4 ;  /* 0x0000000402007986 */ /* 0x000fe2000c101d04 */
[----:B------:R-:W-:Y:S05]  /*0d50*/  EXIT ;  /* 0x000000000000794d */ /* 0x000fea0003800000 */
.L_x_10976:
        /* <DEDUP_REMOVED lines=10> */
.L_x_12981:


//--------------------- .text._ZN2at6native18elementwise_kernelILi128ELi4EZNS0_15gpu_kernel_implIZZZNS0_15log_kernel_cudaERNS_18TensorIteratorBaseEENKUlvE0_clEvENKUlvE1_clEvEUlN3c104HalfEE_EEvS4_RKT_EUliE_EEviT1_ --------------------------
	.section	.text._ZN2at6native18elementwise_kernelILi128ELi4EZNS0_15gpu_kernel_implIZZZNS0_15log_kernel_cudaERNS_18TensorIteratorBaseEENKUlvE0_clEvENKUlvE1_clEvEUlN3c104HalfEE_EEvS4_RKT_EUliE_EEviT1_,"ax",@progbits
	.align	128
        .global         _ZN2at6native18elementwise_kernelILi128ELi4EZNS0_15gpu_kernel_implIZZZNS0_15log_kernel_cudaERNS_18TensorIteratorBaseEENKUlvE0_clEvENKUlvE1_clEvEUlN3c104HalfEE_EEvS4_RKT_EUliE_EEviT1_
        .type           _ZN2at6native18elementwise_kernelILi128ELi4EZNS0_15gpu_kernel_implIZZZNS0_15log_kernel_cudaERNS_18TensorIteratorBaseEENKUlvE0_clEvENKUlvE1_clEvEUlN3c104HalfEE_EEvS4_RKT_EUliE_EEviT1_,@function
        .size           _ZN2at6native18elementwise_kernelILi128ELi4EZNS0_15gpu_kernel_implIZZZNS0_15log_kernel_cudaERNS_18TensorIteratorBaseEENKUlvE0_clEvENKUlvE1_clEvEUlN3c104HalfEE_EEvS4_RKT_EUliE_EEviT1_,(.L_x_12982 - _ZN2at6native18elementwise_kernelILi128ELi4EZNS0_15gpu_kernel_implIZZZNS0_15log_kernel_cudaERNS_18TensorIteratorBaseEENKUlvE0_clEvENKUlvE1_clEvEUlN3c104HalfEE_EEvS4_RKT_EUliE_EEviT1_)
        .other          _ZN2at6native18elementwise_kernelILi128ELi4EZNS0_15gpu_kernel_implIZZZNS0_15log_kernel_cudaERNS_18TensorIteratorBaseEENKUlvE0_clEvENKUlvE1_clEvEUlN3c104HalfEE_EEvS4_RKT_EUliE_EEviT1_,@"STO_CUDA_ENTRY STV_DEFAULT"
_ZN2at6native18elementwise_kernelILi128ELi4EZNS0_15gpu_kernel_implIZZZNS0_15log_kernel_cudaERNS_18TensorIteratorBaseEENKUlvE0_clEvENKUlvE1_clEvEUlN3c104HalfEE_EEvS4_RKT_EUliE_EEviT1_:
.text._ZN2at6native18elementwise_kernelILi128ELi4EZNS0_15gpu_kernel_implIZZZNS0_15log_kernel_cudaERNS_18TensorIteratorBaseEENKUlvE0_clEvENKUlvE1_clEvEUlN3c104HalfEE_EEvS4_RKT_EUliE_EEviT1_:
        /* <DEDUP_REMOVED lines=319> */
.L_x_10979:
        /* <DEDUP_REMOVED lines=18> */
.L_x_10983:
[----:B------:R-:W2:Y:S02]  /*1510*/  LDG.E.U8 R2, desc[UR36][R2.64] ;  /* 0x0000002402027981 */ /* 0x000ea4000c1e1100 */
[----:B--2---:R-:W-:-:S04]  /*1520*/  I2FP.F32.U32 R0, R2 ;  /* 0x0000000200007245 */ /* 0x004fc80000201000 */
[----:B------:R-:W-:Y:S01]  /*1530*/  F2FP.F16.F32.PACK_AB R0, RZ, R0 ;  /* 0x00000000ff00723e */ /* 0x000fe200000000ff */
[----:B------:R-:W-:Y:S06]  /*1540*/  BRA `(.L_x_10985) ;  /* 0x0000000c007c7947 */ /* 0x000fec0003800000 */
.L_x_10982:
        /* <DEDUP_REMOVED lines=10> */
.L_x_10987:
[----:B------:R-:W2:Y:S02]  /*15f0*/  LDG.E R2, desc[UR36][R2.64] ;  /* 0x0000002402027981 */ /* 0x000ea4000c1e1900 */
[----:B--2---:R-:W-:-:S04]  /*1600*/  I2FP.F32.S32 R0, R2 ;  /* 0x0000000200007245 */ /* 0x004fc80000201400 */
[----:B------:R-:W-:Y:S01]  /*1610*/  F2FP.F16.F32.PACK_AB R0, RZ, R0 ;  /* 0x00000000ff00723e */ /* 0x000fe200000000ff */
[----:B------:R-:W-:Y:S06]  /*1620*/  BRA `(.L_x_10985) ;  /* 0x0000000c00447947 */ /* 0x000fec0003800000 */
.L_x_10986:
[----:B------:R-:W2:Y:S02]  /*1630*/  LDG.E.U16 R2, desc[UR36][R2.64] ;  /* 0x0000002402027981 */ /* 0x000ea4000c1e1500 */
[----:B--2---:R-:W0:Y:S02]  /*1640*/  I2F.S16 R0, R2 ;  /* 0x0000000200007306 */ /* 0x004e240000101400 */
[----:B0-----:R-:W-:Y:S01]  /*1650*/  F2FP.F16.F32.PACK_AB R0, RZ, R0 ;  /* 0x00000000ff00723e */ /* 0x001fe200000000ff */
[----:B------:R-:W-:Y:S06]  /*1660*/  BRA `(.L_x_10985) ;  /* 0x0000000c00347947 */ /* 0x000fec0003800000 */
.L_x_10981:
        /* <DEDUP_REMOVED lines=9> */
.L_x_10989:
[----:B------:R0:W5:Y:S01]  /*1700*/  LDG.E.U16 R0, desc[UR36][R2.64] ;  /* 0x0000002402007981 */ /* 0x000162000c1e1500 */
[----:B------:R-:W-:Y:S05]  /*1710*/  BRA `(.L_x_10985) ;  /* 0x0000000c00087947 */ /* 0x000fea0003800000 */
.L_x_10988:
        /* <DEDUP_REMOVED lines=9> */
.L_x_10991:
[----:B------:R1:W5:Y:S01]  /*17b0*/  LDG.E.U16 R0, desc[UR36][R2.64] ;  /* 0x0000002402007981 */ /* 0x000362000c1e1500 */
[----:B------:R-:W-:Y:S05]  /*17c0*/  BRA `(.L_x_10985) ;  /* 0x0000000800dc7947 */ /* 0x000fea0003800000 */
.L_x_10990:
        /* <DEDUP_REMOVED lines=8> */
.L_x_10980:
        /* <DEDUP_REMOVED lines=13> */
.L_x_10994:
        /* <DEDUP_REMOVED lines=8> */
.L_x_10993:
        /* <DEDUP_REMOVED lines=27> */
.L_x_10996:
        /* <DEDUP_REMOVED lines=13> */
.L_x_10995:
[----:B------:R-:W2:Y:S02]  /*1c20*/  LDG.E.U16 R0, desc[UR36][R2.64] ;  /* 0x0000002402007981 */ /* 0x000ea4000c1e1500 */
[----:B--2---:R-:W-:-:S04]  /*1c30*/  SHF.L.U32 R0, R0, 0x10, RZ ;  /* 0x0000001000007819 */ /* 0x004fc800000006ff */
[----:B------:R-:W-:Y:S01]  /*1c40*/  F2FP.F16.F32.PACK_AB R0, RZ, R0 ;  /* 0x00000000ff00723e */ /* 0x000fe200000000ff */
[----:B------:R-:W-:Y:S06]  /*1c50*/  BRA `(.L_x_10985) ;  /* 0x0000000400b87947 */ /* 0x000fec0003800000 */
.L_x_10992:
        /* <DEDUP_REMOVED lines=12> */
.L_x_10999:
        /* <DEDUP_REMOVED lines=21> */
.L_x_11003:
[----:B------:R-:W-:Y:S05]  /*1e70*/  BSYNC.RECONVERGENT B1 ;  /* 0x0000000000017941 */ /* 0x000fea0003800200 */
.L_x_11002:
[----:B------:R-:W-:Y:S01]  /*1e80*/  IMAD.SHL.U32 R0, R0, 0x100000, RZ ;  /* 0x0010000000007824 */ /* 0x000fe200078e00ff */
[----:B------:R-:W-:-:S04]  /*1e90*/  LEA R2, R2, 0x3b800000, 0x17 ;  /* 0x3b80000002027811 */ /* 0x000fc800078eb8ff */
[----:B------:R-:W-:-:S07]  /*1ea0*/  LOP3.LUT R0, R2, R0, R7, 0xfe, !PT ;  /* 0x0000000002007212 */ /* 0x000fce00078efe07 */
.L_x_11001:
[----:B------:R-:W-:Y:S05]  /*1eb0*/  BSYNC.RECONVERGENT B0 ;  /* 0x0000000000007941 */ /* 0x000fea0003800200 */
.L_x_11000:
[----:B------:R-:W-:Y:S01]  /*1ec0*/  F2FP.F16.F32.PACK_AB R0, RZ, R0 ;  /* 0x00000000ff00723e */ /* 0x000fe200000000ff */
[----:B------:R-:W-:Y:S06]  /*1ed0*/  BRA `(.L_x_10985) ;  /* 0x0000000400187947 */ /* 0x000fec0003800000 */
.L_x_10998:
        /* <DEDUP_REMOVED lines=21> */
.L_x_11007:
[----:B------:R-:W-:Y:S05]  /*2030*/  BSYNC.RECONVERGENT B1 ;  /* 0x0000000000017941 */ /* 0x000fea0003800200 */
.L_x_11006:
[----:B------:R-:W-:Y:S01]  /*2040*/  IMAD.SHL.U32 R0, R0, 0x200000, RZ ;  /* 0x0020000000007824 */ /* 0x000fe200078e00ff */
[----:B------:R-:W-:-:S04]  /*2050*/  LEA R2, R2, 0x37800000, 0x17 ;  /* 0x3780000002027811 */ /* 0x000fc800078eb8ff */
[----:B------:R-:W-:-:S07]  /*2060*/  LOP3.LUT R0, R2, R0, R7, 0xfe, !PT ;  /* 0x0000000002007212 */ /* 0x000fce00078efe07 */
.L_x_11005:
[----:B------:R-:W-:Y:S05]  /*2070*/  BSYNC.RECONVERGENT B0 ;  /* 0x0000000000007941 */ /* 0x000fea0003800200 */
.L_x_11004:
[----:B------:R-:W-:Y:S01]  /*2080*/  F2FP.F16.F32.PACK_AB R0, RZ, R0 ;  /* 0x00000000ff00723e */ /* 0x000fe200000000ff */
[----:B------:R-:W-:Y:S06]  /*2090*/  BRA `(.L_x_10985) ;  /* 0x0000000000a87947 */ /* 0x000fec0003800000 */
.L_x_10997:
[----:B------:R-:W-:-:S09]  /*20a0*/  UISETP.NE.AND UP0, UPT, UR4, 0x1c, UPT ;  /* 0x0000001c0400788c */ /* 0x000fd2000bf05270 */
[----:B------:R-:W-:Y:S05]  /*20b0*/  BRA.U !UP0, `(.L_x_11008) ;  /* 0x0000000108947547 */ /* 0x000fea000b800000 */
[----:B------:R-:W-:-:S09]  /*20c0*/  UISETP.NE.AND UP0, UPT, UR4, 0x1d, UPT ;  /* 0x0000001d0400788c */ /* 0x000fd2000bf05270 */
[----:B------:R-:W-:Y:S05]  /*20d0*/  BRA.U !UP0, `(.L_x_11009) ;  /* 0x00000001087c7547 */ /* 0x000fea000b800000 */
[----:B------:R-:W-:-:S09]  /*20e0*/  UISETP.NE.AND UP0, UPT, UR4, 0x2c, UPT ;  /* 0x0000002c0400788c */ /* 0x000fd2000bf05270 */
[----:B------:R-:W-:Y:S05]  /*20f0*/  BRA.U !UP0, `(.L_x_11010) ;  /* 0x0000000108487547 */ /* 0x000fea000b800000 */
.L_x_10984:
        /* <DEDUP_REMOVED lines=16> */
.L_x_11011:
[----:B------:R-:W-:Y:S01]  /*2200*/  PRMT R0, RZ, 0x7610, R0 ;  /* 0x00007610ff007816 */ /* 0x000fe20000000000 */
[----:B------:R-:W-:Y:S06]  /*2210*/  BRA `(.L_x_10985) ;  /* 0x0000000000487947 */ /* 0x000fec0003800000 */
.L_x_11010:
        /* <DEDUP_REMOVED lines=8> */
.L_x_11013:
[----:B------:R-:W-:Y:S05]  /*22a0*/  BSYNC.RECONVERGENT B0 ;  /* 0x0000000000007941 */ /* 0x000fea0003800200 */
.L_x_11012:
[----:B------:R-:W-:Y:S01]  /*22b0*/  F2FP.F16.F32.PACK_AB R0, RZ, R0 ;  /* 0x00000000ff00723e */ /* 0x000fe200000000ff */
[----:B------:R-:W-:Y:S06]  /*22c0*/  BRA `(.L_x_10985) ;  /* 0x00000000001c7947 */ /* 0x000fec0003800000 */
.L_x_11009:
[----:B------:R-:W2:Y:S02]  /*22d0*/  LDG.E.64 R2, desc[UR36][R2.64] ;  /* 0x0000002402027981 */ /* 0x000ea4000c1e1b00 */
[----:B--2---:R-:W0:Y:S02]  /*22e0*/  I2F.U64 R0, R2 ;  /* 0x0000000200007312 */ /* 0x004e240000301000 */
[----:B0-----:R-:W-:Y:S01]  /*22f0*/  F2FP.F16.F32.PACK_AB R0, RZ, R0 ;  /* 0x00000000ff00723e */ /* 0x001fe200000000ff */
[----:B------:R-:W-:Y:S06]  /*2300*/  BRA `(.L_x_10985) ;  /* 0x00000000000c7947 */ /* 0x000fec0003800000 */
.L_x_11008:
[----:B------:R-:W2:Y:S02]  /*2310*/  LDG.E R2, desc[UR36][R2.64] ;  /* 0x0000002402027981 */ /* 0x000ea4000c1e1900 */
[----:B--2---:R-:W-:-:S04]  /*2320*/  I2FP.F32.U32 R0, R2 ;  /* 0x0000000200007245 */ /* 0x004fc80000201000 */
[----:B------:R-:W-:-:S07]  /*2330*/  F2FP.F16.F32.PACK_AB R0, RZ, R0 ;  /* 0x00000000ff00723e */ /* 0x000fce00000000ff */
.L_x_10985:
[----:B-----5:R-:W-:Y:S01]  /*2340*/  HADD2.F32 R0, -RZ, R0.H0_H0 ;  /* 0x20000000ff007230 */ /* 0x020fe20000004100 */
[----:B------:R-:W0:Y:S01]  /*2350*/  LDCU.64 UR6, c[0x0][0x580] ;  /* 0x0000b000ff0677ac */ /* 0x000e220008000a00 */
[----:B------:R-:W-:-:S04]  /*2360*/  UPRMT UR4, UR42, 0x9910, URZ ;  /* 0x000099102a047896 */ /* 0x000fc800080000ff */
[----:B------:R-:W2:Y:S01]  /*2370*/  MUFU.LG2 R0, R0 ;  /* 0x0000000000007308 */ /* 0x000ea20000000c00 */
[----:B------:R-:W-:Y:S01]  /*2380*/  UISETP.GT.AND UP0, UPT, UR4, 0x9, UPT ;  /* 0x000000090400788c */ /* 0x000fe2000bf04270 */
[----:B01----:R-:W-:Y:S01]  /*2390*/  IADD3 R2, P0, PT, R16, UR6, RZ ;  /* 0x0000000610027c10 */ /* 0x003fe2000ff1e0ff */
[----:B--2---:R-:W-:-:S04]  /*23a0*/  FMUL.FTZ R4, R0, 0.69314718246459960938 ;  /* 0x3f31721800047820 */ /* 0x004fc80000410000 */
        /* <DEDUP_REMOVED lines=15> */
.L_x_11017:
[----:B------:R-:W-:-:S06]  /*24a0*/  HADD2.F32 R5, -RZ, R4.H0_H0 ;  /* 0x20000004ff057230 */ /* 0x000fcc0000004100 */
[----:B------:R-:W0:Y:S02]  /*24b0*/  F2I.S64.TRUNC R4, R5 ;  /* 0x0000000500047311 */ /* 0x000e24000020d900 */
[----:B0-----:R3:W-:Y:S01]  /*24c0*/  STG.E.U8 desc[UR36][R2.64], R4 ;  /* 0x0000000402007986 */ /* 0x0017e2000c101124 */
[----:B------:R-:W-:Y:S05]  /*24d0*/  BRA `(.L_x_11019) ;  /* 0x0000000c00707947 */ /* 0x000fea0003800000 */
.L_x_11016:
        /* <DEDUP_REMOVED lines=10> */
.L_x_11021:
[----:B------:R-:W-:-:S04]  /*2580*/  HADD2.F32 R4, -RZ, R4.H0_H0 ;  /* 0x20000004ff047230 */ /* 0x000fc80000004100 */
[----:B------:R-:W0:Y:S02]  /*2590*/  F2I.FTZ.TRUNC.NTZ R5, R4 ;  /* 0x0000000400057305 */ /* 0x000e24000021f100 */
[----:B0-----:R1:W-:Y:S01]  /*25a0*/  STG.E desc[UR36][R2.64], R5 ;  /* 0x0000000502007986 */ /* 0x0013e2000c101924 */
[----:B------:R-:W-:Y:S05]  /*25b0*/  BRA `(.L_x_11019) ;  /* 0x0000000c00387947 */ /* 0x000fea0003800000 */
.L_x_11020:
[----:B------:R-:W-:-:S04]  /*25c0*/  HADD2.F32 R4, -RZ, R4.H0_H0 ;  /* 0x20000004ff047230 */ /* 0x000fc80000004100 */
[----:B------:R-:W0:Y:S02]  /*25d0*/  F2I.FTZ.TRUNC.NTZ R5, R4 ;  /* 0x0000000400057305 */ /* 0x000e24000021f100 */
[----:B0-----:R2:W-:Y:S01]  /*25e0*/  STG.E.U16 desc[UR36][R2.64], R5 ;  /* 0x0000000502007986 */ /* 0x0015e2000c101524 */
[----:B------:R-:W-:Y:S05]  /*25f0*/  BRA `(.L_x_11019) ;  /* 0x0000000c00287947 */ /* 0x000fea0003800000 */
.L_x_11015:
        /* <DEDUP_REMOVED lines=9> */
.L_x_11023:
[----:B------:R0:W-:Y:S01]  /*2690*/  STG.E.U16 desc[UR36][R2.64], R4 ;  /* 0x0000000402007986 */ /* 0x0001e2000c101524 */
[----:B------:R-:W-:Y:S05]  /*26a0*/  BRA `(.L_x_11019) ;  /* 0x0000000800fc7947 */ /* 0x000fea0003800000 */
.L_x_11022:
        /* <DEDUP_REMOVED lines=10> */
.L_x_11025:
[----:B------:R-:W-:-:S05]  /*2750*/  HADD2.F32 R0, -RZ, R4.H0_H0 ;  /* 0x20000004ff007230 */ /* 0x000fca0000004100 */
[----:B------:R-:W-:-:S04]  /*2760*/  F2FP.F16.F32.PACK_AB R0, RZ, R0 ;  /* 0x00000000ff00723e */ /* 0x000fc800000000ff */
[----:B------:R-:W-:-:S05]  /*2770*/  PRMT R0, R0, 0x5410, RZ ;  /* 0x0000541000007816 */ /* 0x000fca00000000ff */
[----:B------:R0:W-:Y:S01]  /*2780*/  STG.E desc[UR36][R2.64], R0 ;  /* 0x0000000002007986 */ /* 0x0001e2000c101924 */
[----:B------:R-:W-:Y:S05]  /*2790*/  BRA `(.L_x_11019) ;  /* 0x0000000800c07947 */ /* 0x000fea0003800000 */
.L_x_11024:
[----:B------:R-:W-:-:S05]  /*27a0*/  HADD2.F32 R4, -RZ, R4.H0_H0 ;  /* 0x20000004ff047230 */ /* 0x000fca0000004100 */
[----:B------:R-:W-:-:S06]  /*27b0*/  FMUL.FTZ R4, R4, 1 ;  /* 0x3f80000004047820 */ /* 0x000fcc0000410000 */
[----:B------:R-:W0:Y:S02]  /*27c0*/  F2F.F64.F32 R4, R4 ;  /* 0x0000000400047310 */ /* 0x000e240000201800 */
[----:B0-----:R0:W-:Y:S01]  /*27d0*/  STG.E.64 desc[UR36][R2.64], R4 ;  /* 0x0000000402007986 */ /* 0x0011e2000c101b24 */
[----:B------:R-:W-:Y:S05]  /*27e0*/  BRA `(.L_x_11019) ;  /* 0x0000000800ac7947 */ /* 0x000fea0003800000 */
.L_x_11014:
        /* <DEDUP_REMOVED lines=13> */
.L_x_11028:
[----:B------:R-:W-:Y:S01]  /*28c0*/  HADD2.F32 R4, -RZ, R4.H0_H0 ;  /* 0x20000004ff047230 */ /* 0x000fe20000004100 */
[----:B------:R-:W-:-:S04]  /*28d0*/  CS2R R6, SRZ ;  /* 0x0000000000067805 */ /* 0x000fc8000001ff00 */
[----:B------:R-:W-:-:S06]  /*28e0*/  FMUL.FTZ R4, R4, 1 ;  /* 0x3f80000004047820 */ /* 0x000fcc0000410000 */
[----:B------:R-:W0:Y:S02]  /*28f0*/  F2F.F64.F32 R4, R4 ;  /* 0x0000000400047310 */ /* 0x000e240000201800 */
[----:B0-----:R0:W-:Y:S01]  /*2900*/  STG.E.128 desc[UR36][R2.64], R4 ;  /* 0x0000000402007986 */ /* 0x0011e2000c101d24 */
[----:B------:R-:W-:Y:S05]  /*2910*/  BRA `(.L_x_11019) ;  /* 0x0000000800607947 */ /* 0x000fea0003800000 */
.L_x_11027:
        /* <DEDUP_REMOVED lines=19> */
.L_x_11032:
[----:B------:R-:W-:Y:S05]  /*2a50*/  BSYNC.RECONVERGENT B0 ;  /* 0x0000000000007941 */ /* 0x000fea0003800200 */
.L_x_11031:
[----:B------:R-:W-:-:S05]  /*2a60*/  LOP3.LUT R5, R0, 0x80, R5, 0xf8, !PT ;  /* 0x0000008000057812 */ /* 0x000fca00078ef805 */
[----:B------:R0:W-:Y:S01]  /*2a70*/  STG.E.U8 desc[UR36][R2.64], R5 ;  /* 0x0000000502007986 */ /* 0x0001e2000c101124 */
[----:B------:R-:W-:Y:S05]  /*2a80*/  BRA `(.L_x_11019) ;  /* 0x0000000800047947 */ /* 0x000fea0003800000 */
.L_x_11030:
        /* <DEDUP_REMOVED lines=15> */
.L_x_11034:
[----:B------:R-:W-:Y:S05]  /*2b80*/  BSYNC.RECONVERGENT B0 ;  /* 0x0000000000007941 */ /* 0x000fea0003800200 */
.L_x_11033:
[----:B------:R-:W-:-:S05]  /*2b90*/  LOP3.LUT R5, R0, 0x80, R5, 0xf8, !PT ;  /* 0x0000008000057812 */ /* 0x000fca00078ef805 */
[----:B------:R0:W-:Y:S01]  /*2ba0*/  STG.E.U8 desc[UR36][R2.64], R5 ;  /* 0x0000000502007986 */ /* 0x0001e2000c101124 */
[----:B------:R-:W-:Y:S05]  /*2bb0*/  BRA `(.L_x_11019) ;  /* 0x0000000400b87947 */ /* 0x000fea0003800000 */
.L_x_11029:
[----:B------:R-:W-:-:S05]  /*2bc0*/  HADD2.F32 R0, -RZ, R4.H0_H0 ;  /* 0x20000004ff007230 */ /* 0x000fca0000004100 */
[----:B------:R-:W-:-:S05]  /*2bd0*/  F2FP.BF16.F32.PACK_AB R0, RZ, R0 ;  /* 0x00000000ff00723e */ /* 0x000fca00000010ff */
[----:B------:R0:W-:Y:S01]  /*2be0*/  STG.E.U16 desc[UR36][R2.64], R0 ;  /* 0x0000000002007986 */ /* 0x0001e2000c101524 */
[----:B------:R-:W-:Y:S05]  /*2bf0*/  BRA `(.L_x_11019) ;  /* 0x0000000400a87947 */ /* 0x000fea0003800000 */
.L_x_11026:
        /* <DEDUP_REMOVED lines=12> */
.L_x_11037:
        /* <DEDUP_REMOVED lines=13> */
.L_x_11040:
[----:B------:R-:W-:-:S04]  /*2d90*/  SHF.R.U32.HI R0, RZ, 0x14, R5 ;  /* 0x00000014ff007819 */ /* 0x000fc80000011605 */
[----:B------:R-:W-:-:S04]  /*2da0*/  LOP3.LUT R0, R0, 0x1, RZ, 0xc0, !PT ;  /* 0x0000000100007812 */ /* 0x000fc800078ec0ff */
[----:B------:R-:W-:-:S04]  /*2db0*/  IADD3 R0, PT, PT, R5, 0x487ffff, R0 ;  /* 0x0487ffff05007810 */ /* 0x000fc80007ffe000 */
[----:B------:R-:W-:-:S04]  /*2dc0*/  SHF.R.U32.HI R0, RZ, 0x14, R0 ;  /* 0x00000014ff007819 */ /* 0x000fc80000011600 */
[----:B------:R-:W-:-:S07]  /*2dd0*/  LOP3.LUT R4, R0, 0xff, RZ, 0xc0, !PT ;  /* 0x000000ff00047812 */ /* 0x000fce00078ec0ff */
.L_x_11041:
[----:B------:R-:W-:-:S04]  /*2de0*/  SHF.R.U32.HI R5, RZ, 0x18, R5 ;  /* 0x00000018ff057819 */ /* 0x000fc80000011605 */
[----:B------:R-:W-:-:S04]  /*2df0*/  LOP3.LUT R4, R4, 0x80, R5, 0xf8, !PT ;  /* 0x0000008004047812 */ /* 0x000fc800078ef805 */
[----:B------:R-:W-:-:S07]  /*2e00*/  PRMT R0, R4, 0x7610, R0 ;  /* 0x0000761004007816 */ /* 0x000fce0000000000 */
.L_x_11039:
[----:B------:R-:W-:Y:S05]  /*2e10*/  BSYNC.RECONVERGENT B0 ;  /* 0x0000000000007941 */ /* 0x000fea0003800200 */
.L_x_11038:
[----:B------:R0:W-:Y:S01]  /*2e20*/  STG.E.U8 desc[UR36][R2.64], R0 ;  /* 0x0000000002007986 */ /* 0x0001e2000c101124 */
[----:B------:R-:W-:Y:S05]  /*2e30*/  BRA `(.L_x_11019) ;  /* 0x0000000400187947 */ /* 0x000fea0003800000 */
.L_x_11036:
        /* <DEDUP_REMOVED lines=13> */
.L_x_11044:
[----:B------:R-:W-:-:S04]  /*2f10*/  SHF.R.U32.HI R0, RZ, 0x15, R5 ;  /* 0x00000015ff007819 */ /* 0x000fc80000011605 */
[----:B------:R-:W-:-:S04]  /*2f20*/  LOP3.LUT R0, R0, 0x1, RZ, 0xc0, !PT ;  /* 0x0000000100007812 */ /* 0x000fc800078ec0ff */
[----:B------:R-:W-:-:S04]  /*2f30*/  IADD3 R0, PT, PT, R5, 0x88fffff, R0 ;  /* 0x088fffff05007810 */ /* 0x000fc80007ffe000 */
[----:B------:R-:W-:-:S04]  /*2f40*/  SHF.R.U32.HI R0, RZ, 0x15, R0 ;  /* 0x00000015ff007819 */ /* 0x000fc80000011600 */
[----:B------:R-:W-:-:S07]  /*2f50*/  LOP3.LUT R4, R0, 0xff, RZ, 0xc0, !PT ;  /* 0x000000ff00047812 */ /* 0x000fce00078ec0ff */
.L_x_11045:
[----:B------:R-:W-:-:S04]  /*2f60*/  SHF.R.U32.HI R5, RZ, 0x18, R5 ;  /* 0x00000018ff057819 */ /* 0x000fc80000011605 */
[----:B------:R-:W-:-:S04]  /*2f70*/  LOP3.LUT R4, R4, 0x80, R5, 0xf8, !PT ;  /* 0x0000008004047812 */ /* 0x000fc800078ef805 */
[----:B------:R-:W-:-:S07]  /*2f80*/  PRMT R0, R4, 0x7610, R0 ;  /* 0x0000761004007816 */ /* 0x000fce0000000000 */
.L_x_11043:
[----:B------:R-:W-:Y:S05]  /*2f90*/  BSYNC.RECONVERGENT B0 ;  /* 0x0000000000007941 */ /* 0x000fea0003800200 */
.L_x_11042:
[----:B------:R0:W-:Y:S01]  /*2fa0*/  STG.E.U8 desc[UR36][R2.64], R0 ;  /* 0x0000000002007986 */ /* 0x0001e2000c101124 */
[----:B------:R-:W-:Y:S05]  /*2fb0*/  BRA `(.L_x_11019) ;  /* 0x0000000000b87947 */ /* 0x000fea0003800000 */
.L_x_11035:
[----:B------:R-:W-:-:S09]  /*2fc0*/  UISETP.NE.AND UP0, UPT, UR4, 0x1c, UPT ;  /* 0x0000001c0400788c */ /* 0x000fd2000bf05270 */
[----:B------:R-:W-:Y:S05]  /*2fd0*/  BRA.U !UP0, `(.L_x_11046) ;  /* 0x0000000108a47547 */ /* 0x000fea000b800000 */
[----:B------:R-:W-:-:S09]  /*2fe0*/  UISETP.NE.AND UP0, UPT, UR4, 0x1d, UPT ;  /* 0x0000001d0400788c */ /* 0x000fd2000bf05270 */
[----:B------:R-:W-:Y:S05]  /*2ff0*/  BRA.U !UP0, `(.L_x_11047) ;  /* 0x00000001088c7547 */ /* 0x000fea000b800000 */
[----:B------:R-:W-:-:S09]  /*3000*/  UISETP.NE.AND UP0, UPT, UR4, 0x2c, UPT ;  /* 0x0000002c0400788c */ /* 0x000fd2000bf05270 */
[----:B------:R-:W-:Y:S05]  /*3010*/  BRA.U !UP0, `(.L_x_11048) ;  /* 0x0000000108447547 */ /* 0x000fea000b800000 */
.L_x_11018:
        /* <DEDUP_REMOVED lines=16> */
.L_x_11049:
[----:B------:R-:W-:Y:S05]  /*3120*/  BRA `(.L_x_11019) ;  /* 0x00000000005c7947 */ /* 0x000fea0003800000 */
.L_x_11048:
        /* <DEDUP_REMOVED lines=16> */
.L_x_11047:
[----:B------:R-:W-:-:S06]  /*3230*/  HADD2.F32 R4, -RZ, R4.H0_H0 ;  /* 0x20000004ff047230 */ /* 0x000fcc0000004100 */
[----:B------:R-:W0:Y:S02]  /*3240*/  F2I.U64.TRUNC R4, R4 ;  /* 0x0000000400047311 */ /* 0x000e24000020d800 */
[----:B0-----:R0:W-:Y:S01]  /*3250*/  STG.E.64 desc[UR36][R2.64], R4 ;  /* 0x0000000402007986 */ /* 0x0011e2000c101b24 */
[----:B------:R-:W-:Y:S05]  /*3260*/  BRA `(.L_x_11019) ;  /* 0x00000000000c7947 */ /* 0x000fea0003800000 */
.L_x_11046:
[----:B------:R-:W-:-:S04]  /*3270*/  HADD2.F32 R4, -RZ, R4.H0_H0 ;  /* 0x20000004ff047230 */ /* 0x000fc80000004100 */
[----:B------:R-:W0:Y:S02]  /*3280*/  F2I.FTZ.U32.TRUNC.NTZ R5, R4 ;  /* 0x0000000400057305 */ /* 0x000e24000021f000 */
[----:B0-----:R0:W-:Y:S02]  /*3290*/  STG.E desc[UR36][R2.64], R5 ;  /* 0x0000000502007986 */ /* 0x0011e4000c101924 */
.L_x_11019:
[----:B------:R-:W-:-:S07]  /*32a0*/  IADD3 R17, PT, PT, R17, 0x80, RZ ;  /* 0x0000008011117810 */ /* 0x000fce0007ffe0ff */
.L_x_10978:
[----:B------:R-:W-:Y:S05]  /*32b0*/  BSYNC.RECONVERGENT B6 ;  /* 0x0000000000067941 */ /* 0x000fea0003800200 */
.L_x_10977:
        /* <DEDUP_REMOVED lines=307> */
.L_x_11052:
        /* <DEDUP_REMOVED lines=18> */
.L_x_11056:
[----:B------:R-:W2:Y:S02]  /*4710*/  LDG.E.U8 R2, desc[UR36][R2.64] ;  /* 0x0000002402027981 */ /* 0x000ea4000c1e1100 */
[----:B--2---:R-:W-:-:S04]  /*4720*/  I2FP.F32.U32 R0, R2 ;  /* 0x0000000200007245 */ /* 0x004fc80000201000 */
[----:B------:R-:W-:Y:S01]  /*4730*/  F2FP.F16.F32.PACK_AB R0, RZ, R0 ;  /* 0x00000000ff00723e */ /* 0x000fe200000000ff */
[----:B------:R-:W-:Y:S06]  /*4740*/  BRA `(.L_x_11058) ;  /* 0x0000000c007c7947 */ /* 0x000fec0003800000 */
.L_x_11055:
        /* <DEDUP_REMOVED lines=10> */
.L_x_11060:
[----:B------:R-:W2:Y:S02]  /*47f0*/  LDG.E R2, desc[UR36][R2.64] ;  /* 0x0000002402027981 */ /* 0x000ea4000c1e1900 */
[----:B--2---:R-:W-:-:S04]  /*4800*/  I2FP.F32.S32 R0, R2 ;  /* 0x0000000200007245 */ /* 0x004fc80000201400 */
[----:B------:R-:W-:Y:S01]  /*4810*/  F2FP.F16.F32.PACK_AB R0, RZ, R0 ;  /* 0x00000000ff00723e */ /* 0x000fe200000000ff */
[----:B------:R-:W-:Y:S06]  /*4820*/  BRA `(.L_x_11058) ;  /* 0x0000000c00447947 */ /* 0x000fec0003800000 */
.L_x_11059:
[----:B------:R-:W2:Y:S02]  /*4830*/  LDG.E.U16 R2, desc[UR36][R2.64] ;  /* 0x0000002402027981 */ /* 0x000ea4000c1e1500 */
[----:B--2---:R-:W0:Y:S02]  /*4840*/  I2F.S16 R0, R2 ;  /* 0x0000000200007306 */ /* 0x004e240000101400 */
[----:B0-----:R-:W-:Y:S01]  /*4850*/  F2FP.F16.F32.PACK_AB R0, RZ, R0 ;  /* 0x00000000ff00723e */ /* 0x001fe200000000ff */
[----:B------:R-:W-:Y:S06]  /*4860*/  BRA `(.L_x_11058) ;  /* 0x0000000c00347947 */ /* 0x000fec0003800000 */
.L_x_11054:
        /* <DEDUP_REMOVED lines=9> */
.L_x_11062:
[----:B------:R1:W5:Y:S01]  /*4900*/  LDG.E.U16 R0, desc[UR36][R2.64] ;  /* 0x0000002402007981 */ /* 0x000362000c1e1500 */
[----:B------:R-:W-:Y:S05]  /*4910*/  BRA `(.L_x_11058) ;  /* 0x0000000c00087947 */ /* 0x000fea0003800000 */
.L_x_11061:
        /* <DEDUP_REMOVED lines=9> */
.L_x_11064:
[----:B------:R0:W5:Y:S01]  /*49b0*/  LDG.E.U16 R0, desc[UR36][R2.64] ;  /* 0x0000002402007981 */ /* 0x000162000c1e1500 */
[----:B------:R-:W-:Y:S05]  /*49c0*/  BRA `(.L_x_11058) ;  /* 0x0000000800dc7947 */ /* 0x000fea0003800000 */
.L_x_11063:
        /* <DEDUP_REMOVED lines=8> */
.L_x_11053:
        /* <DEDUP_REMOVED lines=13> */
.L_x_11067:
        /* <DEDUP_REMOVED lines=8> */
.L_x_11066:
        /* <DEDUP_REMOVED lines=27> */
.L_x_11069:
        /* <DEDUP_REMOVED lines=13> */
.L_x_11068:
[----:B------:R-:W2:Y:S02]  /*4e20*/  LDG.E.U16 R0, desc[UR36][R2.64] ;  /* 0x0000002402007981 */ /* 0x000ea4000c1e1500 */
[----:B--2---:R-:W-:-:S04]  /*4e30*/  SHF.L.U32 R0, R0, 0x10, RZ ;  /* 0x0000001000007819 */ /* 0x004fc800000006ff */
[----:B------:R-:W-:Y:S01]  /*4e40*/  F2FP.F16.F32.PACK_AB R0, RZ, R0 ;  /* 0x00000000ff00723e */ /* 0x000fe200000000ff */
[----:B------:R-:W-:Y:S06]  /*4e50*/  BRA `(.L_x_11058) ;  /* 0x0000000400b87947 */ /* 0x000fec0003800000 */
.L_x_11065:
        /* <DEDUP_REMOVED lines=12> */
.L_x_11072:
        /* <DEDUP_REMOVED lines=21> */
.L_x_11076:
[----:B------:R-:W-:Y:S05]  /*5070*/  BSYNC.RECONVERGENT B1 ;  /* 0x0000000000017941 */ /* 0x000fea0003800200 */
.L_x_11075:
[----:B------:R-:W-:Y:S01]  /*5080*/  IMAD.SHL.U32 R0, R0, 0x100000, RZ ;  /* 0x0010000000007824 */ /* 0x000fe200078e00ff */
[----:B------:R-:W-:-:S04]  /*5090*/  LEA R2, R2, 0x3b800000, 0x17 ;  /* 0x3b80000002027811 */ /* 0x000fc800078eb8ff */
[----:B------:R-:W-:-:S07]  /*50a0*/  LOP3.LUT R0, R2, R0, R7, 0xfe, !PT ;  /* 0x0000000002007212 */ /* 0x000fce00078efe07 */
.L_x_11074:
[----:B------:R-:W-:Y:S05]  /*50b0*/  BSYNC.RECONVERGENT B0 ;  /* 0x0000000000007941 */ /* 0x000fea0003800200 */
.L_x_11073:
[----:B------:R-:W-:Y:S01]  /*50c0*/  F2FP.F16.F32.PACK_AB R0, RZ, R0 ;  /* 0x00000000ff00723e */ /* 0x000fe200000000ff */
[----:B------:R-:W-:Y:S06]  /*50d0*/  BRA `(.L_x_11058) ;  /* 0x0000000400187947 */ /* 0x000fec0003800000 */
.L_x_11071:
        /* <DEDUP_REMOVED lines=21> */
.L_x_11080:
[----:B------:R-:W-:Y:S05]  /*5230*/  BSYNC.RECONVERGENT B1 ;  /* 0x0000000000017941 */ /* 0x000fea0003800200 */
.L_x_11079:
[----:B------:R-:W-:Y:S01]  /*5240*/  IMAD.SHL.U32 R0, R0, 0x200000, RZ ;  /* 0x0020000000007824 */ /* 0x000fe200078e00ff */
[----:B------:R-:W-:-:S04]  /*5250*/  LEA R2, R2, 0x37800000, 0x17 ;  /* 0x3780000002027811 */ /* 0x000fc800078eb8ff */
[----:B------:R-:W-:-:S07]  /*5260*/  LOP3.LUT R0, R2, R0, R7, 0xfe, !PT ;  /* 0x0000000002007212 */ /* 0x000fce00078efe07 */
.L_x_11078:
[----:B------:R-:W-:Y:S05]  /*5270*/  BSYNC.RECONVERGENT B0 ;  /* 0x0000000000007941 */ /* 0x000fea0003800200 */
.L_x_11077:
[----:B------:R-:W-:Y:S01]  /*5280*/  F2FP.F16.F32.PACK_AB R0, RZ, R0 ;  /* 0x00000000ff00723e */ /* 0x000fe200000000ff */
[----:B------:R-:W-:Y:S06]  /*5290*/  BRA `(.L_x_11058) ;  /* 0x0000000000a87947 */ /* 0x000fec0003800000 */
.L_x_11070:
        /* <DEDUP_REMOVED lines=14> */
.L_x_11084:
[----:B------:R-:W-:Y:S05]  /*5380*/  BSYNC.RECONVERGENT B0 ;  /* 0x0000000000007941 */ /* 0x000fea0003800200 */
.L_x_11083:
[----:B------:R-:W-:Y:S01]  /*5390*/  F2FP.F16.F32.PACK_AB R0, RZ, R0 ;  /* 0x00000000ff00723e */ /* 0x000fe200000000ff */
[----:B------:R-:W-:Y:S06]  /*53a0*/  BRA `(.L_x_11058) ;  /* 0x0000000000647947 */ /* 0x000fec0003800000 */
.L_x_11057:
        /* <DEDUP_REMOVED lines=16> */
.L_x_11085:
[----:B------:R-:W-:Y:S01]  /*54b0*/  PRMT R0, RZ, 0x7610, R0 ;  /* 0x00007610ff007816 */ /* 0x000fe20000000000 */
[----:B------:R-:W-:Y:S06]  /*54c0*/  BRA `(.L_x_11058) ;  /* 0x00000000001c7947 */ /* 0x000fec0003800000 */
.L_x_11082:
[----:B------:R-:W2:Y:S02]  /*54d0*/  LDG.E.64 R2, desc[UR36][R2.64] ;  /* 0x0000002402027981 */ /* 0x000ea4000c1e1b00 */
[----:B--2---:R-:W0:Y:S02]  /*54e0*/  I2F.U64 R0, R2 ;  /* 0x0000000200007312 */ /* 0x004e240000301000 */
[----:B0-----:R-:W-:Y:S01]  /*54f0*/  F2FP.F16.F32.PACK_AB R0, RZ, R0 ;  /* 0x00000000ff00723e */ /* 0x001fe200000000ff */
[----:B------:R-:W-:Y:S06]  /*5500*/  BRA `(.L_x_11058) ;  /* 0x00000000000c7947 */ /* 0x000fec0003800000 */
.L_x_11081:
[----:B------:R-:W2:Y:S02]  /*5510*/  LDG.E R2, desc[UR36][R2.64] ;  /* 0x0000002402027981 */ /* 0x000ea4000c1e1900 */
[----:B--2---:R-:W-:-:S04]  /*5520*/  I2FP.F32.U32 R0, R2 ;  /* 0x0000000200007245 */ /* 0x004fc80000201000 */
[----:B------:R-:W-:-:S07]  /*5530*/  F2FP.F16.F32.PACK_AB R0, RZ, R0 ;  /* 0x00000000ff00723e */ /* 0x000fce00000000ff */
.L_x_11058:
        /* <DEDUP_REMOVED lines=22> */
.L_x_11089:
[----:B------:R-:W-:-:S06]  /*56a0*/  HADD2.F32 R5, -RZ, R4.H0_H0 ;  /* 0x20000004ff057230 */ /* 0x000fcc0000004100 */
[----:B------:R-:W0:Y:S02]  /*56b0*/  F2I.S64.TRUNC R4, R5 ;  /* 0x0000000500047311 */ /* 0x000e24000020d900 */
[----:B0-----:R0:W-:Y:S01]  /*56c0*/  STG.E.U8 desc[UR36][R2.64], R4 ;  /* 0x0000000402007986 */ /* 0x0011e2000c101124 */
[----:B------:R-:W-:Y:S05]  /*56d0*/  BRA `(.L_x_11091) ;  /* 0x0000000c006c7947 */ /* 0x000fea0003800000 */
.L_x_11088:
        /* <DEDUP_REMOVED lines=10> */
.L_x_11093:
[----:B------:R-:W-:-:S04]  /*5780*/  HADD2.F32 R4, -RZ, R4.H0_H0 ;  /* 0x20000004ff047230 */ /* 0x000fc80000004100 */
[----:B------:R-:W0:Y:S02]  /*5790*/  F2I.FTZ.TRUNC.NTZ R5, R4 ;  /* 0x0000000400057305 */ /* 0x000e24000021f100 */
[----:B0-----:R0:W-:Y:S01]  /*57a0*/  STG.E desc[UR36][R2.64], R5 ;  /* 0x0000000502007986 */ /* 0x0011e2000c101924 */
[----:B------:R-:W-:Y:S05]  /*57b0*/  BRA `(.L_x_11091) ;  /* 0x0000000c00347947 */ /* 0x000fea0003800000 */
.L_x_11092:
[----:B------:R-:W-:-:S04]  /*57c0*/  HADD2.F32 R4, -RZ, R4.H0_H0 ;  /* 0x20000004ff047230 */ /* 0x000fc80000004100 */
[----:B------:R-:W0:Y:S02]  /*57d0*/  F2I.FTZ.TRUNC.NTZ R5, R4 ;  /* 0x0000000400057305 */ /* 0x000e24000021f100 */
[----:B0-----:R0:W-:Y:S01]  /*57e0*/  STG.E.U16 desc[UR36][R2.64], R5 ;  /* 0x0000000502007986 */ /* 0x0011e2000c101524 */
[----:B------:R-:W-:Y:S05]  /*57f0*/  BRA `(.L_x_11091) ;  /* 0x0000000c00247947 */ /* 0x000fea0003800000 */
.L_x_11087:
        /* <DEDUP_REMOVED lines=9> */
.L_x_11095:
[----:B------:R0:W-:Y:S01]  /*5890*/  STG.E.U16 desc[UR36][R2.64], R4 ;  /* 0x0000000402007986 */ /* 0x0001e2000c101524 */
[----:B------:R-:W-:Y:S05]  /*58a0*/  BRA `(.L_x_11091) ;  /* 0x0000000800f87947 */ /* 0x000fea0003800000 */
.L_x_11094:
        /* <DEDUP_REMOVED lines=10> */
.L_x_11097:
[----:B------:R-:W-:-:S05]  /*5950*/  HADD2.F32 R0, -RZ, R4.H0_H0 ;  /* 0x20000004ff007230 */ /* 0x000fca0000004100 */
[----:B------:R-:W-:-:S04]  /*5960*/  F2FP.F16.F32.PACK_AB R0, RZ, R0 ;  /* 0x00000000ff00723e */ /* 0x000fc800000000ff */
[----:B------:R-:W-:-:S05]  /*5970*/  PRMT R0, R0, 0x5410, RZ ;  /* 0x0000541000007816 */ /* 0x000fca00000000ff */
[----:B------:R0:W-:Y:S01]  /*5980*/  STG.E desc[UR36][R2.64], R0 ;  /* 0x0000000002007986 */ /* 0x0001e2000c101924 */
[----:B------:R-:W-:Y:S05]  /*5990*/  BRA `(.L_x_11091) ;  /* 0x0000000800bc7947 */ /* 0x000fea0003800000 */
.L_x_11096:
[----:B------:R-:W-:-:S05]  /*59a0*/  HADD2.F32 R4, -RZ, R4.H0_H0 ;  /* 0x20000004ff047230 */ /* 0x000fca0000004100 */
[----:B------:R-:W-:-:S06]  /*59b0*/  FMUL.FTZ R4, R4, 1 ;  /* 0x3f80000004047820 */ /* 0x000fcc0000410000 */
[----:B------:R-:W0:Y:S02]  /*59c0*/  F2F.F64.F32 R4, R4 ;  /* 0x0000000400047310 */ /* 0x000e240000201800 */
[----:B0-----:R0:W-:Y:S01]  /*59d0*/  STG.E.64 desc[UR36][R2.64], R4 ;  /* 0x0000000402007986 */ /* 0x0011e2000c101b24 */
[----:B------:R-:W-:Y:S05]  /*59e0*/  BRA `(.L_x_11091) ;  /* 0x0000000800a87947 */ /* 0x000fea0003800000 */
.L_x_11086:
        /* <DEDUP_REMOVED lines=14> */
.L_x_11101:
        /* <DEDUP_REMOVED lines=18> */
.L_x_11104:
[----:B------:R-:W-:-:S04]  /*5bf0*/  SHF.R.U32.HI R5, RZ, 0x18, R5 ;  /* 0x00000018ff057819 */ /* 0x000fc80000011605 */
[----:B------:R-:W-:-:S07]  /*5c00*/  LOP3.LUT R0, R0, 0x80, R5, 0xf8, !PT ;  /* 0x0000008000007812 */ /* 0x000fce00078ef805 */
.L_x_11103:
[----:B------:R-:W-:Y:S05]  /*5c10*/  BSYNC.RECONVERGENT B0 ;  /* 0x0000000000007941 */ /* 0x000fea0003800200 */
.L_x_11102:
[----:B------:R0:W-:Y:S01]  /*5c20*/  STG.E.U8 desc[UR36][R2.64], R0 ;  /* 0x0000000002007986 */ /* 0x0001e2000c101124 */
[----:B------:R-:W-:Y:S05]  /*5c30*/  BRA `(.L_x_11091) ;  /* 0x0000000800147947 */ /* 0x000fea0003800000 */
.L_x_11100:
        /* <DEDUP_REMOVED lines=18> */
.L_x_11107:
[----:B------:R-:W-:-:S04]  /*5d60*/  SHF.R.U32.HI R5, RZ, 0x18, R5 ;  /* 0x00000018ff057819 */ /* 0x000fc80000011605 */
[----:B------:R-:W-:-:S07]  /*5d70*/  LOP3.LUT R0, R0, 0x80, R5, 0xf8, !PT ;  /* 0x0000008000007812 */ /* 0x000fce00078ef805 */
.L_x_11106:
[----:B------:R-:W-:Y:S05]  /*5d80*/  BSYNC.RECONVERGENT B0 ;  /* 0x0000000000007941 */ /* 0x000fea0003800200 */
.L_x_11105:
[----:B------:R0:W-:Y:S01]  /*5d90*/  STG.E.U8 desc[UR36][R2.64], R0 ;  /* 0x0000000002007986 */ /* 0x0001e2000c101124 */
[----:B------:R-:W-:Y:S05]  /*5da0*/  BRA `(.L_x_11091) ;  /* 0x0000000400b87947 */ /* 0x000fea0003800000 */
.L_x_11099:
        /* <DEDUP_REMOVED lines=22> */
.L_x_11109:
[----:B------:R-:W-:-:S06]  /*5f10*/  HADD2.F32 R4, -RZ, R4.H0_H0 ;  /* 0x20000004ff047230 */ /* 0x000fcc0000004100 */
[----:B------:R-:W0:Y:S02]  /*5f20*/  F2I.U64.TRUNC R4, R4 ;  /* 0x0000000400047311 */ /* 0x000e24000020d800 */
[----:B0-----:R0:W-:Y:S01]  /*5f30*/  STG.E.64 desc[UR36][R2.64], R4 ;  /* 0x0000000402007986 */ /* 0x0011e2000c101b24 */
[----:B------:R-:W-:Y:S05]  /*5f40*/  BRA `(.L_x_11091) ;  /* 0x0000000400507947 */ /* 0x000fea0003800000 */
.L_x_11108:
[----:B------:R-:W-:-:S04]  /*5f50*/  HADD2.F32 R4, -RZ, R4.H0_H0 ;  /* 0x20000004ff047230 */ /* 0x000fc80000004100 */
[----:B------:R-:W0:Y:S02]  /*5f60*/  F2I.FTZ.U32.TRUNC.NTZ R5, R4 ;  /* 0x0000000400057305 */ /* 0x000e24000021f000 */
[----:B0-----:R0:W-:Y:S01]  /*5f70*/  STG.E desc[UR36][R2.64], R5 ;  /* 0x0000000502007986 */ /* 0x0011e2000c101924 */
[----:B------:R-:W-:Y:S05]  /*5f80*/  BRA `(.L_x_11091) ;  /* 0x0000000400407947 */ /* 0x000fea0003800000 */
.L_x_11098:
        /* <DEDUP_REMOVED lines=11> */
.L_x_11111:
[----:B------:R-:W-:Y:S01]  /*6040*/  HADD2.F32 R4, -RZ, R4.H0_H0 ;  /* 0x20000004ff047230 */ /* 0x000fe20000004100 */
[----:B------:R-:W-:-:S04]  /*6050*/  CS2R R6, SRZ ;  /* 0x0000000000067805 */ /* 0x000fc8000001ff00 */
[----:B------:R-:W-:-:S06]  /*6060*/  FMUL.FTZ R4, R4, 1 ;  /* 0x3f80000004047820 */ /* 0x000fcc0000410000 */
[----:B------:R-:W0:Y:S02]  /*6070*/  F2F.F64.F32 R4, R4 ;  /* 0x0000000400047310 */ /* 0x000e240000201800 */
[----:B0-----:R4:W-:Y:S01]  /*6080*/  STG.E.128 desc[UR36][R2.64], R4 ;  /* 0x0000000402007986 */ /* 0x0019e2000c101d24 */
[----:B------:R-:W-:Y:S05]  /*6090*/  BRA `(.L_x_11091) ;  /* 0x0000000000fc7947 */ /* 0x000fea0003800000 */
.L_x_11110:
[----:B------:R-:W-:-:S09]  /*60a0*/  UISETP.NE.AND UP0, UPT, UR4, 0xf, UPT ;  /* 0x0000000f0400788c */ /* 0x000fd2000bf05270 */
[----:B------:R-:W-:Y:S05]  /*60b0*/  BRA.U !UP0, `(.L_x_11112) ;  /* 0x0000000108e87547 */ /* 0x000fea000b800000 */
[----:B------:R-:W-:-:S09]  /*60c0*/  UISETP.NE.AND UP0, UPT, UR4, 0x17, UPT ;  /* 0x000000170400788c */ /* 0x000fd2000bf05270 */
[----:B------:R-:W-:Y:S05]  /*60d0*/  BRA.U !UP0, `(.L_x_11113) ;  /* 0x0000000108907547 */ /* 0x000fea000b800000 */
[----:B------:R-:W-:-:S09]  /*60e0*/  UISETP.NE.AND UP0, UPT, UR4, 0x18, UPT ;  /* 0x000000180400788c */ /* 0x000fd2000bf05270 */
[----:B------:R-:W-:Y:S05]  /*60f0*/  BRA.U !UP0, `(.L_x_11114) ;  /* 0x0000000108447547 */ /* 0x000fea000b800000 */
.L_x_11090:
        /* <DEDUP_REMOVED lines=16> */
.L_x_11115:
[----:B------:R-:W-:Y:S05]  /*6200*/  BRA `(.L_x_11091) ;  /* 0x0000000000a07947 */ /* 0x000fea0003800000 */
.L_x_11114:
        /* <DEDUP_REMOVED lines=13> */
.L_x_11117:
[----:B------:R-:W-:Y:S05]  /*62e0*/  BSYNC.RECONVERGENT B0 ;  /* 0x0000000000007941 */ /* 0x000fea0003800200 */
.L_x_11116:
[----:B------:R-:W-:-:S05]  /*62f0*/  LOP3.LUT R5, R0, 0x80, R5, 0xf8, !PT ;  /* 0x0000008000057812 */ /* 0x000fca00078ef805 */
[----:B------:R2:W-:Y:S01]  /*6300*/  STG.E.U8 desc[UR36][R2.64], R5 ;  /* 0x0000000502007986 */ /* 0x0005e2000c101124 */
[----:B------:R-:W-:Y:S05]  /*6310*/  BRA `(.L_x_11091) ;  /* 0x00000000005c7947 */ /* 0x000fea0003800000 */
.L_x_11113:
        /* <DEDUP_REMOVED lines=12> */
.L_x_11119:
[----:B------:R-:W-:Y:S01]  /*63e0*/  IMAD.MOV.U32 R0, RZ, RZ, 0x7f ;  /* 0x0000007fff007424 */ /* 0x000fe200078e00ff */
[----:B------:R-:W-:-:S04]  /*63f0*/  ISETP.GT.U32.AND P0, PT, R4, 0x7f800000, PT ;  /* 0x7f8000000400780c */ /* 0x000fc80003f04070 */
[----:B------:R-:W-:-:S09]  /*6400*/  SEL R0, R0, 0x7c, P0 ;  /* 0x0000007c00007807 */ /* 0x000fd20000000000 */
.L_x_11120:
[----:B------:R-:W-:Y:S05]  /*6410*/  BSYNC.RECONVERGENT B0 ;  /* 0x0000000000007941 */ /* 0x000fea0003800200 */
.L_x_11118:
[----:B------:R-:W-:-:S04]  /*6420*/  SHF.R.U32.HI R5, RZ, 0x18, R5 ;  /* 0x00000018ff057819 */ /* 0x000fc80000011605 */
[----:B------:R-:W-:-:S05]  /*6430*/  LOP3.LUT R5, R0, 0x80, R5, 0xf8, !PT ;  /* 0x0000008000057812 */ /* 0x000fca00078ef805 */
[----:B------:R1:W-:Y:S01]  /*6440*/  STG.E.U8 desc[UR36][R2.64], R5 ;  /* 0x0000000502007986 */ /* 0x0003e2000c101124 */
[----:B------:R-:W-:Y:S05]  /*6450*/  BRA `(.L_x_11091) ;  /* 0x00000000000c7947 */ /* 0x000fea0003800000 */
.L_x_11112:
[----:B------:R-:W-:-:S05]  /*6460*/  HADD2.F32 R0, -RZ, R4.H0_H0 ;  /* 0x20000004ff007230 */ /* 0x000fca0000004100 */
[----:B------:R-:W-:-:S05]  /*6470*/  F2FP.BF16.F32.PACK_AB R0, RZ, R0 ;  /* 0x00000000ff00723e */ /* 0x000fca00000010ff */
[----:B------:R0:W-:Y:S02]  /*6480*/  STG.E.U16 desc[UR36][R2.64], R0 ;  /* 0x0000000002007986 */ /* 0x0001e4000c101524 */
.L_x_11091:
[----:B------:R-:W-:-:S07]  /*6490*/  VIADD R17, R17, 0x80 ;  /* 0x0000008011117836 */ /* 0x000fce0000000000 */
.L_x_11051:
[----:B------:R-:W-:Y:S05]  /*64a0*/  BSYNC.RECONVERGENT B6 ;  /* 0x0000000000067941 */ /* 0x000fea0003800200 */
.L_x_11050:
        /* <DEDUP_REMOVED lines=307> */
.L_x_11123:
        /* <DEDUP_REMOVED lines=18> */
.L_x_11127:
[----:B------:R-:W2:Y:S02]  /*7900*/  LDG.E.U8 R2, desc[UR36][R2.64] ;  /* 0x0000002402027981 */ /* 0x000ea4000c1e1100 */
[----:B--2---:R-:W-:-:S04]  /*7910*/  I2FP.F32.U32 R0, R2 ;  /* 0x0000000200007245 */ /* 0x004fc80000201000 */
[----:B------:R-:W-:Y:S01]  /*7920*/  F2FP.F16.F32.PACK_AB R0, RZ, R0 ;  /* 0x00000000ff00723e */ /* 0x000fe200000000ff */
[----:B------:R-:W-:Y:S06]  /*7930*/  BRA `(.L_x_11129) ;  /* 0x0000000c007c7947 */ /* 0x000fec0003800000 */
.L_x_11126:
        /* <DEDUP_REMOVED lines=10> */
.L_x_11131:
[----:B------:R-:W2:Y:S02]  /*79e0*/  LDG.E R2, desc[UR36][R2.64] ;  /* 0x0000002402027981 */ /* 0x000ea4000c1e1900 */
[----:B--2---:R-:W-:-:S04]  /*79f0*/  I2FP.F32.S32 R0, R2 ;  /* 0x0000000200007245 */ /* 0x004fc80000201400 */
[----:B------:R-:W-:Y:S01]  /*7a00*/  F2FP.F16.F32.PACK_AB R0, RZ, R0 ;  /* 0x00000000ff00723e */ /* 0x000fe200000000ff */
[----:B------:R-:W-:Y:S06]  /*7a10*/  BRA `(.L_x_11129) ;  /* 0x0000000c00447947 */ /* 0x000fec0003800000 */
.L_x_11130:
[----:B------:R-:W2:Y:S02]  /*7a20*/  LDG.E.U16 R2, desc[UR36][R2.64] ;  /* 0x0000002402027981 */ /* 0x000ea4000c1e1500 */
[----:B--2---:R-:W0:Y:S02]  /*7a30*/  I2F.S16 R0, R2 ;  /* 0x0000000200007306 */ /* 0x004e240000101400 */
[----:B0-----:R-:W-:Y:S01]  /*7a40*/  F2FP.F16.F32.PACK_AB R0, RZ, R0 ;  /* 0x00000000ff00723e */ /* 0x001fe200000000ff */
[----:B------:R-:W-:Y:S06]  /*7a50*/  BRA `(.L_x_11129) ;  /* 0x0000000c00347947 */ /* 0x000fec0003800000 */
.L_x_11125:
        /* <DEDUP_REMOVED lines=9> */
.L_x_11133:
[----:B------:R1:W5:Y:S01]  /*7af0*/  LDG.E.U16 R0, desc[UR36][R2.64] ;  /* 0x0000002402007981 */ /* 0x000362000c1e1500 */
[----:B------:R-:W-:Y:S05]  /*7b00*/  BRA `(.L_x_11129) ;  /* 0x0000000c00087947 */ /* 0x000fea0003800000 */
.L_x_11132:
        /* <DEDUP_REMOVED lines=9> */
.L_x_11135:
[----:B------:R0:W5:Y:S01]  /*7ba0*/  LDG.E.U16 R0, desc[UR36][R2.64] ;  /* 0x0000002402007981 */ /* 0x000162000c1e1500 */
[----:B------:R-:W-:Y:S05]  /*7bb0*/  BRA `(.L_x_11129) ;  /* 0x0000000800dc7947 */ /* 0x000fea0003800000 */
.L_x_11134:
        /* <DEDUP_REMOVED lines=8> */
.L_x_11124:
        /* <DEDUP_REMOVED lines=13> */
.L_x_11138:
        /* <DEDUP_REMOVED lines=8> */
.L_x_11137:
        /* <DEDUP_REMOVED lines=27> */
.L_x_11140:
        /* <DEDUP_REMOVED lines=13> */
.L_x_11139:
[----:B------:R-:W2:Y:S02]  /*8010*/  LDG.E.U16 R0, desc[UR36][R2.64] ;  /* 0x0000002402007981 */ /* 0x000ea4000c1e1500 */
[----:B--2---:R-:W-:-:S05]  /*8020*/  IMAD.U32 R0, R0, 0x10000, RZ ;  /* 0x0001000000007824 */ /* 0x004fca00078e00ff */
[----:B------:R-:W-:Y:S01]  /*8030*/  F2FP.F16.F32.PACK_AB R0, RZ, R0 ;  /* 0x00000000ff00723e */ /* 0x000fe200000000ff */
[----:B------:R-:W-:Y:S06]  /*8040*/  BRA `(.L_x_11129) ;  /* 0x0000000400b87947 */ /* 0x000fec0003800000 */
.L_x_11136:
        /* <DEDUP_REMOVED lines=12> */
.L_x_11143:
        /* <DEDUP_REMOVED lines=21> */
.L_x_11147:
[----:B------:R-:W-:Y:S05]  /*8260*/  BSYNC.RECONVERGENT B1 ;  /* 0x0000000000017941 */ /* 0x000fea0003800200 */
.L_x_11146:
[----:B------:R-:W-:Y:S01]  /*8270*/  IMAD.SHL.U32 R0, R0, 0x100000, RZ ;  /* 0x0010000000007824 */ /* 0x000fe200078e00ff */
[----:B------:R-:W-:-:S04]  /*8280*/  LEA R2, R2, 0x3b800000, 0x17 ;  /* 0x3b80000002027811 */ /* 0x000fc800078eb8ff */
[----:B------:R-:W-:-:S07]  /*8290*/  LOP3.LUT R0, R2, R0, R7, 0xfe, !PT ;  /* 0x0000000002007212 */ /* 0x000fce00078efe07 */
.L_x_11145:
[----:B------:R-:W-:Y:S05]  /*82a0*/  BSYNC.RECONVERGENT B0 ;  /* 0x0000000000007941 */ /* 0x000fea0003800200 */
.L_x_11144:
[----:B------:R-:W-:Y:S01]  /*82b0*/  F2FP.F16.F32.PACK_AB R0, RZ, R0 ;  /* 0x00000000ff00723e */ /* 0x000fe200000000ff */
[----:B------:R-:W-:Y:S06]  /*82c0*/  BRA `(.L_x_11129) ;  /* 0x0000000400187947 */ /* 0x000fec0003800000 */
.L_x_11142:
        /* <DEDUP_REMOVED lines=21> */
.L_x_11151:
[----:B------:R-:W-:Y:S05]  /*8420*/  BSYNC.RECONVERGENT B1 ;  /* 0x0000000000017941 */ /* 0x000fea0003800200 */
.L_x_11150:
[----:B------:R-:W-:Y:S02]  /*8430*/  SHF.L.U32 R0, R0, 0x15, RZ ;  /* 0x0000001500007819 */ /* 0x000fe400000006ff */
[----:B------:R-:W-:-:S04]  /*8440*/  LEA R2, R2, 0x37800000, 0x17 ;  /* 0x3780000002027811 */ /* 0x000fc800078eb8ff */
[----:B------:R-:W-:-:S07]  /*8450*/  LOP3.LUT R0, R2, R0, R7, 0xfe, !PT ;  /* 0x0000000002007212 */ /* 0x000fce00078efe07 */
.L_x_11149:
[----:B------:R-:W-:Y:S05]  /*8460*/  BSYNC.RECONVERGENT B0 ;  /* 0x0000000000007941 */ /* 0x000fea0003800200 */
.L_x_11148:
[----:B------:R-:W-:Y:S01]  /*8470*/  F2FP.F16.F32.PACK_AB R0, RZ, R0 ;  /* 0x00000000ff00723e */ /* 0x000fe200000000ff */
[----:B------:R-:W-:Y:S06]  /*8480*/  BRA `(.L_x_11129) ;  /* 0x0000000000a87947 */ /* 0x000fec0003800000 */
.L_x_11141:
        /* <DEDUP_REMOVED lines=14> */
.L_x_11155:
[----:B------:R-:W-:Y:S05]  /*8570*/  BSYNC.RECONVERGENT B0 ;  /* 0x0000000000007941 */ /* 0x000fea0003800200 */
.L_x_11154:
[----:B------:R-:W-:Y:S01]  /*8580*/  F2FP.F16.F32.PACK_AB R0, RZ, R0 ;  /* 0x00000000ff00723e */ /* 0x000fe200000000ff */
[----:B------:R-:W-:Y:S06]  /*8590*/  BRA `(.L_x_11129) ;  /* 0x0000000000647947 */ /* 0x000fec0003800000 */
.L_x_11128:
        /* <DEDUP_REMOVED lines=16> */
.L_x_11156:
[----:B------:R-:W-:Y:S01]  /*86a0*/  PRMT R0, RZ, 0x7610, R0 ;  /* 0x00007610ff007816 */ /* 0x000fe20000000000 */
[----:B------:R-:W-:Y:S06]  /*86b0*/  BRA `(.L_x_11129) ;  /* 0x00000000001c7947 */ /* 0x000fec0003800000 */
.L_x_11153:
[----:B------:R-:W2:Y:S02]  /*86c0*/  LDG.E.64 R2, desc[UR36][R2.64] ;  /* 0x0000002402027981 */ /* 0x000ea4000c1e1b00 */
[----:B--2---:R-:W0:Y:S02]  /*86d0*/  I2F.U64 R0, R2 ;  /* 0x0000000200007312 */ /* 0x004e240000301000 */
[----:B0-----:R-:W-:Y:S01]  /*86e0*/  F2FP.F16.F32.PACK_AB R0, RZ, R0 ;  /* 0x00000000ff00723e */ /* 0x001fe200000000ff */
[----:B------:R-:W-:Y:S06]  /*86f0*/  BRA `(.L_x_11129) ;  /* 0x00000000000c7947 */ /* 0x000fec0003800000 */
.L_x_11152:
[----:B------:R-:W2:Y:S02]  /*8700*/  LDG.E R2, desc[UR36][R2.64] ;  /* 0x0000002402027981 */ /* 0x000ea4000c1e1900 */
[----:B--2---:R-:W-:-:S04]  /*8710*/  I2FP.F32.U32 R0, R2 ;  /* 0x0000000200007245 */ /* 0x004fc80000201000 */
[----:B------:R-:W-:-:S07]  /*8720*/  F2FP.F16.F32.PACK_AB R0, RZ, R0 ;  /* 0x00000000ff00723e */ /* 0x000fce00000000ff */
.L_x_11129:
        /* <DEDUP_REMOVED lines=22> */
.L_x_11160:
[----:B------:R-:W-:-:S06]  /*8890*/  HADD2.F32 R5, -RZ, R4.H0_H0 ;  /* 0x20000004ff057230 */ /* 0x000fcc0000004100 */
[----:B------:R-:W0:Y:S02]  /*88a0*/  F2I.S64.TRUNC R4, R5 ;  /* 0x0000000500047311 */ /* 0x000e24000020d900 */
[----:B0-----:R4:W-:Y:S01]  /*88b0*/  STG.E.U8 desc[UR36][R2.64], R4 ;  /* 0x0000000402007986 */ /* 0x0019e2000c101124 */
[----:B------:R-:W-:Y:S05]  /*88c0*/  BRA `(.L_x_11162) ;  /* 0x0000000c006c7947 */ /* 0x000fea0003800000 */
.L_x_11159:
        /* <DEDUP_REMOVED lines=10> */
.L_x_11164:
[----:B------:R-:W-:-:S04]  /*8970*/  HADD2.F32 R4, -RZ, R4.H0_H0 ;  /* 0x20000004ff047230 */ /* 0x000fc80000004100 */
[----:B------:R-:W0:Y:S02]  /*8980*/  F2I.FTZ.TRUNC.NTZ R5, R4 ;  /* 0x0000000400057305 */ /* 0x000e24000021f100 */
[----:B0-----:R2:W-:Y:S01]  /*8990*/  STG.E desc[UR36][R2.64], R5 ;  /* 0x0000000502007986 */ /* 0x0015e2000c101924 */
[----:B------:R-:W-:Y:S05]  /*89a0*/  BRA `(.L_x_11162) ;  /* 0x0000000c00347947 */ /* 0x000fea0003800000 */
.L_x_11163:
[----:B------:R-:W-:-:S04]  /*89b0*/  HADD2.F32 R4, -RZ, R4.H0_H0 ;  /* 0x20000004ff047230 */ /* 0x000fc80000004100 */
[----:B------:R-:W0:Y:S02]  /*89c0*/  F2I.FTZ.TRUNC.NTZ R5, R4 ;  /* 0x0000000400057305 */ /* 0x000e24000021f100 */
[----:B0-----:R0:W-:Y:S01]  /*89d0*/  STG.E.U16 desc[UR36][R2.64], R5 ;  /* 0x0000000502007986 */ /* 0x0011e2000c101524 */
[----:B------:R-:W-:Y:S05]  /*89e0*/  BRA `(.L_x_11162) ;  /* 0x0000000c00247947 */ /* 0x000fea0003800000 */
.L_x_11158:
        /* <DEDUP_REMOVED lines=9> */
.L_x_11166:
[----:B------:R0:W-:Y:S01]  /*8a80*/  STG.E.U16 desc[UR36][R2.64], R4 ;  /* 0x0000000402007986 */ /* 0x0001e2000c101524 */
[----:B------:R-:W-:Y:S05]  /*8a90*/  BRA `(.L_x_11162) ;  /* 0x0000000800f87947 */ /* 0x000fea0003800000 */
.L_x_11165:
        /* <DEDUP_REMOVED lines=10> */
.L_x_11168:
[----:B------:R-:W-:-:S05]  /*8b40*/  HADD2.F32 R0, -RZ, R4.H0_H0 ;  /* 0x20000004ff007230 */ /* 0x000fca0000004100 */
[----:B------:R-:W-:-:S04]  /*8b50*/  F2FP.F16.F32.PACK_AB R0, RZ, R0 ;  /* 0x00000000ff00723e */ /* 0x000fc800000000ff */
[----:B------:R-:W-:-:S05]  /*8b60*/  PRMT R0, R0, 0x5410, RZ ;  /* 0x0000541000007816 */ /* 0x000fca00000000ff */
[----:B------:R0:W-:Y:S01]  /*8b70*/  STG.E desc[UR36][R2.64], R0 ;  /* 0x0000000002007986 */ /* 0x0001e2000c101924 */
[----:B------:R-:W-:Y:S05]  /*8b80*/  BRA `(.L_x_11162) ;  /* 0x0000000800bc7947 */ /* 0x000fea0003800000 */
.L_x_11167:
[----:B------:R-:W-:-:S05]  /*8b90*/  HADD2.F32 R4, -RZ, R4.H0_H0 ;  /* 0x20000004ff047230 */ /* 0x000fca0000004100 */
[----:B------:R-:W-:-:S06]  /*8ba0*/  FMUL.FTZ R4, R4, 1 ;  /* 0x3f80000004047820 */ /* 0x000fcc0000410000 */
[----:B------:R-:W0:Y:S02]  /*8bb0*/  F2F.F64.F32 R4, R4 ;  /* 0x0000000400047310 */ /* 0x000e240000201800 */
[----:B0-----:R0:W-:Y:S01]  /*8bc0*/  STG.E.64 desc[UR36][R2.64], R4 ;  /* 0x0000000402007986 */ /* 0x0011e2000c101b24 */
[----:B------:R-:W-:Y:S05]  /*8bd0*/  BRA `(.L_x_11162) ;  /* 0x0000000800a87947 */ /* 0x000fea0003800000 */
.L_x_11157:
        /* <DEDUP_REMOVED lines=14> */
.L_x_11172:
        /* <DEDUP_REMOVED lines=18> */
.L_x_11175:
[----:B------:R-:W-:-:S04]  /*8de0*/  SHF.R.U32.HI R5, RZ, 0x18, R5 ;  /* 0x00000018ff057819 */ /* 0x000fc80000011605 */
[----:B------:R-:W-:-:S07]  /*8df0*/  LOP3.LUT R0, R0, 0x80, R5, 0xf8, !PT ;  /* 0x0000008000007812 */ /* 0x000fce00078ef805 */
.L_x_11174:
[----:B------:R-:W-:Y:S05]  /*8e00*/  BSYNC.RECONVERGENT B0 ;  /* 0x0000000000007941 */ /* 0x000fea0003800200 */
.L_x_11173:
[----:B------:R0:W-:Y:S01]  /*8e10*/  STG.E.U8 desc[UR36][R2.64], R0 ;  /* 0x0000000002007986 */ /* 0x0001e2000c101124 */
[----:B------:R-:W-:Y:S05]  /*8e20*/  BRA `(.L_x_11162) ;  /* 0x0000000800147947 */ /* 0x000fea0003800000 */
.L_x_11171:
        /* <DEDUP_REMOVED lines=18> */
.L_x_11178:
[----:B------:R-:W-:-:S04]  /*8f50*/  SHF.R.U32.HI R5, RZ, 0x18, R5 ;  /* 0x00000018ff057819 */ /* 0x000fc80000011605 */
[----:B------:R-:W-:-:S07]  /*8f60*/  LOP3.LUT R0, R0, 0x80, R5, 0xf8, !PT ;  /* 0x0000008000007812 */ /* 0x000fce00078ef805 */
.L_x_11177:
[----:B------:R-:W-:Y:S05]  /*8f70*/  BSYNC.RECONVERGENT B0 ;  /* 0x0000000000007941 */ /* 0x000fea0003800200 */
.L_x_11176:
[----:B------:R0:W-:Y:S01]  /*8f80*/  STG.E.U8 desc[UR36][R2.64], R0 ;  /* 0x0000000002007986 */ /* 0x0001e2000c101124 */
[----:B------:R-:W-:Y:S05]  /*8f90*/  BRA `(.L_x_11162) ;  /* 0x0000000400b87947 */ /* 0x000fea0003800000 */
.L_x_11170:
        /* <DEDUP_REMOVED lines=22> */
.L_x_11180:
[----:B------:R-:W-:-:S06]  /*9100*/  HADD2.F32 R4, -RZ, R4.H0_H0 ;  /* 0x20000004ff047230 */ /* 0x000fcc0000004100 */
[----:B------:R-:W0:Y:S02]  /*9110*/  F2I.U64.TRUNC R4, R4 ;  /* 0x0000000400047311 */ /* 0x000e24000020d800 */
[----:B0-----:R0:W-:Y:S01]  /*9120*/  STG.E.64 desc[UR36][R2.64], R4 ;  /* 0x0000000402007986 */ /* 0x0011e2000c101b24 */
[----:B------:R-:W-:Y:S05]  /*9130*/  BRA `(.L_x_11162) ;  /* 0x0000000400507947 */ /* 0x000fea0003800000 */
.L_x_11179:
[----:B------:R-:W-:-:S04]  /*9140*/  HADD2.F32 R4, -RZ, R4.H0_H0 ;  /* 0x20000004ff047230 */ /* 0x000fc80000004100 */
[----:B------:R-:W0:Y:S02]  /*9150*/  F2I.FTZ.U32.TRUNC.NTZ R5, R4 ;  /* 0x0000000400057305 */ /* 0x000e24000021f000 */
[----:B0-----:R0:W-:Y:S01]  /*9160*/  STG.E desc[UR36][R2.64], R5 ;  /* 0x0000000502007986 */ /* 0x0011e2000c101924 */
[----:B------:R-:W-:Y:S05]  /*9170*/  BRA `(.L_x_11162) ;  /* 0x0000000400407947 */ /* 0x000fea0003800000 */
.L_x_11169:
        /* <DEDUP_REMOVED lines=11> */
.L_x_11182:
[----:B------:R-:W-:Y:S01]  /*9230*/  HADD2.F32 R4, -RZ, R4.H0_H0 ;  /* 0x20000004ff047230 */ /* 0x000fe20000004100 */
[----:B------:R-:W-:-:S04]  /*9240*/  CS2R R6, SRZ ;  /* 0x0000000000067805 */ /* 0x000fc8000001ff00 */
[----:B------:R-:W-:-:S06]  /*9250*/  FMUL.FTZ R4, R4, 1 ;  /* 0x3f80000004047820 */ /* 0x000fcc0000410000 */
[----:B------:R-:W0:Y:S02]  /*9260*/  F2F.F64.F32 R4, R4 ;  /* 0x0000000400047310 */ /* 0x000e240000201800 */
[----:B0-----:R0:W-:Y:S01]  /*9270*/  STG.E.128 desc[UR36][R2.64], R4 ;  /* 0x0000000402007986 */ /* 0x0011e2000c101d24 */
[----:B------:R-:W-:Y:S05]  /*9280*/  BRA `(.L_x_11162) ;  /* 0x0000000000fc7947 */ /* 0x000fea0003800000 */
.L_x_11181:
[----:B------:R-:W-:-:S09]  /*9290*/  UISETP.NE.AND UP0, UPT, UR4, 0xf, UPT ;  /* 0x0000000f0400788c */ /* 0x000fd2000bf05270 */
[----:B------:R-:W-:Y:S05]  /*92a0*/  BRA.U !UP0, `(.L_x_11183) ;  /* 0x0000000108e87547 */ /* 0x000fea000b800000 */
[----:B------:R-:W-:-:S09]  /*92b0*/  UISETP.NE.AND UP0, UPT, UR4, 0x17, UPT ;  /* 0x000000170400788c */ /* 0x000fd2000bf05270 */
[----:B------:R-:W-:Y:S05]  /*92c0*/  BRA.U !UP0, `(.L_x_11184) ;  /* 0x0000000108907547 */ /* 0x000fea000b800000 */
[----:B------:R-:W-:-:S09]  /*92d0*/  UISETP.NE.AND UP0, UPT, UR4, 0x18, UPT ;  /* 0x000000180400788c */ /* 0x000fd2000bf05270 */
[----:B------:R-:W-:Y:S05]  /*92e0*/  BRA.U !UP0, `(.L_x_11185) ;  /* 0x0000000108447547 */ /* 0x000fea000b800000 */
.L_x_11161:
        /* <DEDUP_REMOVED lines=16> */
.L_x_11186:
[----:B------:R-:W-:Y:S05]  /*93f0*/  BRA `(.L_x_11162) ;  /* 0x0000000000a07947 */ /* 0x000fea0003800000 */
.L_x_11185:
        /* <DEDUP_REMOVED lines=13> */
.L_x_11188:
[----:B------:R-:W-:Y:S05]  /*94d0*/  BSYNC.RECONVERGENT B0 ;  /* 0x0000000000007941 */ /* 0x000fea0003800200 */
.L_x_11187:
[----:B------:R-:W-:-:S05]  /*94e0*/  LOP3.LUT R5, R0, 0x80, R5, 0xf8, !PT ;  /* 0x0000008000057812 */ /* 0x000fca00078ef805 */
[----:B------:R0:W-:Y:S01]  /*94f0*/  STG.E.U8 desc[UR36][R2.64], R5 ;  /* 0x0000000502007986 */ /* 0x0001e2000c101124 */
[----:B------:R-:W-:Y:S05]  /*9500*/  BRA `(.L_x_11162) ;  /* 0x00000000005c7947 */ /* 0x000fea0003800000 */
.L_x_11184:
        /* <DEDUP_REMOVED lines=12> */
.L_x_11190:
[----:B------:R-:W-:Y:S02]  /*95d0*/  ISETP.GT.U32.AND P0, PT, R4, 0x7f800000, PT ;  /* 0x7f8000000400780c */ /* 0x000fe40003f04070 */
[----:B------:R-:W-:-:S04]  /*95e0*/  MOV R0, 0x7f ;  /* 0x0000007f00007802 */ /* 0x000fc80000000f00 */
[----:B------:R-:W-:-:S07]  /*95f0*/  SEL R0, R0, 0x7c, P0 ;  /* 0x0000007c00007807 */ /* 0x000fce0000000000 */
.L_x_11191:
[----:B------:R-:W-:Y:S05]  /*9600*/  BSYNC.RECONVERGENT B0 ;  /* 0x0000000000007941 */ /* 0x000fea0003800200 */
.L_x_11189:
[----:B------:R-:W-:-:S04]  /*9610*/  SHF.R.U32.HI R5, RZ, 0x18, R5 ;  /* 0x00000018ff057819 */ /* 0x000fc80000011605 */
[----:B------:R-:W-:-:S05]  /*9620*/  LOP3.LUT R5, R0, 0x80, R5, 0xf8, !PT ;  /* 0x0000008000057812 */ /* 0x000fca00078ef805 */
[----:B------:R0:W-:Y:S01]  /*9630*/  STG.E.U8 desc[UR36][R2.64], R5 ;  /* 0x0000000502007986 */ /* 0x0001e2000c101124 */
[----:B------:R-:W-:Y:S05]  /*9640*/  BRA `(.L_x_11162) ;  /* 0x00000000000c7947 */ /* 0x000fea0003800000 */
.L_x_11183:
[----:B------:R-:W-:-:S05]  /*9650*/  HADD2.F32 R0, -RZ, R4.H0_H0 ;  /* 0x20000004ff007230 */ /* 0x000fca0000004100 */
[----:B------:R-:W-:-:S05]  /*9660*/  F2FP.BF16.F32.PACK_AB R0, RZ, R0 ;  /* 0x00000000ff00723e */ /* 0x000fca00000010ff */
[----:B------:R0:W-:Y:S02]  /*9670*/  STG.E.U16 desc[UR36][R2.64], R0 ;  /* 0x0000000002007986 */ /* 0x0001e4000c101524 */
.L_x_11162:
[----:B------:R-:W-:-:S07]  /*9680*/  VIADD R17, R17, 0x80 ;  /* 0x0000008011117836 */ /* 0x000fce0000000000 */
.L_x_11122:
[----:B------:R-:W-:Y:S05]  /*9690*/  BSYNC.RECONVERGENT B6 ;  /* 0x0000000000067941 */ /* 0x000fea0003800200 */
.L_x_11121:
        /* <DEDUP_REMOVED lines=306> */
.L_x_11192:
        /* <DEDUP_REMOVED lines=20> */
.L_x_11196:
[----:B------:R-:W2:Y:S02]  /*ab00*/  LDG.E.U8 R2, desc[UR36][R2.64] ;  /* 0x0000002402027981 */ /* 0x000ea4000c1e1100 */
[----:B--2---:R-:W-:-:S04]  /*ab10*/  I2FP.F32.U32 R0, R2 ;  /* 0x0000000200007245 */ /* 0x004fc80000201000 */
[----:B------:R-:W-:Y:S01]  /*ab20*/  F2FP.F16.F32.PACK_AB R0, RZ, R0 ;  /* 0x00000000ff00723e */ /* 0x000fe200000000ff */
[----:B------:R-:W-:Y:S06]  /*ab30*/  BRA `(.L_x_11198) ;  /* 0x0000000c007c7947 */ /* 0x000fec0003800000 */
.L_x_11195:
        /* <DEDUP_REMOVED lines=10> */
.L_x_11200:
[----:B------:R-:W2:Y:S02]  /*abe0*/  LDG.E R2, desc[UR36][R2.64] ;  /* 0x0000002402027981 */ /* 0x000ea4000c1e1900 */
[----:B--2---:R-:W-:-:S04]  /*abf0*/  I2FP.F32.S32 R0, R2 ;  /* 0x0000000200007245 */ /* 0x004fc80000201400 */
[----:B------:R-:W-:Y:S01]  /*ac00*/  F2FP.F16.F32.PACK_AB R0, RZ, R0 ;  /* 0x00000000ff00723e */ /* 0x000fe200000000ff */
[----:B------:R-:W-:Y:S06]  /*ac10*/  BRA `(.L_x_11198) ;  /* 0x0000000c00447947 */ /* 0x000fec0003800000 */
.L_x_11199:
[----:B------:R-:W2:Y:S02]  /*ac20*/  LDG.E.U16 R2, desc[UR36][R2.64] ;  /* 0x0000002402027981 */ /* 0x000ea4000c1e1500 */
[----:B--2---:R-:W0:Y:S02]  /*ac30*/  I2F.S16 R0, R2 ;  /* 0x0000000200007306 */ /* 0x004e240000101400 */
[----:B0-----:R-:W-:Y:S01]  /*ac40*/  F2FP.F16.F32.PACK_AB R0, RZ, R0 ;  /* 0x00000000ff00723e */ /* 0x001fe200000000ff */
[----:B------:R-:W-:Y:S06]  /*ac50*/  BRA `(.L_x_11198) ;  /* 0x0000000c00347947 */ /* 0x000fec0003800000 */
.L_x_11194:
        /* <DEDUP_REMOVED lines=9> */
.L_x_11202:
[----:B------:R1:W5:Y:S01]  /*acf0*/  LDG.E.U16 R0, desc[UR36][R2.64] ;  /* 0x0000002402007981 */ /* 0x000362000c1e1500 */
[----:B------:R-:W-:Y:S05]  /*ad00*/  BRA `(.L_x_11198) ;  /* 0x0000000c00087947 */ /* 0x000fea0003800000 */
.L_x_11201:
        /* <DEDUP_REMOVED lines=9> */
.L_x_11204:
[----:B------:R0:W5:Y:S01]  /*ada0*/  LDG.E.U16 R0, desc[UR36][R2.64] ;  /* 0x0000002402007981 */ /* 0x000162000c1e1500 */
[----:B------:R-:W-:Y:S05]  /*adb0*/  BRA `(.L_x_11198) ;  /* 0x0000000800dc7947 */ /* 0x000fea0003800000 */
.L_x_11203:
        /* <DEDUP_REMOVED lines=8> */
.L_x_11193:
        /* <DEDUP_REMOVED lines=13> */
.L_x_11207:
        /* <DEDUP_REMOVED lines=8> */
.L_x_11206:
        /* <DEDUP_REMOVED lines=27> */
.L_x_11209:
        /* <DEDUP_REMOVED lines=13> */
.L_x_11208:
[----:B------:R-:W2:Y:S02]  /*b210*/  LDG.E.U16 R0, desc[UR36][R2.64] ;  /* 0x0000002402007981 */ /* 0x000ea4000c1e1500 */
[----:B--2---:R-:W-:-:S04]  /*b220*/  SHF.L.U32 R0, R0, 0x10, RZ ;  /* 0x0000001000007819 */ /* 0x004fc800000006ff */
[----:B------:R-:W-:Y:S01]  /*b230*/  F2FP.F16.F32.PACK_AB R0, RZ, R0 ;  /* 0x00000000ff00723e */ /* 0x000fe200000000ff */
[----:B------:R-:W-:Y:S06]  /*b240*/  BRA `(.L_x_11198) ;  /* 0x0000000400b87947 */ /* 0x000fec0003800000 */
.L_x_11205:
        /* <DEDUP_REMOVED lines=12> */
.L_x_11212:
        /* <DEDUP_REMOVED lines=21> */
.L_x_11216:
[----:B------:R-:W-:Y:S05]  /*b460*/  BSYNC.RECONVERGENT B1 ;  /* 0x0000000000017941 */ /* 0x000fea0003800200 */
.L_x_11215:
[----:B------:R-:W-:Y:S01]  /*b470*/  IMAD.SHL.U32 R0, R0, 0x100000, RZ ;  /* 0x0010000000007824 */ /* 0x000fe200078e00ff */
[----:B------:R-:W-:-:S04]  /*b480*/  LEA R2, R2, 0x3b800000, 0x17 ;  /* 0x3b80000002027811 */ /* 0x000fc800078eb8ff */
[----:B------:R-:W-:-:S07]  /*b490*/  LOP3.LUT R0, R2, R0, R7, 0xfe, !PT ;  /* 0x0000000002007212 */ /* 0x000fce00078efe07 */
.L_x_11214:
[----:B------:R-:W-:Y:S05]  /*b4a0*/  BSYNC.RECONVERGENT B0 ;  /* 0x0000000000007941 */ /* 0x000fea0003800200 */
.L_x_11213:
[----:B------:R-:W-:Y:S01]  /*b4b0*/  F2FP.F16.F32.PACK_AB R0, RZ, R0 ;  /* 0x00000000ff00723e */ /* 0x000fe200000000ff */
[----:B------:R-:W-:Y:S06]  /*b4c0*/  BRA `(.L_x_11198) ;  /* 0x0000000400187947 */ /* 0x000fec0003800000 */
.L_x_11211:
        /* <DEDUP_REMOVED lines=21> */
.L_x_11220:
[----:B------:R-:W-:Y:S05]  /*b620*/  BSYNC.RECONVERGENT B1 ;  /* 0x0000000000017941 */ /* 0x000fea0003800200 */
.L_x_11219:
[----:B------:R-:W-:Y:S02]  /*b630*/  SHF.L.U32 R0, R0, 0x15, RZ ;  /* 0x0000001500007819 */ /* 0x000fe400000006ff */
[----:B------:R-:W-:-:S04]  /*b640*/  LEA R2, R2, 0x37800000, 0x17 ;  /* 0x3780000002027811 */ /* 0x000fc800078eb8ff */
[----:B------:R-:W-:-:S07]  /*b650*/  LOP3.LUT R0, R2, R0, R7, 0xfe, !PT ;  /* 0x0000000002007212 */ /* 0x000fce00078efe07 */
.L_x_11218:
[----:B------:R-:W-:Y:S05]  /*b660*/  BSYNC.RECONVERGENT B0 ;  /* 0x0000000000007941 */ /* 0x000fea0003800200 */
.L_x_11217:
[----:B------:R-:W-:Y:S01]  /*b670*/  F2FP.F16.F32.PACK_AB R0, RZ, R0 ;  /* 0x00000000ff00723e */ /* 0x000fe200000000ff */
[----:B------:R-:W-:Y:S06]  /*b680*/  BRA `(.L_x_11198) ;  /* 0x0000000000a87947 */ /* 0x000fec0003800000 */
.L_x_11210:
        /* <DEDUP_REMOVED lines=14> */
.L_x_11224:
[----:B------:R-:W-:Y:S05]  /*b770*/  BSYNC.RECONVERGENT B0 ;  /* 0x0000000000007941 */ /* 0x000fea0003800200 */
.L_x_11223:
[----:B------:R-:W-:Y:S01]  /*b780*/  F2FP.F16.F32.PACK_AB R0, RZ, R0 ;  /* 0x00000000ff00723e */ /* 0x000fe200000000ff */
[----:B------:R-:W-:Y:S06]  /*b790*/  BRA `(.L_x_11198) ;  /* 0x0000000000647947 */ /* 0x000fec0003800000 */
.L_x_11197:
        /* <DEDUP_REMOVED lines=16> */
.L_x_11225:
[----:B------:R-:W-:Y:S01]  /*b8a0*/  PRMT R0, RZ, 0x7610, R0 ;  /* 0x00007610ff007816 */ /* 0x000fe20000000000 */
[----:B------:R-:W-:Y:S06]  /*b8b0*/  BRA `(.L_x_11198) ;  /* 0x00000000001c7947 */ /* 0x000fec0003800000 */
.L_x_11222:
[----:B------:R-:W2:Y:S02]  /*b8c0*/  LDG.E.64 R2, desc[UR36][R2.64] ;  /* 0x0000002402027981 */ /* 0x000ea4000c1e1b00 */
[----:B--2---:R-:W0:Y:S02]  /*b8d0*/  I2F.U64 R0, R2 ;  /* 0x0000000200007312 */ /* 0x004e240000301000 */
[----:B0-----:R-:W-:Y:S01]  /*b8e0*/  F2FP.F16.F32.PACK_AB R0, RZ, R0 ;  /* 0x00000000ff00723e */ /* 0x001fe200000000ff */
[----:B------:R-:W-:Y:S06]  /*b8f0*/  BRA `(.L_x_11198) ;  /* 0x00000000000c7947 */ /* 0x000fec0003800000 */
.L_x_11221:
[----:B------:R-:W2:Y:S02]  /*b900*/  LDG.E R2, desc[UR36][R2.64] ;  /* 0x0000002402027981 */ /* 0x000ea4000c1e1900 */
[----:B--2---:R-:W-:-:S04]  /*b910*/  I2FP.F32.U32 R0, R2 ;  /* 0x0000000200007245 */ /* 0x004fc80000201000 */
[----:B------:R-:W-:-:S07]  /*b920*/  F2FP.F16.F32.PACK_AB R0, RZ, R0 ;  /* 0x00000000ff00723e */ /* 0x000fce00000000ff */
.L_x_11198:
[----:B-----5:R-:W-:Y:S01]  /*b930*/  HADD2.F32 R0, -RZ, R0.H0_H0 ;  /* 0x20000000ff007230 */ /* 0x020fe20000004100 */
[----:B------:R-:W-:-:S04]  /*b940*/  UPRMT UR4, UR42, 0x9910, URZ ;  /* 0x000099102a047896 */ /* 0x000fc800080000ff */
[----:B------:R-:W-:Y:S01]  /*b950*/  UISETP.GT.AND UP0, UPT, UR4, 0x9, UPT ;  /* 0x000000090400788c */ /* 0x000fe2000bf04270 */
[----:B------:R-:W0:Y:S02]  /*b960*/  MUFU.LG2 R0, R0 ;  /* 0x0000000000007308 */ /* 0x000e240000000c00 */
[----:B01----:R-:W-:-:S05]  /*b970*/  FMUL.FTZ R2, R0, 0.69314718246459960938 ;  /* 0x3f31721800027820 */ /* 0x003fca0000410000 */
        /* <DEDUP_REMOVED lines=14> */
.L_x_11229:
[----:B------:R-:W-:-:S06]  /*ba60*/  HADD2.F32 R3, -RZ, R2.H0_H0 ;  /* 0x20000002ff037230 */ /* 0x000fcc0000004100 */
[----:B------:R-:W0:Y:S02]  /*ba70*/  F2I.S64.TRUNC R2, R3 ;  /* 0x0000000300027311 */ /* 0x000e24000020d900 */
[----:B0-----:R-:W-:Y:S01]  /*ba80*/  STG.E.U8 desc[UR36][R16.64], R2 ;  /* 0x0000000210007986 */ /* 0x001fe2000c101124 */
[----:B------:R-:W-:Y:S05]  /*ba90*/  EXIT ;  /* 0x000000000000794d */ /* 0x000fea0003800000 */
.L_x_11228:
        /* <DEDUP_REMOVED lines=10> */
.L_x_11232:
[----:B------:R-:W-:-:S04]  /*bb40*/  HADD2.F32 R2, -RZ, R2.H0_H0 ;  /* 0x20000002ff027230 */ /* 0x000fc80000004100 */
[----:B------:R-:W0:Y:S02]  /*bb50*/  F2I.FTZ.TRUNC.NTZ R3, R2 ;  /* 0x0000000200037305 */ /* 0x000e24000021f100 */
[----:B0-----:R-:W-:Y:S01]  /*bb60*/  STG.E desc[UR36][R16.64], R3 ;  /* 0x0000000310007986 */ /* 0x001fe2000c101924 */
[----:B------:R-:W-:Y:S05]  /*bb70*/  EXIT ;  /* 0x000000000000794d */ /* 0x000fea0003800000 */
.L_x_11231:
[----:B------:R-:W-:-:S04]  /*bb80*/  HADD2.F32 R2, -RZ, R2.H0_H0 ;  /* 0x20000002ff027230 */ /* 0x000fc80000004100 */
[----:B------:R-:W0:Y:S02]  /*bb90*/  F2I.FTZ.TRUNC.NTZ R3, R2 ;  /* 0x0000000200037305 */ /* 0x000e24000021f100 */
[----:B0-----:R-:W-:Y:S01]  /*bba0*/  STG.E.U16 desc[UR36][R16.64], R3 ;  /* 0x0000000310007986 */ /* 0x001fe2000c101524 */
[----:B------:R-:W-:Y:S05]  /*bbb0*/  EXIT ;  /* 0x000000000000794d */ /* 0x000fea0003800000 */
.L_x_11227:
        /* <DEDUP_REMOVED lines=9> */
.L_x_11234:
[----:B------:R-:W-:Y:S01]  /*bc50*/  STG.E.U16 desc[UR36][R16.64], R2 ;  /* 0x0000000210007986 */ /* 0x000fe2000c101524 */
[----:B------:R-:W-:Y:S05]  /*bc60*/  EXIT ;  /* 0x000000000000794d */ /* 0x000fea0003800000 */
.L_x_11233:
        /* <DEDUP_REMOVED lines=10> */
.L_x_11236:
[----:B------:R-:W-:-:S05]  /*bd10*/  HADD2.F32 R0, -RZ, R2.H0_H0 ;  /* 0x20000002ff007230 */ /* 0x000fca0000004100 */
[----:B------:R-:W-:-:S04]  /*bd20*/  F2FP.F16.F32.PACK_AB R0, RZ, R0 ;  /* 0x00000000ff00723e */ /* 0x000fc800000000ff */
[----:B------:R-:W-:-:S05]  /*bd30*/  PRMT R0, R0, 0x5410, RZ ;  /* 0x0000541000007816 */ /* 0x000fca00000000ff */
[----:B------:R-:W-:Y:S01]  /*bd40*/  STG.E desc[UR36][R16.64], R0 ;  /* 0x0000000010007986 */ /* 0x000fe2000c101924 */
[----:B------:R-:W-:Y:S05]  /*bd50*/  EXIT ;  /* 0x000000000000794d */ /* 0x000fea0003800000 */
.L_x_11235:
[----:B------:R-:W-:-:S05]  /*bd60*/  HADD2.F32 R2, -RZ, R2.H0_H0 ;  /* 0x20000002ff027230 */ /* 0x000fca0000004100 */
[----:B------:R-:W-:-:S06]  /*bd70*/  FMUL.FTZ R2, R2, 1 ;  /* 0x3f80000002027820 */ /* 0x000fcc0000410000 */
[----:B------:R-:W0:Y:S02]  /*bd80*/  F2F.F64.F32 R2, R2 ;  /* 0x0000000200027310 */ /* 0x000e240000201800 */
[----:B0-----:R-:W-:Y:S01]  /*bd90*/  STG.E.64 desc[UR36][R16.64], R2 ;  /* 0x0000000210007986 */ /* 0x001fe2000c101b24 */
[----:B------:R-:W-:Y:S05]  /*bda0*/  EXIT ;  /* 0x000000000000794d */ /* 0x000fea0003800000 */
.L_x_11226:
        /* <DEDUP_REMOVED lines=14> */
.L_x_11240:
        /* <DEDUP_REMOVED lines=17> */
.L_x_11243:
[----:B------:R-:W-:-:S04]  /*bfa0*/  SHF.R.U32.HI R3, RZ, 0x18, R3 ;  /* 0x00000018ff037819 */ /* 0x000fc80000011603 */
[----:B------:R-:W-:-:S04]  /*bfb0*/  LOP3.LUT R0, R0, 0x80, R3, 0xf8, !PT ;  /* 0x0000008000007812 */ /* 0x000fc800078ef803 */
[----:B------:R-:W-:-:S07]  /*bfc0*/  PRMT R8, R0, 0x7610, R8 ;  /* 0x0000761000087816 */ /* 0x000fce0000000008 */
.L_x_11242:
[----:B------:R-:W-:Y:S05]  /*bfd0*/  BSYNC.RECONVERGENT B0 ;  /* 0x0000000000007941 */ /* 0x000fea0003800200 */
.L_x_11241:
[----:B------:R-:W-:Y:S01]  /*bfe0*/  STG.E.U8 desc[UR36][R16.64], R8 ;  /* 0x0000000810007986 */ /* 0x000fe2000c101124 */
[----:B------:R-:W-:Y:S05]  /*bff0*/  EXIT ;  /* 0x000000000000794d */ /* 0x000fea0003800000 */
.L_x_11239:
        /* <DEDUP_REMOVED lines=17> */
.L_x_11246:
[----:B------:R-:W-:-:S04]  /*c110*/  SHF.R.U32.HI R3, RZ, 0x18, R3 ;  /* 0x00000018ff037819 */ /* 0x000fc80000011603 */
[----:B------:R-:W-:-:S04]  /*c120*/  LOP3.LUT R0, R0, 0x80, R3, 0xf8, !PT ;  /* 0x0000008000007812 */ /* 0x000fc800078ef803 */
[----:B------:R-:W-:-:S07]  /*c130*/  PRMT R8, R0, 0x7610, R8 ;  /* 0x0000761000087816 */ /* 0x000fce0000000008 */
.L_x_11245:
[----:B------:R-:W-:Y:S05]  /*c140*/  BSYNC.RECONVERGENT B0 ;  /* 0x0000000000007941 */ /* 0x000fea0003800200 */
.L_x_11244:
[----:B------:R-:W-:Y:S01]  /*c150*/  STG.E.U8 desc[UR36][R16.64], R8 ;  /* 0x0000000810007986 */ /* 0x000fe2000c101124 */
[----:B------:R-:W-:Y:S05]  /*c160*/  EXIT ;  /* 0x000000000000794d */ /* 0x000fea0003800000 */
.L_x_11238:
        /* <DEDUP_REMOVED lines=22> */
.L_x_11248:
[----:B------:R-:W-:-:S06]  /*c2d0*/  HADD2.F32 R2, -RZ, R2.H0_H0 ;  /* 0x20000002ff027230 */ /* 0x000fcc0000004100 */
[----:B------:R-:W0:Y:S02]  /*c2e0*/  F2I.U64.TRUNC R2, R2 ;  /* 0x0000000200027311 */ /* 0x000e24000020d800 */
[----:B0-----:R-:W-:Y:S01]  /*c2f0*/  STG.E.64 desc[UR36][R16.64], R2 ;  /* 0x0000000210007986 */ /* 0x001fe2000c101b24 */
[----:B------:R-:W-:Y:S05]  /*c300*/  EXIT ;  /* 0x000000000000794d */ /* 0x000fea0003800000 */
.L_x_11247:
[----:B------:R-:W-:-:S04]  /*c310*/  HADD2.F32 R2, -RZ, R2.H0_H0 ;  /* 0x20000002ff027230 */ /* 0x000fc80000004100 */
[----:B------:R-:W0:Y:S02]  /*c320*/  F2I.FTZ.U32.TRUNC.NTZ R3, R2 ;  /* 0x0000000200037305 */ /* 0x000e24000021f000 */
[----:B0-----:R-:W-:Y:S01]  /*c330*/  STG.E desc[UR36][R16.64], R3 ;  /* 0x0000000310007986 */ /* 0x001fe2000c101924 */
[----:B------:R-:W-:Y:S05]  /*c340*/  EXIT ;  /* 0x000000000000794d */ /* 0x000fea0003800000 */
.L_x_11237:
        /* <DEDUP_REMOVED lines=11> */
.L_x_11250:
[----:B------:R-:W-:Y:S01]  /*c400*/  HADD2.F32 R2, -RZ, R2.H0_H0 ;  /* 0x20000002ff027230 */ /* 0x000fe20000004100 */
[----:B------:R-:W-:-:S04]  /*c410*/  CS2R R6, SRZ ;  /* 0x0000000000067805 */ /* 0x000fc8000001ff00 */
[----:B------:R-:W-:-:S04]  /*c420*/  FMUL.FTZ R2, R2, 1 ;  /* 0x3f80000002027820 */ /* 0x000fc80000410000 */
[----:B------:R-:W0:Y:S02]  /*c430*/  F2F.F64.F32 R4, R2 ;  /* 0x0000000200047310 */ /* 0x000e240000201800 */
[----:B0-----:R-:W-:Y:S01]  /*c440*/  STG.E.128 desc[UR36][R16.64], R4 ;  /* 0x0000000410007986 */ /* 0x001fe2000c101d24 */
[----:B------:R-:W-:Y:S05]  /*c450*/  EXIT ;  /* 0x000000000000794d */ /* 0x000fea0003800000 */
.L_x_11249:
[----:B------:R-:W-:-:S09]  /*c460*/  UISETP.NE.AND UP0, UPT, UR4, 0xf, UPT ;  /* 0x0000000f0400788c */ /* 0x000fd2000bf05270 */
[----:B------:R-:W-:Y:S05]  /*c470*/  BRA.U !UP0, `(.L_x_11251) ;  /* 0x0000000108e87547 */ /* 0x000fea000b800000 */
[----:B------:R-:W-:-:S09]  /*c480*/  UISETP.NE.AND UP0, UPT, UR4, 0x17, UPT ;  /* 0x000000170400788c */ /* 0x000fd2000bf05270 */
[----:B------:R-:W-:Y:S05]  /*c490*/  BRA.U !UP0, `(.L_x_11252) ;  /* 0x0000000108907547 */ /* 0x000fea000b800000 */
[----:B------:R-:W-:-:S09]  /*c4a0*/  UISETP.NE.AND UP0, UPT, UR4, 0x18, UPT ;  /* 0x000000180400788c */ /* 0x000fd2000bf05270 */
[----:B------:R-:W-:Y:S05]  /*c4b0*/  BRA.U !UP0, `(.L_x_11253) ;  /* 0x0000000108447547 */ /* 0x000fea000b800000 */
.L_x_11230:
        /* <DEDUP_REMOVED lines=16> */
.L_x_11254:
[----:B------:R-:W-:Y:S05]  /*c5c0*/  EXIT ;  /* 0x000000000000794d */ /* 0x000fea0003800000 */
.L_x_11253:
        /* <DEDUP_REMOVED lines=13> */
.L_x_11256:
[----:B------:R-:W-:Y:S05]  /*c6a0*/  BSYNC.RECONVERGENT B0 ;  /* 0x0000000000007941 */ /* 0x000fea0003800200 */
.L_x_11255:
[----:B------:R-:W-:-:S05]  /*c6b0*/  LOP3.LUT R3, R0, 0x80, R3, 0xf8, !PT ;  /* 0x0000008000037812 */ /* 0x000fca00078ef803 */
[----:B------:R-:W-:Y:S01]  /*c6c0*/  STG.E.U8 desc[UR36][R16.64], R3 ;  /* 0x0000000310007986 */ /* 0x000fe2000c101124 */
[----:B------:R-:W-:Y:S05]  /*c6d0*/  EXIT ;  /* 0x000000000000794d */ /* 0x000fea0003800000 */
.L_x_11252:
        /* <DEDUP_REMOVED lines=12> */
.L_x_11258:
[----:B------:R-:W-:Y:S01]  /*c7a0*/  HFMA2 R0, -RZ, RZ, 0, 7.569789886474609375e-06 ;  /* 0x0000007fff007431 */ /* 0x000fe200000001ff */
[----:B------:R-:W-:-:S04]  /*c7b0*/  ISETP.GT.U32.AND P0, PT, R2, 0x7f800000, PT ;  /* 0x7f8000000200780c */ /* 0x000fc80003f04070 */
[----:B------:R-:W-:-:S09]  /*c7c0*/  SEL R0, R0, 0x7c, P0 ;  /* 0x0000007c00007807 */ /* 0x000fd20000000000 */
.L_x_11259:
[----:B------:R-:W-:Y:S05]  /*c7d0*/  BSYNC.RECONVERGENT B0 ;  /* 0x0000000000007941 */ /* 0x000fea0003800200 */
.L_x_11257:
[----:B------:R-:W-:-:S04]  /*c7e0*/  SHF.R.U32.HI R3, RZ, 0x18, R3 ;  /* 0x00000018ff037819 */ /* 0x000fc80000011603 */
[----:B------:R-:W-:-:S05]  /*c7f0*/  LOP3.LUT R3, R0, 0x80, R3, 0xf8, !PT ;  /* 0x0000008000037812 */ /* 0x000fca00078ef803 */
[----:B------:R-:W-:Y:S01]  /*c800*/  STG.E.U8 desc[UR36][R16.64], R3 ;  /* 0x0000000310007986 */ /* 0x000fe2000c101124 */
[----:B------:R-:W-:Y:S05]  /*c810*/  EXIT ;  /* 0x000000000000794d */ /* 0x000fea0003800000 */
.L_x_11251:
[----:B------:R-:W-:-:S05]  /*c820*/  HADD2.F32 R0, -RZ, R2.H0_H0 ;  /* 0x20000002ff007230 */ /* 0x000fca0000004100 */
[----:B------:R-:W-:-:S05]  /*c830*/  F2FP.BF16.F32.PACK_AB R0, RZ, R0 ;  /* 0x00000000ff00723e */ /* 0x000fca00000010ff */
[----:B------:R-:W-:Y:S01]  /*c840*/  STG.E.U16 desc[UR36][R16.64], R0 ;  /* 0x0000000010007986 */ /* 0x000fe2000c101524 */
[----:B------:R-:W-:Y:S05]  /*c850*/  EXIT ;  /* 0x000000000000794d */ /* 0x000fea0003800000 */
.L_x_11260:
        /* <DEDUP_REMOVED lines=10> */
.L_x_12982:


//--------------------- .text._ZN2at6native27unrolled_elementwise_kernelIZZZNS0_15log_kernel_cudaERNS_18TensorIteratorBaseEENKUlvE0_clEvENKUlvE1_clEvEUlN3c104HalfEE_St5arrayIPcLm2EELi4E23TrivialOffsetCalculatorILi1EjESD_NS0_6memory12LoadWithCastILi1EEENSE_13StoreWithCastILi1EEEEEviT_T0_T2_T3_T4_T5_ --------------------------
	.section	.text._ZN2at6native27unrolled_elementwise_kernelIZZZNS0_15log_kernel_cudaERNS_18TensorIteratorBaseEENKUlvE0_clEvENKUlvE1_clEvEUlN3c104HalfEE_St5arrayIPcLm2EELi4E23TrivialOffsetCalculatorILi1EjESD_NS0_6memory12LoadWithCastILi1EEENSE_13StoreWithCastILi1EEEEEviT_T0_T2_T3_T4_T5_,"ax",@progbits
	.align	128
        .global         _ZN2at6native27unrolled_elementwise_kernelIZZZNS0_15log_kernel_cudaERNS_18TensorIteratorBaseEENKUlvE0_clEvENKUlvE1_clEvEUlN3c104HalfEE_St5arrayIPcLm2EELi4E23TrivialOffsetCalculatorILi1EjESD_NS0_6memory12LoadWithCastILi1EEENSE_13StoreWithCastILi1EEEEEviT_T0_T2_T3_T4_T5_
        .type           _ZN2at6native27unrolled_elementwise_kernelIZZZNS0_15log_kernel_cudaERNS_18TensorIteratorBaseEENKUlvE0_clEvENKUlvE1_clEvEUlN3c104HalfEE_St5arrayIPcLm2EELi4E23TrivialOffsetCalculatorILi1EjESD_NS0_6memory12LoadWithCastILi1EEENSE_13StoreWithCastILi1EEEEEviT_T0_T2_T3_T4_T5_,@function
        .size           _ZN2at6native27unrolled_elementwise_kernelIZZZNS0_15log_kernel_cudaERNS_18TensorIteratorBaseEENKUlvE0_clEvENKUlvE1_clEvEUlN3c104HalfEE_St5arrayIPcLm2EELi4E23TrivialOffsetCalculatorILi1EjESD_NS0_6memory12LoadWithCastILi1EEENSE_13StoreWithCastILi1EEEEEviT_T0_T2_T3_T4_T5_,(.L_x_12983 - _ZN2at6native27unrolled_elementwise_kernelIZZZNS0_15log_kernel_cudaERNS_18TensorIteratorBaseEENKUlvE0_clEvENKUlvE1_clEvEUlN3c104HalfEE_St5arrayIPcLm2EELi4E23TrivialOffsetCalculatorILi1EjESD_NS0_6memory12LoadWithCastILi1EEENSE_13StoreWithCastILi1EEEEEviT_T0_T2_T3_T4_T5_)
        .other          _ZN2at6native27unrolled_elementwise_kernelIZZZNS0_15log_kernel_cudaERNS_18TensorIteratorBaseEENKUlvE0_clEvENKUlvE1_clEvEUlN3c104HalfEE_St5arrayIPcLm2EELi4E23TrivialOffsetCalculatorILi1EjESD_NS0_6memory12LoadWithCastILi1EEENSE_13StoreWithCastILi1EEEEEviT_T0_T2_T3_T4_T5_,@"STO_CUDA_ENTRY STV_DEFAULT"
_ZN2at6native27unrolled_elementwise_kernelIZZZNS0_15log_kernel_cudaERNS_18TensorIteratorBaseEENKUlvE0_clEvENKUlvE1_clEvEUlN3c104HalfEE_St5arrayIPcLm2EELi4E23TrivialOffsetCalculatorILi1EjESD_NS0_6memory12LoadWithCastILi1EEENSE_13StoreWithCastILi1EEEEEviT_T0_T2_T3_T4_T5_:
.text._ZN2at6native27unrolled_elementwise_kernelIZZZNS0_15log_kernel_cudaERNS_18TensorIteratorBaseEENKUlvE0_clEvENKUlvE1_clEvEUlN3c104HalfEE_St5arrayIPcLm2EELi4E23TrivialOffsetCalculatorILi1EjESD_NS0_6memory12LoadWithCastILi1EEENSE_13StoreWithCastILi1EEEEEviT_T0_T2_T3_T4_T5_:
        /* <DEDUP_REMOVED lines=34> */
.L_x_11266:
[----:B------:R-:W2:Y:S02]  /*0220*/  LDG.E.U8 R2, desc[UR36][R2.64] ;  /* 0x0000002402027981 */ /* 0x000ea4000c1e1100 */
[----:B--2---:R-:W-:-:S04]  /*0230*/  I2FP.F32.U32 R0, R2 ;  /* 0x0000000200007245 */ /* 0x004fc80000201000 */
[----:B------:R-:W-:-:S04]  /*0240*/  F2FP.F16.F32.PACK_AB R0, RZ, R0 ;  /* 0x00000000ff00723e */ /* 0x000fc800000000ff */
[----:B------:R-:W-:Y:S01]  /*0250*/  PRMT R16, R0, 0x7610, R16 ;  /* 0x0000761000107816 */ /* 0x000fe20000000010 */
[----:B------:R-:W-:Y:S06]  /*0260*/  BRA `(.L_x_11268) ;  /* 0x0000000c00b47947 */ /* 0x000fec0003800000 */
.L_x_11265:
        /* <DEDUP_REMOVED lines=11> */
.L_x_11270:
[----:B------:R-:W2:Y:S02]  /*0320*/  LDG.E R2, desc[UR36][R2.64] ;  /* 0x0000002402027981 */ /* 0x000ea4000c1e1900 */
[----:B--2---:R-:W-:-:S04]  /*0330*/  I2FP.F32.S32 R0, R2 ;  /* 0x0000000200007245 */ /* 0x004fc80000201400 */
[----:B------:R-:W-:-:S04]  /*0340*/  F2FP.F16.F32.PACK_AB R0, RZ, R0 ;  /* 0x00000000ff00723e */ /* 0x000fc800000000ff */
[----:B------:R-:W-:Y:S01]  /*0350*/  PRMT R16, R0, 0x7610, R16 ;  /* 0x0000761000107816 */ /* 0x000fe20000000010 */
[----:B------:R-:W-:Y:S06]  /*0360*/  BRA `(.L_x_11268) ;  /* 0x0000000c00747947 */ /* 0x000fec0003800000 */
.L_x_11269:
[----:B------:R-:W2:Y:S02]  /*0370*/  LDG.E.U16 R2, desc[UR36][R2.64] ;  /* 0x0000002402027981 */ /* 0x000ea4000c1e1500 */
[----:B--2---:R-:W0:Y:S02]  /*0380*/  I2F.S16 R0, R2 ;  /* 0x0000000200007306 */ /* 0x004e240000101400 */
[----:B0-----:R-:W-:-:S04]  /*0390*/  F2FP.F16.F32.PACK_AB R0, RZ, R0 ;  /* 0x00000000ff00723e */ /* 0x001fc800000000ff */
[----:B------:R-:W-:Y:S01]  /*03a0*/  PRMT R16, R0, 0x7610, R16 ;  /* 0x0000761000107816 */ /* 0x000fe20000000010 */
[----:B------:R-:W-:Y:S06]  /*03b0*/  BRA `(.L_x_11268) ;  /* 0x0000000c00607947 */ /* 0x000fec0003800000 */
.L_x_11264:
        /* <DEDUP_REMOVED lines=9> */
.L_x_11272:
[----:B------:R1:W5:Y:S01]  /*0450*/  LDG.E.U16 R16, desc[UR36][R2.64] ;  /* 0x0000002402107981 */ /* 0x000362000c1e1500 */
[----:B------:R-:W-:Y:S05]  /*0460*/  BRA `(.L_x_11268) ;  /* 0x0000000c00347947 */ /* 0x000fea0003800000 */
.L_x_11271:
        /* <DEDUP_REMOVED lines=9> */
.L_x_11274:
[----:B------:R0:W5:Y:S01]  /*0500*/  LDG.E.U16 R16, desc[UR36][R2.64] ;  /* 0x0000002402107981 */ /* 0x000162000c1e1500 */
[----:B------:R-:W-:Y:S05]  /*0510*/  BRA `(.L_x_11268) ;  /* 0x0000000c00087947 */ /* 0x000fea0003800000 */
.L_x_11273:
        /* <DEDUP_REMOVED lines=9> */
.L_x_11263:
        /* <DEDUP_REMOVED lines=14> */
.L_x_11277:
        /* <DEDUP_REMOVED lines=9> */
.L_x_11276:
        /* <DEDUP_REMOVED lines=27> */
.L_x_11279:
        /* <DEDUP_REMOVED lines=14> */
.L_x_11278:
[----:B------:R-:W2:Y:S02]  /*09b0*/  LDG.E.U16 R0, desc[UR36][R2.64] ;  /* 0x0000002402007981 */ /* 0x000ea4000c1e1500 */
[----:B--2---:R-:W-:-:S05]  /*09c0*/  IMAD.U32 R0, R0, 0x10000, RZ ;  /* 0x0001000000007824 */ /* 0x004fca00078e00ff */
[----:B------:R-:W-:-:S04]  /*09d0*/  F2FP.F16.F32.PACK_AB R0, RZ, R0 ;  /* 0x00000000ff00723e */ /* 0x000fc800000000ff */
[----:B------:R-:W-:Y:S01]  /*09e0*/  PRMT R16, R0, 0x7610, R16 ;  /* 0x0000761000107816 */ /* 0x000fe20000000010 */
[----:B------:R-:W-:Y:S06]  /*09f0*/  BRA `(.L_x_11268) ;  /* 0x0000000400d07947 */ /* 0x000fec0003800000 */
.L_x_11275:
        /* <DEDUP_REMOVED lines=13> */
.L_x_11282:
        /* <DEDUP_REMOVED lines=21> */
.L_x_11286:
[----:B------:R-:W-:Y:S05]  /*0c20*/  BSYNC.RECONVERGENT B1 ;  /* 0x0000000000017941 */ /* 0x000fea0003800200 */
.L_x_11285:
[----:B------:R-:W-:Y:S01]  /*0c30*/  IMAD.SHL.U32 R0, R0, 0x100000, RZ ;  /* 0x0010000000007824 */ /* 0x000fe200078e00ff */
[----:B------:R-:W-:-:S04]  /*0c40*/  LEA R2, R2, 0x3b800000, 0x17 ;  /* 0x3b80000002027811 */ /* 0x000fc800078eb8ff */
[----:B------:R-:W-:-:S07]  /*0c50*/  LOP3.LUT R0, R2, R0, R7, 0xfe, !PT ;  /* 0x0000000002007212 */ /* 0x000fce00078efe07 */
.L_x_11284:
[----:B------:R-:W-:Y:S05]  /*0c60*/  BSYNC.RECONVERGENT B0 ;  /* 0x0000000000007941 */ /* 0x000fea0003800200 */
.L_x_11283:
[----:B------:R-:W-:-:S04]  /*0c70*/  F2FP.F16.F32.PACK_AB R0, RZ, R0 ;  /* 0x00000000ff00723e */ /* 0x000fc800000000ff */
[----:B------:R-:W-:Y:S01]  /*0c80*/  PRMT R16, R0, 0x7610, R16 ;  /* 0x0000761000107816 */ /* 0x000fe20000000010 */
[----:B------:R-:W-:Y:S06]  /*0c90*/  BRA `(.L_x_11268) ;  /* 0x0000000400287947 */ /* 0x000fec0003800000 */
.L_x_11281:
        /* <DEDUP_REMOVED lines=21> */
.L_x_11290:
[----:B------:R-:W-:Y:S05]  /*0df0*/  BSYNC.RECONVERGENT B1 ;  /* 0x0000000000017941 */ /* 0x000fea0003800200 */
.L_x_11289:
[----:B------:R-:W-:Y:S01]  /*0e00*/  IMAD.SHL.U32 R0, R0, 0x200000, RZ ;  /* 0x0020000000007824 */ /* 0x000fe200078e00ff */
[----:B------:R-:W-:-:S04]  /*0e10*/  LEA R2, R2, 0x37800000, 0x17 ;  /* 0x3780000002027811 */ /* 0x000fc800078eb8ff */
[----:B------:R-:W-:-:S07]  /*0e20*/  LOP3.LUT R0, R2, R0, R7, 0xfe, !PT ;  /* 0x0000000002007212 */ /* 0x000fce00078efe07 */
.L_x_11288:
[----:B------:R-:W-:Y:S05]  /*0e30*/  BSYNC.RECONVERGENT B0 ;  /* 0x0000000000007941 */ /* 0x000fea0003800200 */
.L_x_11287:
[----:B------:R-:W-:-:S04]  /*0e40*/  F2FP.F16.F32.PACK_AB R0, RZ, R0 ;  /* 0x00000000ff00723e */ /* 0x000fc800000000ff */
[----:B------:R-:W-:Y:S01]  /*0e50*/  PRMT R16, R0, 0x7610, R16 ;  /* 0x0000761000107816 */ /* 0x000fe20000000010 */
[----:B------:R-:W-:Y:S06]  /*0e60*/  BRA `(.L_x_11268) ;  /* 0x0000000000b47947 */ /* 0x000fec0003800000 */
.L_x_11280:
[----:B------:R-:W-:-:S09]  /*0e70*/  UISETP.NE.AND UP0, UPT, UR4, 0x1c, UPT ;  /* 0x0000001c0400788c */ /* 0x000fd2000bf05270 */
[----:B------:R-:W-:Y:S05]  /*0e80*/  BRA.U !UP0, `(.L_x_11291) ;  /* 0x00000001089c7547 */ /* 0x000fea000b800000 */
[----:B------:R-:W-:-:S09]  /*0e90*/  UISETP.NE.AND UP0, UPT, UR4, 0x1d, UPT ;  /* 0x0000001d0400788c */ /* 0x000fd2000bf05270 */
[----:B------:R-:W-:Y:S05]  /*0ea0*/  BRA.U !UP0, `(.L_x_11292) ;  /* 0x0000000108807547 */ /* 0x000fea000b800000 */
[----:B------:R-:W-:-:S09]  /*0eb0*/  UISETP.NE.AND UP0, UPT, UR4, 0x2c, UPT ;  /* 0x0000002c0400788c */ /* 0x000fd2000bf05270 */
[----:B------:R-:W-:Y:S05]  /*0ec0*/  BRA.U !UP0, `(.L_x_11293) ;  /* 0x0000000108487547 */ /* 0x000fea000b800000 */
.L_x_11267:
        /* <DEDUP_REMOVED lines=16> */
.L_x_11294:
[----:B------:R-:W-:Y:S01]  /*0fd0*/  PRMT R16, RZ, 0x7610, R16 ;  /* 0x00007610ff107816 */ /* 0x000fe20000000010 */
[----:B------:R-:W-:Y:S06]  /*0fe0*/  BRA `(.L_x_11268) ;  /* 0x0000000000547947 */ /* 0x000fec0003800000 */
.L_x_11293:
        /* <DEDUP_REMOVED lines=8> */
.L_x_11296:
[----:B------:R-:W-:Y:S05]  /*1070*/  BSYNC.RECONVERGENT B0 ;  /* 0x0000000000007941 */ /* 0x000fea0003800200 */
.L_x_11295:
[----:B------:R-:W-:-:S04]  /*1080*/  F2FP.F16.F32.PACK_AB R0, RZ, R0 ;  /* 0x00000000ff00723e */ /* 0x000fc800000000ff */
[----:B------:R-:W-:Y:S01]  /*1090*/  PRMT R16, R0, 0x7610, R16 ;  /* 0x0000761000107816 */ /* 0x000fe20000000010 */
[----:B------:R-:W-:Y:S06]  /*10a0*/  BRA `(.L_x_11268) ;  /* 0x0000000000247947 */ /* 0x000fec0003800000 */
.L_x_11292:
[----:B------:R-:W2:Y:S02]  /*10b0*/  LDG.E.64 R2, desc[UR36][R2.64] ;  /* 0x0000002402027981 */ /* 0x000ea4000c1e1b00 */
[----:B--2---:R-:W0:Y:S02]  /*10c0*/  I2F.U64 R0, R2 ;  /* 0x0000000200007312 */ /* 0x004e240000301000 */
[----:B0-----:R-:W-:-:S04]  /*10d0*/  F2FP.F16.F32.PACK_AB R0, RZ, R0 ;  /* 0x00000000ff00723e */ /* 0x001fc800000000ff */
[----:B------:R-:W-:Y:S01]  /*10e0*/  PRMT R16, R0, 0x7610, R16 ;  /* 0x0000761000107816 */ /* 0x000fe20000000010 */
[----:B------:R-:W-:Y:S06]  /*10f0*/  BRA `(.L_x_11268) ;  /* 0x0000000000107947 */ /* 0x000fec0003800000 */
.L_x_11291:
[----:B------:R-:W2:Y:S02]  /*1100*/  LDG.E R2, desc[UR36][R2.64] ;  /* 0x0000002402027981 */ /* 0x000ea4000c1e1900 */
[----:B--2---:R-:W-:-:S04]  /*1110*/  I2FP.F32.U32 R0, R2 ;  /* 0x0000000200007245 */ /* 0x004fc80000201000 */
[----:B------:R-:W-:-:S04]  /*1120*/  F2FP.F16.F32.PACK_AB R0, RZ, R0 ;  /* 0x00000000ff00723e */ /* 0x000fc800000000ff */
[----:B------:R-:W-:-:S07]  /*1130*/  PRMT R16, R0, 0x7610, R16 ;  /* 0x0000761000107816 */ /* 0x000fce0000000010 */
.L_x_11268:
[----:B------:R-:W-:-:S07]  /*1140*/  VIADD R22, R19, 0x80 ;  /* 0x0000008013167836 */ /* 0x000fce0000000000 */
.L_x_11262:
[----:B------:R-:W-:Y:S05]  /*1150*/  BSYNC.RECONVERGENT B6 ;  /* 0x0000000000067941 */ /* 0x000fea0003800200 */
.L_x_11261:
        /* <DEDUP_REMOVED lines=26> */
.L_x_11302:
[----:B------:R-:W2:Y:S02]  /*1300*/  LDG.E.U8 R2, desc[UR36][R2.64] ;  /* 0x0000002402027981 */ /* 0x000ea4000c1e1100 */
[----:B--2---:R-:W-:-:S04]  /*1310*/  I2FP.F32.U32 R0, R2 ;  /* 0x0000000200007245 */ /* 0x004fc80000201000 */
[----:B------:R-:W-:-:S04]  /*1320*/  F2FP.F16.F32.PACK_AB R0, RZ, R0 ;  /* 0x00000000ff00723e */ /* 0x000fc800000000ff */
[----:B------:R-:W-:Y:S01]  /*1330*/  PRMT R23, R0, 0x7610, R23 ;  /* 0x0000761000177816 */ /* 0x000fe20000000017 */
[----:B------:R-:W-:Y:S06]  /*1340*/  BRA `(.L_x_11304) ;  /* 0x0000000c00b47947 */ /* 0x000fec0003800000 */
.L_x_11301:
        /* <DEDUP_REMOVED lines=11> */
.L_x_11306:
[----:B------:R-:W2:Y:S02]  /*1400*/  LDG.E R2, desc[UR36][R2.64] ;  /* 0x0000002402027981 */ /* 0x000ea4000c1e1900 */
[----:B--2---:R-:W-:-:S04]  /*1410*/  I2FP.F32.S32 R0, R2 ;  /* 0x0000000200007245 */ /* 0x004fc80000201400 */
[----:B------:R-:W-:-:S04]  /*1420*/  F2FP.F16.F32.PACK_AB R0, RZ, R0 ;  /* 0x00000000ff00723e */ /* 0x000fc800000000ff */
[----:B------:R-:W-:Y:S01]  /*1430*/  PRMT R23, R0, 0x7610, R23 ;  /* 0x0000761000177816 */ /* 0x000fe20000000017 */
[----:B------:R-:W-:Y:S06]  /*1440*/  BRA `(.L_x_11304) ;  /* 0x0000000c00747947 */ /* 0x000fec0003800000 */
.L_x_11305:
[----:B------:R-:W2:Y:S02]  /*1450*/  LDG.E.U16 R2, desc[UR36][R2.64] ;  /* 0x0000002402027981 */ /* 0x000ea4000c1e1500 */
[----:B--2---:R-:W0:Y:S02]  /*1460*/  I2F.S16 R0, R2 ;  /* 0x0000000200007306 */ /* 0x004e240000101400 */
[----:B0-----:R-:W-:-:S04]  /*1470*/  F2FP.F16.F32.PACK_AB R0, RZ, R0 ;  /* 0x00000000ff00723e */ /* 0x001fc800000000ff */
[----:B------:R-:W-:Y:S01]  /*1480*/  PRMT R23, R0, 0x7610, R23 ;  /* 0x0000761000177816 */ /* 0x000fe20000000017 */
[----:B------:R-:W-:Y:S06]  /*1490*/  BRA `(.L_x_11304) ;  /* 0x0000000c00607947 */ /* 0x000fec0003800000 */
.L_x_11300:
        /* <DEDUP_REMOVED lines=9> */
.L_x_11308:
[----:B------:R0:W5:Y:S01]  /*1530*/  LDG.E.U16 R23, desc[UR36][R2.64] ;  /* 0x0000002402177981 */ /* 0x000162000c1e1500 */
[----:B------:R-:W-:Y:S05]  /*1540*/  BRA `(.L_x_11304) ;  /* 0x0000000c00347947 */ /* 0x000fea0003800000 */
.L_x_11307:
        /* <DEDUP_REMOVED lines=9> */
.L_x_11310:
[----:B------:R1:W5:Y:S01]  /*15e0*/  LDG.E.U16 R23, desc[UR36][R2.64] ;  /* 0x0000002402177981 */ /* 0x000362000c1e1500 */
[----:B------:R-:W-:Y:S05]  /*15f0*/  BRA `(.L_x_11304) ;  /* 0x0000000c00087947 */ /* 0x000fea0003800000 */
.L_x_11309:
        /* <DEDUP_REMOVED lines=9> */
.L_x_11299:
        /* <DEDUP_REMOVED lines=14> */
.L_x_11313:
        /* <DEDUP_REMOVED lines=9> */
.L_x_11312:
        /* <DEDUP_REMOVED lines=27> */
.L_x_11315:
        /* <DEDUP_REMOVED lines=14> */
.L_x_11314:
[----:B------:R-:W2:Y:S02]  /*1a90*/  LDG.E.U16 R0, desc[UR36][R2.64] ;  /* 0x0000002402007981 */ /* 0x000ea4000c1e1500 */
[----:B--2---:R-:W-:-:S05]  /*1aa0*/  IMAD.U32 R0, R0, 0x10000, RZ ;  /* 0x0001000000007824 */ /* 0x004fca00078e00ff */
[----:B------:R-:W-:-:S04]  /*1ab0*/  F2FP.F16.F32.PACK_AB R0, RZ, R0 ;  /* 0x00000000ff00723e */ /* 0x000fc800000000ff */
[----:B------:R-:W-:Y:S01]  /*1ac0*/  PRMT R23, R0, 0x7610, R23 ;  /* 0x0000761000177816 */ /* 0x000fe20000000017 */
[----:B------:R-:W-:Y:S06]  /*1ad0*/  BRA `(.L_x_11304) ;  /* 0x0000000400d07947 */ /* 0x000fec0003800000 */
.L_x_11311:
        /* <DEDUP_REMOVED lines=13> */
.L_x_11318:
        /* <DEDUP_REMOVED lines=21> */
.L_x_11322:
[----:B------:R-:W-:Y:S05]  /*1d00*/  BSYNC.RECONVERGENT B1 ;  /* 0x0000000000017941 */ /* 0x000fea0003800200 */
.L_x_11321:
[----:B------:R-:W-:Y:S01]  /*1d10*/  IMAD.SHL.U32 R0, R0, 0x100000, RZ ;  /* 0x0010000000007824 */ /* 0x000fe200078e00ff */
[----:B------:R-:W-:-:S04]  /*1d20*/  LEA R2, R2, 0x3b800000, 0x17 ;  /* 0x3b80000002027811 */ /* 0x000fc800078eb8ff */
[----:B------:R-:W-:-:S07]  /*1d30*/  LOP3.LUT R0, R2, R0, R7, 0xfe, !PT ;  /* 0x0000000002007212 */ /* 0x000fce00078efe07 */
.L_x_11320:
[----:B------:R-:W-:Y:S05]  /*1d40*/  BSYNC.RECONVERGENT B0 ;  /* 0x0000000000007941 */ /* 0x000fea0003800200 */
.L_x_11319:
[----:B------:R-:W-:-:S04]  /*1d50*/  F2FP.F16.F32.PACK_AB R0, RZ, R0 ;  /* 0x00000000ff00723e */ /* 0x000fc800000000ff */
[----:B------:R-:W-:Y:S01]  /*1d60*/  PRMT R23, R0, 0x7610, R23 ;  /* 0x0000761000177816 */ /* 0x000fe20000000017 */
[----:B------:R-:W-:Y:S06]  /*1d70*/  BRA `(.L_x_11304) ;  /* 0x0000000400287947 */ /* 0x000fec0003800000 */
.L_x_11317:
        /* <DEDUP_REMOVED lines=21> */
.L_x_11326:
[----:B------:R-:W-:Y:S05]  /*1ed0*/  BSYNC.RECONVERGENT B1 ;  /* 0x0000000000017941 */ /* 0x000fea0003800200 */
.L_x_11325:
[----:B------:R-:W-:Y:S01]  /*1ee0*/  IMAD.SHL.U32 R0, R0, 0x200000, RZ ;  /* 0x0020000000007824 */ /* 0x000fe200078e00ff */
[----:B------:R-:W-:-:S04]  /*1ef0*/  LEA R2, R2, 0x37800000, 0x17 ;  /* 0x3780000002027811 */ /* 0x000fc800078eb8ff */
[----:B------:R-:W-:-:S07]  /*1f00*/  LOP3.LUT R0, R2, R0, R7, 0xfe, !PT ;  /* 0x0000000002007212 */ /* 0x000fce00078efe07 */
.L_x_11324:
[----:B------:R-:W-:Y:S05]  /*1f10*/  BSYNC.RECONVERGENT B0 ;  /* 0x0000000000007941 */ /* 0x000fea0003800200 */
.L_x_11323:
[----:B------:R-:W-:-:S04]  /*1f20*/  F2FP.F16.F32.PACK_AB R0, RZ, R0 ;  /* 0x00000000ff00723e */ /* 0x000fc800000000ff */
[----:B------:R-:W-:Y:S01]  /*1f30*/  PRMT R23, R0, 0x7610, R23 ;  /* 0x0000761000177816 */ /* 0x000fe20000000017 */
[----:B------:R-:W-:Y:S06]  /*1f40*/  BRA `(.L_x_11304) ;  /* 0x0000000000b47947 */ /* 0x000fec0003800000 */
.L_x_11316:
        /* <DEDUP_REMOVED lines=14> */
.L_x_11330:
[----:B------:R-:W-:Y:S05]  /*2030*/  BSYNC.RECONVERGENT B0 ;  /* 0x0000000000007941 */ /* 0x000fea0003800200 */
.L_x_11329:
[----:B------:R-:W-:-:S04]  /*2040*/  F2FP.F16.F32.PACK_AB R0, RZ, R0 ;  /* 0x00000000ff00723e */ /* 0x000fc800000000ff */
[----:B------:R-:W-:Y:S01]  /*2050*/  PRMT R23, R0, 0x7610, R23 ;  /* 0x0000761000177816 */ /* 0x000fe20000000017 */
[----:B------:R-:W-:Y:S06]  /*2060*/  BRA `(.L_x_11304) ;  /* 0x00000000006c7947 */ /* 0x000fec0003800000 */
.L_x_11303:
        /* <DEDUP_REMOVED lines=16> */
.L_x_11331:
[----:B------:R-:W-:Y:S01]  /*2170*/  PRMT R23, RZ, 0x7610, R23 ;  /* 0x00007610ff177816 */ /* 0x000fe20000000017 */
[----:B------:R-:W-:Y:S06]  /*2180*/  BRA `(.L_x_11304) ;  /* 0x0000000000247947 */ /* 0x000fec0003800000 */
.L_x_11328:
[----:B------:R-:W2:Y:S02]  /*2190*/  LDG.E.64 R2, desc[UR36][R2.64] ;  /* 0x0000002402027981 */ /* 0x000ea4000c1e1b00 */
[----:B--2---:R-:W0:Y:S02]  /*21a0*/  I2F.U64 R0, R2 ;  /* 0x0000000200007312 */ /* 0x004e240000301000 */
[----:B0-----:R-:W-:-:S04]  /*21b0*/  F2FP.F16.F32.PACK_AB R0, RZ, R0 ;  /* 0x00000000ff00723e */ /* 0x001fc800000000ff */
[----:B------:R-:W-:Y:S01]  /*21c0*/  PRMT R23, R0, 0x7610, R23 ;  /* 0x0000761000177816 */ /* 0x000fe20000000017 */
[----:B------:R-:W-:Y:S06]  /*21d0*/  BRA `(.L_x_11304) ;  /* 0x0000000000107947 */ /* 0x000fec0003800000 */
.L_x_11327:
[----:B------:R-:W2:Y:S02]  /*21e0*/  LDG.E R2, desc[UR36][R2.64] ;  /* 0x0000002402027981 */ /* 0x000ea4000c1e1900 */
[----:B--2---:R-:W-:-:S04]  /*21f0*/  I2FP.F32.U32 R0, R2 ;  /* 0x0000000200007245 */ /* 0x004fc80000201000 */
[----:B------:R-:W-:-:S04]  /*2200*/  F2FP.F16.F32.PACK_AB R0, RZ, R0 ;  /* 0x00000000ff00723e */ /* 0x000fc800000000ff */
[----:B------:R-:W-:-:S07]  /*2210*/  PRMT R23, R0, 0x7610, R23 ;  /* 0x0000761000177816 */ /* 0x000fce0000000017 */
.L_x_11304:
[----:B------:R-:W-:-:S07]  /*2220*/  VIADD R22, R22, 0x80 ;  /* 0x0000008016167836 */ /* 0x000fce0000000000 */
.L_x_11298:
[----:B------:R-:W-:Y:S05]  /*2230*/  BSYNC.RECONVERGENT B6 ;  /* 0x0000000000067941 */ /* 0x000fea0003800200 */
.L_x_11297:
        /* <DEDUP_REMOVED lines=26> */
.L_x_11337:
[----:B------:R-:W2:Y:S02]  /*23e0*/  LDG.E.U8 R2, desc[UR36][R2.64] ;  /* 0x0000002402027981 */ /* 0x000ea4000c1e1100 */
[----:B--2---:R-:W-:-:S04]  /*23f0*/  I2FP.F32.U32 R0, R2 ;  /* 0x0000000200007245 */ /* 0x004fc80000201000 */
[----:B------:R-:W-:-:S04]  /*2400*/  F2FP.F16.F32.PACK_AB R0, RZ, R0 ;  /* 0x00000000ff00723e */ /* 0x000fc800000000ff */
[----:B------:R-:W-:Y:S01]  /*2410*/  PRMT R24, R0, 0x7610, R24 ;  /* 0x0000761000187816 */ /* 0x000fe20000000018 */
[----:B------:R-:W-:Y:S06]  /*2420*/  BRA `(.L_x_11339) ;  /* 0x0000000c00b47947 */ /* 0x000fec0003800000 */
.L_x_11336:
        /* <DEDUP_REMOVED lines=11> */
.L_x_11341:
[----:B------:R-:W2:Y:S02]  /*24e0*/  LDG.E R2, desc[UR36][R2.64] ;  /* 0x0000002402027981 */ /* 0x000ea4000c1e1900 */
[----:B--2---:R-:W-:-:S04]  /*24f0*/  I2FP.F32.S32 R0, R2 ;  /* 0x0000000200007245 */ /* 0x004fc80000201400 */
[----:B------:R-:W-:-:S04]  /*2500*/  F2FP.F16.F32.PACK_AB R0, RZ, R0 ;  /* 0x00000000ff00723e */ /* 0x000fc800000000ff */
[----:B------:R-:W-:Y:S01]  /*2510*/  PRMT R24, R0, 0x7610, R24 ;  /* 0x0000761000187816 */ /* 0x000fe20000000018 */
[----:B------:R-:W-:Y:S06]  /*2520*/  BRA `(.L_x_11339) ;  /* 0x0000000c00747947 */ /* 0x000fec0003800000 */
.L_x_11340:
[----:B------:R-:W2:Y:S02]  /*2530*/  LDG.E.U16 R2, desc[UR36][R2.64] ;  /* 0x0000002402027981 */ /* 0x000ea4000c1e1500 */
[----:B--2---:R-:W0:Y:S02]  /*2540*/  I2F.S16 R0, R2 ;  /* 0x0000000200007306 */ /* 0x004e240000101400 */
[----:B0-----:R-:W-:-:S04]  /*2550*/  F2FP.F16.F32.PACK_AB R0, RZ, R0 ;  /* 0x00000000ff00723e */ /* 0x001fc800000000ff */
[----:B------:R-:W-:Y:S01]  /*2560*/  PRMT R24, R0, 0x7610, R24 ;  /* 0x0000761000187816 */ /* 0x000fe20000000018 */
[----:B------:R-:W-:Y:S06]  /*2570*/  BRA `(.L_x_11339) ;  /* 0x0000000c00607947 */ /* 0x000fec0003800000 */
.L_x_11335:
        /* <DEDUP_REMOVED lines=9> */
.L_x_11343:
[----:B------:R0:W5:Y:S01]  /*2610*/  LDG.E.U16 R24, desc[UR36][R2.64] ;  /* 0x0000002402187981 */ /* 0x000162000c1e1500 */
[----:B------:R-:W-:Y:S05]  /*2620*/  BRA `(.L_x_11339) ;  /* 0x0000000c00347947 */ /* 0x000fea0003800000 */
.L_x_11342:
        /* <DEDUP_REMOVED lines=9> */
.L_x_11345:
[----:B------:R1:W5:Y:S01]  /*26c0*/  LDG.E.U16 R24, desc[UR36][R2.64] ;  /* 0x0000002402187981 */ /* 0x000362000c1e1500 */
[----:B------:R-:W-:Y:S05]  /*26d0*/  BRA `(.L_x_11339) ;  /* 0x0000000c00087947 */ /* 0x000fea0003800000 */
.L_x_11344:
        /* <DEDUP_REMOVED lines=9> */
.L_x_11334:
        /* <DEDUP_REMOVED lines=14> */
.L_x_11348:
        /* <DEDUP_REMOVED lines=9> */
.L_x_11347:
        /* <DEDUP_REMOVED lines=27> */
.L_x_11350:
        /* <DEDUP_REMOVED lines=14> */
.L_x_11349:
[----:B------:R-:W2:Y:S02]  /*2b70*/  LDG.E.U16 R0, desc[UR36][R2.64] ;  /* 0x0000002402007981 */ /* 0x000ea4000c1e1500 */
[----:B--2---:R-:W-:-:S05]  /*2b80*/  IMAD.U32 R0, R0, 0x10000, RZ ;  /* 0x0001000000007824 */ /* 0x004fca00078e00ff */
[----:B------:R-:W-:-:S04]  /*2b90*/  F2FP.F16.F32.PACK_AB R0, RZ, R0 ;  /* 0x00000000ff00723e */ /* 0x000fc800000000ff */
[----:B------:R-:W-:Y:S01]  /*2ba0*/  PRMT R24, R0, 0x7610, R24 ;  /* 0x0000761000187816 */ /* 0x000fe20000000018 */
[----:B------:R-:W-:Y:S06]  /*2bb0*/  BRA `(.L_x_11339) ;  /* 0x0000000400d07947 */ /* 0x000fec0003800000 */
.L_x_11346:
        /* <DEDUP_REMOVED lines=13> */
.L_x_11353:
        /* <DEDUP_REMOVED lines=21> */
.L_x_11357:
[----:B------:R-:W-:Y:S05]  /*2de0*/  BSYNC.RECONVERGENT B1 ;  /* 0x0000000000017941 */ /* 0x000fea0003800200 */
.L_x_11356:
[----:B------:R-:W-:Y:S01]  /*2df0*/  IMAD.SHL.U32 R0, R0, 0x100000, RZ ;  /* 0x0010000000007824 */ /* 0x000fe200078e00ff */
[----:B------:R-:W-:-:S04]  /*2e00*/  LEA R2, R2, 0x3b800000, 0x17 ;  /* 0x3b80000002027811 */ /* 0x000fc800078eb8ff */
[----:B------:R-:W-:-:S07]  /*2e10*/  LOP3.LUT R0, R2, R0, R7, 0xfe, !PT ;  /* 0x0000000002007212 */ /* 0x000fce00078efe07 */
.L_x_11355:
[----:B------:R-:W-:Y:S05]  /*2e20*/  BSYNC.RECONVERGENT B0 ;  /* 0x0000000000007941 */ /* 0x000fea0003800200 */
.L_x_11354:
[----:B------:R-:W-:-:S04]  /*2e30*/  F2FP.F16.F32.PACK_AB R0, RZ, R0 ;  /* 0x00000000ff00723e */ /* 0x000fc800000000ff */
[----:B------:R-:W-:Y:S01]  /*2e40*/  PRMT R24, R0, 0x7610, R24 ;  /* 0x0000761000187816 */ /* 0x000fe20000000018 */
[----:B------:R-:W-:Y:S06]  /*2e50*/  BRA `(.L_x_11339) ;  /* 0x0000000400287947 */ /* 0x000fec0003800000 */
.L_x_11352:
        /* <DEDUP_REMOVED lines=21> */
.L_x_11361:
[----:B------:R-:W-:Y:S05]  /*2fb0*/  BSYNC.RECONVERGENT B1 ;  /* 0x0000000000017941 */ /* 0x000fea0003800200 */
.L_x_11360:
[----:B------:R-:W-:Y:S01]  /*2fc0*/  IMAD.SHL.U32 R0, R0, 0x200000, RZ ;  /* 0x0020000000007824 */ /* 0x000fe200078e00ff */
[----:B------:R-:W-:-:S04]  /*2fd0*/  LEA R2, R2, 0x37800000, 0x17 ;  /* 0x3780000002027811 */ /* 0x000fc800078eb8ff */
[----:B------:R-:W-:-:S07]  /*2fe0*/  LOP3.LUT R0, R2, R0, R7, 0xfe, !PT ;  /* 0x0000000002007212 */ /* 0x000fce00078efe07 */
.L_x_11359:
[----:B------:R-:W-:Y:S05]  /*2ff0*/  BSYNC.RECONVERGENT B0 ;  /* 0x0000000000007941 */ /* 0x000fea0003800200 */
.L_x_11358:
[----:B------:R-:W-:-:S04]  /*3000*/  F2FP.F16.F32.PACK_AB R0, RZ, R0 ;  /* 0x00000000ff00723e */ /* 0x000fc800000000ff */
[----:B------:R-:W-:Y:S01]  /*3010*/  PRMT R24, R0, 0x7610, R24 ;  /* 0x0000761000187816 */ /* 0x000fe20000000018 */
[----:B------:R-:W-:Y:S06]  /*3020*/  BRA `(.L_x_11339) ;  /* 0x0000000000b47947 */ /* 0x000fec0003800000 */
.L_x_11351:
        /* <DEDUP_REMOVED lines=14> */
.L_x_11365:
[----:B------:R-:W-:Y:S05]  /*3110*/  BSYNC.RECONVERGENT B0 ;  /* 0x0000000000007941 */ /* 0x000fea0003800200 */
.L_x_11364:
[----:B------:R-:W-:-:S04]  /*3120*/  F2FP.F16.F32.PACK_AB R0, RZ, R0 ;  /* 0x00000000ff00723e */ /* 0x000fc800000000ff */
[----:B------:R-:W-:Y:S01]  /*3130*/  PRMT R24, R0, 0x7610, R24 ;  /* 0x0000761000187816 */ /* 0x000fe20000000018 */
[----:B------:R-:W-:Y:S06]  /*3140*/  BRA `(.L_x_11339) ;  /* 0x00000000006c7947 */ /* 0x000fec0003800000 */
.L_x_11338:
        /* <DEDUP_REMOVED lines=16> */
.L_x_11366:
[----:B------:R-:W-:Y:S01]  /*3250*/  PRMT R24, RZ, 0x7610, R24 ;  /* 0x00007610ff187816 */ /* 0x000fe20000000018 */
[----:B------:R-:W-:Y:S06]  /*3260*/  BRA `(.L_x_11339) ;  /* 0x0000000000247947 */ /* 0x000fec0003800000 */
.L_x_11363:
[----:B------:R-:W2:Y:S02]  /*3270*/  LDG.E.64 R2, desc[UR36][R2.64] ;  /* 0x0000002402027981 */ /* 0x000ea4000c1e1b00 */
[----:B--2---:R-:W0:Y:S02]  /*3280*/  I2F.U64 R0, R2 ;  /* 0x0000000200007312 */ /* 0x004e240000301000 */
[----:B0-----:R-:W-:-:S04]  /*3290*/  F2FP.F16.F32.PACK_AB R0, RZ, R0 ;  /* 0x00000000ff00723e */ /* 0x001fc800000000ff */
[----:B------:R-:W-:Y:S01]  /*32a0*/  PRMT R24, R0, 0x7610, R24 ;  /* 0x0000761000187816 */ /* 0x000fe20000000018 */
[----:B------:R-:W-:Y:S06]  /*32b0*/  BRA `(.L_x_11339) ;  /* 0x0000000000107947 */ /* 0x000fec0003800000 */
.L_x_11362:
[----:B------:R-:W2:Y:S02]  /*32c0*/  LDG.E R2, desc[UR36][R2.64] ;  /* 0x0000002402027981 */ /* 0x000ea4000c1e1900 */
[----:B--2---:R-:W-:-:S04]  /*32d0*/  I2FP.F32.U32 R0, R2 ;  /* 0x0000000200007245 */ /* 0x004fc80000201000 */
[----:B------:R-:W-:-:S04]  /*32e0*/  F2FP.F16.F32.PACK_AB R0, RZ, R0 ;  /* 0x00000000ff00723e */ /* 0x000fc800000000ff */
[----:B------:R-:W-:-:S07]  /*32f0*/  PRMT R24, R0, 0x7610, R24 ;  /* 0x0000761000187816 */ /* 0x000fce0000000018 */
.L_x_11339:
[----:B------:R-:W-:-:S07]  /*3300*/  VIADD R22, R22, 0x80 ;  /* 0x0000008016167836 */ /* 0x000fce0000000000 */
.L_x_11333:
[----:B------:R-:W-:Y:S05]  /*3310*/  BSYNC.RECONVERGENT B6 ;  /* 0x0000000000067941 */ /* 0x000fea0003800200 */
.L_x_11332:
        /* <DEDUP_REMOVED lines=25> */
.L_x_11372:
[----:B------:R-:W2:Y:S02]  /*34b0*/  LDG.E.U8 R2, desc[UR36][R2.64] ;  /* 0x0000002402027981 */ /* 0x000ea4000c1e1100 */
[----:B--2---:R-:W-:-:S04]  /*34c0*/  I2FP.F32.U32 R0, R2 ;  /* 0x0000000200007245 */ /* 0x004fc80000201000 */
[----:B------:R-:W-:Y:S01]  /*34d0*/  F2FP.F16.F32.PACK_AB R0, RZ, R0 ;  /* 0x00000000ff00723e */ /* 0x000fe200000000ff */
[----:B------:R-:W-:Y:S06]  /*34e0*/  BRA `(.L_x_11368) ;  /* 0x0000000c007c7947 */ /* 0x000fec0003800000 */
.L_x_11371:
        /* <DEDUP_REMOVED lines=10> */
.L_x_11375:
[----:B------:R-:W2:Y:S02]  /*3590*/  LDG.E R2, desc[UR36][R2.64] ;  /* 0x0000002402027981 */ /* 0x000ea4000c1e1900 */
[----:B--2---:R-:W-:-:S04]  /*35a0*/  I2FP.F32.S32 R0, R2 ;  /* 0x0000000200007245 */ /* 0x004fc80000201400 */
[----:B------:R-:W-:Y:S01]  /*35b0*/  F2FP.F16.F32.PACK_AB R0, RZ, R0 ;  /* 0x00000000ff00723e */ /* 0x000fe200000000ff */
[----:B------:R-:W-:Y:S06]  /*35c0*/  BRA `(.L_x_11368) ;  /* 0x0000000c00447947 */ /* 0x000fec0003800000 */
.L_x_11374:
[----:B------:R-:W2:Y:S02]  /*35d0*/  LDG.E.U16 R2, desc[UR36][R2.64] ;  /* 0x0000002402027981 */ /* 0x000ea4000c1e1500 */
[----:B--2---:R-:W0:Y:S02]  /*35e0*/  I2F.S16 R0, R2 ;  /* 0x0000000200007306 */ /* 0x004e240000101400 */
[----:B0-----:R-:W-:Y:S01]  /*35f0*/  F2FP.F16.F32.PACK_AB R0, RZ, R0 ;  /* 0x00000000ff00723e */ /* 0x001fe200000000ff */
[----:B------:R-:W-:Y:S06]  /*3600*/  BRA `(.L_x_11368) ;  /* 0x0000000c00347947 */ /* 0x000fec0003800000 */
.L_x_11370:
        /* <DEDUP_REMOVED lines=9> */
.L_x_11377:
[----:B------:R2:W5:Y:S01]  /*36a0*/  LDG.E.U16 R0, desc[UR36][R2.64] ;  /* 0x0000002402007981 */ /* 0x000562000c1e1500 */
[----:B------:R-:W-:Y:S05]  /*36b0*/  BRA `(.L_x_11368) ;  /* 0x0000000c00087947 */ /* 0x000fea0003800000 */
.L_x_11376:
        /* <DEDUP_REMOVED lines=9> */
.L_x_11379:
[----:B------:R3:W5:Y:S01]  /*3750*/  LDG.E.U16 R0, desc[UR36][R2.64] ;  /* 0x0000002402007981 */ /* 0x000762000c1e1500 */
[----:B------:R-:W-:Y:S05]  /*3760*/  BRA `(.L_x_11368) ;  /* 0x0000000800dc7947 */ /* 0x000fea0003800000 */
.L_x_11378:
        /* <DEDUP_REMOVED lines=8> */
.L_x_11369:
        /* <DEDUP_REMOVED lines=13> */
.L_x_11382:
        /* <DEDUP_REMOVED lines=8> */
.L_x_11381:
        /* <DEDUP_REMOVED lines=27> */
.L_x_11384:
        /* <DEDUP_REMOVED lines=13> */
.L_x_11383:
[----:B------:R-:W2:Y:S02]  /*3bc0*/  LDG.E.U16 R0, desc[UR36][R2.64] ;  /* 0x0000002402007981 */ /* 0x000ea4000c1e1500 */
[----:B--2---:R-:W-:-:S05]  /*3bd0*/  IMAD.U32 R0, R0, 0x10000, RZ ;  /* 0x0001000000007824 */ /* 0x004fca00078e00ff */
[----:B------:R-:W-:Y:S01]  /*3be0*/  F2FP.F16.F32.PACK_AB R0, RZ, R0 ;  /* 0x00000000ff00723e */ /* 0x000fe200000000ff */
[----:B------:R-:W-:Y:S06]  /*3bf0*/  BRA `(.L_x_11368) ;  /* 0x0000000400b87947 */ /* 0x000fec0003800000 */
.L_x_11380:
        /* <DEDUP_REMOVED lines=12> */
.L_x_11387:
        /* <DEDUP_REMOVED lines=21> */
.L_x_11391:
[----:B------:R-:W-:Y:S05]  /*3e10*/  BSYNC.RECONVERGENT B1 ;  /* 0x0000000000017941 */ /* 0x000fea0003800200 */
.L_x_11390:
[----:B------:R-:W-:Y:S01]  /*3e20*/  IMAD.SHL.U32 R0, R0, 0x100000, RZ ;  /* 0x0010000000007824 */ /* 0x000fe200078e00ff */
[----:B------:R-:W-:-:S04]  /*3e30*/  LEA R2, R2, 0x3b800000, 0x17 ;  /* 0x3b80000002027811 */ /* 0x000fc800078eb8ff */
[----:B------:R-:W-:-:S07]  /*3e40*/  LOP3.LUT R0, R2, R0, R7, 0xfe, !PT ;  /* 0x0000000002007212 */ /* 0x000fce00078efe07 */
.L_x_11389:
[----:B------:R-:W-:Y:S05]  /*3e50*/  BSYNC.RECONVERGENT B0 ;  /* 0x0000000000007941 */ /* 0x000fea0003800200 */
.L_x_11388:
[----:B------:R-:W-:Y:S01]  /*3e60*/  F2FP.F16.F32.PACK_AB R0, RZ, R0 ;  /* 0x00000000ff00723e */ /* 0x000fe200000000ff */
[----:B------:R-:W-:Y:S06]  /*3e70*/  BRA `(.L_x_11368) ;  /* 0x0000000400187947 */ /* 0x000fec0003800000 */
.L_x_11386:
        /* <DEDUP_REMOVED lines=21> */
.L_x_11395:
[----:B------:R-:W-:Y:S05]  /*3fd0*/  BSYNC.RECONVERGENT B1 ;  /* 0x0000000000017941 */ /* 0x000fea0003800200 */
.L_x_11394:
[----:B------:R-:W-:Y:S01]  /*3fe0*/  IMAD.SHL.U32 R0, R0, 0x200000, RZ ;  /* 0x0020000000007824 */ /* 0x000fe200078e00ff */
[----:B------:R-:W-:-:S04]  /*3ff0*/  LEA R2, R2, 0x37800000, 0x17 ;  /* 0x3780000002027811 */ /* 0x000fc800078eb8ff */
[----:B------:R-:W-:-:S07]  /*4000*/  LOP3.LUT R0, R2, R0, R7, 0xfe, !PT ;  /* 0x0000000002007212 */ /* 0x000fce00078efe07 */
.L_x_11393:
[----:B------:R-:W-:Y:S05]  /*4010*/  BSYNC.RECONVERGENT B0 ;  /* 0x0000000000007941 */ /* 0x000fea0003800200 */
.L_x_11392:
[----:B------:R-:W-:Y:S01]  /*4020*/  F2FP.F16.F32.PACK_AB R0, RZ, R0 ;  /* 0x00000000ff00723e */ /* 0x000fe200000000ff */
[----:B------:R-:W-:Y:S06]  /*4030*/  BRA `(.L_x_11368) ;  /* 0x0000000000a87947 */ /* 0x000fec0003800000 */
.L_x_11385:
        /* <DEDUP_REMOVED lines=14> */
.L_x_11399:
[----:B------:R-:W-:Y:S05]  /*4120*/  BSYNC.RECONVERGENT B0 ;  /* 0x0000000000007941 */ /* 0x000fea0003800200 */
.L_x_11398:
[----:B------:R-:W-:Y:S01]  /*4130*/  F2FP.F16.F32.PACK_AB R0, RZ, R0 ;  /* 0x00000000ff00723e */ /* 0x000fe200000000ff */
[----:B------:R-:W-:Y:S06]  /*4140*/  BRA `(.L_x_11368) ;  /* 0x0000000000647947 */ /* 0x000fec0003800000 */
.L_x_11373:
        /* <DEDUP_REMOVED lines=16> */
.L_x_11400:
[----:B------:R-:W-:Y:S01]  /*4250*/  PRMT R0, RZ, 0x7610, R0 ;  /* 0x00007610ff007816 */ /* 0x000fe20000000000 */
[----:B------:R-:W-:Y:S06]  /*4260*/  BRA `(.L_x_11368) ;  /* 0x00000000001c7947 */ /* 0x000fec0003800000 */
.L_x_11397:
[----:B------:R-:W2:Y:S02]  /*4270*/  LDG.E.64 R2, desc[UR36][R2.64] ;  /* 0x0000002402027981 */ /* 0x000ea4000c1e1b00 */
[----:B--2---:R-:W0:Y:S02]  /*4280*/  I2F.U64 R0, R2 ;  /* 0x0000000200007312 */ /* 0x004e240000301000 */
[----:B0-----:R-:W-:Y:S01]  /*4290*/  F2FP.F16.F32.PACK_AB R0, RZ, R0 ;  /* 0x00000000ff00723e */ /* 0x001fe200000000ff */
[----:B------:R-:W-:Y:S06]  /*42a0*/  BRA `(.L_x_11368) ;  /* 0x00000000000c7947 */ /* 0x000fec0003800000 */
.L_x_11396:
[----:B------:R-:W2:Y:S02]  /*42b0*/  LDG.E R2, desc[UR36][R2.64] ;  /* 0x0000002402027981 */ /* 0x000ea4000c1e1900 */
[----:B--2---:R-:W-:-:S04]  /*42c0*/  I2FP.F32.U32 R0, R2 ;  /* 0x0000000200007245 */ /* 0x004fc80000201000 */
[----:B------:R-:W-:-:S07]  /*42d0*/  F2FP.F16.F32.PACK_AB R0, RZ, R0 ;  /* 0x00000000ff00723e */ /* 0x000fce00000000ff */
.L_x_11368:
[----:B------:R-:W-:Y:S05]  /*42e0*/  BSYNC.RECONVERGENT B6 ;  /* 0x0000000000067941 */ /* 0x000fea0003800200 */
.L_x_11367:
        /* <DEDUP_REMOVED lines=16> */
[----:B-1----:R-:W-:-:S05]  /*43f0*/  @!P0 FMUL.FTZ R3, R2, 0.69314718246459960938 ;  /* 0x3f31721802038820 */ /* 0x002fca0000410000 */
[----:B------:R-:W-:Y:S02]  /*4400*/  @!P0 F2FP.F16.F32.PACK_AB R0, RZ, R3 ;  /* 0x00000003ff00823e */ /* 0x000fe400000000ff */
[----:B------:R-:W1:Y:S01]  /*4410*/  @!P1 MUFU.LG2 R4, R4 ;  /* 0x0000000400049308 */ /* 0x000e620000000c00 */
[----:B--2---:R-:W-:-:S05]  /*4420*/  @!P2 FMUL.FTZ R6, R5, 0.69314718246459960938 ;  /* 0x3f3172180506a820 */ /* 0x004fca0000410000 */
[----:B------:R-:W-:Y:S01]  /*4430*/  @!P2 F2FP.F16.F32.PACK_AB R24, RZ, R6 ;  /* 0x00000006ff18a23e */ /* 0x000fe200000000ff */
[----:B---3--:R-:W-:-:S05]  /*4440*/  @!P3 FMUL.FTZ R8, R7, 0.69314718246459960938 ;  /* 0x3f3172180708b820 */ /* 0x008fca0000410000 */
[----:B------:R-:W-:Y:S01]  /*4450*/  @!P3 F2FP.F16.F32.PACK_AB R23, RZ, R8 ;  /* 0x00000008ff17b23e */ /* 0x000fe200000000ff */
[----:B-1----:R-:W-:-:S05]  /*4460*/  @!P1 FMUL.FTZ R2, R4, 0.69314718246459960938 ;  /* 0x3f31721804029820 */ /* 0x002fca0000410000 */
        /* <DEDUP_REMOVED lines=25> */
.L_x_11406:
[----:B------:R-:W-:Y:S02]  /*4600*/  HADD2.F32 R5, -RZ, R0.H0_H0 ;  /* 0x20000000ff057230 */ /* 0x000fe40000004100 */
[----:B------:R-:W-:-:S04]  /*4610*/  IMAD.MOV.U32 R19, RZ, RZ, R22 ;  /* 0x000000ffff137224 */ /* 0x000fc800078e0016 */
[----:B------:R-:W0:Y:S02]  /*4620*/  F2I.S64.TRUNC R4, R5 ;  /* 0x0000000500047311 */ /* 0x000e24000020d900 */
[----:B0-----:R0:W-:Y:S01]  /*4630*/  STG.E.U8 desc[UR36][R2.64], R4 ;  /* 0x0000000402007986 */ /* 0x0011e2000c101124 */
[----:B------:R-:W-:Y:S05]  /*4640*/  BRA `(.L_x_11402) ;  /* 0x0000000c00c07947 */ /* 0x000fea0003800000 */
.L_x_11405:
        /* <DEDUP_REMOVED lines=11> */
.L_x_11409:
[----:B------:R-:W-:Y:S02]  /*4700*/  HADD2.F32 R0, -RZ, R0.H0_H0 ;  /* 0x20000000ff007230 */ /* 0x000fe40000004100 */
[----:B------:R-:W-:Y:S02]  /*4710*/  IMAD.MOV.U32 R19, RZ, RZ, R22 ;  /* 0x000000ffff137224 */ /* 0x000fe400078e0016 */
[----:B------:R-:W0:Y:S02]  /*4720*/  F2I.FTZ.TRUNC.NTZ R5, R0 ;  /* 0x0000000000057305 */ /* 0x000e24000021f100 */
[----:B0-----:R0:W-:Y:S01]  /*4730*/  STG.E desc[UR36][R2.64], R5 ;  /* 0x0000000502007986 */ /* 0x0011e2000c101924 */
[----:B------:R-:W-:Y:S05]  /*4740*/  BRA `(.L_x_11402) ;  /* 0x0000000c00807947 */ /* 0x000fea0003800000 */
.L_x_11408:
[----:B------:R-:W-:Y:S02]  /*4750*/  HADD2.F32 R0, -RZ, R0.H0_H0 ;  /* 0x20000000ff007230 */ /* 0x000fe40000004100 */
[----:B------:R-:W-:Y:S02]  /*4760*/  IMAD.MOV.U32 R19, RZ, RZ, R22 ;  /* 0x000000ffff137224 */ /* 0x000fe400078e0016 */
[----:B------:R-:W0:Y:S02]  /*4770*/  F2I.FTZ.TRUNC.NTZ R5, R0 ;  /* 0x0000000000057305 */ /* 0x000e24000021f100 */
[----:B0-----:R0:W-:Y:S01]  /*4780*/  STG.E.U16 desc[UR36][R2.64], R5 ;  /* 0x0000000502007986 */ /* 0x0011e2000c101524 */
[----:B------:R-:W-:Y:S05]  /*4790*/  BRA `(.L_x_11402) ;  /* 0x0000000c006c7947 */ /* 0x000fea0003800000 */
.L_x_11404:
        /* <DEDUP_REMOVED lines=10> */
.L_x_11411:
[----:B------:R0:W-:Y:S01]  /*4840*/  STG.E.U16 desc[UR36][R2.64], R0 ;  /* 0x0000000002007986 */ /* 0x0001e2000c101524 */
[----:B------:R-:W-:Y:S01]  /*4850*/  IMAD.MOV.U32 R19, RZ, RZ, R22 ;  /* 0x000000ffff137224 */ /* 0x000fe200078e0016 */
[----:B------:R-:W-:Y:S06]  /*4860*/  BRA `(.L_x_11402) ;  /* 0x0000000c00387947 */ /* 0x000fec0003800000 */
.L_x_11410:
        /* <DEDUP_REMOVED lines=11> */
.L_x_11413:
[----:B------:R-:W-:Y:S02]  /*4920*/  HADD2.F32 R0, -RZ, R0.H0_H0 ;  /* 0x20000000ff007230 */ /* 0x000fe40000004100 */
[----:B------:R-:W-:-:S03]  /*4930*/  IMAD.MOV.U32 R19, RZ, RZ, R22 ;  /* 0x000000ffff137224 */ /* 0x000fc600078e0016 */
[----:B------:R-:W-:-:S04]  /*4940*/  F2FP.F16.F32.PACK_AB R0, RZ, R0 ;  /* 0x00000000ff00723e */ /* 0x000fc800000000ff */
[----:B------:R-:W-:-:S05]  /*4950*/  PRMT R0, R0, 0x5410, RZ ;  /* 0x0000541000007816 */ /* 0x000fca00000000ff */
[----:B------:R0:W-:Y:S01]  /*4960*/  STG.E desc[UR36][R2.64], R0 ;  /* 0x0000000002007986 */ /* 0x0001e2000c101924 */
[----:B------:R-:W-:Y:S05]  /*4970*/  BRA `(.L_x_11402) ;  /* 0x0000000800f47947 */ /* 0x000fea0003800000 */
.L_x_11412:
[----:B------:R-:W-:Y:S02]  /*4980*/  HADD2.F32 R4, -RZ, R0.H0_H0 ;  /* 0x20000000ff047230 */ /* 0x000fe40000004100 */
[----:B------:R-:W-:-:S03]  /*4990*/  IMAD.MOV.U32 R19, RZ, RZ, R22 ;  /* 0x000000ffff137224 */ /* 0x000fc600078e0016 */
[----:B------:R-:W-:-:S06]  /*49a0*/  FMUL.FTZ R4, R4, 1 ;  /* 0x3f80000004047820 */ /* 0x000fcc0000410000 */
[----:B------:R-:W0:Y:S02]  /*49b0*/  F2F.F64.F32 R4, R4 ;  /* 0x0000000400047310 */ /* 0x000e240000201800 */
[----:B0-----:R0:W-:Y:S01]  /*49c0*/  STG.E.64 desc[UR36][R2.64], R4 ;  /* 0x0000000402007986 */ /* 0x0011e2000c101b24 */
[----:B------:R-:W-:Y:S05]  /*49d0*/  BRA `(.L_x_11402) ;  /* 0x0000000800dc7947 */ /* 0x000fea0003800000 */
.L_x_11403:
        /* <DEDUP_REMOVED lines=14> */
.L_x_11416:
[----:B------:R-:W-:Y:S01]  /*4ac0*/  HADD2.F32 R0, -RZ, R0.H0_H0 ;  /* 0x20000000ff007230 */ /* 0x000fe20000004100 */
[----:B------:R-:W-:Y:S01]  /*4ad0*/  CS2R R6, SRZ ;  /* 0x0000000000067805 */ /* 0x000fe2000001ff00 */
[----:B------:R-:W-:-:S03]  /*4ae0*/  IMAD.MOV.U32 R19, RZ, RZ, R22 ;  /* 0x000000ffff137224 */ /* 0x000fc600078e0016 */
[----:B------:R-:W-:-:S04]  /*4af0*/  FMUL.FTZ R0, R0, 1 ;  /* 0x3f80000000007820 */ /* 0x000fc80000410000 */
[----:B------:R-:W0:Y:S02]  /*4b00*/  F2F.F64.F32 R4, R0 ;  /* 0x0000000000047310 */ /* 0x000e240000201800 */
[----:B0-----:R3:W-:Y:S01]  /*4b10*/  STG.E.128 desc[UR36][R2.64], R4 ;  /* 0x0000000402007986 */ /* 0x0017e2000c101d24 */
[----:B------:R-:W-:Y:S05]  /*4b20*/  BRA `(.L_x_11402) ;  /* 0x0000000800887947 */ /* 0x000fea0003800000 */
.L_x_11415:
        /* <DEDUP_REMOVED lines=19> */
.L_x_11420:
[----:B------:R-:W-:Y:S05]  /*4c60*/  BSYNC.RECONVERGENT B0 ;  /* 0x0000000000007941 */ /* 0x000fea0003800200 */
.L_x_11419:
[----:B------:R-:W-:Y:S01]  /*4c70*/  LOP3.LUT R5, R0, 0x80, R5, 0xf8, !PT ;  /* 0x0000008000057812 */ /* 0x000fe200078ef805 */
[----:B------:R-:W-:-:S04]  /*4c80*/  IMAD.MOV.U32 R19, RZ, RZ, R22 ;  /* 0x000000ffff137224 */ /* 0x000fc800078e0016 */
[----:B------:R2:W-:Y:S01]  /*4c90*/  STG.E.U8 desc[UR36][R2.64], R5 ;  /* 0x0000000502007986 */ /* 0x0005e2000c101124 */
[----:B------:R-:W-:Y:S05]  /*4ca0*/  BRA `(.L_x_11402) ;  /* 0x0000000800287947 */ /* 0x000fea0003800000 */
.L_x_11418:
        /* <DEDUP_REMOVED lines=15> */
.L_x_11422:
[----:B------:R-:W-:Y:S05]  /*4da0*/  BSYNC.RECONVERGENT B0 ;  /* 0x0000000000007941 */ /* 0x000fea0003800200 */
.L_x_11421:
[----:B------:R-:W-:Y:S01]  /*4db0*/  LOP3.LUT R5, R0, 0x80, R5, 0xf8, !PT ;  /* 0x0000008000057812 */ /* 0x000fe200078ef805 */
[----:B------:R-:W-:-:S04]  /*4dc0*/  IMAD.MOV.U32 R19, RZ, RZ, R22 ;  /* 0x000000ffff137224 */ /* 0x000fc800078e0016 */
[----:B------:R1:W-:Y:S01]  /*4dd0*/  STG.E.U8 desc[UR36][R2.64], R5 ;  /* 0x0000000502007986 */ /* 0x0003e2000c101124 */
[----:B------:R-:W-:Y:S05]  /*4de0*/  BRA `(.L_x_11402) ;  /* 0x0000000400d87947 */ /* 0x000fea0003800000 */
.L_x_11417:
[----:B------:R-:W-:Y:S02]  /*4df0*/  HADD2.F32 R0, -RZ, R0.H0_H0 ;  /* 0x20000000ff007230 */ /* 0x000fe40000004100 */
[----:B------:R-:W-:-:S03]  /*4e00*/  IMAD.MOV.U32 R19, RZ, RZ, R22 ;  /* 0x000000ffff137224 */ /* 0x000fc600078e0016 */
[----:B------:R-:W-:-:S05]  /*4e10*/  F2FP.BF16.F32.PACK_AB R0, RZ, R0 ;  /* 0x00000000ff00723e */ /* 0x000fca00000010ff */
[----:B------:R0:W-:Y:S01]  /*4e20*/  STG.E.U16 desc[UR36][R2.64], R0 ;  /* 0x0000000002007986 */ /* 0x0001e2000c101524 */
[----:B------:R-:W-:Y:S05]  /*4e30*/  BRA `(.L_x_11402) ;  /* 0x0000000400c47947 */ /* 0x000fea0003800000 */
.L_x_11414:
        /* <DEDUP_REMOVED lines=13> */
.L_x_11425:
        /* <DEDUP_REMOVED lines=13> */
.L_x_11428:
[----:B------:R-:W-:-:S04]  /*4fe0*/  SHF.R.U32.HI R0, RZ, 0x14, R5 ;  /* 0x00000014ff007819 */ /* 0x000fc80000011605 */
[----:B------:R-:W-:-:S04]  /*4ff0*/  LOP3.LUT R0, R0, 0x1, RZ, 0xc0, !PT ;  /* 0x0000000100007812 */ /* 0x000fc800078ec0ff */
[----:B------:R-:W-:-:S04]  /*5000*/  IADD3 R0, PT, PT, R5, 0x487ffff, R0 ;  /* 0x0487ffff05007810 */ /* 0x000fc80007ffe000 */
[----:B------:R-:W-:-:S04]  /*5010*/  SHF.R.U32.HI R0, RZ, 0x14, R0 ;  /* 0x00000014ff007819 */ /* 0x000fc80000011600 */
[----:B------:R-:W-:-:S07]  /*5020*/  LOP3.LUT R4, R0, 0xff, RZ, 0xc0, !PT ;  /* 0x000000ff00047812 */ /* 0x000fce00078ec0ff */
.L_x_11429:
[----:B------:R-:W-:-:S04]  /*5030*/  SHF.R.U32.HI R5, RZ, 0x18, R5 ;  /* 0x00000018ff057819 */ /* 0x000fc80000011605 */
[----:B------:R-:W-:-:S04]  /*5040*/  LOP3.LUT R4, R4, 0x80, R5, 0xf8, !PT ;  /* 0x0000008004047812 */ /* 0x000fc800078ef805 */
[----:B------:R-:W-:-:S07]  /*5050*/  PRMT R0, R4, 0x7610, R0 ;  /* 0x0000761004007816 */ /* 0x000fce0000000000 */
.L_x_11427:
[----:B------:R-:W-:Y:S05]  /*5060*/  BSYNC.RECONVERGENT B0 ;  /* 0x0000000000007941 */ /* 0x000fea0003800200 */
.L_x_11426:
[----:B------:R0:W-:Y:S01]  /*5070*/  STG.E.U8 desc[UR36][R2.64], R0 ;  /* 0x0000000002007986 */ /* 0x0001e2000c101124 */
[----:B------:R-:W-:Y:S01]  /*5080*/  IMAD.MOV.U32 R19, RZ, RZ, R22 ;  /* 0x000000ffff137224 */ /* 0x000fe200078e0016 */
[----:B------:R-:W-:Y:S06]  /*5090*/  BRA `(.L_x_11402) ;  /* 0x00000004002c7947 */ /* 0x000fec0003800000 */
.L_x_11424:
        /* <DEDUP_REMOVED lines=13> */
.L_x_11432:
[----:B------:R-:W-:-:S04]  /*5170*/  SHF.R.U32.HI R0, RZ, 0x15, R5 ;  /* 0x00000015ff007819 */ /* 0x000fc80000011605 */
[----:B------:R-:W-:-:S04]  /*5180*/  LOP3.LUT R0, R0, 0x1, RZ, 0xc0, !PT ;  /* 0x0000000100007812 */ /* 0x000fc800078ec0ff */
[----:B------:R-:W-:-:S04]  /*5190*/  IADD3 R0, PT, PT, R5, 0x88fffff, R0 ;  /* 0x088fffff05007810 */ /* 0x000fc80007ffe000 */
[----:B------:R-:W-:-:S04]  /*51a0*/  SHF.R.U32.HI R0, RZ, 0x15, R0 ;  /* 0x00000015ff007819 */ /* 0x000fc80000011600 */
[----:B------:R-:W-:-:S07]  /*51b0*/  LOP3.LUT R4, R0, 0xff, RZ, 0xc0, !PT ;  /* 0x000000ff00047812 */ /* 0x000fce00078ec0ff */
.L_x_11433:
[----:B------:R-:W-:-:S04]  /*51c0*/  SHF.R.U32.HI R5, RZ, 0x18, R5 ;  /* 0x00000018ff057819 */ /* 0x000fc80000011605 */
[----:B------:R-:W-:-:S04]  /*51d0*/  LOP3.LUT R4, R4, 0x80, R5, 0xf8, !PT ;  /* 0x0000008004047812 */ /* 0x000fc800078ef805 */
[----:B------:R-:W-:-:S07]  /*51e0*/  PRMT R0, R4, 0x7610, R0 ;  /* 0x0000761004007816 */ /* 0x000fce0000000000 */
.L_x_11431:
[----:B------:R-:W-:Y:S05]  /*51f0*/  BSYNC.RECONVERGENT B0 ;  /* 0x0000000000007941 */ /* 0x000fea0003800200 */
.L_x_11430:
[----:B------:R0:W-:Y:S01]  /*5200*/  STG.E.U8 desc[UR36][R2.64], R0 ;  /* 0x0000000002007986 */ /* 0x0001e2000c101124 */
[----:B------:R-:W-:Y:S01]  /*5210*/  IMAD.MOV.U32 R19, RZ, RZ, R22 ;  /* 0x000000ffff137224 */ /* 0x000fe200078e0016 */
[----:B------:R-:W-:Y:S06]  /*5220*/  BRA `(.L_x_11402) ;  /* 0x0000000000c87947 */ /* 0x000fec0003800000 */
.L_x_11423:
[----:B------:R-:W-:-:S13]  /*5230*/  ISETP.NE.AND P0, PT, R4, 0x1c, PT ;  /* 0x0000001c0400780c */ /* 0x000fda0003f05270 */
[----:B------:R-:W-:Y:S05]  /*5240*/  @!P0 BRA `(.L_x_11434) ;  /* 0x0000000000b08947 */ /* 0x000fea0003800000 */
[----:B------:R-:W-:-:S13]  /*5250*/  ISETP.NE.AND P0, PT, R4, 0x1d, PT ;  /* 0x0000001d0400780c */ /* 0x000fda0003f05270 */
[----:B------:R-:W-:Y:S05]  /*5260*/  @!P0 BRA `(.L_x_11435) ;  /* 0x0000000000948947 */ /* 0x000fea0003800000 */
[----:B------:R-:W-:-:S13]  /*5270*/  ISETP.NE.AND P0, PT, R4, 0x2c, PT ;  /* 0x0000002c0400780c */ /* 0x000fda0003f05270 */
[----:B------:R-:W-:Y:S05]  /*5280*/  @!P0 BRA `(.L_x_11436) ;  /* 0x0000000000488947 */ /* 0x000fea0003800000 */
.L_x_11407:
        /* <DEDUP_REMOVED lines=16> */
.L_x_11437:
[----:B------:R-:W-:Y:S01]  /*5390*/  IMAD.MOV.U32 R19, RZ, RZ, R22 ;  /* 0x000000ffff137224 */ /* 0x000fe200078e0016 */
[----:B------:R-:W-:Y:S06]  /*53a0*/  BRA `(.L_x_11402) ;  /* 0x0000000000687947 */ /* 0x000fec0003800000 */
.L_x_11436:
        /* <DEDUP_REMOVED lines=17> */
.L_x_11435:
[----:B------:R-:W-:Y:S02]  /*54c0*/  HADD2.F32 R4, -RZ, R0.H0_H0 ;  /* 0x20000000ff047230 */ /* 0x000fe40000004100 */
[----:B------:R-:W-:-:S04]  /*54d0*/  IMAD.MOV.U32 R19, RZ, RZ, R22 ;  /* 0x000000ffff137224 */ /* 0x000fc800078e0016 */
[----:B------:R-:W0:Y:S02]  /*54e0*/  F2I.U64.TRUNC R4, R4 ;  /* 0x0000000400047311 */ /* 0x000e24000020d800 */
[----:B0-----:R0:W-:Y:S01]  /*54f0*/  STG.E.64 desc[UR36][R2.64], R4 ;  /* 0x0000000402007986 */ /* 0x0011e2000c101b24 */
[----:B------:R-:W-:Y:S05]  /*5500*/  BRA `(.L_x_11402) ;  /* 0x0000000000107947 */ /* 0x000fea0003800000 */
.L_x_11434:
[----:B------:R-:W-:Y:S02]  /*5510*/  HADD2.F32 R0, -RZ, R0.H0_H0 ;  /* 0x20000000ff007230 */ /* 0x000fe40000004100 */
[----:B------:R-:W-:Y:S02]  /*5520*/  IMAD.MOV.U32 R19, RZ, RZ, R22 ;  /* 0x000000ffff137224 */ /* 0x000fe400078e0016 */
[----:B------:R-:W0:Y:S02]  /*5530*/  F2I.FTZ.U32.TRUNC.NTZ R5, R0 ;  /* 0x0000000000057305 */ /* 0x000e24000021f000 */
[----:B0-----:R0:W-:Y:S03]  /*5540*/  STG.E desc[UR36][R2.64], R5 ;  /* 0x0000000502007986 */ /* 0x0011e6000c101924 */
.L_x_11402:
[----:B------:R-:W-:Y:S05]  /*5550*/  BSYNC.RECONVERGENT B6 ;  /* 0x0000000000067941 */ /* 0x000fea0003800200 */
.L_x_11401:
        /* <DEDUP_REMOVED lines=25> */
.L_x_11443:
[----:B------:R-:W-:-:S06]  /*56f0*/  HADD2.F32 R5, -RZ, R25.H0_H0 ;  /* 0x20000019ff057230 */ /* 0x000fcc0000004100 */
[----:B------:R-:W0:Y:S02]  /*5700*/  F2I.S64.TRUNC R4, R5 ;  /* 0x0000000500047311 */ /* 0x000e24000020d900 */
[----:B0-----:R0:W-:Y:S01]  /*5710*/  STG.E.U8 desc[UR36][R2.64], R4 ;  /* 0x0000000402007986 */ /* 0x0011e2000c101124 */
[----:B------:R-:W-:Y:S05]  /*5720*/  BRA `(.L_x_11445) ;  /* 0x0000000c006c7947 */ /* 0x000fea0003800000 */
.L_x_11442:
        /* <DEDUP_REMOVED lines=10> */
.L_x_11447:
[----:B------:R-:W-:-:S06]  /*57d0*/  HADD2.F32 R25, -RZ, R25.H0_H0 ;  /* 0x20000019ff197230 */ /* 0x000fcc0000004100 */
[----:B------:R-:W0:Y:S02]  /*57e0*/  F2I.FTZ.TRUNC.NTZ R25, R25 ;  /* 0x0000001900197305 */ /* 0x000e24000021f100 */
[----:B0-----:R0:W-:Y:S01]  /*57f0*/  STG.E desc[UR36][R2.64], R25 ;  /* 0x0000001902007986 */ /* 0x0011e2000c101924 */
[----:B------:R-:W-:Y:S05]  /*5800*/  BRA `(.L_x_11445) ;  /* 0x0000000c00347947 */ /* 0x000fea0003800000 */
.L_x_11446:
[----:B------:R-:W-:-:S06]  /*5810*/  HADD2.F32 R25, -RZ, R25.H0_H0 ;  /* 0x20000019ff197230 */ /* 0x000fcc0000004100 */
[----:B------:R-:W0:Y:S02]  /*5820*/  F2I.FTZ.TRUNC.NTZ R25, R25 ;  /* 0x0000001900197305 */ /* 0x000e24000021f100 */
[----:B0-----:R0:W-:Y:S01]  /*5830*/  STG.E.U16 desc[UR36][R2.64], R25 ;  /* 0x0000001902007986 */ /* 0x0011e2000c101524 */
[----:B------:R-:W-:Y:S05]  /*5840*/  BRA `(.L_x_11445) ;  /* 0x0000000c00247947 */ /* 0x000fea0003800000 */
.L_x_11441:
        /* <DEDUP_REMOVED lines=9> */
.L_x_11449:
[----:B------:R0:W-:Y:S01]  /*58e0*/  STG.E.U16 desc[UR36][R2.64], R25 ;  /* 0x0000001902007986 */ /* 0x0001e2000c101524 */
[----:B------:R-:W-:Y:S05]  /*58f0*/  BRA `(.L_x_11445) ;  /* 0x0000000800f87947 */ /* 0x000fea0003800000 */
.L_x_11448:
        /* <DEDUP_REMOVED lines=10> */
.L_x_11451:
[----:B------:R-:W-:-:S05]  /*59a0*/  HADD2.F32 R0, -RZ, R25.H0_H0 ;  /* 0x20000019ff007230 */ /* 0x000fca0000004100 */
[----:B------:R-:W-:-:S04]  /*59b0*/  F2FP.F16.F32.PACK_AB R0, RZ, R0 ;  /* 0x00000000ff00723e */ /* 0x000fc800000000ff */
[----:B------:R-:W-:-:S05]  /*59c0*/  PRMT R0, R0, 0x5410, RZ ;  /* 0x0000541000007816 */ /* 0x000fca00000000ff */
[----:B------:R0:W-:Y:S01]  /*59d0*/  STG.E desc[UR36][R2.64], R0 ;  /* 0x0000000002007986 */ /* 0x0001e2000c101924 */
[----:B------:R-:W-:Y:S05]  /*59e0*/  BRA `(.L_x_11445) ;  /* 0x0000000800bc7947 */ /* 0x000fea0003800000 */
.L_x_11450:
[----:B------:R-:W-:-:S05]  /*59f0*/  HADD2.F32 R4, -RZ, R25.H0_H0 ;  /* 0x20000019ff047230 */ /* 0x000fca0000004100 */
[----:B------:R-:W-:-:S06]  /*5a00*/  FMUL.FTZ R4, R4, 1 ;  /* 0x3f80000004047820 */ /* 0x000fcc0000410000 */
[----:B------:R-:W0:Y:S02]  /*5a10*/  F2F.F64.F32 R4, R4 ;  /* 0x0000000400047310 */ /* 0x000e240000201800 */
[----:B0-----:R0:W-:Y:S01]  /*5a20*/  STG.E.64 desc[UR36][R2.64], R4 ;  /* 0x0000000402007986 */ /* 0x0011e2000c101b24 */
[----:B------:R-:W-:Y:S05]  /*5a30*/  BRA `(.L_x_11445) ;  /* 0x0000000800a87947 */ /* 0x000fea0003800000 */
.L_x_11440:
        /* <DEDUP_REMOVED lines=14> */
.L_x_11455:
        /* <DEDUP_REMOVED lines=18> */
.L_x_11458:
[----:B------:R-:W-:-:S04]  /*5c40*/  SHF.R.U32.HI R5, RZ, 0x18, R5 ;  /* 0x00000018ff057819 */ /* 0x000fc80000011605 */
[----:B------:R-:W-:-:S07]  /*5c50*/  LOP3.LUT R0, R0, 0x80, R5, 0xf8, !PT ;  /* 0x0000008000007812 */ /* 0x000fce00078ef805 */
.L_x_11457:
[----:B------:R-:W-:Y:S05]  /*5c60*/  BSYNC.RECONVERGENT B0 ;  /* 0x0000000000007941 */ /* 0x000fea0003800200 */
.L_x_11456:
[----:B------:R0:W-:Y:S01]  /*5c70*/  STG.E.U8 desc[UR36][R2.64], R0 ;  /* 0x0000000002007986 */ /* 0x0001e2000c101124 */
[----:B------:R-:W-:Y:S05]  /*5c80*/  BRA `(.L_x_11445) ;  /* 0x0000000800147947 */ /* 0x000fea0003800000 */
.L_x_11454:
        /* <DEDUP_REMOVED lines=18> */
.L_x_11461:
[----:B------:R-:W-:-:S04]  /*5db0*/  SHF.R.U32.HI R5, RZ, 0x18, R5 ;  /* 0x00000018ff057819 */ /* 0x000fc80000011605 */
[----:B------:R-:W-:-:S07]  /*5dc0*/  LOP3.LUT R0, R0, 0x80, R5, 0xf8, !PT ;  /* 0x0000008000007812 */ /* 0x000fce00078ef805 */
.L_x_11460:
[----:B------:R-:W-:Y:S05]  /*5dd0*/  BSYNC.RECONVERGENT B0 ;  /* 0x0000000000007941 */ /* 0x000fea0003800200 */
.L_x_11459:
[----:B------:R0:W-:Y:S01]  /*5de0*/  STG.E.U8 desc[UR36][R2.64], R0 ;  /* 0x0000000002007986 */ /* 0x0001e2000c101124 */
[----:B------:R-:W-:Y:S05]  /*5df0*/  BRA `(.L_x_11445) ;  /* 0x0000000400b87947 */ /* 0x000fea0003800000 */
.L_x_11453:
        /* <DEDUP_REMOVED lines=22> */
.L_x_11463:
[----:B------:R-:W-:-:S06]  /*5f60*/  HADD2.F32 R4, -RZ, R25.H0_H0 ;  /* 0x20000019ff047230 */ /* 0x000fcc0000004100 */
[----:B------:R-:W0:Y:S02]  /*5f70*/  F2I.U64.TRUNC R4, R4 ;  /* 0x0000000400047311 */ /* 0x000e24000020d800 */
[----:B0-----:R0:W-:Y:S01]  /*5f80*/  STG.E.64 desc[UR36][R2.64], R4 ;  /* 0x0000000402007986 */ /* 0x0011e2000c101b24 */
[----:B------:R-:W-:Y:S05]  /*5f90*/  BRA `(.L_x_11445) ;  /* 0x0000000400507947 */ /* 0x000fea0003800000 */
.L_x_11462:
[----:B------:R-:W-:-:S06]  /*5fa0*/  HADD2.F32 R25, -RZ, R25.H0_H0 ;  /* 0x20000019ff197230 */ /* 0x000fcc0000004100 */
[----:B------:R-:W0:Y:S02]  /*5fb0*/  F2I.FTZ.U32.TRUNC.NTZ R25, R25 ;  /* 0x0000001900197305 */ /* 0x000e24000021f000 */
[----:B0-----:R0:W-:Y:S01]  /*5fc0*/  STG.E desc[UR36][R2.64], R25 ;  /* 0x0000001902007986 */ /* 0x0011e2000c101924 */
[----:B------:R-:W-:Y:S05]  /*5fd0*/  BRA `(.L_x_11445) ;  /* 0x0000000400407947 */ /* 0x000fea0003800000 */
.L_x_11452:
        /* <DEDUP_REMOVED lines=11> */
.L_x_11465:
[----:B------:R-:W-:Y:S01]  /*6090*/  HADD2.F32 R25, -RZ, R25.H0_H0 ;  /* 0x20000019ff197230 */ /* 0x000fe20000004100 */
[----:B------:R-:W-:-:S04]  /*60a0*/  CS2R R6, SRZ ;  /* 0x0000000000067805 */ /* 0x000fc8000001ff00 */
[----:B------:R-:W-:-:S06]  /*60b0*/  FMUL.FTZ R4, R25, 1 ;  /* 0x3f80000019047820 */ /* 0x000fcc0000410000 */
[----:B------:R-:W0:Y:S02]  /*60c0*/  F2F.F64.F32 R4, R4 ;  /* 0x0000000400047310 */ /* 0x000e240000201800 */
[----:B0-----:R0:W-:Y:S01]  /*60d0*/  STG.E.128 desc[UR36][R2.64], R4 ;  /* 0x0000000402007986 */ /* 0x0011e2000c101d24 */
[----:B------:R-:W-:Y:S05]  /*60e0*/  BRA `(.L_x_11445) ;  /* 0x0000000000fc7947 */ /* 0x000fea0003800000 */
.L_x_11464:
[----:B------:R-:W-:-:S13]  /*60f0*/  ISETP.NE.AND P0, PT, R0, 0xf, PT ;  /* 0x0000000f0000780c */ /* 0x000fda0003f05270 */
[----:B------:R-:W-:Y:S05]  /*6100*/  @!P0 BRA `(.L_x_11466) ;  /* 0x0000000000e88947 */ /* 0x000fea0003800000 */
[----:B------:R-:W-:-:S13]  /*6110*/  ISETP.NE.AND P0, PT, R0, 0x17, PT ;  /* 0x000000170000780c */ /* 0x000fda0003f05270 */
[----:B------:R-:W-:Y:S05]  /*6120*/  @!P0 BRA `(.L_x_11467) ;  /* 0x0000000000908947 */ /* 0x000fea0003800000 */
[----:B------:R-:W-:-:S13]  /*6130*/  ISETP.NE.AND P0, PT, R0, 0x18, PT ;  /* 0x000000180000780c */ /* 0x000fda0003f05270 */
[----:B------:R-:W-:Y:S05]  /*6140*/  @!P0 BRA `(.L_x_11468) ;  /* 0x0000000000448947 */ /* 0x000fea0003800000 */
.L_x_11444:
        /* <DEDUP_REMOVED lines=16> */
.L_x_11469:
[----:B------:R-:W-:Y:S05]  /*6250*/  BRA `(.L_x_11445) ;  /* 0x0000000000a07947 */ /* 0x000fea0003800000 */
.L_x_11468:
        /* <DEDUP_REMOVED lines=13> */
.L_x_11471:
[----:B------:R-:W-:Y:S05]  /*6330*/  BSYNC.RECONVERGENT B0 ;  /* 0x0000000000007941 */ /* 0x000fea0003800200 */
.L_x_11470:
[----:B------:R-:W-:-:S05]  /*6340*/  LOP3.LUT R5, R0, 0x80, R5, 0xf8, !PT ;  /* 0x0000008000057812 */ /* 0x000fca00078ef805 */
[----:B------:R3:W-:Y:S01]  /*6350*/  STG.E.U8 desc[UR36][R2.64], R5 ;  /* 0x0000000502007986 */ /* 0x0007e2000c101124 */
[----:B------:R-:W-:Y:S05]  /*6360*/  BRA `(.L_x_11445) ;  /* 0x00000000005c7947 */ /* 0x000fea0003800000 */
.L_x_11467:
        /* <DEDUP_REMOVED lines=12> */
.L_x_11473:
[----:B------:R-:W-:Y:S01]  /*6430*/  IMAD.MOV.U32 R0, RZ, RZ, 0x7f ;  /* 0x0000007fff007424 */ /* 0x000fe200078e00ff */
[----:B------:R-:W-:-:S04]  /*6440*/  ISETP.GT.U32.AND P0, PT, R4, 0x7f800000, PT ;  /* 0x7f8000000400780c */ /* 0x000fc80003f04070 */
[----:B------:R-:W-:-:S09]  /*6450*/  SEL R0, R0, 0x7c, P0 ;  /* 0x0000007c00007807 */ /* 0x000fd20000000000 */
.L_x_11474:
[----:B------:R-:W-:Y:S05]  /*6460*/  BSYNC.RECONVERGENT B0 ;  /* 0x0000000000007941 */ /* 0x000fea0003800200 */
.L_x_11472:
[----:B------:R-:W-:-:S04]  /*6470*/  SHF.R.U32.HI R5, RZ, 0x18, R5 ;  /* 0x00000018ff057819 */ /* 0x000fc80000011605 */
[----:B------:R-:W-:-:S05]  /*6480*/  LOP3.LUT R5, R0, 0x80, R5, 0xf8, !PT ;  /* 0x0000008000057812 */ /* 0x000fca00078ef805 */
[----:B------:R2:W-:Y:S01]  /*6490*/  STG.E.U8 desc[UR36][R2.64], R5 ;  /* 0x0000000502007986 */ /* 0x0005e2000c101124 */
[----:B------:R-:W-:Y:S05]  /*64a0*/  BRA `(.L_x_11445) ;  /* 0x00000000000c7947 */ /* 0x000fea0003800000 */
.L_x_11466:
[----:B------:R-:W-:-:S05]  /*64b0*/  HADD2.F32 R0, -RZ, R25.H0_H0 ;  /* 0x20000019ff007230 */ /* 0x000fca0000004100 */
[----:B------:R-:W-:-:S05]  /*64c0*/  F2FP.BF16.F32.PACK_AB R0, RZ, R0 ;  /* 0x00000000ff00723e */ /* 0x000fca00000010ff */
[----:B------:R4:W-:Y:S02]  /*64d0*/  STG.E.U16 desc[UR36][R2.64], R0 ;  /* 0x0000000002007986 */ /* 0x0009e4000c101524 */
.L_x_11445:
        /* <DEDUP_REMOVED lines=25> */
.L_x_11478:
[----:B------:R-:W-:-:S06]  /*6670*/  HADD2.F32 R5, -RZ, R24.H0_H0 ;  /* 0x20000018ff057230 */ /* 0x000fcc0000004100 */
[----:B------:R-:W0:Y:S02]  /*6680*/  F2I.S64.TRUNC R4, R5 ;  /* 0x0000000500047311 */ /* 0x000e24000020d900 */
[----:B0-----:R4:W-:Y:S01]  /*6690*/  STG.E.U8 desc[UR36][R2.64], R4 ;  /* 0x0000000402007986 */ /* 0x0019e2000c101124 */
[----:B------:R-:W-:Y:S05]  /*66a0*/  BRA `(.L_x_11480) ;  /* 0x0000000c006c7947 */ /* 0x000fea0003800000 */
.L_x_11477:
        /* <DEDUP_REMOVED lines=10> */
.L_x_11482:
[----:B------:R-:W-:-:S04]  /*6750*/  HADD2.F32 R24, -RZ, R24.H0_H0 ;  /* 0x20000018ff187230 */ /* 0x000fc80000004100 */
[----:B------:R-:W0:Y:S02]  /*6760*/  F2I.FTZ.TRUNC.NTZ R5, R24 ;  /* 0x0000001800057305 */ /* 0x000e24000021f100 */
[----:B0-----:R2:W-:Y:S01]  /*6770*/  STG.E desc[UR36][R2.64], R5 ;  /* 0x0000000502007986 */ /* 0x0015e2000c101924 */
[----:B------:R-:W-:Y:S05]  /*6780*/  BRA `(.L_x_11480) ;  /* 0x0000000c00347947 */ /* 0x000fea0003800000 */
.L_x_11481:
[----:B------:R-:W-:-:S04]  /*6790*/  HADD2.F32 R24, -RZ, R24.H0_H0 ;  /* 0x20000018ff187230 */ /* 0x000fc80000004100 */
[----:B------:R-:W0:Y:S02]  /*67a0*/  F2I.FTZ.TRUNC.NTZ R5, R24 ;  /* 0x0000001800057305 */ /* 0x000e24000021f100 */
[----:B0-----:R0:W-:Y:S01]  /*67b0*/  STG.E.U16 desc[UR36][R2.64], R5 ;  /* 0x0000000502007986 */ /* 0x0011e2000c101524 */
[----:B------:R-:W-:Y:S05]  /*67c0*/  BRA `(.L_x_11480) ;  /* 0x0000000c00247947 */ /* 0x000fea0003800000 */
.L_x_11476:
        /* <DEDUP_REMOVED lines=9> */
.L_x_11484:
[----:B------:R0:W-:Y:S01]  /*6860*/  STG.E.U16 desc[UR36][R2.64], R24 ;  /* 0x0000001802007986 */ /* 0x0001e2000c101524 */
[----:B------:R-:W-:Y:S05]  /*6870*/  BRA `(.L_x_11480) ;  /* 0x0000000800f87947 */ /* 0x000fea0003800000 */
.L_x_11483:
        /* <DEDUP_REMOVED lines=10> */
.L_x_11486:
[----:B------:R-:W-:-:S05]  /*6920*/  HADD2.F32 R0, -RZ, R24.H0_H0 ;  /* 0x20000018ff007230 */ /* 0x000fca0000004100 */
[----:B------:R-:W-:-:S04]  /*6930*/  F2FP.F16.F32.PACK_AB R0, RZ, R0 ;  /* 0x00000000ff00723e */ /* 0x000fc800000000ff */
[----:B------:R-:W-:-:S05]  /*6940*/  PRMT R0, R0, 0x5410, RZ ;  /* 0x0000541000007816 */ /* 0x000fca00000000ff */
[----:B------:R0:W-:Y:S01]  /*6950*/  STG.E desc[UR36][R2.64], R0 ;  /* 0x0000000002007986 */ /* 0x0001e2000c101924 */
[----:B------:R-:W-:Y:S05]  /*6960*/  BRA `(.L_x_11480) ;  /* 0x0000000800bc7947 */ /* 0x000fea0003800000 */
.L_x_11485:
[----:B------:R-:W-:-:S05]  /*6970*/  HADD2.F32 R4, -RZ, R24.H0_H0 ;  /* 0x20000018ff047230 */ /* 0x000fca0000004100 */
[----:B------:R-:W-:-:S06]  /*6980*/  FMUL.FTZ R4, R4, 1 ;  /* 0x3f80000004047820 */ /* 0x000fcc0000410000 */
[----:B------:R-:W0:Y:S02]  /*6990*/  F2F.F64.F32 R4, R4 ;  /* 0x0000000400047310 */ /* 0x000e240000201800 */
[----:B0-----:R0:W-:Y:S01]  /*69a0*/  STG.E.64 desc[UR36][R2.64], R4 ;  /* 0x0000000402007986 */ /* 0x0011e2000c101b24 */
[----:B------:R-:W-:Y:S05]  /*69b0*/  BRA `(.L_x_11480) ;  /* 0x0000000800a87947 */ /* 0x000fea0003800000 */
.L_x_11475:
        /* <DEDUP_REMOVED lines=14> */
.L_x_11490:
        /* <DEDUP_REMOVED lines=18> */
.L_x_11493:
[----:B------:R-:W-:-:S04]  /*6bc0*/  SHF.R.U32.HI R5, RZ, 0x18, R5 ;  /* 0x00000018ff057819 */ /* 0x000fc80000011605 */
[----:B------:R-:W-:-:S07]  /*6bd0*/  LOP3.LUT R0, R0, 0x80, R5, 0xf8, !PT ;  /* 0x0000008000007812 */ /* 0x000fce00078ef805 */
.L_x_11492:
[----:B------:R-:W-:Y:S05]  /*6be0*/  BSYNC.RECONVERGENT B0 ;  /* 0x0000000000007941 */ /* 0x000fea0003800200 */
.L_x_11491:
[----:B------:R0:W-:Y:S01]  /*6bf0*/  STG.E.U8 desc[UR36][R2.64], R0 ;  /* 0x0000000002007986 */ /* 0x0001e2000c101124 */
[----:B------:R-:W-:Y:S05]  /*6c00*/  BRA `(.L_x_11480) ;  /* 0x0000000800147947 */ /* 0x000fea0003800000 */
.L_x_11489:
        /* <DEDUP_REMOVED lines=18> */
.L_x_11496:
[----:B------:R-:W-:-:S04]  /*6d30*/  SHF.R.U32.HI R5, RZ, 0x18, R5 ;  /* 0x00000018ff057819 */ /* 0x000fc80000011605 */
[----:B------:R-:W-:-:S07]  /*6d40*/  LOP3.LUT R0, R0, 0x80, R5, 0xf8, !PT ;  /* 0x0000008000007812 */ /* 0x000fce00078ef805 */
.L_x_11495:
[----:B------:R-:W-:Y:S05]  /*6d50*/  BSYNC.RECONVERGENT B0 ;  /* 0x0000000000007941 */ /* 0x000fea0003800200 */
.L_x_11494:
[----:B------:R0:W-:Y:S01]  /*6d60*/  STG.E.U8 desc[UR36][R2.64], R0 ;  /* 0x0000000002007986 */ /* 0x0001e2000c101124 */
[----:B------:R-:W-:Y:S05]  /*6d70*/  BRA `(.L_x_11480) ;  /* 0x0000000400b87947 */ /* 0x000fea0003800000 */
.L_x_11488:
        /* <DEDUP_REMOVED lines=22> */
.L_x_11498:
[----:B------:R-:W-:-:S06]  /*6ee0*/  HADD2.F32 R4, -RZ, R24.H0_H0 ;  /* 0x20000018ff047230 */ /* 0x000fcc0000004100 */
[----:B------:R-:W0:Y:S02]  /*6ef0*/  F2I.U64.TRUNC R4, R4 ;  /* 0x0000000400047311 */ /* 0x000e24000020d800 */
[----:B0-----:R0:W-:Y:S01]  /*6f00*/  STG.E.64 desc[UR36][R2.64], R4 ;  /* 0x0000000402007986 */ /* 0x0011e2000c101b24 */
[----:B------:R-:W-:Y:S05]  /*6f10*/  BRA `(.L_x_11480) ;  /* 0x0000000400507947 */ /* 0x000fea0003800000 */
.L_x_11497:
[----:B------:R-:W-:-:S04]  /*6f20*/  HADD2.F32 R24, -RZ, R24.H0_H0 ;  /* 0x20000018ff187230 */ /* 0x000fc80000004100 */
[----:B------:R-:W0:Y:S02]  /*6f30*/  F2I.FTZ.U32.TRUNC.NTZ R5, R24 ;  /* 0x0000001800057305 */ /* 0x000e24000021f000 */
[----:B0-----:R0:W-:Y:S01]  /*6f40*/  STG.E desc[UR36][R2.64], R5 ;  /* 0x0000000502007986 */ /* 0x0011e2000c101924 */
[----:B------:R-:W-:Y:S05]  /*6f50*/  BRA `(.L_x_11480) ;  /* 0x0000000400407947 */ /* 0x000fea0003800000 */
.L_x_11487:
        /* <DEDUP_REMOVED lines=11> */
.L_x_11500:
[----:B------:R-:W-:Y:S01]  /*7010*/  HADD2.F32 R24, -RZ, R24.H0_H0 ;  /* 0x20000018ff187230 */ /* 0x000fe20000004100 */
[----:B------:R-:W-:-:S04]  /*7020*/  CS2R R6, SRZ ;  /* 0x0000000000067805 */ /* 0x000fc8000001ff00 */
[----:B------:R-:W-:-:S06]  /*7030*/  FMUL.FTZ R4, R24, 1 ;  /* 0x3f80000018047820 */ /* 0x000fcc0000410000 */
[----:B------:R-:W0:Y:S02]  /*7040*/  F2F.F64.F32 R4, R4 ;  /* 0x0000000400047310 */ /* 0x000e240000201800 */
[----:B0-----:R0:W-:Y:S01]  /*7050*/  STG.E.128 desc[UR36][R2.64], R4 ;  /* 0x0000000402007986 */ /* 0x0011e2000c101d24 */
[----:B------:R-:W-:Y:S05]  /*7060*/  BRA `(.L_x_11480) ;  /* 0x0000000000fc7947 */ /* 0x000fea0003800000 */
.L_x_11499:
[----:B------:R-:W-:-:S13]  /*7070*/  ISETP.NE.AND P0, PT, R0, 0xf, PT ;  /* 0x0000000f0000780c */ /* 0x000fda0003f05270 */
[----:B------:R-:W-:Y:S05]  /*7080*/  @!P0 BRA `(.L_x_11501) ;  /* 0x0000000000e88947 */ /* 0x000fea0003800000 */
[----:B------:R-:W-:-:S13]  /*7090*/  ISETP.NE.AND P0, PT, R0, 0x17, PT ;  /* 0x000000170000780c */ /* 0x000fda0003f05270 */
[----:B------:R-:W-:Y:S05]  /*70a0*/  @!P0 BRA `(.L_x_11502) ;  /* 0x0000000000908947 */ /* 0x000fea0003800000 */
[----:B------:R-:W-:-:S13]  /*70b0*/  ISETP.NE.AND P0, PT, R0, 0x18, PT ;  /* 0x000000180000780c */ /* 0x000fda0003f05270 */
[----:B------:R-:W-:Y:S05]  /*70c0*/  @!P0 BRA `(.L_x_11503) ;  /* 0x0000000000448947 */ /* 0x000fea0003800000 */
.L_x_11479:
        /* <DEDUP_REMOVED lines=16> */
.L_x_11504:
[----:B------:R-:W-:Y:S05]  /*71d0*/  BRA `(.L_x_11480) ;  /* 0x0000000000a07947 */ /* 0x000fea0003800000 */
.L_x_11503:
        /* <DEDUP_REMOVED lines=13> */
.L_x_11506:
[----:B------:R-:W-:Y:S05]  /*72b0*/  BSYNC.RECONVERGENT B0 ;  /* 0x0000000000007941 */ /* 0x000fea0003800200 */
.L_x_11505:
[----:B------:R-:W-:-:S05]  /*72c0*/  LOP3.LUT R5, R0, 0x80, R5, 0xf8, !PT ;  /* 0x0000008000057812 */ /* 0x000fca00078ef805 */
[----:B------:R0:W-:Y:S01]  /*72d0*/  STG.E.U8 desc[UR36][R2.64], R5 ;  /* 0x0000000502007986 */ /* 0x0001e2000c101124 */
[----:B------:R-:W-:Y:S05]  /*72e0*/  BRA `(.L_x_11480) ;  /* 0x00000000005c7947 */ /* 0x000fea0003800000 */
.L_x_11502:
        /* <DEDUP_REMOVED lines=12> */
.L_x_11508:
[----:B------:R-:W-:Y:S01]  /*73b0*/  IMAD.MOV.U32 R0, RZ, RZ, 0x7f ;  /* 0x0000007fff007424 */ /* 0x000fe200078e00ff */
[----:B------:R-:W-:-:S04]  /*73c0*/  ISETP.GT.U32.AND P0, PT, R4, 0x7f800000, PT ;  /* 0x7f8000000400780c */ /* 0x000fc80003f04070 */
[----:B------:R-:W-:-:S09]  /*73d0*/  SEL R0, R0, 0x7c, P0 ;  /* 0x0000007c00007807 */ /* 0x000fd20000000000 */
.L_x_11509:
[----:B------:R-:W-:Y:S05]  /*73e0*/  BSYNC.RECONVERGENT B0 ;  /* 0x0000000000007941 */ /* 0x000fea0003800200 */
.L_x_11507:
[----:B------:R-:W-:-:S04]  /*73f0*/  SHF.R.U32.HI R5, RZ, 0x18, R5 ;  /* 0x00000018ff057819 */ /* 0x000fc80000011605 */
[----:B------:R-:W-:-:S05]  /*7400*/  LOP3.LUT R5, R0, 0x80, R5, 0xf8, !PT ;  /* 0x0000008000057812 */ /* 0x000fca00078ef805 */
[----:B------:R0:W-:Y:S01]  /*7410*/  STG.E.U8 desc[UR36][R2.64], R5 ;  /* 0x0000000502007986 */ /* 0x0001e2000c101124 */
[----:B------:R-:W-:Y:S05]  /*7420*/  BRA `(.L_x_11480) ;  /* 0x00000000000c7947 */ /* 0x000fea0003800000 */
.L_x_11501:
[----:B------:R-:W-:-:S05]  /*7430*/  HADD2.F32 R0, -RZ, R24.H0_H0 ;  /* 0x20000018ff007230 */ /* 0x000fca0000004100 */
[----:B------:R-:W-:-:S05]  /*7440*/  F2FP.BF16.F32.PACK_AB R0, RZ, R0 ;  /* 0x00000000ff00723e */ /* 0x000fca00000010ff */
[----:B------:R0:W-:Y:S02]  /*7450*/  STG.E.U16 desc[UR36][R2.64], R0 ;  /* 0x0000000002007986 */ /* 0x0001e4000c101524 */
.L_x_11480:
[----:B------:R-:W-:-:S07]  /*7460*/  VIADD R19, R19, 0x80 ;  /* 0x0000008013137836 */ /* 0x000fce0000000000 */
.L_x_11439:
[----:B------:R-:W-:Y:S05]  /*7470*/  BSYNC.RECONVERGENT B6 ;  /* 0x0000000000067941 */ /* 0x000fea0003800200 */
.L_x_11438:
        /* <DEDUP_REMOVED lines=23> */
.L_x_11513:
[----:B------:R-:W-:-:S06]  /*75f0*/  HADD2.F32 R5, -RZ, R23.H0_H0 ;  /* 0x20000017ff057230 */ /* 0x000fcc0000004100 */
[----:B------:R-:W0:Y:S02]  /*7600*/  F2I.S64.TRUNC R4, R5 ;  /* 0x0000000500047311 */ /* 0x000e24000020d900 */
[----:B0-----:R-:W-:Y:S01]  /*7610*/  STG.E.U8 desc[UR36][R2.64], R4 ;  /* 0x0000000402007986 */ /* 0x001fe2000c101124 */
[----:B------:R-:W-:Y:S05]  /*7620*/  EXIT ;  /* 0x000000000000794d */ /* 0x000fea0003800000 */
.L_x_11512:
        /* <DEDUP_REMOVED lines=10> */
.L_x_11516:
[----:B------:R-:W-:-:S06]  /*76d0*/  HADD2.F32 R23, -RZ, R23.H0_H0 ;  /* 0x20000017ff177230 */ /* 0x000fcc0000004100 */
[----:B------:R-:W0:Y:S02]  /*76e0*/  F2I.FTZ.TRUNC.NTZ R23, R23 ;  /* 0x0000001700177305 */ /* 0x000e24000021f100 */
[----:B0-----:R-:W-:Y:S01]  /*76f0*/  STG.E desc[UR36][R2.64], R23 ;  /* 0x0000001702007986 */ /* 0x001fe2000c101924 */
[----:B------:R-:W-:Y:S05]  /*7700*/  EXIT ;  /* 0x000000000000794d */ /* 0x000fea0003800000 */
.L_x_11515:
[----:B------:R-:W-:-:S06]  /*7710*/  HADD2.F32 R23, -RZ, R23.H0_H0 ;  /* 0x20000017ff177230 */ /* 0x000fcc0000004100 */
[----:B------:R-:W0:Y:S02]  /*7720*/  F2I.FTZ.TRUNC.NTZ R23, R23 ;  /* 0x0000001700177305 */ /* 0x000e24000021f100 */
[----:B0-----:R-:W-:Y:S01]  /*7730*/  STG.E.U16 desc[UR36][R2.64], R23 ;  /* 0x0000001702007986 */ /* 0x001fe2000c101524 */
[----:B------:R-:W-:Y:S05]  /*7740*/  EXIT ;  /* 0x000000000000794d */ /* 0x000fea0003800000 */
.L_x_11511:
        /* <DEDUP_REMOVED lines=9> */
.L_x_11518:
[----:B------:R-:W-:Y:S01]  /*77e0*/  STG.E.U16 desc[UR36][R2.64], R23 ;  /* 0x0000001702007986 */ /* 0x000fe2000c101524 */
[----:B------:R-:W-:Y:S05]  /*77f0*/  EXIT ;  /* 0x000000000000794d */ /* 0x000fea0003800000 */
.L_x_11517:
        /* <DEDUP_REMOVED lines=10> */
.L_x_11520:
[----:B------:R-:W-:-:S05]  /*78a0*/  HADD2.F32 R0, -RZ, R23.H0_H0 ;  /* 0x20000017ff007230 */ /* 0x000fca0000004100 */
[----:B------:R-:W-:-:S04]  /*78b0*/  F2FP.F16.F32.PACK_AB R0, RZ, R0 ;  /* 0x00000000ff00723e */ /* 0x000fc800000000ff */
[----:B------:R-:W-:-:S05]  /*78c0*/  PRMT R0, R0, 0x5410, RZ ;  /* 0x0000541000007816 */ /* 0x000fca00000000ff */
[----:B------:R-:W-:Y:S01]  /*78d0*/  STG.E desc[UR36][R2.64], R0 ;  /* 0x0000000002007986 */ /* 0x000fe2000c101924 */
[----:B------:R-:W-:Y:S05]  /*78e0*/  EXIT ;  /* 0x000000000000794d */ /* 0x000fea0003800000 */
.L_x_11519:
[----:B------:R-:W-:-:S05]  /*78f0*/  HADD2.F32 R4, -RZ, R23.H0_H0 ;  /* 0x20000017ff047230 */ /* 0x000fca0000004100 */
[----:B------:R-:W-:-:S06]  /*7900*/  FMUL.FTZ R4, R4, 1 ;  /* 0x3f80000004047820 */ /* 0x000fcc0000410000 */
[----:B------:R-:W0:Y:S02]  /*7910*/  F2F.F64.F32 R4, R4 ;  /* 0x0000000400047310 */ /* 0x000e240000201800 */
[----:B0-----:R-:W-:Y:S01]  /*7920*/  STG.E.64 desc[UR36][R2.64], R4 ;  /* 0x0000000402007986 */ /* 0x001fe2000c101b24 */
[----:B------:R-:W-:Y:S05]  /*7930*/  EXIT ;  /* 0x000000000000794d */ /* 0x000fea0003800000 */
.L_x_11510:
        /* <DEDUP_REMOVED lines=14> */
.L_x_11524:
        /* <DEDUP_REMOVED lines=18> */
.L_x_11527:
[----:B------:R-:W-:-:S04]  /*7b40*/  SHF.R.U32.HI R5, RZ, 0x18, R5 ;  /* 0x00000018ff057819 */ /* 0x000fc80000011605 */
[----:B------:R-:W-:-:S07]  /*7b50*/  LOP3.LUT R0, R0, 0x80, R5, 0xf8, !PT ;  /* 0x0000008000007812 */ /* 0x000fce00078ef805 */
.L_x_11526:
[----:B------:R-:W-:Y:S05]  /*7b60*/  BSYNC.RECONVERGENT B0 ;  /* 0x0000000000007941 */ /* 0x000fea0003800200 */
.L_x_11525:
[----:B------:R-:W-:Y:S01]  /*7b70*/  STG.E.U8 desc[UR36][R2.64], R0 ;  /* 0x0000000002007986 */ /* 0x000fe2000c101124 */
[----:B------:R-:W-:Y:S05]  /*7b80*/  EXIT ;  /* 0x000000000000794d */ /* 0x000fea0003800000 */
.L_x_11523:
        /* <DEDUP_REMOVED lines=18> */
.L_x_11530:
[----:B------:R-:W-:-:S04]  /*7cb0*/  SHF.R.U32.HI R5, RZ, 0x18, R5 ;  /* 0x00000018ff057819 */ /* 0x000fc80000011605 */
[----:B------:R-:W-:-:S07]  /*7cc0*/  LOP3.LUT R0, R0, 0x80, R5, 0xf8, !PT ;  /* 0x0000008000007812 */ /* 0x000fce00078ef805 */
.L_x_11529:
[----:B------:R-:W-:Y:S05]  /*7cd0*/  BSYNC.RECONVERGENT B0 ;  /* 0x0000000000007941 */ /* 0x000fea0003800200 */
.L_x_11528:
[----:B------:R-:W-:Y:S01]  /*7ce0*/  STG.E.U8 desc[UR36][R2.64], R0 ;  /* 0x0000000002007986 */ /* 0x000fe2000c101124 */
[----:B------:R-:W-:Y:S05]  /*7cf0*/  EXIT ;  /* 0x000000000000794d */ /* 0x000fea0003800000 */
.L_x_11522:
        /* <DEDUP_REMOVED lines=22> */
.L_x_11532:
[----:B------:R-:W-:-:S06]  /*7e60*/  HADD2.F32 R4, -RZ, R23.H0_H0 ;  /* 0x20000017ff047230 */ /* 0x000fcc0000004100 */
[----:B------:R-:W0:Y:S02]  /*7e70*/  F2I.U64.TRUNC R4, R4 ;  /* 0x0000000400047311 */ /* 0x000e24000020d800 */
[----:B0-----:R-:W-:Y:S01]  /*7e80*/  STG.E.64 desc[UR36][R2.64], R4 ;  /* 0x0000000402007986 */ /* 0x001fe2000c101b24 */
[----:B------:R-:W-:Y:S05]  /*7e90*/  EXIT ;  /* 0x000000000000794d */ /* 0x000fea0003800000 */
.L_x_11531:
[----:B------:R-:W-:-:S06]  /*7ea0*/  HADD2.F32 R23, -RZ, R23.H0_H0 ;  /* 0x20000017ff177230 */ /* 0x000fcc0000004100 */
[----:B------:R-:W0:Y:S02]  /*7eb0*/  F2I.FTZ.U32.TRUNC.NTZ R23, R23 ;  /* 0x0000001700177305 */ /* 0x000e24000021f000 */
[----:B0-----:R-:W-:Y:S01]  /*7ec0*/  STG.E desc[UR36][R2.64], R23 ;  /* 0x0000001702007986 */ /* 0x001fe2000c101924 */
[----:B------:R-:W-:Y:S05]  /*7ed0*/  EXIT ;  /* 0x000000000000794d */ /* 0x000fea0003800000 */
.L_x_11521:
        /* <DEDUP_REMOVED lines=11> */
.L_x_11534:
[----:B------:R-:W-:Y:S01]  /*7f90*/  HADD2.F32 R23, -RZ, R23.H0_H0 ;  /* 0x20000017ff177230 */ /* 0x000fe20000004100 */
[----:B------:R-:W-:-:S04]  /*7fa0*/  CS2R R6, SRZ ;  /* 0x0000000000067805 */ /* 0x000fc8000001ff00 */
[----:B------:R-:W-:-:S06]  /*7fb0*/  FMUL.FTZ R4, R23, 1 ;  /* 0x3f80000017047820 */ /* 0x000fcc0000410000 */
[----:B------:R-:W0:Y:S02]  /*7fc0*/  F2F.F64.F32 R4, R4 ;  /* 0x0000000400047310 */ /* 0x000e240000201800 */
[----:B0-----:R-:W-:Y:S01]  /*7fd0*/  STG.E.128 desc[UR36][R2.64], R4 ;  /* 0x0000000402007986 */ /* 0x001fe2000c101d24 */
[----:B------:R-:W-:Y:S05]  /*7fe0*/  EXIT ;  /* 0x000000000000794d */ /* 0x000fea0003800000 */
.L_x_11533:
[----:B------:R-:W-:-:S13]  /*7ff0*/  ISETP.NE.AND P0, PT, R0, 0xf, PT ;  /* 0x0000000f0000780c */ /* 0x000fda0003f05270 */
[----:B------:R-:W-:Y:S05]  /*8000*/  @!P0 BRA `(.L_x_11535) ;  /* 0x0000000000e88947 */ /* 0x000fea0003800000 */
[----:B------:R-:W-:-:S13]  /*8010*/  ISETP.NE.AND P0, PT, R0, 0x17, PT ;  /* 0x000000170000780c */ /* 0x000fda0003f05270 */
[----:B------:R-:W-:Y:S05]  /*8020*/  @!P0 BRA `(.L_x_11536) ;  /* 0x0000000000908947 */ /* 0x000fea0003800000 */
[----:B------:R-:W-:-:S13]  /*8030*/  ISETP.NE.AND P0, PT, R0, 0x18, PT ;  /* 0x000000180000780c */ /* 0x000fda0003f05270 */
[----:B------:R-:W-:Y:S05]  /*8040*/  @!P0 BRA `(.L_x_11537) ;  /* 0x0000000000448947 */ /* 0x000fea0003800000 */
.L_x_11514:
        /* <DEDUP_REMOVED lines=16> */
.L_x_11538:
[----:B------:R-:W-:Y:S05]  /*8150*/  EXIT ;  /* 0x000000000000794d */ /* 0x000fea0003800000 */
.L_x_11537:
        /* <DEDUP_REMOVED lines=13> */
.L_x_11540:
[----:B------:R-:W-:Y:S05]  /*8230*/  BSYNC.RECONVERGENT B0 ;  /* 0x0000000000007941 */ /* 0x000fea0003800200 */
.L_x_11539:
[----:B------:R-:W-:-:S05]  /*8240*/  LOP3.LUT R5, R0, 0x80, R5, 0xf8, !PT ;  /* 0x0000008000057812 */ /* 0x000fca00078ef805 */
[----:B------:R-:W-:Y:S01]  /*8250*/  STG.E.U8 desc[UR36][R2.64], R5 ;  /* 0x0000000502007986 */ /* 0x000fe2000c101124 */
[----:B------:R-:W-:Y:S05]  /*8260*/  EXIT ;  /* 0x000000000000794d */ /* 0x000fea0003800000 */
.L_x_11536:
        /* <DEDUP_REMOVED lines=12> */
.L_x_11542:
[----:B------:R-:W-:Y:S01]  /*8330*/  IMAD.MOV.U32 R0, RZ, RZ, 0x7f ;  /* 0x0000007fff007424 */ /* 0x000fe200078e00ff */
[----:B------:R-:W-:-:S04]  /*8340*/  ISETP.GT.U32.AND P0, PT, R4, 0x7f800000, PT ;  /* 0x7f8000000400780c */ /* 0x000fc80003f04070 */
[----:B------:R-:W-:-:S09]  /*8350*/  SEL R0, R0, 0x7c, P0 ;  /* 0x0000007c00007807 */ /* 0x000fd20000000000 */
.L_x_11543:
[----:B------:R-:W-:Y:S05]  /*8360*/  BSYNC.RECONVERGENT B0 ;  /* 0x0000000000007941 */ /* 0x000fea0003800200 */
.L_x_11541:
[----:B------:R-:W-:-:S04]  /*8370*/  SHF.R.U32.HI R5, RZ, 0x18, R5 ;  /* 0x00000018ff057819 */ /* 0x000fc80000011605 */
[----:B------:R-:W-:-:S05]  /*8380*/  LOP3.LUT R5, R0, 0x80, R5, 0xf8, !PT ;  /* 0x0000008000057812 */ /* 0x000fca00078ef805 */
[----:B------:R-:W-:Y:S01]  /*8390*/  STG.E.U8 desc[UR36][R2.64], R5 ;  /* 0x0000000502007986 */ /* 0x000fe2000c101124 */
[----:B------:R-:W-:Y:S05]  /*83a0*/  EXIT ;  /* 0x000000000000794d */ /* 0x000fea0003800000 */
.L_x_11535:
[----:B------:R-:W-:-:S05]  /*83b0*/  HADD2.F32 R0, -RZ, R23.H0_H0 ;  /* 0x20000017ff007230 */ /* 0x000fca0000004100 */
[----:B------:R-:W-:-:S05]  /*83c0*/  F2FP.BF16.F32.PACK_AB R0, RZ, R0 ;  /* 0x00000000ff00723e */ /* 0x000fca00000010ff */
[----:B------:R-:W-:Y:S01]  /*83d0*/  STG.E.U16 desc[UR36][R2.64], R0 ;  /* 0x0000000002007986 */ /* 0x000fe2000c101524 */
[----:B------:R-:W-:Y:S05]  /*83e0*/  EXIT ;  /* 0x000000000000794d */ /* 0x000fea0003800000 */
.L_x_11544:
        /* <DEDUP_REMOVED lines=9> */
.L_x_12983:


//--------------------- .text._ZN2at6native18elementwise_kernelILi128ELi4EZNS0_22gpu_kernel_impl_nocastIZZZNS0_15log_kernel_cudaERNS_18TensorIteratorBaseEENKUlvE0_clEvENKUlvE1_clEvEUlN3c104HalfEE_EEvS4_RKT_EUliE_EEviT1_ --------------------------
	.section	.text._ZN2at6native18elementwise_kernelILi128ELi4EZNS0_22gpu_kernel_impl_nocastIZZZNS0_15log_kernel_cudaERNS_18TensorIteratorBaseEENKUlvE0_clEvENKUlvE1_clEvEUlN3c104HalfEE_EEvS4_RKT_EUliE_EEviT1_,"ax",@progbits
	.align	128
        .global         _ZN2at6native18elementwise_kernelILi128ELi4EZNS0_22gpu_kernel_impl_nocastIZZZNS0_15log_kernel_cudaERNS_18TensorIteratorBaseEENKUlvE0_clEvENKUlvE1_clEvEUlN3c104HalfEE_EEvS4_RKT_EUliE_EEviT1_
        .type           _ZN2at6native18elementwise_kernelILi128ELi4EZNS0_22gpu_kernel_impl_nocastIZZZNS0_15log_kernel_cudaERNS_18TensorIteratorBaseEENKUlvE0_clEvENKUlvE1_clEvEUlN3c104HalfEE_EEvS4_RKT_EUliE_EEviT1_,@function
        .size           _ZN2at6native18elementwise_kernelILi128ELi4EZNS0_22gpu_kernel_impl_nocastIZZZNS0_15log_kernel_cudaERNS_18TensorIteratorBaseEENKUlvE0_clEvENKUlvE1_clEvEUlN3c104HalfEE_EEvS4_RKT_EUliE_EEviT1_,(.L_x_12984 - _ZN2at6native18elementwise_kernelILi128ELi4EZNS0_22gpu_kernel_impl_nocastIZZZNS0_15log_kernel_cudaERNS_18TensorIteratorBaseEENKUlvE0_clEvENKUlvE1_clEvEUlN3c104HalfEE_EEvS4_RKT_EUliE_EEviT1_)
        .other          _ZN2at6native18elementwise_kernelILi128ELi4EZNS0_22gpu_kernel_impl_nocastIZZZNS0_15log_kernel_cudaERNS_18TensorIteratorBaseEENKUlvE0_clEvENKUlvE1_clEvEUlN3c104HalfEE_EEvS4_RKT_EUliE_EEviT1_,@"STO_CUDA_ENTRY STV_DEFAULT"
_ZN2at6native18elementwise_kernelILi128ELi4EZNS0_22gpu_kernel_impl_nocastIZZZNS0_15log_kernel_cudaERNS_18TensorIteratorBaseEENKUlvE0_clEvENKUlvE1_clEvEUlN3c104HalfEE_EEvS4_RKT_EUliE_EEviT1_:
.text._ZN2at6native18elementwise_kernelILi128ELi4EZNS0_22gpu_kernel_impl_nocastIZZZNS0_15log_kernel_cudaERNS_18TensorIteratorBaseEENKUlvE0_clEvENKUlvE1_clEvEUlN3c104HalfEE_EEvS4_RKT_EUliE_EEviT1_:
        /* <DEDUP_REMOVED lines=22> */
[----:B-1----:R-:W-:-:S05]  /*0160*/  FMUL.FTZ R2, R0, 0.69314718246459960938 ;  /* 0x3f31721800027820 */ /* 0x002fca0000410000 */
        /* <DEDUP_REMOVED lines=9> */
[----:B-1----:R-:W-:-:S05]  /*0200*/  FMUL.FTZ R2, R0, 0.69314718246459960938 ;  /* 0x3f31721800027820 */ /* 0x002fca0000410000 */
[----:B------:R-:W-:-:S05]  /*0210*/  F2FP.F16.F32.PACK_AB R2, RZ, R2 ;  /* 0x00000002ff02723e */ /* 0x000fca00000000ff */
[----:B0-----:R0:W-:Y:S02]  /*0220*/  STG.E.U16 desc[UR6][R6.64], R2 ;  /* 0x0000000206007986 */ /* 0x0011e4000c101506 */
.L_x_11548:
[----:B------:R-:W-:-:S13]  /*0230*/  ISETP.GE.AND P0, PT, R3, UR4, PT ;  /* 0x0000000403007c0c */ /* 0x000fda000bf06270 */
[----:B------:R-:W-:Y:S05]  /*0240*/  @P0 BREAK.RELIABLE B1 ;  /* 0x0000000000010942 */ /* 0x000fea0003800100 */
[----:B------:R-:W-:Y:S05]  /*0250*/  @P0 BRA `(.L_x_11549) ;  /* 0x0000000000280947 */ /* 0x000fea0003800000 */
[----:B------:R-:W-:Y:S05]  /*0260*/  BSYNC.RELIABLE B1 ;  /* 0x0000000000017941 */ /* 0x000fea0003800100 */
.L_x_11547:
        /* <DEDUP_REMOVED lines=9> */
.L_x_11549:
[----:B------:R-:W-:Y:S05]  /*0300*/  BSYNC.RECONVERGENT B0 ;  /* 0x0000000000007941 */ /* 0x000fea0003800200 */
.L_x_11546:
        /* <DEDUP_REMOVED lines=8> */
[----:B-1----:R-:W-:-:S05]  /*0390*/  FMUL.FTZ R6, R0, 0.69314718246459960938 ;  /* 0x3f31721800067820 */ /* 0x002fca0000410000 */
[----:B------:R-:W-:-:S05]  /*03a0*/  F2FP.F16.F32.PACK_AB R6, RZ, R6 ;  /* 0x00000006ff06723e */ /* 0x000fca00000000ff */
[----:B0-----:R-:W-:Y:S01]  /*03b0*/  STG.E.U16 desc[UR6][R4.64], R6 ;  /* 0x0000000604007986 */ /* 0x001fe2000c101506 */
[----:B------:R-:W-:Y:S05]  /*03c0*/  EXIT ;  /* 0x000000000000794d */ /* 0x000fea0003800000 */
.L_x_11545:
        /* <DEDUP_REMOVED lines=306> */
.L_x_11553:
        /* <DEDUP_REMOVED lines=11> */
[----:B0-----:R-:W-:-:S05]  /*17a0*/  FMUL.FTZ R9, R8, 0.69314718246459960938 ;  /* 0x3f31721808097820 */ /* 0x001fca0000410000 */
        /* <DEDUP_REMOVED lines=301> */
.L_x_11555:
        /* <DEDUP_REMOVED lines=9> */
[----:B0-----:R-:W-:-:S05]  /*2b10*/  FMUL.FTZ R9, R8, 0.69314718246459960938 ;  /* 0x3f31721808097820 */ /* 0x001fca0000410000 */
[----:B------:R-:W-:-:S05]  /*2b20*/  F2FP.F16.F32.PACK_AB R9, RZ, R9 ;  /* 0x00000009ff09723e */ /* 0x000fca00000000ff */
[----:B------:R0:W-:Y:S02]  /*2b30*/  STG.E.U16 desc[UR6][R4.64], R9 ;  /* 0x0000000904007986 */ /* 0x0001e4000c101506 */
.L_x_11552:
[----:B------:R-:W-:-:S13]  /*2b40*/  ISETP.GE.AND P0, PT, R3, UR4, PT ;  /* 0x0000000403007c0c */ /* 0x000fda000bf06270 */
[----:B------:R-:W-:Y:S05]  /*2b50*/  @P0 BREAK.RELIABLE B1 ;  /* 0x0000000000010942 */ /* 0x000fea0003800100 */
[----:B------:R-:W-:Y:S05]  /*2b60*/  @P0 BRA `(.L_x_11554) ;  /* 0x0000001000dc0947 */ /* 0x000fea0003800000 */
[----:B------:R-:W-:Y:S05]  /*2b70*/  BSYNC.RELIABLE B1 ;  /* 0x0000000000017941 */ /* 0x000fea0003800100 */
.L_x_11551:
        /* <DEDUP_REMOVED lines=298> */
.L_x_11556:
        /* <DEDUP_REMOVED lines=12> */
.L_x_11554:
[----:B------:R-:W-:Y:S05]  /*3ee0*/  BSYNC.RECONVERGENT B0 ;  /* 0x0000000000007941 */ /* 0x000fea0003800200 */
.L_x_11550:
        /* <DEDUP_REMOVED lines=301> */
.L_x_11557:
        /* <DEDUP_REMOVED lines=8> */
[----:B0-----:R-:W-:-:S05]  /*5240*/  FMUL.FTZ R6, R0, 0.69314718246459960938 ;  /* 0x3f31721800067820 */ /* 0x001fca0000410000 */
[----:B------:R-:W-:-:S05]  /*5250*/  F2FP.F16.F32.PACK_AB R6, RZ, R6 ;  /* 0x00000006ff06723e */ /* 0x000fca00000000ff */
[----:B------:R-:W-:Y:S01]  /*5260*/  STG.E.U16 desc[UR6][R2.64], R6 ;  /* 0x0000000602007986 */ /* 0x000fe2000c101506 */
[----:B------:R-:W-:Y:S05]  /*5270*/  EXIT ;  /* 0x000000000000794d */ /* 0x000fea0003800000 */
.L_x_11558:
        /* <DEDUP_REMOVED lines=16> */
.L_x_12984:


//--------------------- .text._ZN2at6native27unrolled_elementwise_kernelIZZZNS0_15log_kernel_cudaERNS_18TensorIteratorBaseEENKUlvE0_clEvENKUlvE1_clEvEUlN3c104HalfEE_St5arrayIPcLm2EELi4E23TrivialOffsetCalculatorILi1EjESD_NS0_6memory15LoadWithoutCastENSE_16StoreWithoutCastEEEviT_T0_T2_T3_T4_T5_ --------------------------
	.section	.text._ZN2at6native27unrolled_elementwise_kernelIZZZNS0_15log_kernel_cudaERNS_18TensorIteratorBaseEENKUlvE0_clEvENKUlvE1_clEvEUlN3c104HalfEE_St5arrayIPcLm2EELi4E23TrivialOffsetCalculatorILi1EjESD_NS0_6memory15LoadWithoutCastENSE_16StoreWithoutCastEEEviT_T0_T2_T3_T4_T5_,"ax",@progbits
	.align	128
        .global         _ZN2at6native27unrolled_elementwise_kernelIZZZNS0_15log_kernel_cudaERNS_18TensorIteratorBaseEENKUlvE0_clEvENKUlvE1_clEvEUlN3c104HalfEE_St5arrayIPcLm2EELi4E23TrivialOffsetCalculatorILi1EjESD_NS0_6memory15LoadWithoutCastENSE_16StoreWithoutCastEEEviT_T0_T2_T3_T4_T5_
        .type           _ZN2at6native27unrolled_elementwise_kernelIZZZNS0_15log_kernel_cudaERNS_18TensorIteratorBaseEENKUlvE0_clEvENKUlvE1_clEvEUlN3c104HalfEE_St5arrayIPcLm2EELi4E23TrivialOffsetCalculatorILi1EjESD_NS0_6memory15LoadWithoutCastENSE_16StoreWithoutCastEEEviT_T0_T2_T3_T4_T5_,@function
        .size           _ZN2at6native27unrolled_elementwise_kernelIZZZNS0_15log_kernel_cudaERNS_18TensorIteratorBaseEENKUlvE0_clEvENKUlvE1_clEvEUlN3c104HalfEE_St5arrayIPcLm2EELi4E23TrivialOffsetCalculatorILi1EjESD_NS0_6memory15LoadWithoutCastENSE_16StoreWithoutCastEEEviT_T0_T2_T3_T4_T5_,(.L_x_12985 - _ZN2at6native27unrolled_elementwise_kernelIZZZNS0_15log_kernel_cudaERNS_18TensorIteratorBaseEENKUlvE0_clEvENKUlvE1_clEvEUlN3c104HalfEE_St5arrayIPcLm2EELi4E23TrivialOffsetCalculatorILi1EjESD_NS0_6memory15LoadWithoutCastENSE_16StoreWithoutCastEEEviT_T0_T2_T3_T4_T5_)
        .other          _ZN2at6native27unrolled_elementwise_kernelIZZZNS0_15log_kernel_cudaERNS_18TensorIteratorBaseEENKUlvE0_clEvENKUlvE1_clEvEUlN3c104HalfEE_St5arrayIPcLm2EELi4E23TrivialOffsetCalculatorILi1EjESD_NS0_6memory15LoadWithoutCastENSE_16StoreWithoutCastEEEviT_T0_T2_T3_T4_T5_,@"STO_CUDA_ENTRY STV_DEFAULT"
_ZN2at6native27unrolled_elementwise_kernelIZZZNS0_15log_kernel_cudaERNS_18TensorIteratorBaseEENKUlvE0_clEvENKUlvE1_clEvEUlN3c104HalfEE_St5arrayIPcLm2EELi4E23TrivialOffsetCalculatorILi1EjESD_NS0_6memory15LoadWithoutCastENSE_16StoreWithoutCastEEEviT_T0_T2_T3_T4_T5_:
.text._ZN2at6native27unrolled_elementwise_kernelIZZZNS0_15log_kernel_cudaERNS_18TensorIteratorBaseEENKUlvE0_clEvENKUlvE1_clEvEUlN3c104HalfEE_St5arrayIPcLm2EELi4E23TrivialOffsetCalculatorILi1EjESD_NS0_6memory15LoadWithoutCastENSE_16StoreWithoutCastEEEviT_T0_T2_T3_T4_T5_:
        /* <DEDUP_REMOVED lines=50> */
[----:B0-----:R-:W-:-:S05]  /*0320*/  @!P1 FMUL.FTZ R11, R10, 0.69314718246459960938 ;  /* 0x3f3172180a0b9820 */ /* 0x001fca0000410000 */
[----:B------:R-:W-:Y:S01]  /*0330*/  @!P1 F2FP.F16.F32.PACK_AB R6, RZ, R11 ;  /* 0x0000000bff06923e */ /* 0x000fe200000000ff */
[----:B------:R-:W0:Y:S01]  /*0340*/  @!P2 MUFU.LG2 R14, R14 ;  /* 0x0000000e000ea308 */ /* 0x000e220000000c00 */
[----:B------:R-:W-:-:S03]  /*0350*/  @!P3 HADD2.F32 R19, -RZ, R19.H0_H0 ;  /* 0x20000013ff13b230 */ /* 0x000fc60000004100 */
[----:B------:R1:W-:Y:S04]  /*0360*/  @!P1 STG.E.U16 desc[UR4][R8.64], R6 ;  /* 0x0000000608009986 */ /* 0x0003e8000c101504 */
[----:B------:R-:W2:Y:S01]  /*0370*/  @!P3 MUFU.LG2 R19, R19 ;  /* 0x000000130013b308 */ /* 0x000ea20000000c00 */
[----:B0-----:R-:W-:-:S05]  /*0380*/  @!P2 FMUL.FTZ R14, R14, 0.69314718246459960938 ;  /* 0x3f3172180e0ea820 */ /* 0x001fca0000410000 */
[----:B------:R-:W-:Y:S01]  /*0390*/  @!P2 F2FP.F16.F32.PACK_AB R2, RZ, R14 ;  /* 0x0000000eff02a23e */ /* 0x000fe200000000ff */
[----:B--2---:R-:W-:-:S05]  /*03a0*/  @!P3 FMUL.FTZ R19, R19, 0.69314718246459960938 ;  /* 0x3f3172181313b820 */ /* 0x004fca0000410000 */
        /* <DEDUP_REMOVED lines=12> */
.L_x_11560:
[----:B------:R-:W-:Y:S05]  /*0470*/  BSYNC.RECONVERGENT B0 ;  /* 0x0000000000007941 */ /* 0x000fea0003800200 */
.L_x_11559:
[----:B-----5:R-:W-:Y:S01]  /*0480*/  @!P0 HADD2.F32 R7, -RZ, R7.H0_H0 ;  /* 0x20000007ff078230 */ /* 0x020fe20000004100 */
[----:B------:R-:W-:-:S05]  /*0490*/  ISETP.GE.AND P1, PT, R0, R5, PT ;  /* 0x000000050000720c */ /* 0x000fca0003f26270 */
[----:B------:R-:W1:Y:S08]  /*04a0*/  @!P0 MUFU.LG2 R7, R7 ;  /* 0x0000000700078308 */ /* 0x000e700000000c00 */
[----:B------:R-:W-:Y:S05]  /*04b0*/  @P1 EXIT ;  /* 0x000000000000194d */ /* 0x000fea0003800000 */
[----:B0-----:R-:W0:Y:S01]  /*04c0*/  LDC.64 R4, c[0x0][0x388] ;  /* 0x0000e200ff047b82 */ /* 0x001e220000000a00 */
[----:B-1----:R-:W-:Y:S01]  /*04d0*/  @!P0 FMUL.FTZ R7, R7, 0.69314718246459960938 ;  /* 0x3f31721807078820 */ /* 0x002fe20000410000 */
[----:B------:R-:W-:-:S04]  /*04e0*/  IMAD R3, R3, 0x200, R0 ;  /* 0x0000020003037824 */ /* 0x000fc800078e0200 */
[----:B------:R-:W-:-:S04]  /*04f0*/  @!P0 F2FP.F16.F32.PACK_AB R2, RZ, R7 ;  /* 0x00000007ff02823e */ /* 0x000fc800000000ff */
[----:B------:R-:W-:Y:S01]  /*0500*/  PRMT R0, R2, 0x7610, R0 ;  /* 0x0000761002007816 */ /* 0x000fe20000000000 */
[----:B0-----:R-:W-:-:S05]  /*0510*/  IMAD.WIDE.U32 R2, R3, 0x2, R4 ;  /* 0x0000000203027825 */ /* 0x001fca00078e0004 */
[----:B------:R-:W-:Y:S01]  /*0520*/  STG.E.U16 desc[UR4][R2.64], R0 ;  /* 0x0000000002007986 */ /* 0x000fe2000c101504 */
[----:B------:R-:W-:Y:S05]  /*0530*/  EXIT ;  /* 0x000000000000794d */ /* 0x000fea0003800000 */
.L_x_11561:
        /* <DEDUP_REMOVED lines=12> */
.L_x_12985:


//--------------------- .text._ZN2at6native29vectorized_elementwise_kernelILi2EZZZNS0_15log_kernel_cudaERNS_18TensorIteratorBaseEENKUlvE0_clEvENKUlvE1_clEvEUlN3c104HalfEE_St5arrayIPcLm2EEEEviT0_T1_ --------------------------
	.section	.text._ZN2at6native29vectorized_elementwise_kernelILi2EZZZNS0_15log_kernel_cudaERNS_18TensorIteratorBaseEENKUlvE0_clEvENKUlvE1_clEvEUlN3c104HalfEE_St5arrayIPcLm2EEEEviT0_T1_,"ax",@progbits
	.align	128
        .global         _ZN2at6native29vectorized_elementwise_kernelILi2EZZZNS0_15log_kernel_cudaERNS_18TensorIteratorBaseEENKUlvE0_clEvENKUlvE1_clEvEUlN3c104HalfEE_St5arrayIPcLm2EEEEviT0_T1_
        .type           _ZN2at6native29vectorized_elementwise_kernelILi2EZZZNS0_15log_kernel_cudaERNS_18TensorIteratorBaseEENKUlvE0_clEvENKUlvE1_clEvEUlN3c104HalfEE_St5arrayIPcLm2EEEEviT0_T1_,@function
        .size           _ZN2at6native29vectorized_elementwise_kernelILi2EZZZNS0_15log_kernel_cudaERNS_18TensorIteratorBaseEENKUlvE0_clEvENKUlvE1_clEvEUlN3c104HalfEE_St5arrayIPcLm2EEEEviT0_T1_,(.L_x_12986 - _ZN2at6native29vectorized_elementwise_kernelILi2EZZZNS0_15log_kernel_cudaERNS_18TensorIteratorBaseEENKUlvE0_clEvENKUlvE1_clEvEUlN3c104HalfEE_St5arrayIPcLm2EEEEviT0_T1_)
        .other          _ZN2at6native29vectorized_elementwise_kernelILi2EZZZNS0_15log_kernel_cudaERNS_18TensorIteratorBaseEENKUlvE0_clEvENKUlvE1_clEvEUlN3c104HalfEE_St5arrayIPcLm2EEEEviT0_T1_,@"STO_CUDA_ENTRY STV_DEFAULT"
_ZN2at6native29vectorized_elementwise_kernelILi2EZZZNS0_15log_kernel_cudaERNS_18TensorIteratorBaseEENKUlvE0_clEvENKUlvE1_clEvEUlN3c104HalfEE_St5arrayIPcLm2EEEEviT0_T1_:
.text._ZN2at6native29vectorized_elementwise_kernelILi2EZZZNS0_15log_kernel_cudaERNS_18TensorIteratorBaseEENKUlvE0_clEvENKUlvE1_clEvEUlN3c104HalfEE_St5arrayIPcLm2EEEEviT0_T1_:
        /* <DEDUP_REMOVED lines=85> */
[----:B-1----:R-:W-:-:S05]  /*0550*/  @!P6 FMUL.FTZ R20, R20, 0.69314718246459960938 ;  /* 0x3f3172181414e820 */ /* 0x002fca0000410000 */
[----:B------:R-:W-:Y:S01]  /*0560*/  @!P6 F2FP.F16.F32.PACK_AB R4, RZ, R20 ;  /* 0x00000014ff04e23e */ /* 0x000fe200000000ff */
[----:B--2---:R-:W-:Y:S01]  /*0570*/  @!P0 FMUL.FTZ R20, R16, 0.69314718246459960938 ;  /* 0x3f31721810148820 */ /* 0x004fe20000410000 */
        /* <DEDUP_REMOVED lines=21> */
[----:B-1----:R-:W-:Y:S01]  /*06d0*/  @!P1 FMUL.FTZ R14, R14, 0.69314718246459960938 ;  /* 0x3f3172180e0e9820 */ /* 0x002fe20000410000 */
[----:B--2---:R-:W-:Y:S01]  /*06e0*/  @!P2 FMUL.FTZ R15, R15, 0.69314718246459960938 ;  /* 0x3f3172180f0fa820 */ /* 0x004fe20000410000 */
[----:B---3--:R-:W-:Y:S01]  /*06f0*/  @!P3 FMUL.FTZ R17, R17, 0.69314718246459960938 ;  /* 0x3f3172181111b820 */ /* 0x008fe20000410000 */
[----:B----4-:R-:W-:Y:S01]  /*0700*/  @!P4 FMUL.FTZ R18, R18, 0.69314718246459960938 ;  /* 0x3f3172181212c820 */ /* 0x010fe20000410000 */
[----:B-----5:R-:W-:Y:S01]  /*0710*/  @!P5 FMUL.FTZ R16, R16, 0.69314718246459960938 ;  /* 0x3f3172181010d820 */ /* 0x020fe20000410000 */
[----:B------:R-:W-:-:S02]  /*0720*/  @!P1 F2FP.F16.F32.PACK_AB R5, RZ, R14 ;  /* 0x0000000eff05923e */ /* 0x000fc400000000ff */
[----:B------:R-:W-:Y:S01]  /*0730*/  @!P2 F2FP.F16.F32.PACK_AB R6, RZ, R15 ;  /* 0x0000000fff06a23e */ /* 0x000fe200000000ff */
[----:B0-----:R-:W-:Y:S01]  /*0740*/  @!P6 FMUL.FTZ R11, R21, 0.69314718246459960938 ;  /* 0x3f317218150be820 */ /* 0x001fe20000410000 */
        /* <DEDUP_REMOVED lines=17> */
.L_x_11565:
[----:B------:R-:W-:-:S13]  /*0860*/  ISETP.GE.U32.AND P0, PT, R3, R2, PT ;  /* 0x000000020300720c */ /* 0x000fda0003f06070 */
[----:B------:R-:W-:Y:S05]  /*0870*/  @P0 BRA `(.L_x_11567) ;  /* 0x0000000000300947 */ /* 0x000fea0003800000 */
[----:B0-----:R-:W0:Y:S01]  /*0880*/  LDC.64 R4, c[0x0][0x388] ;  /* 0x0000e200ff047b82 */ /* 0x001e220000000a00 */
[----:B------:R-:W-:Y:S01]  /*0890*/  IMAD.IADD R11, R0, 0x1, R3 ;  /* 0x00000001000b7824 */ /* 0x000fe200078e0203 */
[----:B------:R-:W-:-:S03]  /*08a0*/  IADD3 R3, PT, PT, R3, 0x80, RZ ;  /* 0x0000008003037810 */ /* 0x000fc60007ffe0ff */
[----:B0-----:R-:W-:-:S05]  /*08b0*/  IMAD.WIDE.U32 R4, R11, 0x2, R4 ;  /* 0x000000020b047825 */ /* 0x001fca00078e0004 */
[----:B------:R1:W-:Y:S02]  /*08c0*/  STG.E.U16 desc[UR4][R4.64], R6 ;  /* 0x0000000604007986 */ /* 0x0003e4000c101504 */
.L_x_11566:
[----:B------:R-:W-:-:S13]  /*08d0*/  ISETP.GE.U32.AND P0, PT, R3, R2, PT ;  /* 0x000000020300720c */ /* 0x000fda0003f06070 */
[----:B------:R-:W-:Y:S05]  /*08e0*/  @P0 BRA `(.L_x_11568) ;  /* 0x0000000000340947 */ /* 0x000fea0003800000 */
[----:B01----:R-:W0:Y:S01]  /*08f0*/  LDC.64 R4, c[0x0][0x388] ;  /* 0x0000e200ff047b82 */ /* 0x003e220000000a00 */
[----:B------:R-:W-:Y:S01]  /*0900*/  IADD3 R11, PT, PT, R0, R3, RZ ;  /* 0x00000003000b7210 */ /* 0x000fe20007ffe0ff */
[----:B------:R-:W-:-:S04]  /*0910*/  VIADD R3, R3, 0x80 ;  /* 0x0000008003037836 */ /* 0x000fc80000000000 */
[----:B0-----:R-:W-:-:S05]  /*0920*/  IMAD.WIDE.U32 R4, R11, 0x2, R4 ;  /* 0x000000020b047825 */ /* 0x001fca00078e0004 */
[----:B------:R1:W-:Y:S02]  /*0930*/  STG.E.U16 desc[UR4][R4.64], R7 ;  /* 0x0000000704007986 */ /* 0x0003e4000c101504 */
.L_x_11567:
        /* <DEDUP_REMOVED lines=8> */
.L_x_11568:
[----:B------:R-:W-:Y:S05]  /*09c0*/  BSYNC.RELIABLE B1 ;  /* 0x0000000000017941 */ /* 0x000fea0003800100 */
.L_x_11564:
[----:B------:R-:W-:-:S13]  /*09d0*/  ISETP.GE.U32.AND P0, PT, R3, R2, PT ;  /* 0x000000020300720c */ /* 0x000fda0003f06070 */
[----:B012---:R-:W0:Y:S01]  /*09e0*/  @!P0 LDC.64 R4, c[0x0][0x388] ;  /* 0x0000e200ff048b82 */ /* 0x007e220000000a00 */
[----:B------:R-:W-:Y:S01]  /*09f0*/  @!P0 IMAD.IADD R7, R0, 0x1, R3 ;  /* 0x0000000100078824 */ /* 0x000fe200078e0203 */
[----:B------:R-:W-:-:S03]  /*0a00*/  @!P0 IADD3 R3, PT, PT, R3, 0x80, RZ ;  /* 0x0000008003038810 */ /* 0x000fc60007ffe0ff */
[----:B0-----:R-:W-:-:S05]  /*0a10*/  @!P0 IMAD.WIDE.U32 R4, R7, 0x2, R4 ;  /* 0x0000000207048825 */ /* 0x001fca00078e0004 */
[----:B------:R2:W-:Y:S02]  /*0a20*/  @!P0 STG.E.U16 desc[UR4][R4.64], R9 ;  /* 0x0000000904008986 */ /* 0x0005e4000c101504 */
.L_x_11569:
[----:B------:R-:W-:Y:S05]  /*0a30*/  BSYNC.RECONVERGENT B0 ;  /* 0x0000000000007941 */ /* 0x000fea0003800200 */
.L_x_11563:
        /* <DEDUP_REMOVED lines=8> */
.L_x_11562:
        /* <DEDUP_REMOVED lines=22> */
[----:B0-----:R-:W-:-:S07]  /*0c20*/  FMUL.FTZ R9, R9, 0.69314718246459960938 ;  /* 0x3f31721809097820 */ /* 0x001fce0000410000 */
[----:B------:R-:W0:Y:S01]  /*0c30*/  MUFU.LG2 R7, R7 ;  /* 0x0000000700077308 */ /* 0x000e220000000c00 */
[----:B-1----:R-:W-:-:S05]  /*0c40*/  FMUL.FTZ R0, R3, 0.69314718246459960938 ;  /* 0x3f31721803007820 */ /* 0x002fca0000410000 */
[----:B------:R-:W-:Y:S02]  /*0c50*/  F2FP.F16.F32.PACK_AB R9, R0, R9 ;  /* 0x000000090009723e */ /* 0x000fe400000000ff */
[----:B------:R-:W1:Y:S01]  /*0c60*/  MUFU.LG2 R12, R12 ;  /* 0x0000000c000c7308 */ /* 0x000e620000000c00 */
[----:B--2---:R-:W-:Y:S02]  /*0c70*/  FMUL.FTZ R3, R6, 0.69314718246459960938 ;  /* 0x3f31721806037820 */ /* 0x004fe40000410000 */
[----:B------:R-:W-:Y:S05]  /*0c80*/  STG.E desc[UR4][R4.64], R9 ;  /* 0x0000000904007986 */ /* 0x000fea000c101904 */
[----:B------:R-:W2:Y:S01]  /*0c90*/  MUFU.LG2 R10, R10 ;  /* 0x0000000a000a7308 */ /* 0x000ea20000000c00 */
[----:B0-----:R-:W-:-:S07]  /*0ca0*/  FMUL.FTZ R6, R7, 0.69314718246459960938 ;  /* 0x3f31721807067820 */ /* 0x001fce0000410000 */
[----:B------:R-:W0:Y:S01]  /*0cb0*/  MUFU.LG2 R11, R11 ;  /* 0x0000000b000b7308 */ /* 0x000e220000000c00 */
[----:B-1----:R-:W-:-:S07]  /*0cc0*/  FMUL.FTZ R7, R12, 0.69314718246459960938 ;  /* 0x3f3172180c077820 */ /* 0x002fce0000410000 */
[----:B------:R-:W1:Y:S01]  /*0cd0*/  MUFU.LG2 R8, R8 ;  /* 0x0000000800087308 */ /* 0x000e620000000c00 */
[----:B--2---:R-:W-:-:S05]  /*0ce0*/  FMUL.FTZ R10, R10, 0.69314718246459960938 ;  /* 0x3f3172180a0a7820 */ /* 0x004fca0000410000 */
[----:B------:R-:W-:Y:S01]  /*0cf0*/  F2FP.F16.F32.PACK_AB R3, R3, R10 ;  /* 0x0000000a0303723e */ /* 0x000fe200000000ff */
[----:B0-----:R-:W-:-:S04]  /*0d00*/  FMUL.FTZ R11, R11, 0.69314718246459960938 ;  /* 0x3f3172180b0b7820 */ /* 0x001fc80000410000 */
[----:B------:R-:W-:Y:S01]  /*0d10*/  STG.E desc[UR4][R4.64+0x200], R3 ;  /* 0x0002000304007986 */ /* 0x000fe2000c101904 */
[----:B------:R-:W-:Y:S01]  /*0d20*/  F2FP.F16.F32.PACK_AB R11, R6, R11 ;  /* 0x0000000b060b723e */ /* 0x000fe200000000ff */
[----:B-1----:R-:W-:-:S04]  /*0d30*/  FMUL.FTZ R12, R8, 0.69314718246459960938 ;  /* 0x3f317218080c7820 */ /* 0x002fc80000410000 */
[----:B------:R-:W-:Y:S01]  /*0d40*/  STG.E desc[UR4][R4.64+0x400], R11 ;  /* 0x0004000b04007986 */ /* 0x000fe2000c101904 */
[----:B------:R-:W-:-:S05]  /*0d50*/  F2FP.F16.F32.PACK_AB R7, R12, R7 ;  /* 0x000000070c07723e */ /* 0x000fca00000000ff */
[----:B------:R-:W-:Y:S01]  /*0d60*/  STG.E desc[UR4][R4.64+0x600], R7 ;  /* 0x0006000704007986 */ /* 0x000fe2000c101904 */
[----:B------:R-:W-:Y:S05]  /*0d70*/  EXIT ;  /* 0x000000000000794d */ /* 0x000fea0003800000 */
.L_x_11570:
        /* <DEDUP_REMOVED lines=16> */
.L_x_12986:


//--------------------- .text._ZN2at6native29vectorized_elementwise_kernelILi4EZZZNS0_15log_kernel_cudaERNS_18TensorIteratorBaseEENKUlvE0_clEvENKUlvE1_clEvEUlN3c104HalfEE_St5arrayIPcLm2EEEEviT0_T1_ --------------------------
	.section	.text._ZN2at6native29vectorized_elementwise_kernelILi4EZZZNS0_15log_kernel_cudaERNS_18TensorIteratorBaseEENKUlvE0_clEvENKUlvE1_clEvEUlN3c104HalfEE_St5arrayIPcLm2EEEEviT0_T1_,"ax",@progbits
	.align	128
        .global         _ZN2at6native29vectorized_elementwise_kernelILi4EZZZNS0_15log_kernel_cudaERNS_18TensorIteratorBaseEENKUlvE0_clEvENKUlvE1_clEvEUlN3c104HalfEE_St5arrayIPcLm2EEEEviT0_T1_
        .type           _ZN2at6native29vectorized_elementwise_kernelILi4EZZZNS0_15log_kernel_cudaERNS_18TensorIteratorBaseEENKUlvE0_clEvENKUlvE1_clEvEUlN3c104HalfEE_St5arrayIPcLm2EEEEviT0_T1_,@function
        .size           _ZN2at6native29vectorized_elementwise_kernelILi4EZZZNS0_15log_kernel_cudaERNS_18TensorIteratorBaseEENKUlvE0_clEvENKUlvE1_clEvEUlN3c104HalfEE_St5arrayIPcLm2EEEEviT0_T1_,(.L_x_12987 - _ZN2at6native29vectorized_elementwise_kernelILi4EZZZNS0_15log_kernel_cudaERNS_18TensorIteratorBaseEENKUlvE0_clEvENKUlvE1_clEvEUlN3c104HalfEE_St5arrayIPcLm2EEEEviT0_T1_)
        .other          _ZN2at6native29vectorized_elementwise_kernelILi4EZZZNS0_15log_kernel_cudaERNS_18TensorIteratorBaseEENKUlvE0_clEvENKUlvE1_clEvEUlN3c104HalfEE_St5arrayIPcLm2EEEEviT0_T1_,@"STO_CUDA_ENTRY STV_DEFAULT"
_ZN2at6native29vectorized_elementwise_kernelILi4EZZZNS0_15log_kernel_cudaERNS_18TensorIteratorBaseEENKUlvE0_clEvENKUlvE1_clEvEUlN3c104HalfEE_St5arrayIPcLm2EEEEviT0_T1_:
.text._ZN2at6native29vectorized_elementwise_kernelILi4EZZZNS0_15log_kernel_cudaERNS_18TensorIteratorBaseEENKUlvE0_clEvENKUlvE1_clEvEUlN3c104HalfEE_St5arrayIPcLm2EEEEviT0_T1_:
        /* <DEDUP_REMOVED lines=134> */
.L_x_11574:
[----:B------:R-:W-:-:S13]  /*0860*/  ISETP.GE.U32.AND P0, PT, R3, R2, PT ;  /* 0x000000020300720c */ /* 0x000fda0003f06070 */
[----:B------:R-:W-:Y:S05]  /*0870*/  @P0 BRA `(.L_x_11576) ;  /* 0x0000000000300947 */ /* 0x000fea0003800000 */
[----:B0-----:R-:W0:Y:S01]  /*0880*/  LDC.64 R4, c[0x0][0x388] ;  /* 0x0000e200ff047b82 */ /* 0x001e220000000a00 */
[----:B------:R-:W-:Y:S01]  /*0890*/  IMAD.IADD R11, R0, 0x1, R3 ;  /* 0x00000001000b7824 */ /* 0x000fe200078e0203 */
[----:B------:R-:W-:-:S03]  /*08a0*/  IADD3 R3, PT, PT, R3, 0x80, RZ ;  /* 0x0000008003037810 */ /* 0x000fc60007ffe0ff */
[----:B0-----:R-:W-:-:S05]  /*08b0*/  IMAD.WIDE.U32 R4, R11, 0x2, R4 ;  /* 0x000000020b047825 */ /* 0x001fca00078e0004 */
[----:B------:R1:W-:Y:S02]  /*08c0*/  STG.E.U16 desc[UR4][R4.64], R6 ;  /* 0x0000000604007986 */ /* 0x0003e4000c101504 */
.L_x_11575:
[----:B------:R-:W-:-:S13]  /*08d0*/  ISETP.GE.U32.AND P0, PT, R3, R2, PT ;  /* 0x000000020300720c */ /* 0x000fda0003f06070 */
[----:B------:R-:W-:Y:S05]  /*08e0*/  @P0 BRA `(.L_x_11577) ;  /* 0x0000000000340947 */ /* 0x000fea0003800000 */
[----:B01----:R-:W0:Y:S01]  /*08f0*/  LDC.64 R4, c[0x0][0x388] ;  /* 0x0000e200ff047b82 */ /* 0x003e220000000a00 */
[----:B------:R-:W-:Y:S01]  /*0900*/  IADD3 R11, PT, PT, R0, R3, RZ ;  /* 0x00000003000b7210 */ /* 0x000fe20007ffe0ff */
[----:B------:R-:W-:-:S04]  /*0910*/  VIADD R3, R3, 0x80 ;  /* 0x0000008003037836 */ /* 0x000fc80000000000 */
[----:B0-----:R-:W-:-:S05]  /*0920*/  IMAD.WIDE.U32 R4, R11, 0x2, R4 ;  /* 0x000000020b047825 */ /* 0x001fca00078e0004 */
[----:B------:R1:W-:Y:S02]  /*0930*/  STG.E.U16 desc[UR4][R4.64], R7 ;  /* 0x0000000704007986 */ /* 0x0003e4000c101504 */
.L_x_11576:
        /* <DEDUP_REMOVED lines=8> */
.L_x_11577:
[----:B------:R-:W-:Y:S05]  /*09c0*/  BSYNC.RELIABLE B1 ;  /* 0x0000000000017941 */ /* 0x000fea0003800100 */
.L_x_11573:
[----:B------:R-:W-:-:S13]  /*09d0*/  ISETP.GE.U32.AND P0, PT, R3, R2, PT ;  /* 0x000000020300720c */ /* 0x000fda0003f06070 */
[----:B012---:R-:W0:Y:S01]  /*09e0*/  @!P0 LDC.64 R4, c[0x0][0x388] ;  /* 0x0000e200ff048b82 */ /* 0x007e220000000a00 */
[----:B------:R-:W-:Y:S01]  /*09f0*/  @!P0 IMAD.IADD R7, R0, 0x1, R3 ;  /* 0x0000000100078824 */ /* 0x000fe200078e0203 */
[----:B------:R-:W-:-:S03]  /*0a00*/  @!P0 IADD3 R3, PT, PT, R3, 0x80, RZ ;  /* 0x0000008003038810 */ /* 0x000fc60007ffe0ff */
[----:B0-----:R-:W-:-:S05]  /*0a10*/  @!P0 IMAD.WIDE.U32 R4, R7, 0x2, R4 ;  /* 0x0000000207048825 */ /* 0x001fca00078e0004 */
[----:B------:R2:W-:Y:S02]  /*0a20*/  @!P0 STG.E.U16 desc[UR4][R4.64], R9 ;  /* 0x0000000904008986 */ /* 0x0005e4000c101504 */
.L_x_11578:
[----:B------:R-:W-:Y:S05]  /*0a30*/  BSYNC.RECONVERGENT B0 ;  /* 0x0000000000007941 */ /* 0x000fea0003800200 */
.L_x_11572:
        /* <DEDUP_REMOVED lines=8> */
.L_x_11571:
        /* <DEDUP_REMOVED lines=20> */
[----:B-1----:R-:W-:-:S07]  /*0c00*/  FMUL.FTZ R5, R5, 0.69314718246459960938 ;  /* 0x3f31721805057820 */ /* 0x002fce0000410000 */
[----:B------:R-:W1:Y:S01]  /*0c10*/  MUFU.LG2 R10, R10 ;  /* 0x0000000a000a7308 */ /* 0x000e620000000c00 */
[----:B--2---:R-:W-:-:S05]  /*0c20*/  FMUL.FTZ R8, R8, 0.69314718246459960938 ;  /* 0x3f31721808087820 */ /* 0x004fca0000410000 */
[----:B------:R-:W-:Y:S02]  /*0c30*/  F2FP.F16.F32.PACK_AB R8, R8, R5 ;  /* 0x000000050808723e */ /* 0x000fe400000000ff */
[----:B------:R-:W2:Y:S01]  /*0c40*/  MUFU.LG2 R11, R11 ;  /* 0x0000000b000b7308 */ /* 0x000ea20000000c00 */
[----:B0-----:R-:W-:-:S07]  /*0c50*/  FMUL.FTZ R9, R9, 0.69314718246459960938 ;  /* 0x3f31721809097820 */ /* 0x001fce0000410000 */
[----:B------:R-:W0:Y:S01]  /*0c60*/  MUFU.LG2 R12, R12 ;  /* 0x0000000c000c7308 */ /* 0x000e220000000c00 */
[----:B-1----:R-:W-:-:S05]  /*0c70*/  FMUL.FTZ R10, R10, 0.69314718246459960938 ;  /* 0x3f3172180a0a7820 */ /* 0x002fca0000410000 */
[----:B------:R-:W-:Y:S02]  /*0c80*/  F2FP.F16.F32.PACK_AB R9, R10, R9 ;  /* 0x000000090a09723e */ /* 0x000fe400000000ff */
[----:B------:R-:W1:Y:S01]  /*0c90*/  MUFU.LG2 R13, R13 ;  /* 0x0000000d000d7308 */ /* 0x000e620000000c00 */
[----:B--2---:R-:W-:Y:S02]  /*0ca0*/  FMUL.FTZ R11, R11, 0.69314718246459960938 ;  /* 0x3f3172180b0b7820 */ /* 0x004fe40000410000 */
[----:B------:R-:W-:Y:S05]  /*0cb0*/  STG.E.64 desc[UR4][R2.64], R8 ;  /* 0x0000000802007986 */ /* 0x000fea000c101b04 */
[----:B------:R-:W2:Y:S01]  /*0cc0*/  MUFU.LG2 R14, R14 ;  /* 0x0000000e000e7308 */ /* 0x000ea20000000c00 */
[----:B0-----:R-:W-:-:S05]  /*0cd0*/  FMUL.FTZ R12, R12, 0.69314718246459960938 ;  /* 0x3f3172180c0c7820 */ /* 0x001fca0000410000 */
[----:B------:R-:W-:Y:S01]  /*0ce0*/  F2FP.F16.F32.PACK_AB R6, R12, R11 ;  /* 0x0000000b0c06723e */ /* 0x000fe200000000ff */
[----:B-1----:R-:W-:Y:S01]  /*0cf0*/  FMUL.FTZ R0, R13, 0.69314718246459960938 ;  /* 0x3f3172180d007820 */ /* 0x002fe20000410000 */
[----:B--2---:R-:W-:-:S05]  /*0d00*/  FMUL.FTZ R7, R14, 0.69314718246459960938 ;  /* 0x3f3172180e077820 */ /* 0x004fca0000410000 */
[----:B------:R-:W-:-:S05]  /*0d10*/  F2FP.F16.F32.PACK_AB R7, R7, R0 ;  /* 0x000000000707723e */ /* 0x000fca00000000ff */
[----:B------:R-:W-:Y:S01]  /*0d20*/  STG.E.64 desc[UR4][R2.64+0x400], R6 ;  /* 0x0004000602007986 */ /* 0x000fe2000c101b04 */
[----:B------:R-:W-:Y:S05]  /*0d30*/  EXIT ;  /* 0x000000000000794d */ /* 0x000fea0003800000 */
.L_x_11579:
        /* <DEDUP_REMOVED lines=12> */
.L_x_12987:


//--------------------- .text._ZN2at6native29vectorized_elementwise_kernelILi8EZZZNS0_15log_kernel_cudaERNS_18TensorIteratorBaseEENKUlvE0_clEvENKUlvE1_clEvEUlN3c104HalfEE_St5arrayIPcLm2EEEEviT0_T1_ --------------------------
	.section	.text._ZN2at6native29vectorized_elementwise_kernelILi8EZZZNS0_15log_kernel_cudaERNS_18TensorIteratorBaseEENKUlvE0_clEvENKUlvE1_clEvEUlN3c104HalfEE_St5arrayIPcLm2EEEEviT0_T1_,"ax",@progbits
	.align	128
        .global         _ZN2at6native29vectorized_elementwise_kernelILi8EZZZNS0_15log_kernel_cudaERNS_18TensorIteratorBaseEENKUlvE0_clEvENKUlvE1_clEvEUlN3c104HalfEE_St5arrayIPcLm2EEEEviT0_T1_
        .type           _ZN2at6native29vectorized_elementwise_kernelILi8EZZZNS0_15log_kernel_cudaERNS_18TensorIteratorBaseEENKUlvE0_clEvENKUlvE1_clEvEUlN3c104HalfEE_St5arrayIPcLm2EEEEviT0_T1_,@function
        .size           _ZN2at6native29vectorized_elementwise_kernelILi8EZZZNS0_15log_kernel_cudaERNS_18TensorIteratorBaseEENKUlvE0_clEvENKUlvE1_clEvEUlN3c104HalfEE_St5arrayIPcLm2EEEEviT0_T1_,(.L_x_12988 - _ZN2at6native29vectorized_elementwise_kernelILi8EZZZNS0_15log_kernel_cudaERNS_18TensorIteratorBaseEENKUlvE0_clEvENKUlvE1_clEvEUlN3c104HalfEE_St5arrayIPcLm2EEEEviT0_T1_)
        .other          _ZN2at6native29vectorized_elementwise_kernelILi8EZZZNS0_15log_kernel_cudaERNS_18TensorIteratorBaseEENKUlvE0_clEvENKUlvE1_clEvEUlN3c104HalfEE_St5arrayIPcLm2EEEEviT0_T1_,@"STO_CUDA_ENTRY STV_DEFAULT"
_ZN2at6native29vectorized_elementwise_kernelILi8EZZZNS0_15log_kernel_cudaERNS_18TensorIteratorBaseEENKUlvE0_clEvENKUlvE1_clEvEUlN3c104HalfEE_St5arrayIPcLm2EEEEviT0_T1_:
.text._ZN2at6native29vectorized_elementwise_kernelILi8EZZZNS0_15log_kernel_cudaERNS_18TensorIteratorBaseEENKUlvE0_clEvENKUlvE1_clEvEUlN3c104HalfEE_St5arrayIPcLm2EEEEviT0_T1_:
        /* <DEDUP_REMOVED lines=134> */
.L_x_11583:
[----:B------:R-:W-:-:S13]  /*0860*/  ISETP.GE.U32.AND P0, PT, R3, R2, PT ;  /* 0x000000020300720c */ /* 0x000fda0003f06070 */
[----:B------:R-:W-:Y:S05]  /*0870*/  @P0 BRA `(.L_x_11585) ;  /* 0x0000000000300947 */ /* 0x000fea0003800000 */
[----:B0-----:R-:W0:Y:S01]  /*0880*/  LDC.64 R4, c[0x0][0x388] ;  /* 0x0000e200ff047b82 */ /* 0x001e220000000a00 */
[----:B------:R-:W-:Y:S01]  /*0890*/  IMAD.IADD R11, R0, 0x1, R3 ;  /* 0x00000001000b7824 */ /* 0x000fe200078e0203 */
[----:B------:R-:W-:-:S03]  /*08a0*/  IADD3 R3, PT, PT, R3, 0x80, RZ ;  /* 0x0000008003037810 */ /* 0x000fc60007ffe0ff */
[----:B0-----:R-:W-:-:S05]  /*08b0*/  IMAD.WIDE.U32 R4, R11, 0x2, R4 ;  /* 0x000000020b047825 */ /* 0x001fca00078e0004 */
[----:B------:R1:W-:Y:S02]  /*08c0*/  STG.E.U16 desc[UR4][R4.64], R6 ;  /* 0x0000000604007986 */ /* 0x0003e4000c101504 */
.L_x_11584:
[----:B------:R-:W-:-:S13]  /*08d0*/  ISETP.GE.U32.AND P0, PT, R3, R2, PT ;  /* 0x000000020300720c */ /* 0x000fda0003f06070 */
[----:B------:R-:W-:Y:S05]  /*08e0*/  @P0 BRA `(.L_x_11586) ;  /* 0x0000000000340947 */ /* 0x000fea0003800000 */
[----:B01----:R-:W0:Y:S01]  /*08f0*/  LDC.64 R4, c[0x0][0x388] ;  /* 0x0000e200ff047b82 */ /* 0x003e220000000a00 */
[----:B------:R-:W-:Y:S01]  /*0900*/  IADD3 R11, PT, PT, R0, R3, RZ ;  /* 0x00000003000b7210 */ /* 0x000fe20007ffe0ff */
[----:B------:R-:W-:-:S04]  /*0910*/  VIADD R3, R3, 0x80 ;  /* 0x0000008003037836 */ /* 0x000fc80000000000 */
[----:B0-----:R-:W-:-:S05]  /*0920*/  IMAD.WIDE.U32 R4, R11, 0x2, R4 ;  /* 0x000000020b047825 */ /* 0x001fca00078e0004 */
[----:B------:R1:W-:Y:S02]  /*0930*/  STG.E.U16 desc[UR4][R4.64], R7 ;  /* 0x0000000704007986 */ /* 0x0003e4000c101504 */
.L_x_11585:
        /* <DEDUP_REMOVED lines=8> */
.L_x_11586:
[----:B------:R-:W-:Y:S05]  /*09c0*/  BSYNC.RELIABLE B1 ;  /* 0x0000000000017941 */ /* 0x000fea0003800100 */
.L_x_11582:
[----:B------:R-:W-:-:S13]  /*09d0*/  ISETP.GE.U32.AND P0, PT, R3, R2, PT ;  /* 0x000000020300720c */ /* 0x000fda0003f06070 */
[----:B012---:R-:W0:Y:S01]  /*09e0*/  @!P0 LDC.64 R4, c[0x0][0x388] ;  /* 0x0000e200ff048b82 */ /* 0x007e220000000a00 */
[----:B------:R-:W-:Y:S01]  /*09f0*/  @!P0 IMAD.IADD R7, R0, 0x1, R3 ;  /* 0x0000000100078824 */ /* 0x000fe200078e0203 */
[----:B------:R-:W-:-:S03]  /*0a00*/  @!P0 IADD3 R3, PT, PT, R3, 0x80, RZ ;  /* 0x0000008003038810 */ /* 0x000fc60007ffe0ff */
[----:B0-----:R-:W-:-:S05]  /*0a10*/  @!P0 IMAD.WIDE.U32 R4, R7, 0x2, R4 ;  /* 0x0000000207048825 */ /* 0x001fca00078e0004 */
[----:B------:R2:W-:Y:S02]  /*0a20*/  @!P0 STG.E.U16 desc[UR4][R4.64], R9 ;  /* 0x0000000904008986 */ /* 0x0005e4000c101504 */
.L_x_11587:
[----:B------:R-:W-:Y:S05]  /*0a30*/  BSYNC.RECONVERGENT B0 ;  /* 0x0000000000007941 */ /* 0x000fea0003800200 */
.L_x_11581:
        /* <DEDUP_REMOVED lines=8> */
.L_x_11580:
        /* <DEDUP_REMOVED lines=19> */
[----:B-1----:R-:W-:Y:S01]  /*0bf0*/  FMUL.FTZ R7, R8, 0.69314718246459960938 ;  /* 0x3f31721808077820 */ /* 0x002fe20000410000 */
[----:B------:R-:W-:Y:S01]  /*0c00*/  FMUL.FTZ R0, R3, 0.69314718246459960938 ;  /* 0x3f31721803007820 */ /* 0x000fe20000410000 */
[----:B------:R-:W-:Y:S01]  /*0c10*/  IMAD.WIDE.U32 R2, R2, 0x10, R4 ;  /* 0x0000001002027825 */ /* 0x000fe200078e0004 */
[----:B------:R-:W0:Y:S03]  /*0c20*/  MUFU.LG2 R9, R9 ;  /* 0x0000000900097308 */ /* 0x000e260000000c00 */
[----:B--2---:R-:W-:Y:S01]  /*0c30*/  FMUL.FTZ R6, R11, 0.69314718246459960938 ;  /* 0x3f3172180b067820 */ /* 0x004fe20000410000 */
[----:B------:R-:W-:-:S04]  /*0c40*/  F2FP.F16.F32.PACK_AB R4, R7, R0 ;  /* 0x000000000704723e */ /* 0x000fc800000000ff */
[----:B------:R-:W1:Y:S01]  /*0c50*/  MUFU.LG2 R10, R10 ;  /* 0x0000000a000a7308 */ /* 0x000e620000000c00 */
[----:B---3--:R-:W-:-:S07]  /*0c60*/  FMUL.FTZ R8, R13, 0.69314718246459960938 ;  /* 0x3f3172180d087820 */ /* 0x008fce0000410000 */
[----:B------:R-:W2:Y:S01]  /*0c70*/  MUFU.LG2 R12, R12 ;  /* 0x0000000c000c7308 */ /* 0x000ea20000000c00 */
[----:B0-----:R-:W-:-:S07]  /*0c80*/  FMUL.FTZ R9, R9, 0.69314718246459960938 ;  /* 0x3f31721809097820 */ /* 0x001fce0000410000 */
[----:B------:R-:W0:Y:S01]  /*0c90*/  MUFU.LG2 R14, R14 ;  /* 0x0000000e000e7308 */ /* 0x000e220000000c00 */
[----:B-1----:R-:W-:-:S05]  /*0ca0*/  FMUL.FTZ R10, R10, 0.69314718246459960938 ;  /* 0x3f3172180a0a7820 */ /* 0x002fca0000410000 */
[----:B------:R-:W-:Y:S01]  /*0cb0*/  F2FP.F16.F32.PACK_AB R5, R10, R9 ;  /* 0x000000090a05723e */ /* 0x000fe200000000ff */
[----:B--2---:R-:W-:-:S05]  /*0cc0*/  FMUL.FTZ R11, R12, 0.69314718246459960938 ;  /* 0x3f3172180c0b7820 */ /* 0x004fca0000410000 */
[----:B------:R-:W-:Y:S01]  /*0cd0*/  F2FP.F16.F32.PACK_AB R6, R11, R6 ;  /* 0x000000060b06723e */ /* 0x000fe200000000ff */
[----:B0-----:R-:W-:-:S05]  /*0ce0*/  FMUL.FTZ R13, R14, 0.69314718246459960938 ;  /* 0x3f3172180e0d7820 */ /* 0x001fca0000410000 */
[----:B------:R-:W-:-:S05]  /*0cf0*/  F2FP.F16.F32.PACK_AB R7, R13, R8 ;  /* 0x000000080d07723e */ /* 0x000fca00000000ff */
[----:B------:R-:W-:Y:S01]  /*0d00*/  STG.E.128 desc[UR4][R2.64], R4 ;  /* 0x0000000402007986 */ /* 0x000fe2000c101d04 */
[----:B------:R-:W-:Y:S05]  /*0d10*/  EXIT ;  /* 0x000000000000794d */ /* 0x000fea0003800000 */
.L_x_11588:
        /* <DEDUP_REMOVED lines=14> */
.L_x_12988:


//--------------------- .text._ZN2at6native18elementwise_kernelILi128ELi4EZNS0_15gpu_kernel_implIZZZNS0_15log_kernel_cudaERNS_18TensorIteratorBaseEENKUlvE0_clEvENKUlvE0_clEvEUlfE_EEvS4_RKT_EUliE_EEviT1_ --------------------------
	.section	.text._ZN2at6native18elementwise_kernelILi128ELi4EZNS0_15gpu_kernel_implIZZZNS0_15log_kernel_cudaERNS_18TensorIteratorBaseEENKUlvE0_clEvENKUlvE0_clEvEUlfE_EEvS4_RKT_EUliE_EEviT1_,"ax",@progbits
	.align	128
        .global         _ZN2at6native18elementwise_kernelILi128ELi4EZNS0_15gpu_kernel_implIZZZNS0_15log_kernel_cudaERNS_18TensorIteratorBaseEENKUlvE0_clEvENKUlvE0_clEvEUlfE_EEvS4_RKT_EUliE_EEviT1_
        .type           _ZN2at6native18elementwise_kernelILi128ELi4EZNS0_15gpu_kernel_implIZZZNS0_15log_kernel_cudaERNS_18TensorIteratorBaseEENKUlvE0_clEvENKUlvE0_clEvEUlfE_EEvS4_RKT_EUliE_EEviT1_,@function
        .size           _ZN2at6native18elementwise_kernelILi128ELi4EZNS0_15gpu_kernel_implIZZZNS0_15log_kernel_cudaERNS_18TensorIteratorBaseEENKUlvE0_clEvENKUlvE0_clEvEUlfE_EEvS4_RKT_EUliE_EEviT1_,(.L_x_12989 - _ZN2at6native18elementwise_kernelILi128ELi4EZNS0_15gpu_kernel_implIZZZNS0_15log_kernel_cudaERNS_18TensorIteratorBaseEENKUlvE0_clEvENKUlvE0_clEvEUlfE_EEvS4_RKT_EUliE_EEviT1_)
        .other          _ZN2at6native18elementwise_kernelILi128ELi4EZNS0_15gpu_kernel_implIZZZNS0_15log_kernel_cudaERNS_18TensorIteratorBaseEENKUlvE0_clEvENKUlvE0_clEvEUlfE_EEvS4_RKT_EUliE_EEviT1_,@"STO_CUDA_ENTRY STV_DEFAULT"
_ZN2at6native18elementwise_kernelILi128ELi4EZNS0_15gpu_kernel_implIZZZNS0_15log_kernel_cudaERNS_18TensorIteratorBaseEENKUlvE0_clEvENKUlvE0_clEvEUlfE_EEvS4_RKT_EUliE_EEviT1_:
.text._ZN2at6native18elementwise_kernelILi128ELi4EZNS0_15gpu_kernel_implIZZZNS0_15log_kernel_cudaERNS_18TensorIteratorBaseEENKUlvE0_clEvENKUlvE0_clEvEUlfE_EEvS4_RKT_EUliE_EEviT1_:
        /* <DEDUP_REMOVED lines=319> */
.L_x_11591:
        /* <DEDUP_REMOVED lines=18> */
.L_x_11596:
[----:B------:R-:W2:Y:S02]  /*1510*/  LDG.E.U8 R0, desc[UR36][R2.64] ;  /* 0x0000002402007981 */ /* 0x000ea4000c1e1100 */
[----:B--2---:R-:W-:Y:S01]  /*1520*/  I2FP.F32.U32 R0, R0 ;  /* 0x0000000000007245 */ /* 0x004fe20000201000 */
[----:B------:R-:W-:Y:S06]  /*1530*/  BRA `(.L_x_11598) ;  /* 0x0000000c00247947 */ /* 0x000fec0003800000 */
.L_x_11595:
        /* <DEDUP_REMOVED lines=9> */
.L_x_11600:
[----:B------:R-:W2:Y:S02]  /*15d0*/  LDG.E R0, desc[UR36][R2.64] ;  /* 0x0000002402007981 */ /* 0x000ea4000c1e1900 */
[----:B--2---:R-:W-:Y:S01]  /*15e0*/  I2FP.F32.S32 R0, R0 ;  /* 0x0000000000007245 */ /* 0x004fe20000201400 */
[----:B------:R-:W-:Y:S06]  /*15f0*/  BRA `(.L_x_11598) ;  /* 0x0000000800f47947 */ /* 0x000fec0003800000 */
.L_x_11599:
[----:B------:R-:W2:Y:S02]  /*1600*/  LDG.E.U16 R0, desc[UR36][R2.64] ;  /* 0x0000002402007981 */ /* 0x000ea4000c1e1500 */
[----:B--2---:R-:W0:Y:S01]  /*1610*/  I2F.S16 R0, R0 ;  /* 0x0000000000007306 */ /* 0x004e220000101400 */
[----:B------:R-:W-:Y:S05]  /*1620*/  BRA `(.L_x_11598) ;  /* 0x0000000800e87947 */ /* 0x000fea0003800000 */
.L_x_11594:
        /* <DEDUP_REMOVED lines=8> */
.L_x_11602:
[----:B------:R-:W2:Y:S02]  /*16b0*/  LDG.E.U16 R0, desc[UR36][R2.64] ;  /* 0x0000002402007981 */ /* 0x000ea4000c1e1500 */
[----:B--2---:R-:W-:Y:S01]  /*16c0*/  HADD2.F32 R0, -RZ, R0.H0_H0 ;  /* 0x20000000ff007230 */ /* 0x004fe20000004100 */
[----:B------:R-:W-:Y:S06]  /*16d0*/  BRA `(.L_x_11598) ;  /* 0x0000000800bc7947 */ /* 0x000fec0003800000 */
.L_x_11601:
        /* <DEDUP_REMOVED lines=8> */
.L_x_11604:
[----:B------:R-:W2:Y:S02]  /*1760*/  LDG.E.U16 R0, desc[UR36][R2.64] ;  /* 0x0000002402007981 */ /* 0x000ea4000c1e1500 */
[----:B--2---:R-:W-:Y:S01]  /*1770*/  HADD2.F32 R0, -RZ, R0.H0_H0 ;  /* 0x20000000ff007230 */ /* 0x004fe20000004100 */
[----:B------:R-:W-:Y:S06]  /*1780*/  BRA `(.L_x_11598) ;  /* 0x0000000800907947 */ /* 0x000fec0003800000 */
.L_x_11603:
[----:B------:R-:W2:Y:S01]  /*1790*/  LDG.E.64 R2, desc[UR36][R2.64] ;  /* 0x0000002402027981 */ /* 0x000ea2000c1e1b00 */
[----:B------:R-:W-:Y:S01]  /*17a0*/  UMOV UR4, 0xf0000000 ;  /* 0xf000000000047882 */ /* 0x000fe20000000000 */
[----:B------:R-:W-:Y:S01]  /*17b0*/  UMOV UR5, 0x380fffff ;  /* 0x380fffff00057882 */ /* 0x000fe20000000000 */
[----:B--2---:R-:W0:Y:S01]  /*17c0*/  F2F.F32.F64 R0, R2 ;  /* 0x0000000200007310 */ /* 0x004e220000301000 */
[----:B------:R-:W-:-:S14]  /*17d0*/  DSETP.GEU.AND P0, PT, |R2|, UR4, PT ;  /* 0x0000000402007e2a */ /* 0x000fdc000bf0e200 */
[----:B0-----:R-:W-:Y:S01]  /*17e0*/  @!P0 FMUL R0, R0, 1.175494350822287508e-38 ;  /* 0x0080000000008820 */ /* 0x001fe20000400000 */
[----:B------:R-:W-:Y:S06]  /*17f0*/  BRA `(.L_x_11598) ;  /* 0x0000000800747947 */ /* 0x000fec0003800000 */
.L_x_11593:
        /* <DEDUP_REMOVED lines=12> */
.L_x_11607:
[----:B------:R-:W2:Y:S01]  /*18c0*/  LDG.E.64 R2, desc[UR36][R2.64] ;  /* 0x0000002402027981 */ /* 0x000ea2000c1e1b00 */
[----:B------:R-:W-:Y:S01]  /*18d0*/  UMOV UR4, 0xf0000000 ;  /* 0xf000000000047882 */ /* 0x000fe20000000000 */
[----:B------:R-:W-:Y:S01]  /*18e0*/  UMOV UR5, 0x380fffff ;  /* 0x380fffff00057882 */ /* 0x000fe20000000000 */
[----:B--2---:R-:W0:Y:S01]  /*18f0*/  F2F.F32.F64 R0, R2 ;  /* 0x0000000200007310 */ /* 0x004e220000301000 */
[----:B------:R-:W-:-:S14]  /*1900*/  DSETP.GEU.AND P0, PT, |R2|, UR4, PT ;  /* 0x0000000402007e2a */ /* 0x000fdc000bf0e200 */
[----:B0-----:R-:W-:Y:S01]  /*1910*/  @!P0 FMUL R0, R0, 1.175494350822287508e-38 ;  /* 0x0080000000008820 */ /* 0x001fe20000400000 */
[----:B------:R-:W-:Y:S06]  /*1920*/  BRA `(.L_x_11598) ;  /* 0x0000000800287947 */ /* 0x000fec0003800000 */
.L_x_11606:
        /* <DEDUP_REMOVED lines=25> */
.L_x_11609:
        /* <DEDUP_REMOVED lines=12> */
.L_x_11608:
[----:B------:R-:W2:Y:S02]  /*1b80*/  LDG.E.U16 R0, desc[UR36][R2.64] ;  /* 0x0000002402007981 */ /* 0x000ea4000c1e1500 */
[----:B--2---:R-:W-:Y:S01]  /*1b90*/  SHF.L.U32 R0, R0, 0x10, RZ ;  /* 0x0000001000007819 */ /* 0x004fe200000006ff */
[----:B------:R-:W-:Y:S06]  /*1ba0*/  BRA `(.L_x_11598) ;  /* 0x0000000400887947 */ /* 0x000fec0003800000 */
.L_x_11605:
        /* <DEDUP_REMOVED lines=11> */
.L_x_11612:
        /* <DEDUP_REMOVED lines=20> */
.L_x_11614:
[----:B------:R-:W-:Y:S05]  /*1da0*/  BSYNC.RECONVERGENT B0 ;  /* 0x0000000000007941 */ /* 0x000fea0003800200 */
.L_x_11613:
[----:B------:R-:W-:Y:S01]  /*1db0*/  IMAD.SHL.U32 R0, R0, 0x100000, RZ ;  /* 0x0010000000007824 */ /* 0x000fe200078e00ff */
[----:B------:R-:W-:-:S04]  /*1dc0*/  LEA R2, R2, 0x3b800000, 0x17 ;  /* 0x3b80000002027811 */ /* 0x000fc800078eb8ff */
[----:B------:R-:W-:Y:S01]  /*1dd0*/  LOP3.LUT R0, R2, R0, R7, 0xfe, !PT ;  /* 0x0000000002007212 */ /* 0x000fe200078efe07 */
[----:B------:R-:W-:Y:S06]  /*1de0*/  BRA `(.L_x_11598) ;  /* 0x0000000000f87947 */ /* 0x000fec0003800000 */
.L_x_11611:
        /* <DEDUP_REMOVED lines=20> */
.L_x_11616:
[----:B------:R-:W-:Y:S05]  /*1f30*/  BSYNC.RECONVERGENT B0 ;  /* 0x0000000000007941 */ /* 0x000fea0003800200 */
.L_x_11615:
[----:B------:R-:W-:Y:S01]  /*1f40*/  IMAD.SHL.U32 R0, R0, 0x200000, RZ ;  /* 0x0020000000007824 */ /* 0x000fe200078e00ff */
[----:B------:R-:W-:-:S04]  /*1f50*/  LEA R2, R2, 0x37800000, 0x17 ;  /* 0x3780000002027811 */ /* 0x000fc800078eb8ff */
[----:B------:R-:W-:Y:S01]  /*1f60*/  LOP3.LUT R0, R2, R0, R7, 0xfe, !PT ;  /* 0x0000000002007212 */ /* 0x000fe200078efe07 */
[----:B------:R-:W-:Y:S06]  /*1f70*/  BRA `(.L_x_11598) ;  /* 0x0000000000947947 */ /* 0x000fec0003800000 */
.L_x_11610:
[----:B------:R-:W-:-:S09]  /*1f80*/  UISETP.NE.AND UP0, UPT, UR4, 0x1c, UPT ;  /* 0x0000001c0400788c */ /* 0x000fd2000bf05270 */
[----:B------:R-:W-:Y:S05]  /*1f90*/  BRA.U !UP0, `(.L_x_11617) ;  /* 0x0000000108847547 */ /* 0x000fea000b800000 */
[----:B------:R-:W-:-:S09]  /*1fa0*/  UISETP.NE.AND UP0, UPT, UR4, 0x1d, UPT ;  /* 0x0000001d0400788c */ /* 0x000fd2000bf05270 */
[----:B------:R-:W-:Y:S05]  /*1fb0*/  BRA.U !UP0, `(.L_x_11618) ;  /* 0x0000000108707547 */ /* 0x000fea000b800000 */
[----:B------:R-:W-:-:S09]  /*1fc0*/  UISETP.NE.AND UP0, UPT, UR4, 0x2c, UPT ;  /* 0x0000002c0400788c */ /* 0x000fd2000bf05270 */
[----:B------:R-:W-:Y:S05]  /*1fd0*/  BRA.U !UP0, `(.L_x_11619) ;  /* 0x0000000108487547 */ /* 0x000fea000b800000 */
.L_x_11597:
        /* <DEDUP_REMOVED lines=16> */
.L_x_11620:
[----:B------:R-:W-:Y:S01]  /*20e0*/  IMAD.MOV.U32 R0, RZ, RZ, RZ ;  /* 0x000000ffff007224 */ /* 0x000fe200078e00ff */
[----:B------:R-:W-:Y:S06]  /*20f0*/  BRA `(.L_x_11598) ;  /* 0x0000000000347947 */ /* 0x000fec0003800000 */
.L_x_11619:
        /* <DEDUP_REMOVED lines=8> */
.L_x_11618:
[----:B------:R-:W2:Y:S02]  /*2180*/  LDG.E.64 R2, desc[UR36][R2.64] ;  /* 0x0000002402027981 */ /* 0x000ea4000c1e1b00 */
[----:B--2---:R0:W1:Y:S01]  /*2190*/  I2F.U64 R0, R2 ;  /* 0x0000000200007312 */ /* 0x0040620000301000 */
[----:B------:R-:W-:Y:S05]  /*21a0*/  BRA `(.L_x_11598) ;  /* 0x0000000000087947 */ /* 0x000fea0003800000 */
.L_x_11617:
[----:B------:R-:W2:Y:S02]  /*21b0*/  LDG.E R0, desc[UR36][R2.64] ;  /* 0x0000002402007981 */ /* 0x000ea4000c1e1900 */
[----:B--2---:R-:W-:-:S07]  /*21c0*/  I2FP.F32.U32 R0, R0 ;  /* 0x0000000000007245 */ /* 0x004fce0000201000 */
.L_x_11598:
[----:B------:R-:W-:Y:S05]  /*21d0*/  BSYNC.RECONVERGENT B6 ;  /* 0x0000000000067941 */ /* 0x000fea0003800200 */
.L_x_11592:
[----:B------:R-:W2:Y:S01]  /*21e0*/  LDCU.64 UR6, c[0x0][0x580] ;  /* 0x0000b000ff0677ac */ /* 0x000ea20008000a00 */
[----:B01---5:R-:W0:Y:S01]  /*21f0*/  MUFU.LG2 R4, R0 ;  /* 0x0000000000047308 */ /* 0x023e220000000c00 */
[----:B------:R-:W-:-:S04]  /*2200*/  UPRMT UR4, UR42, 0x9910, URZ ;  /* 0x000099102a047896 */ /* 0x000fc800080000ff */
[----:B------:R-:W-:Y:S01]  /*2210*/  UISETP.GT.AND UP0, UPT, UR4, 0x9, UPT ;  /* 0x000000090400788c */ /* 0x000fe2000bf04270 */
[----:B--234-:R-:W-:Y:S01]  /*2220*/  IADD3 R2, P0, PT, R16, UR6, RZ ;  /* 0x0000000610027c10 */ /* 0x01cfe2000ff1e0ff */
[----:B0-----:R-:W-:-:S03]  /*2230*/  FMUL.FTZ R4, R4, 0.69314718246459960938 ;  /* 0x3f31721804047820 */ /* 0x001fc60000410000 */
        /* <DEDUP_REMOVED lines=13> */
.L_x_11624:
[----:B------:R-:W0:Y:S02]  /*2310*/  F2I.S64.TRUNC R4, R4 ;  /* 0x0000000400047311 */ /* 0x000e24000020d900 */
[----:B0-----:R-:W-:-:S05]  /*2320*/  IMAD.MOV.U32 R7, RZ, RZ, R4 ;  /* 0x000000ffff077224 */ /* 0x001fca00078e0004 */
[----:B------:R0:W-:Y:S01]  /*2330*/  STG.E.U8 desc[UR36][R2.64], R7 ;  /* 0x0000000702007986 */ /* 0x0001e2000c101124 */
[----:B------:R-:W-:Y:S05]  /*2340*/  BRA `(.L_x_11626) ;  /* 0x0000000c002c7947 */ /* 0x000fea0003800000 */
.L_x_11623:
        /* <DEDUP_REMOVED lines=9> */
.L_x_11628:
[----:B------:R-:W0:Y:S02]  /*23e0*/  F2I.FTZ.TRUNC.NTZ R5, R4 ;  /* 0x0000000400057305 */ /* 0x000e24000021f100 */
[----:B0-----:R0:W-:Y:S01]  /*23f0*/  STG.E desc[UR36][R2.64], R5 ;  /* 0x0000000502007986 */ /* 0x0011e2000c101924 */
[----:B------:R-:W-:Y:S05]  /*2400*/  BRA `(.L_x_11626) ;  /* 0x0000000800fc7947 */ /* 0x000fea0003800000 */
.L_x_11627:
[----:B------:R-:W0:Y:S02]  /*2410*/  F2I.FTZ.TRUNC.NTZ R5, R4 ;  /* 0x0000000400057305 */ /* 0x000e24000021f100 */
[----:B0-----:R0:W-:Y:S01]  /*2420*/  STG.E.U16 desc[UR36][R2.64], R5 ;  /* 0x0000000502007986 */ /* 0x0011e2000c101524 */
[----:B------:R-:W-:Y:S05]  /*2430*/  BRA `(.L_x_11626) ;  /* 0x0000000800f07947 */ /* 0x000fea0003800000 */
.L_x_11622:
        /* <DEDUP_REMOVED lines=8> */
.L_x_11630:
[----:B------:R-:W-:-:S05]  /*24c0*/  F2FP.F16.F32.PACK_AB R4, RZ, R4 ;  /* 0x00000004ff04723e */ /* 0x000fca00000000ff */
[----:B------:R0:W-:Y:S01]  /*24d0*/  STG.E.U16 desc[UR36][R2.64], R4 ;  /* 0x0000000402007986 */ /* 0x0001e2000c101524 */
[----:B------:R-:W-:Y:S05]  /*24e0*/  BRA `(.L_x_11626) ;  /* 0x0000000800c47947 */ /* 0x000fea0003800000 */
.L_x_11629:
        /* <DEDUP_REMOVED lines=9> */
.L_x_11632:
[----:B------:R-:W-:-:S04]  /*2580*/  F2FP.F16.F32.PACK_AB R5, RZ, R4 ;  /* 0x00000004ff05723e */ /* 0x000fc800000000ff */
[----:B------:R-:W-:-:S05]  /*2590*/  PRMT R5, R5, 0x5410, RZ ;  /* 0x0000541005057816 */ /* 0x000fca00000000ff */
[----:B------:R0:W-:Y:S01]  /*25a0*/  STG.E desc[UR36][R2.64], R5 ;  /* 0x0000000502007986 */ /* 0x0001e2000c101924 */
[----:B------:R-:W-:Y:S05]  /*25b0*/  BRA `(.L_x_11626) ;  /* 0x0000000800907947 */ /* 0x000fea0003800000 */
.L_x_11631:
[----:B------:R-:W-:-:S06]  /*25c0*/  FMUL.FTZ R4, R4, 1 ;  /* 0x3f80000004047820 */ /* 0x000fcc0000410000 */
[----:B------:R-:W0:Y:S02]  /*25d0*/  F2F.F64.F32 R4, R4 ;  /* 0x0000000400047310 */ /* 0x000e240000201800 */
[----:B0-----:R0:W-:Y:S01]  /*25e0*/  STG.E.64 desc[UR36][R2.64], R4 ;  /* 0x0000000402007986 */ /* 0x0011e2000c101b24 */
[----:B------:R-:W-:Y:S05]  /*25f0*/  BRA `(.L_x_11626) ;  /* 0x0000000800807947 */ /* 0x000fea0003800000 */
.L_x_11621:
        /* <DEDUP_REMOVED lines=12> */
.L_x_11635:
[----:B------:R-:W-:Y:S01]  /*26c0*/  FMUL.FTZ R4, R4, 1 ;  /* 0x3f80000004047820 */ /* 0x000fe20000410000 */
[----:B------:R-:W-:-:S05]  /*26d0*/  CS2R R6, SRZ ;  /* 0x0000000000067805 */ /* 0x000fca000001ff00 */
[----:B------:R-:W0:Y:S02]  /*26e0*/  F2F.F64.F32 R4, R4 ;  /* 0x0000000400047310 */ /* 0x000e240000201800 */
[----:B0-----:R0:W-:Y:S01]  /*26f0*/  STG.E.128 desc[UR36][R2.64], R4 ;  /* 0x0000000402007986 */ /* 0x0011e2000c101d24 */
[----:B------:R-:W-:Y:S05]  /*2700*/  BRA `(.L_x_11626) ;  /* 0x00000008003c7947 */ /* 0x000fea0003800000 */
.L_x_11634:
        /* <DEDUP_REMOVED lines=18> */
.L_x_11639:
[----:B------:R-:W-:Y:S05]  /*2830*/  BSYNC.RECONVERGENT B0 ;  /* 0x0000000000007941 */ /* 0x000fea0003800200 */
.L_x_11638:
[----:B------:R-:W-:-:S05]  /*2840*/  LOP3.LUT R7, R0, 0x80, R7, 0xf8, !PT ;  /* 0x0000008000077812 */ /* 0x000fca00078ef807 */
[----:B------:R0:W-:Y:S01]  /*2850*/  STG.E.U8 desc[UR36][R2.64], R7 ;  /* 0x0000000702007986 */ /* 0x0001e2000c101124 */
[----:B------:R-:W-:Y:S05]  /*2860*/  BRA `(.L_x_11626) ;  /* 0x0000000400e47947 */ /* 0x000fea0003800000 */
.L_x_11637:
        /* <DEDUP_REMOVED lines=14> */
.L_x_11641:
[----:B------:R-:W-:Y:S05]  /*2950*/  BSYNC.RECONVERGENT B0 ;  /* 0x0000000000007941 */ /* 0x000fea0003800200 */
.L_x_11640:
[----:B------:R-:W-:-:S05]  /*2960*/  LOP3.LUT R5, R0, 0x80, R7, 0xf8, !PT ;  /* 0x0000008000057812 */ /* 0x000fca00078ef807 */
[----:B------:R0:W-:Y:S01]  /*2970*/  STG.E.U8 desc[UR36][R2.64], R5 ;  /* 0x0000000502007986 */ /* 0x0001e2000c101124 */
[----:B------:R-:W-:Y:S05]  /*2980*/  BRA `(.L_x_11626) ;  /* 0x00000004009c7947 */ /* 0x000fea0003800000 */
.L_x_11636:
[----:B------:R-:W-:-:S05]  /*2990*/  F2FP.BF16.F32.PACK_AB R4, RZ, R4 ;  /* 0x00000004ff04723e */ /* 0x000fca00000010ff */
[----:B------:R0:W-:Y:S01]  /*29a0*/  STG.E.U16 desc[UR36][R2.64], R4 ;  /* 0x0000000402007986 */ /* 0x0001e2000c101524 */
[----:B------:R-:W-:Y:S05]  /*29b0*/  BRA `(.L_x_11626) ;  /* 0x0000000400907947 */ /* 0x000fea0003800000 */
.L_x_11633:
        /* <DEDUP_REMOVED lines=11> */
.L_x_11644:
        /* <DEDUP_REMOVED lines=12> */
.L_x_11647:
[----:B------:R-:W-:-:S04]  /*2b30*/  SHF.R.U32.HI R0, RZ, 0x14, R4 ;  /* 0x00000014ff007819 */ /* 0x000fc80000011604 */
[----:B------:R-:W-:-:S04]  /*2b40*/  LOP3.LUT R5, R0, 0x1, RZ, 0xc0, !PT ;  /* 0x0000000100057812 */ /* 0x000fc800078ec0ff */
[----:B------:R-:W-:-:S04]  /*2b50*/  IADD3 R0, PT, PT, R4, 0x487ffff, R5 ;  /* 0x0487ffff04007810 */ /* 0x000fc80007ffe005 */
[----:B------:R-:W-:-:S04]  /*2b60*/  SHF.R.U32.HI R0, RZ, 0x14, R0 ;  /* 0x00000014ff007819 */ /* 0x000fc80000011600 */
[----:B------:R-:W-:-:S07]  /*2b70*/  LOP3.LUT R5, R0, 0xff, RZ, 0xc0, !PT ;  /* 0x000000ff00057812 */ /* 0x000fce00078ec0ff */
.L_x_11648:
[----:B------:R-:W-:-:S04]  /*2b80*/  SHF.R.U32.HI R4, RZ, 0x18, R4 ;  /* 0x00000018ff047819 */ /* 0x000fc80000011604 */
[----:B------:R-:W-:-:S04]  /*2b90*/  LOP3.LUT R5, R5, 0x80, R4, 0xf8, !PT ;  /* 0x0000008005057812 */ /* 0x000fc800078ef804 */
[----:B------:R-:W-:-:S07]  /*2ba0*/  PRMT R0, R5, 0x7610, R0 ;  /* 0x0000761005007816 */ /* 0x000fce0000000000 */
.L_x_11646:
[----:B------:R-:W-:Y:S05]  /*2bb0*/  BSYNC.RECONVERGENT B0 ;  /* 0x0000000000007941 */ /* 0x000fea0003800200 */
.L_x_11645:
[----:B------:R4:W-:Y:S01]  /*2bc0*/  STG.E.U8 desc[UR36][R2.64], R0 ;  /* 0x0000000002007986 */ /* 0x0009e2000c101124 */
[----:B------:R-:W-:Y:S05]  /*2bd0*/  BRA `(.L_x_11626) ;  /* 0x0000000400087947 */ /* 0x000fea0003800000 */
.L_x_11643:
        /* <DEDUP_REMOVED lines=12> */
.L_x_11651:
[----:B------:R-:W-:-:S04]  /*2ca0*/  SHF.R.U32.HI R0, RZ, 0x15, R4 ;  /* 0x00000015ff007819 */ /* 0x000fc80000011604 */
[----:B------:R-:W-:-:S04]  /*2cb0*/  LOP3.LUT R5, R0, 0x1, RZ, 0xc0, !PT ;  /* 0x0000000100057812 */ /* 0x000fc800078ec0ff */
[----:B------:R-:W-:-:S04]  /*2cc0*/  IADD3 R0, PT, PT, R4, 0x88fffff, R5 ;  /* 0x088fffff04007810 */ /* 0x000fc80007ffe005 */
[----:B------:R-:W-:-:S04]  /*2cd0*/  SHF.R.U32.HI R0, RZ, 0x15, R0 ;  /* 0x00000015ff007819 */ /* 0x000fc80000011600 */
[----:B------:R-:W-:-:S07]  /*2ce0*/  LOP3.LUT R5, R0, 0xff, RZ, 0xc0, !PT ;  /* 0x000000ff00057812 */ /* 0x000fce00078ec0ff */
.L_x_11652:
[----:B------:R-:W-:-:S04]  /*2cf0*/  SHF.R.U32.HI R4, RZ, 0x18, R4 ;  /* 0x00000018ff047819 */ /* 0x000fc80000011604 */
[----:B------:R-:W-:-:S04]  /*2d00*/  LOP3.LUT R5, R5, 0x80, R4, 0xf8, !PT ;  /* 0x0000008005057812 */ /* 0x000fc800078ef804 */
[----:B------:R-:W-:-:S07]  /*2d10*/  PRMT R0, R5, 0x7610, R0 ;  /* 0x0000761005007816 */ /* 0x000fce0000000000 */
.L_x_11650:
[----:B------:R-:W-:Y:S05]  /*2d20*/  BSYNC.RECONVERGENT B0 ;  /* 0x0000000000007941 */ /* 0x000fea0003800200 */
.L_x_11649:
[----:B------:R3:W-:Y:S01]  /*2d30*/  STG.E.U8 desc[UR36][R2.64], R0 ;  /* 0x0000000002007986 */ /* 0x0007e2000c101124 */
[----:B------:R-:W-:Y:S05]  /*2d40*/  BRA `(.L_x_11626) ;  /* 0x0000000000ac7947 */ /* 0x000fea0003800000 */
.L_x_11642:
[----:B------:R-:W-:-:S09]  /*2d50*/  UISETP.NE.AND UP0, UPT, UR4, 0x1c, UPT ;  /* 0x0000001c0400788c */ /* 0x000fd2000bf05270 */
[----:B------:R-:W-:Y:S05]  /*2d60*/  BRA.U !UP0, `(.L_x_11653) ;  /* 0x00000001089c7547 */ /* 0x000fea000b800000 */
[----:B------:R-:W-:-:S09]  /*2d70*/  UISETP.NE.AND UP0, UPT, UR4, 0x1d, UPT ;  /* 0x0000001d0400788c */ /* 0x000fd2000bf05270 */
[----:B------:R-:W-:Y:S05]  /*2d80*/  BRA.U !UP0, `(.L_x_11654) ;  /* 0x0000000108887547 */ /* 0x000fea000b800000 */
[----:B------:R-:W-:-:S09]  /*2d90*/  UISETP.NE.AND UP0, UPT, UR4, 0x2c, UPT ;  /* 0x0000002c0400788c */ /* 0x000fd2000bf05270 */
[----:B------:R-:W-:Y:S05]  /*2da0*/  BRA.U !UP0, `(.L_x_11655) ;  /* 0x0000000108447547 */ /* 0x000fea000b800000 */
.L_x_11625:
        /* <DEDUP_REMOVED lines=16> */
.L_x_11656:
[----:B------:R-:W-:Y:S05]  /*2eb0*/  BRA `(.L_x_11626) ;  /* 0x0000000000507947 */ /* 0x000fea0003800000 */
.L_x_11655:
        /* <DEDUP_REMOVED lines=15> */
.L_x_11654:
[----:B------:R-:W0:Y:S02]  /*2fb0*/  F2I.U64.TRUNC R4, R4 ;  /* 0x0000000400047311 */ /* 0x000e24000020d800 */
[----:B0-----:R1:W-:Y:S01]  /*2fc0*/  STG.E.64 desc[UR36][R2.64], R4 ;  /* 0x0000000402007986 */ /* 0x0013e2000c101b24 */
[----:B------:R-:W-:Y:S05]  /*2fd0*/  BRA `(.L_x_11626) ;  /* 0x0000000000087947 */ /* 0x000fea0003800000 */
.L_x_11653:
[----:B------:R-:W0:Y:S02]  /*2fe0*/  F2I.FTZ.U32.TRUNC.NTZ R5, R4 ;  /* 0x0000000400057305 */ /* 0x000e24000021f000 */
[----:B0-----:R0:W-:Y:S02]  /*2ff0*/  STG.E desc[UR36][R2.64], R5 ;  /* 0x0000000502007986 */ /* 0x0011e4000c101924 */
.L_x_11626:
[----:B------:R-:W-:-:S07]  /*3000*/  VIADD R17, R17, 0x80 ;  /* 0x0000008011117836 */ /* 0x000fce0000000000 */
.L_x_11590:
[----:B------:R-:W-:Y:S05]  /*3010*/  BSYNC.RECONVERGENT B7 ;  /* 0x0000000000077941 */ /* 0x000fea0003800200 */
.L_x_11589:
        /* <DEDUP_REMOVED lines=307> */
.L_x_11659:
        /* <DEDUP_REMOVED lines=18> */
.L_x_11664:
[----:B------:R-:W2:Y:S02]  /*4470*/  LDG.E.U8 R0, desc[UR36][R2.64] ;  /* 0x0000002402007981 */ /* 0x000ea4000c1e1100 */
[----:B--2---:R-:W-:Y:S01]  /*4480*/  I2FP.F32.U32 R0, R0 ;  /* 0x0000000000007245 */ /* 0x004fe20000201000 */
[----:B------:R-:W-:Y:S06]  /*4490*/  BRA `(.L_x_11666) ;  /* 0x0000000c00247947 */ /* 0x000fec0003800000 */
.L_x_11663:
        /* <DEDUP_REMOVED lines=9> */
.L_x_11668:
[----:B------:R-:W2:Y:S02]  /*4530*/  LDG.E R0, desc[UR36][R2.64] ;  /* 0x0000002402007981 */ /* 0x000ea4000c1e1900 */
[----:B--2---:R-:W-:Y:S01]  /*4540*/  I2FP.F32.S32 R0, R0 ;  /* 0x0000000000007245 */ /* 0x004fe20000201400 */
[----:B------:R-:W-:Y:S06]  /*4550*/  BRA `(.L_x_11666) ;  /* 0x0000000800f47947 */ /* 0x000fec0003800000 */
.L_x_11667:
[----:B------:R-:W2:Y:S02]  /*4560*/  LDG.E.U16 R0, desc[UR36][R2.64] ;  /* 0x0000002402007981 */ /* 0x000ea4000c1e1500 */
[----:B--2---:R-:W0:Y:S01]  /*4570*/  I2F.S16 R0, R0 ;  /* 0x0000000000007306 */ /* 0x004e220000101400 */
[----:B------:R-:W-:Y:S05]  /*4580*/  BRA `(.L_x_11666) ;  /* 0x0000000800e87947 */ /* 0x000fea0003800000 */
.L_x_11662:
        /* <DEDUP_REMOVED lines=8> */
.L_x_11670:
[----:B------:R-:W2:Y:S02]  /*4610*/  LDG.E.U16 R0, desc[UR36][R2.64] ;  /* 0x0000002402007981 */ /* 0x000ea4000c1e1500 */
[----:B--2---:R-:W-:Y:S01]  /*4620*/  HADD2.F32 R0, -RZ, R0.H0_H0 ;  /* 0x20000000ff007230 */ /* 0x004fe20000004100 */
[----:B------:R-:W-:Y:S06]  /*4630*/  BRA `(.L_x_11666) ;  /* 0x0000000800bc7947 */ /* 0x000fec0003800000 */
.L_x_11669:
        /* <DEDUP_REMOVED lines=8> */
.L_x_11672:
[----:B------:R-:W2:Y:S02]  /*46c0*/  LDG.E.U16 R0, desc[UR36][R2.64] ;  /* 0x0000002402007981 */ /* 0x000ea4000c1e1500 */
[----:B--2---:R-:W-:Y:S01]  /*46d0*/  HADD2.F32 R0, -RZ, R0.H0_H0 ;  /* 0x20000000ff007230 */ /* 0x004fe20000004100 */
[----:B------:R-:W-:Y:S06]  /*46e0*/  BRA `(.L_x_11666) ;  /* 0x0000000800907947 */ /* 0x000fec0003800000 */
.L_x_11671:
[----:B------:R-:W2:Y:S01]  /*46f0*/  LDG.E.64 R2, desc[UR36][R2.64] ;  /* 0x0000002402027981 */ /* 0x000ea2000c1e1b00 */
[----:B------:R-:W-:Y:S01]  /*4700*/  UMOV UR4, 0xf0000000 ;  /* 0xf000000000047882 */ /* 0x000fe20000000000 */
[----:B------:R-:W-:Y:S01]  /*4710*/  UMOV UR5, 0x380fffff ;  /* 0x380fffff00057882 */ /* 0x000fe20000000000 */
[----:B--2---:R-:W0:Y:S01]  /*4720*/  F2F.F32.F64 R0, R2 ;  /* 0x0000000200007310 */ /* 0x004e220000301000 */
[----:B------:R-:W-:-:S14]  /*4730*/  DSETP.GEU.AND P0, PT, |R2|, UR4, PT ;  /* 0x0000000402007e2a */ /* 0x000fdc000bf0e200 */
[----:B0-----:R-:W-:Y:S01]  /*4740*/  @!P0 FMUL R0, R0, 1.175494350822287508e-38 ;  /* 0x0080000000008820 */ /* 0x001fe20000400000 */
[----:B------:R-:W-:Y:S06]  /*4750*/  BRA `(.L_x_11666) ;  /* 0x0000000800747947 */ /* 0x000fec0003800000 */
.L_x_11661:
        /* <DEDUP_REMOVED lines=12> */
.L_x_11675:
[----:B------:R-:W2:Y:S01]  /*4820*/  LDG.E.64 R2, desc[UR36][R2.64] ;  /* 0x0000002402027981 */ /* 0x000ea2000c1e1b00 */
[----:B------:R-:W-:Y:S01]  /*4830*/  UMOV UR4, 0xf0000000 ;  /* 0xf000000000047882 */ /* 0x000fe20000000000 */
[----:B------:R-:W-:Y:S01]  /*4840*/  UMOV UR5, 0x380fffff ;  /* 0x380fffff00057882 */ /* 0x000fe20000000000 */
[----:B--2---:R-:W0:Y:S01]  /*4850*/  F2F.F32.F64 R0, R2 ;  /* 0x0000000200007310 */ /* 0x004e220000301000 */
[----:B------:R-:W-:-:S14]  /*4860*/  DSETP.GEU.AND P0, PT, |R2|, UR4, PT ;  /* 0x0000000402007e2a */ /* 0x000fdc000bf0e200 */
[----:B0-----:R-:W-:Y:S01]  /*4870*/  @!P0 FMUL R0, R0, 1.175494350822287508e-38 ;  /* 0x0080000000008820 */ /* 0x001fe20000400000 */
[----:B------:R-:W-:Y:S06]  /*4880*/  BRA `(.L_x_11666) ;  /* 0x0000000800287947 */ /* 0x000fec0003800000 */
.L_x_11674:
        /* <DEDUP_REMOVED lines=25> */
.L_x_11677:
        /* <DEDUP_REMOVED lines=12> */
.L_x_11676:
[----:B------:R-:W2:Y:S02]  /*4ae0*/  LDG.E.U16 R0, desc[UR36][R2.64] ;  /* 0x0000002402007981 */ /* 0x000ea4000c1e1500 */
[----:B--2---:R-:W-:Y:S01]  /*4af0*/  IMAD.U32 R0, R0, 0x10000, RZ ;  /* 0x0001000000007824 */ /* 0x004fe200078e00ff */
[----:B------:R-:W-:Y:S06]  /*4b00*/  BRA `(.L_x_11666) ;  /* 0x0000000400887947 */ /* 0x000fec0003800000 */
.L_x_11673:
        /* <DEDUP_REMOVED lines=11> */
.L_x_11680:
        /* <DEDUP_REMOVED lines=20> */
.L_x_11682:
[----:B------:R-:W-:Y:S05]  /*4d00*/  BSYNC.RECONVERGENT B0 ;  /* 0x0000000000007941 */ /* 0x000fea0003800200 */
.L_x_11681:
[----:B------:R-:W-:Y:S01]  /*4d10*/  IMAD.SHL.U32 R0, R0, 0x100000, RZ ;  /* 0x0010000000007824 */ /* 0x000fe200078e00ff */
[----:B------:R-:W-:-:S04]  /*4d20*/  LEA R2, R2, 0x3b800000, 0x17 ;  /* 0x3b80000002027811 */ /* 0x000fc800078eb8ff */
[----:B------:R-:W-:Y:S01]  /*4d30*/  LOP3.LUT R0, R2, R0, R7, 0xfe, !PT ;  /* 0x0000000002007212 */ /* 0x000fe200078efe07 */
[----:B------:R-:W-:Y:S06]  /*4d40*/  BRA `(.L_x_11666) ;  /* 0x0000000000f87947 */ /* 0x000fec0003800000 */
.L_x_11679:
        /* <DEDUP_REMOVED lines=20> */
.L_x_11684:
[----:B------:R-:W-:Y:S05]  /*4e90*/  BSYNC.RECONVERGENT B0 ;  /* 0x0000000000007941 */ /* 0x000fea0003800200 */
.L_x_11683:
[----:B------:R-:W-:Y:S02]  /*4ea0*/  SHF.L.U32 R0, R0, 0x15, RZ ;  /* 0x0000001500007819 */ /* 0x000fe400000006ff */
[----:B------:R-:W-:-:S04]  /*4eb0*/  LEA R2, R2, 0x37800000, 0x17 ;  /* 0x3780000002027811 */ /* 0x000fc800078eb8ff */
[----:B------:R-:W-:Y:S01]  /*4ec0*/  LOP3.LUT R0, R2, R0, R7, 0xfe, !PT ;  /* 0x0000000002007212 */ /* 0x000fe200078efe07 */
[----:B------:R-:W-:Y:S06]  /*4ed0*/  BRA `(.L_x_11666) ;  /* 0x0000000000947947 */ /* 0x000fec0003800000 */
.L_x_11678:
        /* <DEDUP_REMOVED lines=14> */
.L_x_11665:
        /* <DEDUP_REMOVED lines=16> */
.L_x_11687:
[----:B------:R-:W-:Y:S01]  /*50c0*/  IMAD.MOV.U32 R0, RZ, RZ, RZ ;  /* 0x000000ffff007224 */ /* 0x000fe200078e00ff */
[----:B------:R-:W-:Y:S06]  /*50d0*/  BRA `(.L_x_11666) ;  /* 0x0000000000147947 */ /* 0x000fec0003800000 */
.L_x_11686:
[----:B------:R-:W2:Y:S02]  /*50e0*/  LDG.E.64 R2, desc[UR36][R2.64] ;  /* 0x0000002402027981 */ /* 0x000ea4000c1e1b00 */
[----:B--2---:R0:W1:Y:S01]  /*50f0*/  I2F.U64 R0, R2 ;  /* 0x0000000200007312 */ /* 0x0040620000301000 */
[----:B------:R-:W-:Y:S05]  /*5100*/  BRA `(.L_x_11666) ;  /* 0x0000000000087947 */ /* 0x000fea0003800000 */
.L_x_11685:
[----:B------:R-:W2:Y:S02]  /*5110*/  LDG.E R0, desc[UR36][R2.64] ;  /* 0x0000002402007981 */ /* 0x000ea4000c1e1900 */
[----:B--2---:R-:W-:-:S07]  /*5120*/  I2FP.F32.U32 R0, R0 ;  /* 0x0000000000007245 */ /* 0x004fce0000201000 */
.L_x_11666:
[----:B------:R-:W-:Y:S05]  /*5130*/  BSYNC.RECONVERGENT B6 ;  /* 0x0000000000067941 */ /* 0x000fea0003800200 */
.L_x_11660:
[----:B------:R-:W2:Y:S01]  /*5140*/  LDCU.64 UR6, c[0x0][0x580] ;  /* 0x0000b000ff0677ac */ /* 0x000ea20008000a00 */
[----:B01---5:R-:W0:Y:S01]  /*5150*/  MUFU.LG2 R4, R0 ;  /* 0x0000000000047308 */ /* 0x023e220000000c00 */
[----:B------:R-:W-:-:S04]  /*5160*/  UPRMT UR4, UR42, 0x9910, URZ ;  /* 0x000099102a047896 */ /* 0x000fc800080000ff */
[----:B------:R-:W-:Y:S01]  /*5170*/  UISETP.GT.AND UP0, UPT, UR4, 0x9, UPT ;  /* 0x000000090400788c */ /* 0x000fe2000bf04270 */
[----:B--234-:R-:W-:Y:S01]  /*5180*/  IADD3 R2, P0, PT, R16, UR6, RZ ;  /* 0x0000000610027c10 */ /* 0x01cfe2000ff1e0ff */
[----:B0-----:R-:W-:-:S04]  /*5190*/  FMUL.FTZ R4, R4, 0.69314718246459960938 ;  /* 0x3f31721804047820 */ /* 0x001fc80000410000 */
        /* <DEDUP_REMOVED lines=13> */
.L_x_11691:
[----:B------:R-:W0:Y:S02]  /*5270*/  F2I.S64.TRUNC R4, R4 ;  /* 0x0000000400047311 */ /* 0x000e24000020d900 */
[----:B0-----:R-:W-:-:S05]  /*5280*/  MOV R7, R4 ;  /* 0x0000000400077202 */ /* 0x001fca0000000f00 */
[----:B------:R3:W-:Y:S01]  /*5290*/  STG.E.U8 desc[UR36][R2.64], R7 ;  /* 0x0000000702007986 */ /* 0x0007e2000c101124 */
[----:B------:R-:W-:Y:S05]  /*52a0*/  BRA `(.L_x_11693) ;  /* 0x0000000c00287947 */ /* 0x000fea0003800000 */
.L_x_11690:
        /* <DEDUP_REMOVED lines=9> */
.L_x_11695:
[----:B------:R-:W0:Y:S02]  /*5340*/  F2I.FTZ.TRUNC.NTZ R5, R4 ;  /* 0x0000000400057305 */ /* 0x000e24000021f100 */
[----:B0-----:R2:W-:Y:S01]  /*5350*/  STG.E desc[UR36][R2.64], R5 ;  /* 0x0000000502007986 */ /* 0x0015e2000c101924 */
[----:B------:R-:W-:Y:S05]  /*5360*/  BRA `(.L_x_11693) ;  /* 0x0000000800f87947 */ /* 0x000fea0003800000 */
.L_x_11694:
[----:B------:R-:W0:Y:S02]  /*5370*/  F2I.FTZ.TRUNC.NTZ R5, R4 ;  /* 0x0000000400057305 */ /* 0x000e24000021f100 */
[----:B0-----:R0:W-:Y:S01]  /*5380*/  STG.E.U16 desc[UR36][R2.64], R5 ;  /* 0x0000000502007986 */ /* 0x0011e2000c101524 */
[----:B------:R-:W-:Y:S05]  /*5390*/  BRA `(.L_x_11693) ;  /* 0x0000000800ec7947 */ /* 0x000fea0003800000 */
.L_x_11689:
        /* <DEDUP_REMOVED lines=8> */
.L_x_11697:
[----:B------:R-:W-:-:S05]  /*5420*/  F2FP.F16.F32.PACK_AB R4, RZ, R4 ;  /* 0x00000004ff04723e */ /* 0x000fca00000000ff */
[----:B------:R0:W-:Y:S01]  /*5430*/  STG.E.U16 desc[UR36][R2.64], R4 ;  /* 0x0000000402007986 */ /* 0x0001e2000c101524 */
[----:B------:R-:W-:Y:S05]  /*5440*/  BRA `(.L_x_11693) ;  /* 0x0000000800c07947 */ /* 0x000fea0003800000 */
.L_x_11696:
        /* <DEDUP_REMOVED lines=9> */
.L_x_11699:
[----:B------:R-:W-:-:S04]  /*54e0*/  F2FP.F16.F32.PACK_AB R5, RZ, R4 ;  /* 0x00000004ff05723e */ /* 0x000fc800000000ff */
[----:B------:R-:W-:-:S05]  /*54f0*/  PRMT R5, R5, 0x5410, RZ ;  /* 0x0000541005057816 */ /* 0x000fca00000000ff */
[----:B------:R0:W-:Y:S01]  /*5500*/  STG.E desc[UR36][R2.64], R5 ;  /* 0x0000000502007986 */ /* 0x0001e2000c101924 */
[----:B------:R-:W-:Y:S05]  /*5510*/  BRA `(.L_x_11693) ;  /* 0x00000008008c7947 */ /* 0x000fea0003800000 */
.L_x_11698:
[----:B------:R-:W-:-:S06]  /*5520*/  FMUL.FTZ R4, R4, 1 ;  /* 0x3f80000004047820 */ /* 0x000fcc0000410000 */
[----:B------:R-:W0:Y:S02]  /*5530*/  F2F.F64.F32 R4, R4 ;  /* 0x0000000400047310 */ /* 0x000e240000201800 */
[----:B0-----:R0:W-:Y:S01]  /*5540*/  STG.E.64 desc[UR36][R2.64], R4 ;  /* 0x0000000402007986 */ /* 0x0011e2000c101b24 */
[----:B------:R-:W-:Y:S05]  /*5550*/  BRA `(.L_x_11693) ;  /* 0x00000008007c7947 */ /* 0x000fea0003800000 */
.L_x_11688:
        /* <DEDUP_REMOVED lines=13> */
.L_x_11703:
        /* <DEDUP_REMOVED lines=16> */
.L_x_11706:
[----:B------:R-:W-:-:S04]  /*5730*/  SHF.R.U32.HI R4, RZ, 0x18, R4 ;  /* 0x00000018ff047819 */ /* 0x000fc80000011604 */
[----:B------:R-:W-:-:S04]  /*5740*/  LOP3.LUT R4, R5, 0x80, R4, 0xf8, !PT ;  /* 0x0000008005047812 */ /* 0x000fc800078ef804 */
[----:B------:R-:W-:-:S07]  /*5750*/  PRMT R0, R4, 0x7610, R0 ;  /* 0x0000761004007816 */ /* 0x000fce0000000000 */
.L_x_11705:
[----:B------:R-:W-:Y:S05]  /*5760*/  BSYNC.RECONVERGENT B0 ;  /* 0x0000000000007941 */ /* 0x000fea0003800200 */
.L_x_11704:
[----:B------:R0:W-:Y:S01]  /*5770*/  STG.E.U8 desc[UR36][R2.64], R0 ;  /* 0x0000000002007986 */ /* 0x0001e2000c101124 */
[----:B------:R-:W-:Y:S05]  /*5780*/  BRA `(.L_x_11693) ;  /* 0x0000000400f07947 */ /* 0x000fea0003800000 */
.L_x_11702:
        /* <DEDUP_REMOVED lines=16> */
.L_x_11709:
[----:B------:R-:W-:-:S04]  /*5890*/  SHF.R.U32.HI R4, RZ, 0x18, R4 ;  /* 0x00000018ff047819 */ /* 0x000fc80000011604 */
[----:B------:R-:W-:-:S04]  /*58a0*/  LOP3.LUT R5, R5, 0x80, R4, 0xf8, !PT ;  /* 0x0000008005057812 */ /* 0x000fc800078ef804 */
[----:B------:R-:W-:-:S07]  /*58b0*/  PRMT R0, R5, 0x7610, R0 ;  /* 0x0000761005007816 */ /* 0x000fce0000000000 */
.L_x_11708:
[----:B------:R-:W-:Y:S05]  /*58c0*/  BSYNC.RECONVERGENT B0 ;  /* 0x0000000000007941 */ /* 0x000fea0003800200 */
.L_x_11707:
[----:B------:R0:W-:Y:S01]  /*58d0*/  STG.E.U8 desc[UR36][R2.64], R0 ;  /* 0x0000000002007986 */ /* 0x0001e2000c101124 */
[----:B------:R-:W-:Y:S05]  /*58e0*/  BRA `(.L_x_11693) ;  /* 0x0000000400987947 */ /* 0x000fea0003800000 */
.L_x_11701:
        /* <DEDUP_REMOVED lines=21> */
.L_x_11711:
[----:B------:R-:W0:Y:S02]  /*5a40*/  F2I.U64.TRUNC R4, R4 ;  /* 0x0000000400047311 */ /* 0x000e24000020d800 */
[----:B0-----:R0:W-:Y:S01]  /*5a50*/  STG.E.64 desc[UR36][R2.64], R4 ;  /* 0x0000000402007986 */ /* 0x0011e2000c101b24 */
[----:B------:R-:W-:Y:S05]  /*5a60*/  BRA `(.L_x_11693) ;  /* 0x0000000400387947 */ /* 0x000fea0003800000 */
.L_x_11710:
[----:B------:R-:W0:Y:S02]  /*5a70*/  F2I.FTZ.U32.TRUNC.NTZ R5, R4 ;  /* 0x0000000400057305 */ /* 0x000e24000021f000 */
[----:B0-----:R0:W-:Y:S01]  /*5a80*/  STG.E desc[UR36][R2.64], R5 ;  /* 0x0000000502007986 */ /* 0x0011e2000c101924 */
[----:B------:R-:W-:Y:S05]  /*5a90*/  BRA `(.L_x_11693) ;  /* 0x00000004002c7947 */ /* 0x000fea0003800000 */
.L_x_11700:
        /* <DEDUP_REMOVED lines=10> */
.L_x_11713:
[----:B------:R-:W-:Y:S01]  /*5b40*/  FMUL.FTZ R4, R4, 1 ;  /* 0x3f80000004047820 */ /* 0x000fe20000410000 */
[----:B------:R-:W-:-:S05]  /*5b50*/  CS2R R6, SRZ ;  /* 0x0000000000067805 */ /* 0x000fca000001ff00 */
[----:B------:R-:W0:Y:S02]  /*5b60*/  F2F.F64.F32 R4, R4 ;  /* 0x0000000400047310 */ /* 0x000e240000201800 */
[----:B0-----:R0:W-:Y:S01]  /*5b70*/  STG.E.128 desc[UR36][R2.64], R4 ;  /* 0x0000000402007986 */ /* 0x0011e2000c101d24 */
[----:B------:R-:W-:Y:S05]  /*5b80*/  BRA `(.L_x_11693) ;  /* 0x0000000000f07947 */ /* 0x000fea0003800000 */
.L_x_11712:
[----:B------:R-:W-:-:S09]  /*5b90*/  UISETP.NE.AND UP0, UPT, UR4, 0xf, UPT ;  /* 0x0000000f0400788c */ /* 0x000fd2000bf05270 */
[----:B------:R-:W-:Y:S05]  /*5ba0*/  BRA.U !UP0, `(.L_x_11714) ;  /* 0x0000000108e07547 */ /* 0x000fea000b800000 */
[----:B------:R-:W-:-:S09]  /*5bb0*/  UISETP.NE.AND UP0, UPT, UR4, 0x17, UPT ;  /* 0x000000170400788c */ /* 0x000fd2000bf05270 */
[----:B------:R-:W-:Y:S05]  /*5bc0*/  BRA.U !UP0, `(.L_x_11715) ;  /* 0x00000001088c7547 */ /* 0x000fea000b800000 */
[----:B------:R-:W-:-:S09]  /*5bd0*/  UISETP.NE.AND UP0, UPT, UR4, 0x18, UPT ;  /* 0x000000180400788c */ /* 0x000fd2000bf05270 */
[----:B------:R-:W-:Y:S05]  /*5be0*/  BRA.U !UP0, `(.L_x_11716) ;  /* 0x0000000108447547 */ /* 0x000fea000b800000 */
.L_x_11692:
        /* <DEDUP_REMOVED lines=16> */
.L_x_11717:
[----:B------:R-:W-:Y:S05]  /*5cf0*/  BRA `(.L_x_11693) ;  /* 0x0000000000947947 */ /* 0x000fea0003800000 */
.L_x_11716:
        /* <DEDUP_REMOVED lines=12> */
.L_x_11719:
[----:B------:R-:W-:Y:S05]  /*5dc0*/  BSYNC.RECONVERGENT B0 ;  /* 0x0000000000007941 */ /* 0x000fea0003800200 */
.L_x_11718:
[----:B------:R-:W-:-:S05]  /*5dd0*/  LOP3.LUT R5, R0, 0x80, R7, 0xf8, !PT ;  /* 0x0000008000057812 */ /* 0x000fca00078ef807 */
[----:B------:R0:W-:Y:S01]  /*5de0*/  STG.E.U8 desc[UR36][R2.64], R5 ;  /* 0x0000000502007986 */ /* 0x0001e2000c101124 */
[----:B------:R-:W-:Y:S05]  /*5df0*/  BRA `(.L_x_11693) ;  /* 0x0000000000547947 */ /* 0x000fea0003800000 */
.L_x_11715:
        /* <DEDUP_REMOVED lines=11> */
.L_x_11721:
[----:B------:R-:W-:Y:S02]  /*5eb0*/  ISETP.GT.U32.AND P0, PT, R6, 0x7f800000, PT ;  /* 0x7f8000000600780c */ /* 0x000fe40003f04070 */
[----:B------:R-:W-:-:S04]  /*5ec0*/  MOV R0, 0x7f ;  /* 0x0000007f00007802 */ /* 0x000fc80000000f00 */
[----:B------:R-:W-:-:S07]  /*5ed0*/  SEL R0, R0, 0x7c, P0 ;  /* 0x0000007c00007807 */ /* 0x000fce0000000000 */
.L_x_11722:
[----:B------:R-:W-:Y:S05]  /*5ee0*/  BSYNC.RECONVERGENT B0 ;  /* 0x0000000000007941 */ /* 0x000fea0003800200 */
.L_x_11720:
[----:B------:R-:W-:-:S04]  /*5ef0*/  SHF.R.U32.HI R5, RZ, 0x18, R4 ;  /* 0x00000018ff057819 */ /* 0x000fc80000011604 */
[----:B------:R-:W-:-:S05]  /*5f00*/  LOP3.LUT R5, R0, 0x80, R5, 0xf8, !PT ;  /* 0x0000008000057812 */ /* 0x000fca00078ef805 */
[----:B------:R0:W-:Y:S01]  /*5f10*/  STG.E.U8 desc[UR36][R2.64], R5 ;  /* 0x0000000502007986 */ /* 0x0001e2000c101124 */
[----:B------:R-:W-:Y:S05]  /*5f20*/  BRA `(.L_x_11693) ;  /* 0x0000000000087947 */ /* 0x000fea0003800000 */
.L_x_11714:
[----:B------:R-:W-:-:S05]  /*5f30*/  F2FP.BF16.F32.PACK_AB R4, RZ, R4 ;  /* 0x00000004ff04723e */ /* 0x000fca00000010ff */
[----:B------:R0:W-:Y:S02]  /*5f40*/  STG.E.U16 desc[UR36][R2.64], R4 ;  /* 0x0000000402007986 */ /* 0x0001e4000c101524 */
.L_x_11693:
[----:B------:R-:W-:-:S07]  /*5f50*/  VIADD R17, R17, 0x80 ;  /* 0x0000008011117836 */ /* 0x000fce0000000000 */
.L_x_11658:
[----:B------:R-:W-:Y:S05]  /*5f60*/  BSYNC.RECONVERGENT B7 ;  /* 0x0000000000077941 */ /* 0x000fea0003800200 */
.L_x_11657:
        /* <DEDUP_REMOVED lines=307> */
.L_x_11725:
        /* <DEDUP_REMOVED lines=18> */
.L_x_11730:
[----:B------:R-:W2:Y:S02]  /*73c0*/  LDG.E.U8 R0, desc[UR36][R2.64] ;  /* 0x0000002402007981 */ /* 0x000ea4000c1e1100 */
[----:B--2---:R-:W-:Y:S01]  /*73d0*/  I2FP.F32.U32 R0, R0 ;  /* 0x0000000000007245 */ /* 0x004fe20000201000 */
[----:B------:R-:W-:Y:S06]  /*73e0*/  BRA `(.L_x_11732) ;  /* 0x0000000c00247947 */ /* 0x000fec0003800000 */
.L_x_11729:
        /* <DEDUP_REMOVED lines=9> */
.L_x_11734:
[----:B------:R-:W2:Y:S02]  /*7480*/  LDG.E R0, desc[UR36][R2.64] ;  /* 0x0000002402007981 */ /* 0x000ea4000c1e1900 */
[----:B--2---:R-:W-:Y:S01]  /*7490*/  I2FP.F32.S32 R0, R0 ;  /* 0x0000000000007245 */ /* 0x004fe20000201400 */
[----:B------:R-:W-:Y:S06]  /*74a0*/  BRA `(.L_x_11732) ;  /* 0x0000000800f47947 */ /* 0x000fec0003800000 */
.L_x_11733:
[----:B------:R-:W2:Y:S02]  /*74b0*/  LDG.E.U16 R0, desc[UR36][R2.64] ;  /* 0x0000002402007981 */ /* 0x000ea4000c1e1500 */
[----:B--2---:R-:W2:Y:S01]  /*74c0*/  I2F.S16 R0, R0 ;  /* 0x0000000000007306 */ /* 0x004ea20000101400 */
[----:B------:R-:W-:Y:S05]  /*74d0*/  BRA `(.L_x_11732) ;  /* 0x0000000800e87947 */ /* 0x000fea0003800000 */
.L_x_11728:
        /* <DEDUP_REMOVED lines=8> */
.L_x_11736:
[----:B------:R-:W2:Y:S02]  /*7560*/  LDG.E.U16 R0, desc[UR36][R2.64] ;  /* 0x0000002402007981 */ /* 0x000ea4000c1e1500 */
[----:B--2---:R-:W-:Y:S01]  /*7570*/  HADD2.F32 R0, -RZ, R0.H0_H0 ;  /* 0x20000000ff007230 */ /* 0x004fe20000004100 */
[----:B------:R-:W-:Y:S06]  /*7580*/  BRA `(.L_x_11732) ;  /* 0x0000000800bc7947 */ /* 0x000fec0003800000 */
.L_x_11735:
        /* <DEDUP_REMOVED lines=8> */
.L_x_11738:
[----:B------:R-:W2:Y:S02]  /*7610*/  LDG.E.U16 R0, desc[UR36][R2.64] ;  /* 0x0000002402007981 */ /* 0x000ea4000c1e1500 */
[----:B--2---:R-:W-:Y:S01]  /*7620*/  HADD2.F32 R0, -RZ, R0.H0_H0 ;  /* 0x20000000ff007230 */ /* 0x004fe20000004100 */
[----:B------:R-:W-:Y:S06]  /*7630*/  BRA `(.L_x_11732) ;  /* 0x0000000800907947 */ /* 0x000fec0003800000 */
.L_x_11737:
[----:B------:R-:W2:Y:S01]  /*7640*/  LDG.E.64 R2, desc[UR36][R2.64] ;  /* 0x0000002402027981 */ /* 0x000ea2000c1e1b00 */
[----:B------:R-:W-:Y:S01]  /*7650*/  UMOV UR4, 0xf0000000 ;  /* 0xf000000000047882 */ /* 0x000fe20000000000 */
[----:B------:R-:W-:Y:S01]  /*7660*/  UMOV UR5, 0x380fffff ;  /* 0x380fffff00057882 */ /* 0x000fe20000000000 */
[----:B--2---:R-:W0:Y:S01]  /*7670*/  F2F.F32.F64 R0, R2 ;  /* 0x0000000200007310 */ /* 0x004e220000301000 */
[----:B------:R-:W-:-:S14]  /*7680*/  DSETP.GEU.AND P0, PT, |R2|, UR4, PT ;  /* 0x0000000402007e2a */ /* 0x000fdc000bf0e200 */
[----:B0-----:R-:W-:Y:S01]  /*7690*/  @!P0 FMUL R0, R0, 1.175494350822287508e-38 ;  /* 0x0080000000008820 */ /* 0x001fe20000400000 */
[----:B------:R-:W-:Y:S06]  /*76a0*/  BRA `(.L_x_11732) ;  /* 0x0000000800747947 */ /* 0x000fec0003800000 */
.L_x_11727:
        /* <DEDUP_REMOVED lines=12> */
.L_x_11741:
[----:B------:R-:W2:Y:S01]  /*7770*/  LDG.E.64 R2, desc[UR36][R2.64] ;  /* 0x0000002402027981 */ /* 0x000ea2000c1e1b00 */
[----:B------:R-:W-:Y:S01]  /*7780*/  UMOV UR4, 0xf0000000 ;  /* 0xf000000000047882 */ /* 0x000fe20000000000 */
[----:B------:R-:W-:Y:S01]  /*7790*/  UMOV UR5, 0x380fffff ;  /* 0x380fffff00057882 */ /* 0x000fe20000000000 */
[----:B--2---:R-:W0:Y:S01]  /*77a0*/  F2F.F32.F64 R0, R2 ;  /* 0x0000000200007310 */ /* 0x004e220000301000 */
[----:B------:R-:W-:-:S14]  /*77b0*/  DSETP.GEU.AND P0, PT, |R2|, UR4, PT ;  /* 0x0000000402007e2a */ /* 0x000fdc000bf0e200 */
[----:B0-----:R-:W-:Y:S01]  /*77c0*/  @!P0 FMUL R0, R0, 1.175494350822287508e-38 ;  /* 0x0080000000008820 */ /* 0x001fe20000400000 */
[----:B------:R-:W-:Y:S06]  /*77d0*/  BRA `(.L_x_11732) ;  /* 0x0000000800287947 */ /* 0x000fec0003800000 */
.L_x_11740:
        /* <DEDUP_REMOVED lines=25> */
.L_x_11743:
        /* <DEDUP_REMOVED lines=12> */
.L_x_11742:
[----:B------:R-:W2:Y:S02]  /*7a30*/  LDG.E.U16 R0, desc[UR36][R2.64] ;  /* 0x0000002402007981 */ /* 0x000ea4000c1e1500 */
[----:B--2---:R-:W-:Y:S01]  /*7a40*/  IMAD.U32 R0, R0, 0x10000, RZ ;  /* 0x0001000000007824 */ /* 0x004fe200078e00ff */
[----:B------:R-:W-:Y:S06]  /*7a50*/  BRA `(.L_x_11732) ;  /* 0x0000000400887947 */ /* 0x000fec0003800000 */
.L_x_11739:
        /* <DEDUP_REMOVED lines=11> */
.L_x_11746:
        /* <DEDUP_REMOVED lines=20> */
.L_x_11748:
[----:B------:R-:W-:Y:S05]  /*7c50*/  BSYNC.RECONVERGENT B0 ;  /* 0x0000000000007941 */ /* 0x000fea0003800200 */
.L_x_11747:
[----:B------:R-:W-:Y:S02]  /*7c60*/  SHF.L.U32 R0, R0, 0x14, RZ ;  /* 0x0000001400007819 */ /* 0x000fe400000006ff */
[----:B------:R-:W-:-:S04]  /*7c70*/  LEA R2, R2, 0x3b800000, 0x17 ;  /* 0x3b80000002027811 */ /* 0x000fc800078eb8ff */
[----:B------:R-:W-:Y:S01]  /*7c80*/  LOP3.LUT R0, R2, R0, R7, 0xfe, !PT ;  /* 0x0000000002007212 */ /* 0x000fe200078efe07 */
[----:B------:R-:W-:Y:S06]  /*7c90*/  BRA `(.L_x_11732) ;  /* 0x0000000000f87947 */ /* 0x000fec0003800000 */
.L_x_11745:
        /* <DEDUP_REMOVED lines=20> */
.L_x_11750:
[----:B------:R-:W-:Y:S05]  /*7de0*/  BSYNC.RECONVERGENT B0 ;  /* 0x0000000000007941 */ /* 0x000fea0003800200 */
.L_x_11749:
[----:B------:R-:W-:Y:S01]  /*7df0*/  IMAD.SHL.U32 R0, R0, 0x200000, RZ ;  /* 0x0020000000007824 */ /* 0x000fe200078e00ff */
[----:B------:R-:W-:-:S04]  /*7e00*/  LEA R2, R2, 0x37800000, 0x17 ;  /* 0x3780000002027811 */ /* 0x000fc800078eb8ff */
[----:B------:R-:W-:Y:S01]  /*7e10*/  LOP3.LUT R0, R2, R0, R7, 0xfe, !PT ;  /* 0x0000000002007212 */ /* 0x000fe200078efe07 */
[----:B------:R-:W-:Y:S06]  /*7e20*/  BRA `(.L_x_11732) ;  /* 0x0000000000947947 */ /* 0x000fec0003800000 */
.L_x_11744:
        /* <DEDUP_REMOVED lines=14> */
.L_x_11731:
        /* <DEDUP_REMOVED lines=16> */
.L_x_11753:
[----:B------:R-:W-:Y:S01]  /*8010*/  MOV R0, RZ ;  /* 0x000000ff00007202 */ /* 0x000fe20000000f00 */
[----:B------:R-:W-:Y:S06]  /*8020*/  BRA `(.L_x_11732) ;  /* 0x0000000000147947 */ /* 0x000fec0003800000 */
.L_x_11752:
[----:B------:R-:W2:Y:S02]  /*8030*/  LDG.E.64 R2, desc[UR36][R2.64] ;  /* 0x0000002402027981 */ /* 0x000ea4000c1e1b00 */
[----:B--2---:R0:W1:Y:S01]  /*8040*/  I2F.U64 R0, R2 ;  /* 0x0000000200007312 */ /* 0x0040620000301000 */
[----:B------:R-:W-:Y:S05]  /*8050*/  BRA `(.L_x_11732) ;  /* 0x0000000000087947 */ /* 0x000fea0003800000 */
.L_x_11751:
[----:B------:R-:W2:Y:S02]  /*8060*/  LDG.E R0, desc[UR36][R2.64] ;  /* 0x0000002402007981 */ /* 0x000ea4000c1e1900 */
[----:B--2---:R-:W-:-:S07]  /*8070*/  I2FP.F32.U32 R0, R0 ;  /* 0x0000000000007245 */ /* 0x004fce0000201000 */
.L_x_11732:
[----:B------:R-:W-:Y:S05]  /*8080*/  BSYNC.RECONVERGENT B6 ;  /* 0x0000000000067941 */ /* 0x000fea0003800200 */
.L_x_11726:
[----:B------:R-:W0:Y:S01]  /*8090*/  LDCU.64 UR6, c[0x0][0x580] ;  /* 0x0000b000ff0677ac */ /* 0x000e220008000a00 */
[----:B-12-45:R-:W1:Y:S01]  /*80a0*/  MUFU.LG2 R4, R0 ;  /* 0x0000000000047308 */ /* 0x036e620000000c00 */
[----:B------:R-:W-:-:S04]  /*80b0*/  UPRMT UR4, UR42, 0x9910, URZ ;  /* 0x000099102a047896 */ /* 0x000fc800080000ff */
[----:B------:R-:W-:Y:S01]  /*80c0*/  UISETP.GT.AND UP0, UPT, UR4, 0x9, UPT ;  /* 0x000000090400788c */ /* 0x000fe2000bf04270 */
[----:B0--3--:R-:W-:Y:S01]  /*80d0*/  IADD3 R2, P0, PT, R16, UR6, RZ ;  /* 0x0000000610027c10 */ /* 0x009fe2000ff1e0ff */
[----:B-1----:R-:W-:-:S04]  /*80e0*/  FMUL.FTZ R4, R4, 0.69314718246459960938 ;  /* 0x3f31721804047820 */ /* 0x002fc80000410000 */
        /* <DEDUP_REMOVED lines=13> */
.L_x_11757:
[----:B------:R-:W0:Y:S02]  /*81c0*/  F2I.S64.TRUNC R4, R4 ;  /* 0x0000000400047311 */ /* 0x000e24000020d900 */
[----:B0-----:R-:W-:-:S05]  /*81d0*/  IMAD.MOV.U32 R7, RZ, RZ, R4 ;  /* 0x000000ffff077224 */ /* 0x001fca00078e0004 */
[----:B------:R0:W-:Y:S01]  /*81e0*/  STG.E.U8 desc[UR36][R2.64], R7 ;  /* 0x0000000702007986 */ /* 0x0001e2000c101124 */
[----:B------:R-:W-:Y:S05]  /*81f0*/  BRA `(.L_x_11759) ;  /* 0x0000000c00287947 */ /* 0x000fea0003800000 */
.L_x_11756:
        /* <DEDUP_REMOVED lines=9> */
.L_x_11761:
[----:B------:R-:W0:Y:S02]  /*8290*/  F2I.FTZ.TRUNC.NTZ R5, R4 ;  /* 0x0000000400057305 */ /* 0x000e24000021f100 */
[----:B0-----:R0:W-:Y:S01]  /*82a0*/  STG.E desc[UR36][R2.64], R5 ;  /* 0x0000000502007986 */ /* 0x0011e2000c101924 */
[----:B------:R-:W-:Y:S05]  /*82b0*/  BRA `(.L_x_11759) ;  /* 0x0000000800f87947 */ /* 0x000fea0003800000 */
.L_x_11760:
[----:B------:R-:W0:Y:S02]  /*82c0*/  F2I.FTZ.TRUNC.NTZ R5, R4 ;  /* 0x0000000400057305 */ /* 0x000e24000021f100 */
[----:B0-----:R0:W-:Y:S01]  /*82d0*/  STG.E.U16 desc[UR36][R2.64], R5 ;  /* 0x0000000502007986 */ /* 0x0011e2000c101524 */
[----:B------:R-:W-:Y:S05]  /*82e0*/  BRA `(.L_x_11759) ;  /* 0x0000000800ec7947 */ /* 0x000fea0003800000 */
.L_x_11755:
        /* <DEDUP_REMOVED lines=8> */
.L_x_11763:
[----:B------:R-:W-:-:S05]  /*8370*/  F2FP.F16.F32.PACK_AB R4, RZ, R4 ;  /* 0x00000004ff04723e */ /* 0x000fca00000000ff */
[----:B------:R0:W-:Y:S01]  /*8380*/  STG.E.U16 desc[UR36][R2.64], R4 ;  /* 0x0000000402007986 */ /* 0x0001e2000c101524 */
[----:B------:R-:W-:Y:S05]  /*8390*/  BRA `(.L_x_11759) ;  /* 0x0000000800c07947 */ /* 0x000fea0003800000 */
.L_x_11762:
        /* <DEDUP_REMOVED lines=9> */
.L_x_11765:
[----:B------:R-:W-:-:S04]  /*8430*/  F2FP.F16.F32.PACK_AB R5, RZ, R4 ;  /* 0x00000004ff05723e */ /* 0x000fc800000000ff */
[----:B------:R-:W-:-:S05]  /*8440*/  PRMT R5, R5, 0x5410, RZ ;  /* 0x0000541005057816 */ /* 0x000fca00000000ff */
[----:B------:R0:W-:Y:S01]  /*8450*/  STG.E desc[UR36][R2.64], R5 ;  /* 0x0000000502007986 */ /* 0x0001e2000c101924 */
[----:B------:R-:W-:Y:S05]  /*8460*/  BRA `(.L_x_11759) ;  /* 0x00000008008c7947 */ /* 0x000fea0003800000 */
.L_x_11764:
[----:B------:R-:W-:-:S06]  /*8470*/  FMUL.FTZ R4, R4, 1 ;  /* 0x3f80000004047820 */ /* 0x000fcc0000410000 */
[----:B------:R-:W0:Y:S02]  /*8480*/  F2F.F64.F32 R4, R4 ;  /* 0x0000000400047310 */ /* 0x000e240000201800 */
[----:B0-----:R0:W-:Y:S01]  /*8490*/  STG.E.64 desc[UR36][R2.64], R4 ;  /* 0x0000000402007986 */ /* 0x0011e2000c101b24 */
[----:B------:R-:W-:Y:S05]  /*84a0*/  BRA `(.L_x_11759) ;  /* 0x00000008007c7947 */ /* 0x000fea0003800000 */
.L_x_11754:
        /* <DEDUP_REMOVED lines=13> */
.L_x_11769:
        /* <DEDUP_REMOVED lines=16> */
.L_x_11772:
[----:B------:R-:W-:-:S04]  /*8680*/  SHF.R.U32.HI R4, RZ, 0x18, R4 ;  /* 0x00000018ff047819 */ /* 0x000fc80000011604 */
[----:B------:R-:W-:-:S04]  /*8690*/  LOP3.LUT R4, R5, 0x80, R4, 0xf8, !PT ;  /* 0x0000008005047812 */ /* 0x000fc800078ef804 */
[----:B------:R-:W-:-:S07]  /*86a0*/  PRMT R0, R4, 0x7610, R0 ;  /* 0x0000761004007816 */ /* 0x000fce0000000000 */
.L_x_11771:
[----:B------:R-:W-:Y:S05]  /*86b0*/  BSYNC.RECONVERGENT B0 ;  /* 0x0000000000007941 */ /* 0x000fea0003800200 */
.L_x_11770:
[----:B------:R0:W-:Y:S01]  /*86c0*/  STG.E.U8 desc[UR36][R2.64], R0 ;  /* 0x0000000002007986 */ /* 0x0001e2000c101124 */
[----:B------:R-:W-:Y:S05]  /*86d0*/  BRA `(.L_x_11759) ;  /* 0x0000000400f07947 */ /* 0x000fea0003800000 */
.L_x_11768:
        /* <DEDUP_REMOVED lines=16> */
.L_x_11775:
[----:B------:R-:W-:-:S04]  /*87e0*/  SHF.R.U32.HI R4, RZ, 0x18, R4 ;  /* 0x00000018ff047819 */ /* 0x000fc80000011604 */
[----:B------:R-:W-:-:S04]  /*87f0*/  LOP3.LUT R5, R5, 0x80, R4, 0xf8, !PT ;  /* 0x0000008005057812 */ /* 0x000fc800078ef804 */
[----:B------:R-:W-:-:S07]  /*8800*/  PRMT R0, R5, 0x7610, R0 ;  /* 0x0000761005007816 */ /* 0x000fce0000000000 */
.L_x_11774:
[----:B------:R-:W-:Y:S05]  /*8810*/  BSYNC.RECONVERGENT B0 ;  /* 0x0000000000007941 */ /* 0x000fea0003800200 */
.L_x_11773:
[----:B------:R0:W-:Y:S01]  /*8820*/  STG.E.U8 desc[UR36][R2.64], R0 ;  /* 0x0000000002007986 */ /* 0x0001e2000c101124 */
[----:B------:R-:W-:Y:S05]  /*8830*/  BRA `(.L_x_11759) ;  /* 0x0000000400987947 */ /* 0x000fea0003800000 */
.L_x_11767:
        /* <DEDUP_REMOVED lines=21> */
.L_x_11777:
[----:B------:R-:W0:Y:S02]  /*8990*/  F2I.U64.TRUNC R4, R4 ;  /* 0x0000000400047311 */ /* 0x000e24000020d800 */
[----:B0-----:R0:W-:Y:S01]  /*89a0*/  STG.E.64 desc[UR36][R2.64], R4 ;  /* 0x0000000402007986 */ /* 0x0011e2000c101b24 */
[----:B------:R-:W-:Y:S05]  /*89b0*/  BRA `(.L_x_11759) ;  /* 0x0000000400387947 */ /* 0x000fea0003800000 */
.L_x_11776:
[----:B------:R-:W0:Y:S02]  /*89c0*/  F2I.FTZ.U32.TRUNC.NTZ R5, R4 ;  /* 0x0000000400057305 */ /* 0x000e24000021f000 */
[----:B0-----:R0:W-:Y:S01]  /*89d0*/  STG.E desc[UR36][R2.64], R5 ;  /* 0x0000000502007986 */ /* 0x0011e2000c101924 */
[----:B------:R-:W-:Y:S05]  /*89e0*/  BRA `(.L_x_11759) ;  /* 0x00000004002c7947 */ /* 0x000fea0003800000 */
.L_x_11766:
        /* <DEDUP_REMOVED lines=10> */
.L_x_11779:
[----:B------:R-:W-:Y:S01]  /*8a90*/  FMUL.FTZ R4, R4, 1 ;  /* 0x3f80000004047820 */ /* 0x000fe20000410000 */
[----:B------:R-:W-:-:S05]  /*8aa0*/  CS2R R6, SRZ ;  /* 0x0000000000067805 */ /* 0x000fca000001ff00 */
[----:B------:R-:W0:Y:S02]  /*8ab0*/  F2F.F64.F32 R4, R4 ;  /* 0x0000000400047310 */ /* 0x000e240000201800 */
[----:B0-----:R4:W-:Y:S01]  /*8ac0*/  STG.E.128 desc[UR36][R2.64], R4 ;  /* 0x0000000402007986 */ /* 0x0019e2000c101d24 */
[----:B------:R-:W-:Y:S05]  /*8ad0*/  BRA `(.L_x_11759) ;  /* 0x0000000000f07947 */ /* 0x000fea0003800000 */
.L_x_11778:
[----:B------:R-:W-:-:S09]  /*8ae0*/  UISETP.NE.AND UP0, UPT, UR4, 0xf, UPT ;  /* 0x0000000f0400788c */ /* 0x000fd2000bf05270 */
[----:B------:R-:W-:Y:S05]  /*8af0*/  BRA.U !UP0, `(.L_x_11780) ;  /* 0x0000000108e07547 */ /* 0x000fea000b800000 */
[----:B------:R-:W-:-:S09]  /*8b00*/  UISETP.NE.AND UP0, UPT, UR4, 0x17, UPT ;  /* 0x000000170400788c */ /* 0x000fd2000bf05270 */
[----:B------:R-:W-:Y:S05]  /*8b10*/  BRA.U !UP0, `(.L_x_11781) ;  /* 0x00000001088c7547 */ /* 0x000fea000b800000 */
[----:B------:R-:W-:-:S09]  /*8b20*/  UISETP.NE.AND UP0, UPT, UR4, 0x18, UPT ;  /* 0x000000180400788c */ /* 0x000fd2000bf05270 */
[----:B------:R-:W-:Y:S05]  /*8b30*/  BRA.U !UP0, `(.L_x_11782) ;  /* 0x0000000108447547 */ /* 0x000fea000b800000 */
.L_x_11758:
        /* <DEDUP_REMOVED lines=16> */
.L_x_11783:
[----:B------:R-:W-:Y:S05]  /*8c40*/  BRA `(.L_x_11759) ;  /* 0x0000000000947947 */ /* 0x000fea0003800000 */
.L_x_11782:
        /* <DEDUP_REMOVED lines=12> */
.L_x_11785:
[----:B------:R-:W-:Y:S05]  /*8d10*/  BSYNC.RECONVERGENT B0 ;  /* 0x0000000000007941 */ /* 0x000fea0003800200 */
.L_x_11784:
[----:B------:R-:W-:-:S05]  /*8d20*/  LOP3.LUT R5, R0, 0x80, R7, 0xf8, !PT ;  /* 0x0000008000057812 */ /* 0x000fca00078ef807 */
[----:B------:R2:W-:Y:S01]  /*8d30*/  STG.E.U8 desc[UR36][R2.64], R5 ;  /* 0x0000000502007986 */ /* 0x0005e2000c101124 */
[----:B------:R-:W-:Y:S05]  /*8d40*/  BRA `(.L_x_11759) ;  /* 0x0000000000547947 */ /* 0x000fea0003800000 */
.L_x_11781:
        /* <DEDUP_REMOVED lines=11> */
.L_x_11787:
[----:B------:R-:W-:Y:S01]  /*8e00*/  IMAD.MOV.U32 R0, RZ, RZ, 0x7f ;  /* 0x0000007fff007424 */ /* 0x000fe200078e00ff */
[----:B------:R-:W-:-:S04]  /*8e10*/  ISETP.GT.U32.AND P0, PT, R6, 0x7f800000, PT ;  /* 0x7f8000000600780c */ /* 0x000fc80003f04070 */
[----:B------:R-:W-:-:S09]  /*8e20*/  SEL R0, R0, 0x7c, P0 ;  /* 0x0000007c00007807 */ /* 0x000fd20000000000 */
.L_x_11788:
[----:B------:R-:W-:Y:S05]  /*8e30*/  BSYNC.RECONVERGENT B0 ;  /* 0x0000000000007941 */ /* 0x000fea0003800200 */
.L_x_11786:
[----:B------:R-:W-:-:S04]  /*8e40*/  SHF.R.U32.HI R5, RZ, 0x18, R4 ;  /* 0x00000018ff057819 */ /* 0x000fc80000011604 */
[----:B------:R-:W-:-:S05]  /*8e50*/  LOP3.LUT R5, R0, 0x80, R5, 0xf8, !PT ;  /* 0x0000008000057812 */ /* 0x000fca00078ef805 */
[----:B------:R1:W-:Y:S01]  /*8e60*/  STG.E.U8 desc[UR36][R2.64], R5 ;  /* 0x0000000502007986 */ /* 0x0003e2000c101124 */
[----:B------:R-:W-:Y:S05]  /*8e70*/  BRA `(.L_x_11759) ;  /* 0x0000000000087947 */ /* 0x000fea0003800000 */
.L_x_11780:
[----:B------:R-:W-:-:S05]  /*8e80*/  F2FP.BF16.F32.PACK_AB R4, RZ, R4 ;  /* 0x00000004ff04723e */ /* 0x000fca00000010ff */
[----:B------:R0:W-:Y:S02]  /*8e90*/  STG.E.U16 desc[UR36][R2.64], R4 ;  /* 0x0000000402007986 */ /* 0x0001e4000c101524 */
.L_x_11759:
[----:B------:R-:W-:-:S07]  /*8ea0*/  IADD3 R17, PT, PT, R17, 0x80, RZ ;  /* 0x0000008011117810 */ /* 0x000fce0007ffe0ff */
.L_x_11724:
[----:B------:R-:W-:Y:S05]  /*8eb0*/  BSYNC.RECONVERGENT B7 ;  /* 0x0000000000077941 */ /* 0x000fea0003800200 */
.L_x_11723:
        /* <DEDUP_REMOVED lines=306> */
.L_x_11789:
        /* <DEDUP_REMOVED lines=20> */
.L_x_11794:
[----:B------:R-:W2:Y:S02]  /*a320*/  LDG.E.U8 R0, desc[UR36][R2.64] ;  /* 0x0000002402007981 */ /* 0x000ea4000c1e1100 */
[----:B--2---:R-:W-:Y:S01]  /*a330*/  I2FP.F32.U32 R0, R0 ;  /* 0x0000000000007245 */ /* 0x004fe20000201000 */
[----:B------:R-:W-:Y:S06]  /*a340*/  BRA `(.L_x_11796) ;  /* 0x0000000c00247947 */ /* 0x000fec0003800000 */
.L_x_11793:
        /* <DEDUP_REMOVED lines=9> */
.L_x_11798:
[----:B------:R-:W2:Y:S02]  /*a3e0*/  LDG.E R0, desc[UR36][R2.64] ;  /* 0x0000002402007981 */ /* 0x000ea4000c1e1900 */
[----:B--2---:R-:W-:Y:S01]  /*a3f0*/  I2FP.F32.S32 R0, R0 ;  /* 0x0000000000007245 */ /* 0x004fe20000201400 */
[----:B------:R-:W-:Y:S06]  /*a400*/  BRA `(.L_x_11796) ;  /* 0x0000000800f47947 */ /* 0x000fec0003800000 */
.L_x_11797:
[----:B------:R-:W2:Y:S02]  /*a410*/  LDG.E.U16 R0, desc[UR36][R2.64] ;  /* 0x0000002402007981 */ /* 0x000ea4000c1e1500 */
[----:B--2---:R-:W0:Y:S01]  /*a420*/  I2F.S16 R0, R0 ;  /* 0x0000000000007306 */ /* 0x004e220000101400 */
[----:B------:R-:W-:Y:S05]  /*a430*/  BRA `(.L_x_11796) ;  /* 0x0000000800e87947 */ /* 0x000fea0003800000 */
.L_x_11792:
        /* <DEDUP_REMOVED lines=8> */
.L_x_11800:
[----:B------:R-:W2:Y:S02]  /*a4c0*/  LDG.E.U16 R0, desc[UR36][R2.64] ;  /* 0x0000002402007981 */ /* 0x000ea4000c1e1500 */
[----:B--2---:R-:W-:Y:S01]  /*a4d0*/  HADD2.F32 R0, -RZ, R0.H0_H0 ;  /* 0x20000000ff007230 */ /* 0x004fe20000004100 */
[----:B------:R-:W-:Y:S06]  /*a4e0*/  BRA `(.L_x_11796) ;  /* 0x0000000800bc7947 */ /* 0x000fec0003800000 */
.L_x_11799:
        /* <DEDUP_REMOVED lines=8> */
.L_x_11802:
[----:B------:R-:W2:Y:S02]  /*a570*/  LDG.E.U16 R0, desc[UR36][R2.64] ;  /* 0x0000002402007981 */ /* 0x000ea4000c1e1500 */
[----:B--2---:R-:W-:Y:S01]  /*a580*/  HADD2.F32 R0, -RZ, R0.H0_H0 ;  /* 0x20000000ff007230 */ /* 0x004fe20000004100 */
[----:B------:R-:W-:Y:S06]  /*a590*/  BRA `(.L_x_11796) ;  /* 0x0000000800907947 */ /* 0x000fec0003800000 */
.L_x_11801:
[----:B------:R-:W2:Y:S01]  /*a5a0*/  LDG.E.64 R2, desc[UR36][R2.64] ;  /* 0x0000002402027981 */ /* 0x000ea2000c1e1b00 */
[----:B------:R-:W-:Y:S01]  /*a5b0*/  UMOV UR4, 0xf0000000 ;  /* 0xf000000000047882 */ /* 0x000fe20000000000 */
[----:B------:R-:W-:Y:S01]  /*a5c0*/  UMOV UR5, 0x380fffff ;  /* 0x380fffff00057882 */ /* 0x000fe20000000000 */
[----:B--2---:R-:W0:Y:S01]  /*a5d0*/  F2F.F32.F64 R0, R2 ;  /* 0x0000000200007310 */ /* 0x004e220000301000 */
[----:B------:R-:W-:-:S14]  /*a5e0*/  DSETP.GEU.AND P0, PT, |R2|, UR4, PT ;  /* 0x0000000402007e2a */ /* 0x000fdc000bf0e200 */
[----:B0-----:R-:W-:Y:S01]  /*a5f0*/  @!P0 FMUL R0, R0, 1.175494350822287508e-38 ;  /* 0x0080000000008820 */ /* 0x001fe20000400000 */
[----:B------:R-:W-:Y:S06]  /*a600*/  BRA `(.L_x_11796) ;  /* 0x0000000800747947 */ /* 0x000fec0003800000 */
.L_x_11791:
        /* <DEDUP_REMOVED lines=12> */
.L_x_11805:
[----:B------:R-:W2:Y:S01]  /*a6d0*/  LDG.E.64 R2, desc[UR36][R2.64] ;  /* 0x0000002402027981 */ /* 0x000ea2000c1e1b00 */
[----:B------:R-:W-:Y:S01]  /*a6e0*/  UMOV UR4, 0xf0000000 ;  /* 0xf000000000047882 */ /* 0x000fe20000000000 */
[----:B------:R-:W-:Y:S01]  /*a6f0*/  UMOV UR5, 0x380fffff ;  /* 0x380fffff00057882 */ /* 0x000fe20000000000 */
[----:B--2---:R-:W0:Y:S01]  /*a700*/  F2F.F32.F64 R0, R2 ;  /* 0x0000000200007310 */ /* 0x004e220000301000 */
[----:B------:R-:W-:-:S14]  /*a710*/  DSETP.GEU.AND P0, PT, |R2|, UR4, PT ;  /* 0x0000000402007e2a */ /* 0x000fdc000bf0e200 */
[----:B0-----:R-:W-:Y:S01]  /*a720*/  @!P0 FMUL R0, R0, 1.175494350822287508e-38 ;  /* 0x0080000000008820 */ /* 0x001fe20000400000 */
[----:B------:R-:W-:Y:S06]  /*a730*/  BRA `(.L_x_11796) ;  /* 0x0000000800287947 */ /* 0x000fec0003800000 */
.L_x_11804:
        /* <DEDUP_REMOVED lines=25> */
.L_x_11807:
        /* <DEDUP_REMOVED lines=12> */
.L_x_11806:
[----:B------:R-:W2:Y:S02]  /*a990*/  LDG.E.U16 R0, desc[UR36][R2.64] ;  /* 0x0000002402007981 */ /* 0x000ea4000c1e1500 */
[----:B--2---:R-:W-:Y:S01]  /*a9a0*/  SHF.L.U32 R0, R0, 0x10, RZ ;  /* 0x0000001000007819 */ /* 0x004fe200000006ff */
[----:B------:R-:W-:Y:S06]  /*a9b0*/  BRA `(.L_x_11796) ;  /* 0x0000000400887947 */ /* 0x000fec0003800000 */
.L_x_11803:
        /* <DEDUP_REMOVED lines=11> */
.L_x_11810:
        /* <DEDUP_REMOVED lines=20> */
.L_x_11812:
[----:B------:R-:W-:Y:S05]  /*abb0*/  BSYNC.RECONVERGENT B0 ;  /* 0x0000000000007941 */ /* 0x000fea0003800200 */
.L_x_11811:
[----:B------:R-:W-:Y:S01]  /*abc0*/  IMAD.SHL.U32 R0, R0, 0x100000, RZ ;  /* 0x0010000000007824 */ /* 0x000fe200078e00ff */
[----:B------:R-:W-:-:S04]  /*abd0*/  LEA R2, R2, 0x3b800000, 0x17 ;  /* 0x3b80000002027811 */ /* 0x000fc800078eb8ff */
[----:B------:R-:W-:Y:S01]  /*abe0*/  LOP3.LUT R0, R2, R0, R7, 0xfe, !PT ;  /* 0x0000000002007212 */ /* 0x000fe200078efe07 */
[----:B------:R-:W-:Y:S06]  /*abf0*/  BRA `(.L_x_11796) ;  /* 0x0000000000f87947 */ /* 0x000fec0003800000 */
.L_x_11809:
        /* <DEDUP_REMOVED lines=20> */
.L_x_11814:
[----:B------:R-:W-:Y:S05]  /*ad40*/  BSYNC.RECONVERGENT B0 ;  /* 0x0000000000007941 */ /* 0x000fea0003800200 */
.L_x_11813:
[----:B------:R-:W-:Y:S02]  /*ad50*/  SHF.L.U32 R0, R0, 0x15, RZ ;  /* 0x0000001500007819 */ /* 0x000fe400000006ff */
[----:B------:R-:W-:-:S04]  /*ad60*/  LEA R2, R2, 0x37800000, 0x17 ;  /* 0x3780000002027811 */ /* 0x000fc800078eb8ff */
[----:B------:R-:W-:Y:S01]  /*ad70*/  LOP3.LUT R0, R2, R0, R7, 0xfe, !PT ;  /* 0x0000000002007212 */ /* 0x000fe200078efe07 */
[----:B------:R-:W-:Y:S06]  /*ad80*/  BRA `(.L_x_11796) ;  /* 0x0000000000947947 */ /* 0x000fec0003800000 */
.L_x_11808:
        /* <DEDUP_REMOVED lines=14> */
.L_x_11795:
        /* <DEDUP_REMOVED lines=16> */
.L_x_11817:
[----:B------:R-:W-:Y:S01]  /*af70*/  IMAD.MOV.U32 R0, RZ, RZ, RZ ;  /* 0x000000ffff007224 */ /* 0x000fe200078e00ff */
[----:B------:R-:W-:Y:S06]  /*af80*/  BRA `(.L_x_11796) ;  /* 0x0000000000147947 */ /* 0x000fec0003800000 */
.L_x_11816:
[----:B------:R-:W2:Y:S02]  /*af90*/  LDG.E.64 R2, desc[UR36][R2.64] ;  /* 0x0000002402027981 */ /* 0x000ea4000c1e1b00 */
[----:B--2---:R0:W1:Y:S01]  /*afa0*/  I2F.U64 R0, R2 ;  /* 0x0000000200007312 */ /* 0x0040620000301000 */
[----:B------:R-:W-:Y:S05]  /*afb0*/  BRA `(.L_x_11796) ;  /* 0x0000000000087947 */ /* 0x000fea0003800000 */
.L_x_11815:
[----:B------:R-:W2:Y:S02]  /*afc0*/  LDG.E R0, desc[UR36][R2.64] ;  /* 0x0000002402007981 */ /* 0x000ea4000c1e1900 */
[----:B--2---:R-:W-:-:S07]  /*afd0*/  I2FP.F32.U32 R0, R0 ;  /* 0x0000000000007245 */ /* 0x004fce0000201000 */
.L_x_11796:
[----:B------:R-:W-:Y:S05]  /*afe0*/  BSYNC.RECONVERGENT B6 ;  /* 0x0000000000067941 */ /* 0x000fea0003800200 */
.L_x_11790:
[----:B012345:R-:W0:Y:S01]  /*aff0*/  MUFU.LG2 R2, R0 ;  /* 0x0000000000027308 */ /* 0x03fe220000000c00 */
[----:B------:R-:W-:-:S04]  /*b000*/  UPRMT UR4, UR42, 0x9910, URZ ;  /* 0x000099102a047896 */ /* 0x000fc800080000ff */
[----:B------:R-:W-:Y:S01]  /*b010*/  UISETP.GT.AND UP0, UPT, UR4, 0x9, UPT ;  /* 0x000000090400788c */ /* 0x000fe2000bf04270 */
[----:B0-----:R-:W-:-:S08]  /*b020*/  FMUL.FTZ R2, R2, 0.69314718246459960938 ;  /* 0x3f31721802027820 */ /* 0x001fd00000410000 */
        /* <DEDUP_REMOVED lines=12> */
.L_x_11821:
[----:B------:R-:W0:Y:S02]  /*b0f0*/  F2I.S64.TRUNC R2, R2 ;  /* 0x0000000200027311 */ /* 0x000e24000020d900 */
[----:B0-----:R-:W-:-:S05]  /*b100*/  MOV R5, R2 ;  /* 0x0000000200057202 */ /* 0x001fca0000000f00 */
[----:B------:R-:W-:Y:S01]  /*b110*/  STG.E.U8 desc[UR36][R16.64], R5 ;  /* 0x0000000510007986 */ /* 0x000fe2000c101124 */
[----:B------:R-:W-:Y:S05]  /*b120*/  EXIT ;  /* 0x000000000000794d */ /* 0x000fea0003800000 */
.L_x_11820:
        /* <DEDUP_REMOVED lines=9> */
.L_x_11824:
[----:B------:R-:W0:Y:S02]  /*b1c0*/  F2I.FTZ.TRUNC.NTZ R3, R2 ;  /* 0x0000000200037305 */ /* 0x000e24000021f100 */
[----:B0-----:R-:W-:Y:S01]  /*b1d0*/  STG.E desc[UR36][R16.64], R3 ;  /* 0x0000000310007986 */ /* 0x001fe2000c101924 */
[----:B------:R-:W-:Y:S05]  /*b1e0*/  EXIT ;  /* 0x000000000000794d */ /* 0x000fea0003800000 */
.L_x_11823:
[----:B------:R-:W0:Y:S02]  /*b1f0*/  F2I.FTZ.TRUNC.NTZ R3, R2 ;  /* 0x0000000200037305 */ /* 0x000e24000021f100 */
[----:B0-----:R-:W-:Y:S01]  /*b200*/  STG.E.U16 desc[UR36][R16.64], R3 ;  /* 0x0000000310007986 */ /* 0x001fe2000c101524 */
[----:B------:R-:W-:Y:S05]  /*b210*/  EXIT ;  /* 0x000000000000794d */ /* 0x000fea0003800000 */
.L_x_11819:
        /* <DEDUP_REMOVED lines=8> */
.L_x_11826:
[----:B------:R-:W-:-:S05]  /*b2a0*/  F2FP.F16.F32.PACK_AB R2, RZ, R2 ;  /* 0x00000002ff02723e */ /* 0x000fca00000000ff */
[----:B------:R-:W-:Y:S01]  /*b2b0*/  STG.E.U16 desc[UR36][R16.64], R2 ;  /* 0x0000000210007986 */ /* 0x000fe2000c101524 */
[----:B------:R-:W-:Y:S05]  /*b2c0*/  EXIT ;  /* 0x000000000000794d */ /* 0x000fea0003800000 */
.L_x_11825:
        /* <DEDUP_REMOVED lines=9> */
.L_x_11828:
[----:B------:R-:W-:-:S04]  /*b360*/  F2FP.F16.F32.PACK_AB R3, RZ, R2 ;  /* 0x00000002ff03723e */ /* 0x000fc800000000ff */
[----:B------:R-:W-:-:S05]  /*b370*/  PRMT R3, R3, 0x5410, RZ ;  /* 0x0000541003037816 */ /* 0x000fca00000000ff */
[----:B------:R-:W-:Y:S01]  /*b380*/  STG.E desc[UR36][R16.64], R3 ;  /* 0x0000000310007986 */ /* 0x000fe2000c101924 */
[----:B------:R-:W-:Y:S05]  /*b390*/  EXIT ;  /* 0x000000000000794d */ /* 0x000fea0003800000 */
.L_x_11827:
[----:B------:R-:W-:-:S06]  /*b3a0*/  FMUL.FTZ R2, R2, 1 ;  /* 0x3f80000002027820 */ /* 0x000fcc0000410000 */
[----:B------:R-:W0:Y:S02]  /*b3b0*/  F2F.F64.F32 R2, R2 ;  /* 0x0000000200027310 */ /* 0x000e240000201800 */
[----:B0-----:R-:W-:Y:S01]  /*b3c0*/  STG.E.64 desc[UR36][R16.64], R2 ;  /* 0x0000000210007986 */ /* 0x001fe2000c101b24 */
[----:B------:R-:W-:Y:S05]  /*b3d0*/  EXIT ;  /* 0x000000000000794d */ /* 0x000fea0003800000 */
.L_x_11818:
        /* <DEDUP_REMOVED lines=13> */
.L_x_11832:
        /* <DEDUP_REMOVED lines=16> */
.L_x_11835:
[----:B------:R-:W-:-:S04]  /*b5b0*/  SHF.R.U32.HI R2, RZ, 0x18, R2 ;  /* 0x00000018ff027819 */ /* 0x000fc80000011602 */
[----:B------:R-:W-:-:S04]  /*b5c0*/  LOP3.LUT R2, R3, 0x80, R2, 0xf8, !PT ;  /* 0x0000008003027812 */ /* 0x000fc800078ef802 */
[----:B------:R-:W-:-:S07]  /*b5d0*/  PRMT R8, R2, 0x7610, R8 ;  /* 0x0000761002087816 */ /* 0x000fce0000000008 */
.L_x_11834:
[----:B------:R-:W-:Y:S05]  /*b5e0*/  BSYNC.RECONVERGENT B0 ;  /* 0x0000000000007941 */ /* 0x000fea0003800200 */
.L_x_11833:
[----:B------:R-:W-:Y:S01]  /*b5f0*/  STG.E.U8 desc[UR36][R16.64], R8 ;  /* 0x0000000810007986 */ /* 0x000fe2000c101124 */
[----:B------:R-:W-:Y:S05]  /*b600*/  EXIT ;  /* 0x000000000000794d */ /* 0x000fea0003800000 */
.L_x_11831:
        /* <DEDUP_REMOVED lines=16> */
.L_x_11838:
[----:B------:R-:W-:-:S04]  /*b710*/  SHF.R.U32.HI R2, RZ, 0x18, R2 ;  /* 0x00000018ff027819 */ /* 0x000fc80000011602 */
[----:B------:R-:W-:-:S04]  /*b720*/  LOP3.LUT R3, R3, 0x80, R2, 0xf8, !PT ;  /* 0x0000008003037812 */ /* 0x000fc800078ef802 */
[----:B------:R-:W-:-:S07]  /*b730*/  PRMT R8, R3, 0x7610, R8 ;  /* 0x0000761003087816 */ /* 0x000fce0000000008 */
.L_x_11837:
[----:B------:R-:W-:Y:S05]  /*b740*/  BSYNC.RECONVERGENT B0 ;  /* 0x0000000000007941 */ /* 0x000fea0003800200 */
.L_x_11836:
[----:B------:R-:W-:Y:S01]  /*b750*/  STG.E.U8 desc[UR36][R16.64], R8 ;  /* 0x0000000810007986 */ /* 0x000fe2000c101124 */
[----:B------:R-:W-:Y:S05]  /*b760*/  EXIT ;  /* 0x000000000000794d */ /* 0x000fea0003800000 */
.L_x_11830:
        /* <DEDUP_REMOVED lines=21> */
.L_x_11840:
[----:B------:R-:W0:Y:S02]  /*b8c0*/  F2I.U64.TRUNC R2, R2 ;  /* 0x0000000200027311 */ /* 0x000e24000020d800 */
[----:B0-----:R-:W-:Y:S01]  /*b8d0*/  STG.E.64 desc[UR36][R16.64], R2 ;  /* 0x0000000210007986 */ /* 0x001fe2000c101b24 */
[----:B------:R-:W-:Y:S05]  /*b8e0*/  EXIT ;  /* 0x000000000000794d */ /* 0x000fea0003800000 */
.L_x_11839:
[----:B------:R-:W0:Y:S02]  /*b8f0*/  F2I.FTZ.U32.TRUNC.NTZ R3, R2 ;  /* 0x0000000200037305 */ /* 0x000e24000021f000 */
[----:B0-----:R-:W-:Y:S01]  /*b900*/  STG.E desc[UR36][R16.64], R3 ;  /* 0x0000000310007986 */ /* 0x001fe2000c101924 */
[----:B------:R-:W-:Y:S05]  /*b910*/  EXIT ;  /* 0x000000000000794d */ /* 0x000fea0003800000 */
.L_x_11829:
        /* <DEDUP_REMOVED lines=10> */
.L_x_11842:
[----:B------:R-:W-:Y:S01]  /*b9c0*/  FMUL.FTZ R4, R2, 1 ;  /* 0x3f80000002047820 */ /* 0x000fe20000410000 */
[----:B------:R-:W-:-:S05]  /*b9d0*/  CS2R R6, SRZ ;  /* 0x0000000000067805 */ /* 0x000fca000001ff00 */
[----:B------:R-:W0:Y:S02]  /*b9e0*/  F2F.F64.F32 R4, R4 ;  /* 0x0000000400047310 */ /* 0x000e240000201800 */
[----:B0-----:R-:W-:Y:S01]  /*b9f0*/  STG.E.128 desc[UR36][R16.64], R4 ;  /* 0x0000000410007986 */ /* 0x001fe2000c101d24 */
[----:B------:R-:W-:Y:S05]  /*ba00*/  EXIT ;  /* 0x000000000000794d */ /* 0x000fea0003800000 */
.L_x_11841:
[----:B------:R-:W-:-:S09]  /*ba10*/  UISETP.NE.AND UP0, UPT, UR4, 0xf, UPT ;  /* 0x0000000f0400788c */ /* 0x000fd2000bf05270 */
[----:B------:R-:W-:Y:S05]  /*ba20*/  BRA.U !UP0, `(.L_x_11843) ;  /* 0x0000000108e07547 */ /* 0x000fea000b800000 */
[----:B------:R-:W-:-:S09]  /*ba30*/  UISETP.NE.AND UP0, UPT, UR4, 0x17, UPT ;  /* 0x000000170400788c */ /* 0x000fd2000bf05270 */
[----:B------:R-:W-:Y:S05]  /*ba40*/  BRA.U !UP0, `(.L_x_11844) ;  /* 0x00000001088c7547 */ /* 0x000fea000b800000 */
[----:B------:R-:W-:-:S09]  /*ba50*/  UISETP.NE.AND UP0, UPT, UR4, 0x18, UPT ;  /* 0x000000180400788c */ /* 0x000fd2000bf05270 */
[----:B------:R-:W-:Y:S05]  /*ba60*/  BRA.U !UP0, `(.L_x_11845) ;  /* 0x0000000108447547 */ /* 0x000fea000b800000 */
.L_x_11822:
        /* <DEDUP_REMOVED lines=16> */
.L_x_11846:
[----:B------:R-:W-:Y:S05]  /*bb70*/  EXIT ;  /* 0x000000000000794d */ /* 0x000fea0003800000 */
.L_x_11845:
        /* <DEDUP_REMOVED lines=12> */
.L_x_11848:
[----:B------:R-:W-:Y:S05]  /*bc40*/  BSYNC.RECONVERGENT B0 ;  /* 0x0000000000007941 */ /* 0x000fea0003800200 */
.L_x_11847:
[----:B------:R-:W-:-:S05]  /*bc50*/  LOP3.LUT R3, R0, 0x80, R5, 0xf8, !PT ;  /* 0x0000008000037812 */ /* 0x000fca00078ef805 */
[----:B------:R-:W-:Y:S01]  /*bc60*/  STG.E.U8 desc[UR36][R16.64], R3 ;  /* 0x0000000310007986 */ /* 0x000fe2000c101124 */
[----:B------:R-:W-:Y:S05]  /*bc70*/  EXIT ;  /* 0x000000000000794d */ /* 0x000fea0003800000 */
.L_x_11844:
        /* <DEDUP_REMOVED lines=11> */
.L_x_11850:
[----:B------:R-:W-:Y:S01]  /*bd30*/  HFMA2 R0, -RZ, RZ, 0, 7.569789886474609375e-06 ;  /* 0x0000007fff007431 */ /* 0x000fe200000001ff */
[----:B------:R-:W-:-:S04]  /*bd40*/  ISETP.GT.U32.AND P0, PT, R4, 0x7f800000, PT ;  /* 0x7f8000000400780c */ /* 0x000fc80003f04070 */
[----:B------:R-:W-:-:S09]  /*bd50*/  SEL R0, R0, 0x7c, P0 ;  /* 0x0000007c00007807 */ /* 0x000fd20000000000 */
.L_x_11851:
[----:B------:R-:W-:Y:S05]  /*bd60*/  BSYNC.RECONVERGENT B0 ;  /* 0x0000000000007941 */ /* 0x000fea0003800200 */
.L_x_11849:
[----:B------:R-:W-:-:S04]  /*bd70*/  SHF.R.U32.HI R3, RZ, 0x18, R2 ;  /* 0x00000018ff037819 */ /* 0x000fc80000011602 */
[----:B------:R-:W-:-:S05]  /*bd80*/  LOP3.LUT R3, R0, 0x80, R3, 0xf8, !PT ;  /* 0x0000008000037812 */ /* 0x000fca00078ef803 */
[----:B------:R-:W-:Y:S01]  /*bd90*/  STG.E.U8 desc[UR36][R16.64], R3 ;  /* 0x0000000310007986 */ /* 0x000fe2000c101124 */
[----:B------:R-:W-:Y:S05]  /*bda0*/  EXIT ;  /* 0x000000000000794d */ /* 0x000fea0003800000 */
.L_x_11843:
[----:B------:R-:W-:-:S05]  /*bdb0*/  F2FP.BF16.F32.PACK_AB R2, RZ, R2 ;  /* 0x00000002ff02723e */ /* 0x000fca00000010ff */
[----:B------:R-:W-:Y:S01]  /*bdc0*/  STG.E.U16 desc[UR36][R16.64], R2 ;  /* 0x0000000210007986 */ /* 0x000fe2000c101524 */
[----:B------:R-:W-:Y:S05]  /*bdd0*/  EXIT ;  /* 0x000000000000794d */ /* 0x000fea0003800000 */
.L_x_11852:
        /* <DEDUP_REMOVED lines=10> */
.L_x_12989:


//--------------------- .text._ZN2at6native27unrolled_elementwise_kernelIZZZNS0_15log_kernel_cudaERNS_18TensorIteratorBaseEENKUlvE0_clEvENKUlvE0_clEvEUlfE_St5arrayIPcLm2EELi4E23TrivialOffsetCalculatorILi1EjESB_NS0_6memory12LoadWithCastILi1EEENSC_13StoreWithCastILi1EEEEEviT_T0_T2_T3_T4_T5_ --------------------------
	.section	.text._ZN2at6native27unrolled_elementwise_kernelIZZZNS0_15log_kernel_cudaERNS_18TensorIteratorBaseEENKUlvE0_clEvENKUlvE0_clEvEUlfE_St5arrayIPcLm2EELi4E23TrivialOffsetCalculatorILi1EjESB_NS0_6memory12LoadWithCastILi1EEENSC_13StoreWithCastILi1EEEEEviT_T0_T2_T3_T4_T5_,"ax",@progbits
	.align	128
        .global         _ZN2at6native27unrolled_elementwise_kernelIZZZNS0_15log_kernel_cudaERNS_18TensorIteratorBaseEENKUlvE0_clEvENKUlvE0_clEvEUlfE_St5arrayIPcLm2EELi4E23TrivialOffsetCalculatorILi1EjESB_NS0_6memory12LoadWithCastILi1EEENSC_13StoreWithCastILi1EEEEEviT_T0_T2_T3_T4_T5_
        .type           _ZN2at6native27unrolled_elementwise_kernelIZZZNS0_15log_kernel_cudaERNS_18TensorIteratorBaseEENKUlvE0_clEvENKUlvE0_clEvEUlfE_St5arrayIPcLm2EELi4E23TrivialOffsetCalculatorILi1EjESB_NS0_6memory12LoadWithCastILi1EEENSC_13StoreWithCastILi1EEEEEviT_T0_T2_T3_T4_T5_,@function
        .size           _ZN2at6native27unrolled_elementwise_kernelIZZZNS0_15log_kernel_cudaERNS_18TensorIteratorBaseEENKUlvE0_clEvENKUlvE0_clEvEUlfE_St5arrayIPcLm2EELi4E23TrivialOffsetCalculatorILi1EjESB_NS0_6memory12LoadWithCastILi1EEENSC_13StoreWithCastILi1EEEEEviT_T0_T2_T3_T4_T5_,(.L_x_12990 - _ZN2at6native27unrolled_elementwise_kernelIZZZNS0_15log_kernel_cudaERNS_18TensorIteratorBaseEENKUlvE0_clEvENKUlvE0_clEvEUlfE_St5arrayIPcLm2EELi4E23TrivialOffsetCalculatorILi1EjESB_NS0_6memory12LoadWithCastILi1EEENSC_13StoreWithCastILi1EEEEEviT_T0_T2_T3_T4_T5_)
        .other          _ZN2at6native27unrolled_elementwise_kernelIZZZNS0_15log_kernel_cudaERNS_18TensorIteratorBaseEENKUlvE0_clEvENKUlvE0_clEvEUlfE_St5arrayIPcLm2EELi4E23TrivialOffsetCalculatorILi1EjESB_NS0_6memory12LoadWithCastILi1EEENSC_13StoreWithCastILi1EEEEEviT_T0_T2_T3_T4_T5_,@"STO_CUDA_ENTRY STV_DEFAULT"
_ZN2at6native27unrolled_elementwise_kernelIZZZNS0_15log_kernel_cudaERNS_18TensorIteratorBaseEENKUlvE0_clEvENKUlvE0_clEvEUlfE_St5arrayIPcLm2EELi4E23TrivialOffsetCalculatorILi1EjESB_NS0_6memory12LoadWithCastILi1EEENSC_13StoreWithCastILi1EEEEEviT_T0_T2_T3_T4_T5_:
.text._ZN2at6native27unrolled_elementwise_kernelIZZZNS0_15log_kernel_cudaERNS_18TensorIteratorBaseEENKUlvE0_clEvENKUlvE0_clEvEUlfE_St5arrayIPcLm2EELi4E23TrivialOffsetCalculatorILi1EjESB_NS0_6memory12LoadWithCastILi1EEENSC_13StoreWithCastILi1EEEEEviT_T0_T2_T3_T4_T5_:
        /* <DEDUP_REMOVED lines=33> */
.L_x_11859:
[----:B------:R-:W2:Y:S02]  /*0210*/  LDG.E.U8 R4, desc[UR36][R4.64] ;  /* 0x0000002404047981 */ /* 0x000ea4000c1e1100 */
[----:B--2---:R-:W-:Y:S01]  /*0220*/  I2FP.F32.U32 R23, R4 ;  /* 0x0000000400177245 */ /* 0x004fe20000201000 */
[----:B------:R-:W-:Y:S06]  /*0230*/  BRA `(.L_x_11861) ;  /* 0x0000000c00247947 */ /* 0x000fec0003800000 */
.L_x_11858:
        /* <DEDUP_REMOVED lines=9> */
.L_x_11863:
[----:B------:R-:W2:Y:S02]  /*02d0*/  LDG.E R4, desc[UR36][R4.64] ;  /* 0x0000002404047981 */ /* 0x000ea4000c1e1900 */
[----:B--2---:R-:W-:Y:S01]  /*02e0*/  I2FP.F32.S32 R23, R4 ;  /* 0x0000000400177245 */ /* 0x004fe20000201400 */
[----:B------:R-:W-:Y:S06]  /*02f0*/  BRA `(.L_x_11861) ;  /* 0x0000000800f47947 */ /* 0x000fec0003800000 */
.L_x_11862:
[----:B------:R-:W2:Y:S02]  /*0300*/  LDG.E.U16 R4, desc[UR36][R4.64] ;  /* 0x0000002404047981 */ /* 0x000ea4000c1e1500 */
[----:B--2---:R2:W3:Y:S01]  /*0310*/  I2F.S16 R23, R4 ;  /* 0x0000000400177306 */ /* 0x0044e20000101400 */
[----:B------:R-:W-:Y:S05]  /*0320*/  BRA `(.L_x_11861) ;  /* 0x0000000800e87947 */ /* 0x000fea0003800000 */
.L_x_11857:
        /* <DEDUP_REMOVED lines=8> */
.L_x_11865:
[----:B------:R-:W2:Y:S02]  /*03b0*/  LDG.E.U16 R4, desc[UR36][R4.64] ;  /* 0x0000002404047981 */ /* 0x000ea4000c1e1500 */
[----:B--2---:R-:W-:Y:S01]  /*03c0*/  HADD2.F32 R23, -RZ, R4.H0_H0 ;  /* 0x20000004ff177230 */ /* 0x004fe20000004100 */
[----:B------:R-:W-:Y:S06]  /*03d0*/  BRA `(.L_x_11861) ;  /* 0x0000000800bc7947 */ /* 0x000fec0003800000 */
.L_x_11864:
        /* <DEDUP_REMOVED lines=8> */
.L_x_11867:
[----:B------:R-:W2:Y:S02]  /*0460*/  LDG.E.U16 R4, desc[UR36][R4.64] ;  /* 0x0000002404047981 */ /* 0x000ea4000c1e1500 */
[----:B--2---:R-:W-:Y:S01]  /*0470*/  HADD2.F32 R23, -RZ, R4.H0_H0 ;  /* 0x20000004ff177230 */ /* 0x004fe20000004100 */
[----:B------:R-:W-:Y:S06]  /*0480*/  BRA `(.L_x_11861) ;  /* 0x0000000800907947 */ /* 0x000fec0003800000 */
.L_x_11866:
[----:B------:R-:W2:Y:S01]  /*0490*/  LDG.E.64 R4, desc[UR36][R4.64] ;  /* 0x0000002404047981 */ /* 0x000ea2000c1e1b00 */
[----:B------:R-:W-:Y:S01]  /*04a0*/  UMOV UR4, 0xf0000000 ;  /* 0xf000000000047882 */ /* 0x000fe20000000000 */
[----:B------:R-:W-:Y:S01]  /*04b0*/  UMOV UR5, 0x380fffff ;  /* 0x380fffff00057882 */ /* 0x000fe20000000000 */
[----:B--2---:R-:W0:Y:S01]  /*04c0*/  F2F.F32.F64 R23, R4 ;  /* 0x0000000400177310 */ /* 0x004e220000301000 */
[----:B------:R-:W-:-:S14]  /*04d0*/  DSETP.GEU.AND P0, PT, |R4|, UR4, PT ;  /* 0x0000000404007e2a */ /* 0x000fdc000bf0e200 */
[----:B0-----:R-:W-:Y:S01]  /*04e0*/  @!P0 FMUL R23, R23, 1.175494350822287508e-38 ;  /* 0x0080000017178820 */ /* 0x001fe20000400000 */
[----:B------:R-:W-:Y:S06]  /*04f0*/  BRA `(.L_x_11861) ;  /* 0x0000000800747947 */ /* 0x000fec0003800000 */
.L_x_11856:
        /* <DEDUP_REMOVED lines=12> */
.L_x_11870:
[----:B------:R-:W2:Y:S01]  /*05c0*/  LDG.E.64 R4, desc[UR36][R4.64] ;  /* 0x0000002404047981 */ /* 0x000ea2000c1e1b00 */
[----:B------:R-:W-:Y:S01]  /*05d0*/  UMOV UR4, 0xf0000000 ;  /* 0xf000000000047882 */ /* 0x000fe20000000000 */
[----:B------:R-:W-:Y:S01]  /*05e0*/  UMOV UR5, 0x380fffff ;  /* 0x380fffff00057882 */ /* 0x000fe20000000000 */
[----:B--2---:R-:W0:Y:S01]  /*05f0*/  F2F.F32.F64 R23, R4 ;  /* 0x0000000400177310 */ /* 0x004e220000301000 */
[----:B------:R-:W-:-:S14]  /*0600*/  DSETP.GEU.AND P0, PT, |R4|, UR4, PT ;  /* 0x0000000404007e2a */ /* 0x000fdc000bf0e200 */
[----:B0-----:R-:W-:Y:S01]  /*0610*/  @!P0 FMUL R23, R23, 1.175494350822287508e-38 ;  /* 0x0080000017178820 */ /* 0x001fe20000400000 */
[----:B------:R-:W-:Y:S06]  /*0620*/  BRA `(.L_x_11861) ;  /* 0x0000000800287947 */ /* 0x000fec0003800000 */
.L_x_11869:
        /* <DEDUP_REMOVED lines=25> */
.L_x_11872:
        /* <DEDUP_REMOVED lines=12> */
.L_x_11871:
[----:B------:R-:W2:Y:S02]  /*0880*/  LDG.E.U16 R4, desc[UR36][R4.64] ;  /* 0x0000002404047981 */ /* 0x000ea4000c1e1500 */
[----:B--2---:R-:W-:Y:S01]  /*0890*/  IMAD.U32 R23, R4, 0x10000, RZ ;  /* 0x0001000004177824 */ /* 0x004fe200078e00ff */
[----:B------:R-:W-:Y:S06]  /*08a0*/  BRA `(.L_x_11861) ;  /* 0x0000000400887947 */ /* 0x000fec0003800000 */
.L_x_11868:
        /* <DEDUP_REMOVED lines=11> */
.L_x_11875:
        /* <DEDUP_REMOVED lines=20> */
.L_x_11877:
[----:B------:R-:W-:Y:S05]  /*0aa0*/  BSYNC.RECONVERGENT B0 ;  /* 0x0000000000007941 */ /* 0x000fea0003800200 */
.L_x_11876:
[----:B------:R-:W-:Y:S01]  /*0ab0*/  IMAD.SHL.U32 R0, R0, 0x100000, RZ ;  /* 0x0010000000007824 */ /* 0x000fe200078e00ff */
[----:B------:R-:W-:-:S04]  /*0ac0*/  LEA R3, R3, 0x3b800000, 0x17 ;  /* 0x3b80000003037811 */ /* 0x000fc800078eb8ff */
[----:B------:R-:W-:Y:S01]  /*0ad0*/  LOP3.LUT R23, R3, R0, R23, 0xfe, !PT ;  /* 0x0000000003177212 */ /* 0x000fe200078efe17 */
[----:B------:R-:W-:Y:S06]  /*0ae0*/  BRA `(.L_x_11861) ;  /* 0x0000000000f87947 */ /* 0x000fec0003800000 */
.L_x_11874:
        /* <DEDUP_REMOVED lines=20> */
.L_x_11879:
[----:B------:R-:W-:Y:S05]  /*0c30*/  BSYNC.RECONVERGENT B0 ;  /* 0x0000000000007941 */ /* 0x000fea0003800200 */
.L_x_11878:
[----:B------:R-:W-:Y:S01]  /*0c40*/  IMAD.SHL.U32 R0, R0, 0x200000, RZ ;  /* 0x0020000000007824 */ /* 0x000fe200078e00ff */
[----:B------:R-:W-:-:S04]  /*0c50*/  LEA R3, R3, 0x37800000, 0x17 ;  /* 0x3780000003037811 */ /* 0x000fc800078eb8ff */
[----:B------:R-:W-:Y:S01]  /*0c60*/  LOP3.LUT R23, R3, R0, R23, 0xfe, !PT ;  /* 0x0000000003177212 */ /* 0x000fe200078efe17 */
[----:B------:R-:W-:Y:S06]  /*0c70*/  BRA `(.L_x_11861) ;  /* 0x0000000000947947 */ /* 0x000fec0003800000 */
.L_x_11873:
[----:B------:R-:W-:-:S09]  /*0c80*/  UISETP.NE.AND UP0, UPT, UR4, 0x1c, UPT ;  /* 0x0000001c0400788c */ /* 0x000fd2000bf05270 */
[----:B------:R-:W-:Y:S05]  /*0c90*/  BRA.U !UP0, `(.L_x_11880) ;  /* 0x0000000108847547 */ /* 0x000fea000b800000 */
[----:B------:R-:W-:-:S09]  /*0ca0*/  UISETP.NE.AND UP0, UPT, UR4, 0x1d, UPT ;  /* 0x0000001d0400788c */ /* 0x000fd2000bf05270 */
[----:B------:R-:W-:Y:S05]  /*0cb0*/  BRA.U !UP0, `(.L_x_11881) ;  /* 0x0000000108707547 */ /* 0x000fea000b800000 */
[----:B------:R-:W-:-:S09]  /*0cc0*/  UISETP.NE.AND UP0, UPT, UR4, 0x2c, UPT ;  /* 0x0000002c0400788c */ /* 0x000fd2000bf05270 */
[----:B------:R-:W-:Y:S05]  /*0cd0*/  BRA.U !UP0, `(.L_x_11882) ;  /* 0x0000000108487547 */ /* 0x000fea000b800000 */
.L_x_11860:
        /* <DEDUP_REMOVED lines=16> */
.L_x_11883:
[----:B------:R-:W-:Y:S01]  /*0de0*/  IMAD.MOV.U32 R23, RZ, RZ, RZ ;  /* 0x000000ffff177224 */ /* 0x000fe200078e00ff */
[----:B------:R-:W-:Y:S06]  /*0df0*/  BRA `(.L_x_11861) ;  /* 0x0000000000347947 */ /* 0x000fec0003800000 */
.L_x_11882:
        /* <DEDUP_REMOVED lines=8> */
.L_x_11881:
[----:B------:R-:W2:Y:S02]  /*0e80*/  LDG.E.64 R4, desc[UR36][R4.64] ;  /* 0x0000002404047981 */ /* 0x000ea4000c1e1b00 */
[----:B--2---:R0:W1:Y:S01]  /*0e90*/  I2F.U64 R23, R4 ;  /* 0x0000000400177312 */ /* 0x0040620000301000 */
[----:B------:R-:W-:Y:S05]  /*0ea0*/  BRA `(.L_x_11861) ;  /* 0x0000000000087947 */ /* 0x000fea0003800000 */
.L_x_11880:
[----:B------:R-:W2:Y:S02]  /*0eb0*/  LDG.E R4, desc[UR36][R4.64] ;  /* 0x0000002404047981 */ /* 0x000ea4000c1e1900 */
[----:B--2---:R-:W-:-:S07]  /*0ec0*/  I2FP.F32.U32 R23, R4 ;  /* 0x0000000400177245 */ /* 0x004fce0000201000 */
.L_x_11861:
[----:B------:R-:W-:Y:S05]  /*0ed0*/  BSYNC.RECONVERGENT B6 ;  /* 0x0000000000067941 */ /* 0x000fea0003800200 */
.L_x_11855:
[----:B------:R-:W-:-:S07]  /*0ee0*/  VIADD R16, R25, 0x80 ;  /* 0x0000008019107836 */ /* 0x000fce0000000000 */
.L_x_11854:
[----:B------:R-:W-:Y:S05]  /*0ef0*/  BSYNC.RECONVERGENT B7 ;  /* 0x0000000000077941 */ /* 0x000fea0003800200 */
.L_x_11853:
        /* <DEDUP_REMOVED lines=25> */
.L_x_11890:
[----:B------:R-:W2:Y:S02]  /*1090*/  LDG.E.U8 R4, desc[UR36][R4.64] ;  /* 0x0000002404047981 */ /* 0x000ea4000c1e1100 */
[----:B--2---:R-:W-:Y:S01]  /*10a0*/  I2FP.F32.U32 R19, R4 ;  /* 0x0000000400137245 */ /* 0x004fe20000201000 */
[----:B------:R-:W-:Y:S06]  /*10b0*/  BRA `(.L_x_11892) ;  /* 0x0000000c00247947 */ /* 0x000fec0003800000 */
.L_x_11889:
        /* <DEDUP_REMOVED lines=9> */
.L_x_11894:
[----:B------:R-:W2:Y:S02]  /*1150*/  LDG.E R4, desc[UR36][R4.64] ;  /* 0x0000002404047981 */ /* 0x000ea4000c1e1900 */
[----:B--2---:R-:W-:Y:S01]  /*1160*/  I2FP.F32.S32 R19, R4 ;  /* 0x0000000400137245 */ /* 0x004fe20000201400 */
[----:B------:R-:W-:Y:S06]  /*1170*/  BRA `(.L_x_11892) ;  /* 0x0000000800f47947 */ /* 0x000fec0003800000 */
.L_x_11893:
[----:B------:R-:W2:Y:S02]  /*1180*/  LDG.E.U16 R4, desc[UR36][R4.64] ;  /* 0x0000002404047981 */ /* 0x000ea4000c1e1500 */
[----:B--2---:R0:W2:Y:S01]  /*1190*/  I2F.S16 R19, R4 ;  /* 0x0000000400137306 */ /* 0x0040a20000101400 */
[----:B------:R-:W-:Y:S05]  /*11a0*/  BRA `(.L_x_11892) ;  /* 0x0000000800e87947 */ /* 0x000fea0003800000 */
.L_x_11888:
        /* <DEDUP_REMOVED lines=8> */
.L_x_11896:
[----:B------:R-:W2:Y:S02]  /*1230*/  LDG.E.U16 R4, desc[UR36][R4.64] ;  /* 0x0000002404047981 */ /* 0x000ea4000c1e1500 */
[----:B--2---:R-:W-:Y:S01]  /*1240*/  HADD2.F32 R19, -RZ, R4.H0_H0 ;  /* 0x20000004ff137230 */ /* 0x004fe20000004100 */
[----:B------:R-:W-:Y:S06]  /*1250*/  BRA `(.L_x_11892) ;  /* 0x0000000800bc7947 */ /* 0x000fec0003800000 */
.L_x_11895:
        /* <DEDUP_REMOVED lines=8> */
.L_x_11898:
[----:B------:R-:W2:Y:S02]  /*12e0*/  LDG.E.U16 R4, desc[UR36][R4.64] ;  /* 0x0000002404047981 */ /* 0x000ea4000c1e1500 */
[----:B--2---:R-:W-:Y:S01]  /*12f0*/  HADD2.F32 R19, -RZ, R4.H0_H0 ;  /* 0x20000004ff137230 */ /* 0x004fe20000004100 */
[----:B------:R-:W-:Y:S06]  /*1300*/  BRA `(.L_x_11892) ;  /* 0x0000000800907947 */ /* 0x000fec0003800000 */
.L_x_11897:
[----:B------:R-:W2:Y:S01]  /*1310*/  LDG.E.64 R4, desc[UR36][R4.64] ;  /* 0x0000002404047981 */ /* 0x000ea2000c1e1b00 */
[----:B------:R-:W-:Y:S01]  /*1320*/  UMOV UR4, 0xf0000000 ;  /* 0xf000000000047882 */ /* 0x000fe20000000000 */
[----:B------:R-:W-:Y:S01]  /*1330*/  UMOV UR5, 0x380fffff ;  /* 0x380fffff00057882 */ /* 0x000fe20000000000 */
[----:B--2---:R-:W0:Y:S01]  /*1340*/  F2F.F32.F64 R19, R4 ;  /* 0x0000000400137310 */ /* 0x004e220000301000 */
[----:B------:R-:W-:-:S14]  /*1350*/  DSETP.GEU.AND P0, PT, |R4|, UR4, PT ;  /* 0x0000000404007e2a */ /* 0x000fdc000bf0e200 */
[----:B0-----:R-:W-:Y:S01]  /*1360*/  @!P0 FMUL R19, R19, 1.175494350822287508e-38 ;  /* 0x0080000013138820 */ /* 0x001fe20000400000 */
[----:B------:R-:W-:Y:S06]  /*1370*/  BRA `(.L_x_11892) ;  /* 0x0000000800747947 */ /* 0x000fec0003800000 */
.L_x_11887:
        /* <DEDUP_REMOVED lines=12> */
.L_x_11901:
[----:B------:R-:W2:Y:S01]  /*1440*/  LDG.E.64 R4, desc[UR36][R4.64] ;  /* 0x0000002404047981 */ /* 0x000ea2000c1e1b00 */
[----:B------:R-:W-:Y:S01]  /*1450*/  UMOV UR4, 0xf0000000 ;  /* 0xf000000000047882 */ /* 0x000fe20000000000 */
[----:B------:R-:W-:Y:S01]  /*1460*/  UMOV UR5, 0x380fffff ;  /* 0x380fffff00057882 */ /* 0x000fe20000000000 */
[----:B--2---:R-:W0:Y:S01]  /*1470*/  F2F.F32.F64 R19, R4 ;  /* 0x0000000400137310 */ /* 0x004e220000301000 */
[----:B------:R-:W-:-:S14]  /*1480*/  DSETP.GEU.AND P0, PT, |R4|, UR4, PT ;  /* 0x0000000404007e2a */ /* 0x000fdc000bf0e200 */
[----:B0-----:R-:W-:Y:S01]  /*1490*/  @!P0 FMUL R19, R19, 1.175494350822287508e-38 ;  /* 0x0080000013138820 */ /* 0x001fe20000400000 */
[----:B------:R-:W-:Y:S06]  /*14a0*/  BRA `(.L_x_11892) ;  /* 0x0000000800287947 */ /* 0x000fec0003800000 */
.L_x_11900:
        /* <DEDUP_REMOVED lines=25> */
.L_x_11903:
        /* <DEDUP_REMOVED lines=12> */
.L_x_11902:
[----:B------:R-:W2:Y:S02]  /*1700*/  LDG.E.U16 R4, desc[UR36][R4.64] ;  /* 0x0000002404047981 */ /* 0x000ea4000c1e1500 */
[----:B--2---:R-:W-:Y:S01]  /*1710*/  IMAD.U32 R19, R4, 0x10000, RZ ;  /* 0x0001000004137824 */ /* 0x004fe200078e00ff */
[----:B------:R-:W-:Y:S06]  /*1720*/  BRA `(.L_x_11892) ;  /* 0x0000000400887947 */ /* 0x000fec0003800000 */
.L_x_11899:
        /* <DEDUP_REMOVED lines=11> */
.L_x_11906:
        /* <DEDUP_REMOVED lines=20> */
.L_x_11908:
[----:B------:R-:W-:Y:S05]  /*1920*/  BSYNC.RECONVERGENT B0 ;  /* 0x0000000000007941 */ /* 0x000fea0003800200 */
.L_x_11907:
[----:B------:R-:W-:Y:S01]  /*1930*/  IMAD.SHL.U32 R0, R0, 0x100000, RZ ;  /* 0x0010000000007824 */ /* 0x000fe200078e00ff */
[----:B------:R-:W-:-:S04]  /*1940*/  LEA R3, R3, 0x3b800000, 0x17 ;  /* 0x3b80000003037811 */ /* 0x000fc800078eb8ff */
[----:B------:R-:W-:Y:S01]  /*1950*/  LOP3.LUT R19, R3, R0, R19, 0xfe, !PT ;  /* 0x0000000003137212 */ /* 0x000fe200078efe13 */
[----:B------:R-:W-:Y:S06]  /*1960*/  BRA `(.L_x_11892) ;  /* 0x0000000000f87947 */ /* 0x000fec0003800000 */
.L_x_11905:
        /* <DEDUP_REMOVED lines=20> */
.L_x_11910:
[----:B------:R-:W-:Y:S05]  /*1ab0*/  BSYNC.RECONVERGENT B0 ;  /* 0x0000000000007941 */ /* 0x000fea0003800200 */
.L_x_11909:
[----:B------:R-:W-:Y:S01]  /*1ac0*/  IMAD.SHL.U32 R0, R0, 0x200000, RZ ;  /* 0x0020000000007824 */ /* 0x000fe200078e00ff */
[----:B------:R-:W-:-:S04]  /*1ad0*/  LEA R3, R3, 0x37800000, 0x17 ;  /* 0x3780000003037811 */ /* 0x000fc800078eb8ff */
[----:B------:R-:W-:Y:S01]  /*1ae0*/  LOP3.LUT R19, R3, R0, R19, 0xfe, !PT ;  /* 0x0000000003137212 */ /* 0x000fe200078efe13 */
[----:B------:R-:W-:Y:S06]  /*1af0*/  BRA `(.L_x_11892) ;  /* 0x0000000000947947 */ /* 0x000fec0003800000 */
.L_x_11904:
        /* <DEDUP_REMOVED lines=14> */
.L_x_11891:
        /* <DEDUP_REMOVED lines=16> */
.L_x_11913:
[----:B------:R-:W-:Y:S01]  /*1ce0*/  IMAD.MOV.U32 R19, RZ, RZ, RZ ;  /* 0x000000ffff137224 */ /* 0x000fe200078e00ff */
[----:B------:R-:W-:Y:S06]  /*1cf0*/  BRA `(.L_x_11892) ;  /* 0x0000000000147947 */ /* 0x000fec0003800000 */
.L_x_11912:
[----:B------:R-:W2:Y:S02]  /*1d00*/  LDG.E.64 R4, desc[UR36][R4.64] ;  /* 0x0000002404047981 */ /* 0x000ea4000c1e1b00 */
[----:B--2---:R0:W2:Y:S01]  /*1d10*/  I2F.U64 R19, R4 ;  /* 0x0000000400137312 */ /* 0x0040a20000301000 */
[----:B------:R-:W-:Y:S05]  /*1d20*/  BRA `(.L_x_11892) ;  /* 0x0000000000087947 */ /* 0x000fea0003800000 */
.L_x_11911:
[----:B------:R-:W2:Y:S02]  /*1d30*/  LDG.E R4, desc[UR36][R4.64] ;  /* 0x0000002404047981 */ /* 0x000ea4000c1e1900 */
[----:B--2---:R-:W-:-:S07]  /*1d40*/  I2FP.F32.U32 R19, R4 ;  /* 0x0000000400137245 */ /* 0x004fce0000201000 */
.L_x_11892:
[----:B------:R-:W-:Y:S05]  /*1d50*/  BSYNC.RECONVERGENT B6 ;  /* 0x0000000000067941 */ /* 0x000fea0003800200 */
.L_x_11886:
[----:B------:R-:W-:-:S07]  /*1d60*/  VIADD R16, R16, 0x80 ;  /* 0x0000008010107836 */ /* 0x000fce0000000000 */
.L_x_11885:
[----:B------:R-:W-:Y:S05]  /*1d70*/  BSYNC.RECONVERGENT B7 ;  /* 0x0000000000077941 */ /* 0x000fea0003800200 */
.L_x_11884:
        /* <DEDUP_REMOVED lines=25> */
.L_x_11920:
[----:B------:R-:W2:Y:S02]  /*1f10*/  LDG.E.U8 R4, desc[UR36][R4.64] ;  /* 0x0000002404047981 */ /* 0x000ea4000c1e1100 */
[----:B--2---:R-:W-:Y:S01]  /*1f20*/  I2FP.F32.U32 R27, R4 ;  /* 0x00000004001b7245 */ /* 0x004fe20000201000 */
[----:B------:R-:W-:Y:S06]  /*1f30*/  BRA `(.L_x_11922) ;  /* 0x0000000c00247947 */ /* 0x000fec0003800000 */
.L_x_11919:
        /* <DEDUP_REMOVED lines=9> */
.L_x_11924:
[----:B------:R-:W2:Y:S02]  /*1fd0*/  LDG.E R4, desc[UR36][R4.64] ;  /* 0x0000002404047981 */ /* 0x000ea4000c1e1900 */
[----:B--2---:R-:W-:Y:S01]  /*1fe0*/  I2FP.F32.S32 R27, R4 ;  /* 0x00000004001b7245 */ /* 0x004fe20000201400 */
[----:B------:R-:W-:Y:S06]  /*1ff0*/  BRA `(.L_x_11922) ;  /* 0x0000000800f47947 */ /* 0x000fec0003800000 */
.L_x_11923:
[----:B------:R-:W2:Y:S02]  /*2000*/  LDG.E.U16 R4, desc[UR36][R4.64] ;  /* 0x0000002404047981 */ /* 0x000ea4000c1e1500 */
[----:B--2---:R4:W0:Y:S01]  /*2010*/  I2F.S16 R27, R4 ;  /* 0x00000004001b7306 */ /* 0x0048220000101400 */
[----:B------:R-:W-:Y:S05]  /*2020*/  BRA `(.L_x_11922) ;  /* 0x0000000800e87947 */ /* 0x000fea0003800000 */
.L_x_11918:
        /* <DEDUP_REMOVED lines=8> */
.L_x_11926:
[----:B------:R-:W2:Y:S02]  /*20b0*/  LDG.E.U16 R4, desc[UR36][R4.64] ;  /* 0x0000002404047981 */ /* 0x000ea4000c1e1500 */
[----:B--2---:R-:W-:Y:S01]  /*20c0*/  HADD2.F32 R27, -RZ, R4.H0_H0 ;  /* 0x20000004ff1b7230 */ /* 0x004fe20000004100 */
[----:B------:R-:W-:Y:S06]  /*20d0*/  BRA `(.L_x_11922) ;  /* 0x0000000800bc7947 */ /* 0x000fec0003800000 */
.L_x_11925:
        /* <DEDUP_REMOVED lines=8> */
.L_x_11928:
[----:B------:R-:W2:Y:S02]  /*2160*/  LDG.E.U16 R4, desc[UR36][R4.64] ;  /* 0x0000002404047981 */ /* 0x000ea4000c1e1500 */
[----:B--2---:R-:W-:Y:S01]  /*2170*/  HADD2.F32 R27, -RZ, R4.H0_H0 ;  /* 0x20000004ff1b7230 */ /* 0x004fe20000004100 */
[----:B------:R-:W-:Y:S06]  /*2180*/  BRA `(.L_x_11922) ;  /* 0x0000000800907947 */ /* 0x000fec0003800000 */
.L_x_11927:
[----:B------:R-:W2:Y:S01]  /*2190*/  LDG.E.64 R4, desc[UR36][R4.64] ;  /* 0x0000002404047981 */ /* 0x000ea2000c1e1b00 */
[----:B------:R-:W-:Y:S01]  /*21a0*/  UMOV UR4, 0xf0000000 ;  /* 0xf000000000047882 */ /* 0x000fe20000000000 */
[----:B------:R-:W-:Y:S01]  /*21b0*/  UMOV UR5, 0x380fffff ;  /* 0x380fffff00057882 */ /* 0x000fe20000000000 */
[----:B--2---:R-:W0:Y:S01]  /*21c0*/  F2F.F32.F64 R27, R4 ;  /* 0x00000004001b7310 */ /* 0x004e220000301000 */
[----:B------:R-:W-:-:S14]  /*21d0*/  DSETP.GEU.AND P0, PT, |R4|, UR4, PT ;  /* 0x0000000404007e2a */ /* 0x000fdc000bf0e200 */
[----:B0-----:R-:W-:Y:S01]  /*21e0*/  @!P0 FMUL R27, R27, 1.175494350822287508e-38 ;  /* 0x008000001b1b8820 */ /* 0x001fe20000400000 */
[----:B------:R-:W-:Y:S06]  /*21f0*/  BRA `(.L_x_11922) ;  /* 0x0000000800747947 */ /* 0x000fec0003800000 */
.L_x_11917:
        /* <DEDUP_REMOVED lines=12> */
.L_x_11931:
[----:B------:R-:W2:Y:S01]  /*22c0*/  LDG.E.64 R4, desc[UR36][R4.64] ;  /* 0x0000002404047981 */ /* 0x000ea2000c1e1b00 */
[----:B------:R-:W-:Y:S01]  /*22d0*/  UMOV UR4, 0xf0000000 ;  /* 0xf000000000047882 */ /* 0x000fe20000000000 */
[----:B------:R-:W-:Y:S01]  /*22e0*/  UMOV UR5, 0x380fffff ;  /* 0x380fffff00057882 */ /* 0x000fe20000000000 */
[----:B--2---:R-:W0:Y:S01]  /*22f0*/  F2F.F32.F64 R27, R4 ;  /* 0x00000004001b7310 */ /* 0x004e220000301000 */
[----:B------:R-:W-:-:S14]  /*2300*/  DSETP.GEU.AND P0, PT, |R4|, UR4, PT ;  /* 0x0000000404007e2a */ /* 0x000fdc000bf0e200 */
[----:B0-----:R-:W-:Y:S01]  /*2310*/  @!P0 FMUL R27, R27, 1.175494350822287508e-38 ;  /* 0x008000001b1b8820 */ /* 0x001fe20000400000 */
[----:B------:R-:W-:Y:S06]  /*2320*/  BRA `(.L_x_11922) ;  /* 0x0000000800287947 */ /* 0x000fec0003800000 */
.L_x_11930:
        /* <DEDUP_REMOVED lines=25> */
.L_x_11933:
        /* <DEDUP_REMOVED lines=12> */
.L_x_11932:
[----:B------:R-:W2:Y:S02]  /*2580*/  LDG.E.U16 R4, desc[UR36][R4.64] ;  /* 0x0000002404047981 */ /* 0x000ea4000c1e1500 */
[----:B--2---:R-:W-:Y:S01]  /*2590*/  IMAD.U32 R27, R4, 0x10000, RZ ;  /* 0x00010000041b7824 */ /* 0x004fe200078e00ff */
[----:B------:R-:W-:Y:S06]  /*25a0*/  BRA `(.L_x_11922) ;  /* 0x0000000400887947 */ /* 0x000fec0003800000 */
.L_x_11929:
        /* <DEDUP_REMOVED lines=11> */
.L_x_11936:
        /* <DEDUP_REMOVED lines=20> */
.L_x_11938:
[----:B------:R-:W-:Y:S05]  /*27a0*/  BSYNC.RECONVERGENT B0 ;  /* 0x0000000000007941 */ /* 0x000fea0003800200 */
.L_x_11937:
[----:B------:R-:W-:Y:S01]  /*27b0*/  IMAD.SHL.U32 R0, R0, 0x100000, RZ ;  /* 0x0010000000007824 */ /* 0x000fe200078e00ff */
[----:B------:R-:W-:-:S04]  /*27c0*/  LEA R3, R3, 0x3b800000, 0x17 ;  /* 0x3b80000003037811 */ /* 0x000fc800078eb8ff */
[----:B------:R-:W-:Y:S01]  /*27d0*/  LOP3.LUT R27, R3, R0, R27, 0xfe, !PT ;  /* 0x00000000031b7212 */ /* 0x000fe200078efe1b */
[----:B------:R-:W-:Y:S06]  /*27e0*/  BRA `(.L_x_11922) ;  /* 0x0000000000f87947 */ /* 0x000fec0003800000 */
.L_x_11935:
        /* <DEDUP_REMOVED lines=20> */
.L_x_11940:
[----:B------:R-:W-:Y:S05]  /*2930*/  BSYNC.RECONVERGENT B0 ;  /* 0x0000000000007941 */ /* 0x000fea0003800200 */
.L_x_11939:
[----:B------:R-:W-:Y:S01]  /*2940*/  IMAD.SHL.U32 R0, R0, 0x200000, RZ ;  /* 0x0020000000007824 */ /* 0x000fe200078e00ff */
[----:B------:R-:W-:-:S04]  /*2950*/  LEA R3, R3, 0x37800000, 0x17 ;  /* 0x3780000003037811 */ /* 0x000fc800078eb8ff */
[----:B------:R-:W-:Y:S01]  /*2960*/  LOP3.LUT R27, R3, R0, R27, 0xfe, !PT ;  /* 0x00000000031b7212 */ /* 0x000fe200078efe1b */
[----:B------:R-:W-:Y:S06]  /*2970*/  BRA `(.L_x_11922) ;  /* 0x0000000000947947 */ /* 0x000fec0003800000 */
.L_x_11934:
        /* <DEDUP_REMOVED lines=14> */
.L_x_11921:
        /* <DEDUP_REMOVED lines=16> */
.L_x_11943:
[----:B------:R-:W-:Y:S01]  /*2b60*/  IMAD.MOV.U32 R27, RZ, RZ, RZ ;  /* 0x000000ffff1b7224 */ /* 0x000fe200078e00ff */
[----:B------:R-:W-:Y:S06]  /*2b70*/  BRA `(.L_x_11922) ;  /* 0x0000000000147947 */ /* 0x000fec0003800000 */
.L_x_11942:
[----:B------:R-:W2:Y:S02]  /*2b80*/  LDG.E.64 R4, desc[UR36][R4.64] ;  /* 0x0000002404047981 */ /* 0x000ea4000c1e1b00 */
[----:B--2---:R0:W2:Y:S01]  /*2b90*/  I2F.U64 R27, R4 ;  /* 0x00000004001b7312 */ /* 0x0040a20000301000 */
[----:B------:R-:W-:Y:S05]  /*2ba0*/  BRA `(.L_x_11922) ;  /* 0x0000000000087947 */ /* 0x000fea0003800000 */
.L_x_11941:
[----:B------:R-:W2:Y:S02]  /*2bb0*/  LDG.E R4, desc[UR36][R4.64] ;  /* 0x0000002404047981 */ /* 0x000ea4000c1e1900 */
[----:B--2---:R-:W-:-:S07]  /*2bc0*/  I2FP.F32.U32 R27, R4 ;  /* 0x00000004001b7245 */ /* 0x004fce0000201000 */
.L_x_11922:
[----:B------:R-:W-:Y:S05]  /*2bd0*/  BSYNC.RECONVERGENT B6 ;  /* 0x0000000000067941 */ /* 0x000fea0003800200 */
.L_x_11916:
[----:B------:R-:W-:-:S07]  /*2be0*/  VIADD R16, R16, 0x80 ;  /* 0x0000008010107836 */ /* 0x000fce0000000000 */
.L_x_11915:
[----:B------:R-:W-:Y:S05]  /*2bf0*/  BSYNC.RECONVERGENT B7 ;  /* 0x0000000000077941 */ /* 0x000fea0003800200 */
.L_x_11914:
        /* <DEDUP_REMOVED lines=24> */
.L_x_11949:
[----:B------:R-:W2:Y:S02]  /*2d80*/  LDG.E.U8 R4, desc[UR36][R4.64] ;  /* 0x0000002404047981 */ /* 0x000ea4000c1e1100 */
[----:B--2---:R-:W-:Y:S01]  /*2d90*/  I2FP.F32.U32 R28, R4 ;  /* 0x00000004001c7245 */ /* 0x004fe20000201000 */
[----:B------:R-:W-:Y:S06]  /*2da0*/  BRA `(.L_x_11945) ;  /* 0x0000000c001c7947 */ /* 0x000fec0003800000 */
.L_x_11948:
        /* <DEDUP_REMOVED lines=9> */
.L_x_11952:
[----:B------:R-:W2:Y:S02]  /*2e40*/  LDG.E R4, desc[UR36][R4.64] ;  /* 0x0000002404047981 */ /* 0x000ea4000c1e1900 */
[----:B--2---:R-:W-:Y:S01]  /*2e50*/  I2FP.F32.S32 R28, R4 ;  /* 0x00000004001c7245 */ /* 0x004fe20000201400 */
[----:B------:R-:W-:Y:S06]  /*2e60*/  BRA `(.L_x_11945) ;  /* 0x0000000800ec7947 */ /* 0x000fec0003800000 */
.L_x_11951:
[----:B------:R-:W2:Y:S02]  /*2e70*/  LDG.E.U16 R4, desc[UR36][R4.64] ;  /* 0x0000002404047981 */ /* 0x000ea4000c1e1500 */
[----:B--2---:R0:W2:Y:S01]  /*2e80*/  I2F.S16 R28, R4 ;  /* 0x00000004001c7306 */ /* 0x0040a20000101400 */
[----:B------:R-:W-:Y:S05]  /*2e90*/  BRA `(.L_x_11945) ;  /* 0x0000000800e07947 */ /* 0x000fea0003800000 */
.L_x_11947:
        /* <DEDUP_REMOVED lines=8> */
.L_x_11954:
[----:B------:R-:W2:Y:S02]  /*2f20*/  LDG.E.U16 R4, desc[UR36][R4.64] ;  /* 0x0000002404047981 */ /* 0x000ea4000c1e1500 */
[----:B--2---:R-:W-:Y:S01]  /*2f30*/  HADD2.F32 R28, -RZ, R4.H0_H0 ;  /* 0x20000004ff1c7230 */ /* 0x004fe20000004100 */
[----:B------:R-:W-:Y:S06]  /*2f40*/  BRA `(.L_x_11945) ;  /* 0x0000000800b47947 */ /* 0x000fec0003800000 */
.L_x_11953:
        /* <DEDUP_REMOVED lines=8> */
.L_x_11956:
[----:B------:R-:W2:Y:S02]  /*2fd0*/  LDG.E.U16 R4, desc[UR36][R4.64] ;  /* 0x0000002404047981 */ /* 0x000ea4000c1e1500 */
[----:B--2---:R-:W-:Y:S01]  /*2fe0*/  HADD2.F32 R28, -RZ, R4.H0_H0 ;  /* 0x20000004ff1c7230 */ /* 0x004fe20000004100 */
[----:B------:R-:W-:Y:S06]  /*2ff0*/  BRA `(.L_x_11945) ;  /* 0x0000000800887947 */ /* 0x000fec0003800000 */
.L_x_11955:
[----:B------:R-:W2:Y:S01]  /*3000*/  LDG.E.64 R4, desc[UR36][R4.64] ;  /* 0x0000002404047981 */ /* 0x000ea2000c1e1b00 */
[----:B------:R-:W-:Y:S01]  /*3010*/  UMOV UR4, 0xf0000000 ;  /* 0xf000000000047882 */ /* 0x000fe20000000000 */
[----:B------:R-:W-:Y:S01]  /*3020*/  UMOV UR5, 0x380fffff ;  /* 0x380fffff00057882 */ /* 0x000fe20000000000 */
[----:B--2---:R-:W0:Y:S01]  /*3030*/  F2F.F32.F64 R28, R4 ;  /* 0x00000004001c7310 */ /* 0x004e220000301000 */
[----:B------:R-:W-:-:S14]  /*3040*/  DSETP.GEU.AND P0, PT, |R4|, UR4, PT ;  /* 0x0000000404007e2a */ /* 0x000fdc000bf0e200 */
[----:B0-----:R-:W-:Y:S01]  /*3050*/  @!P0 FMUL R28, R28, 1.175494350822287508e-38 ;  /* 0x008000001c1c8820 */ /* 0x001fe20000400000 */
[----:B------:R-:W-:Y:S06]  /*3060*/  BRA `(.L_x_11945) ;  /* 0x00000008006c7947 */ /* 0x000fec0003800000 */
.L_x_11946:
        /* <DEDUP_REMOVED lines=12> */
.L_x_11959:
[----:B------:R-:W2:Y:S01]  /*3130*/  LDG.E.64 R4, desc[UR36][R4.64] ;  /* 0x0000002404047981 */ /* 0x000ea2000c1e1b00 */
[----:B------:R-:W-:Y:S01]  /*3140*/  UMOV UR4, 0xf0000000 ;  /* 0xf000000000047882 */ /* 0x000fe20000000000 */
[----:B------:R-:W-:Y:S01]  /*3150*/  UMOV UR5, 0x380fffff ;  /* 0x380fffff00057882 */ /* 0x000fe20000000000 */
[----:B--2---:R-:W0:Y:S01]  /*3160*/  F2F.F32.F64 R28, R4 ;  /* 0x00000004001c7310 */ /* 0x004e220000301000 */
[----:B------:R-:W-:-:S14]  /*3170*/  DSETP.GEU.AND P0, PT, |R4|, UR4, PT ;  /* 0x0000000404007e2a */ /* 0x000fdc000bf0e200 */
[----:B0-----:R-:W-:Y:S01]  /*3180*/  @!P0 FMUL R28, R28, 1.175494350822287508e-38 ;  /* 0x008000001c1c8820 */ /* 0x001fe20000400000 */
[----:B------:R-:W-:Y:S06]  /*3190*/  BRA `(.L_x_11945) ;  /* 0x0000000800207947 */ /* 0x000fec0003800000 */
.L_x_11958:
        /* <DEDUP_REMOVED lines=25> */
.L_x_11961:
        /* <DEDUP_REMOVED lines=13> */
.L_x_11960:
[----:B------:R-:W2:Y:S02]  /*3400*/  LDG.E.U16 R4, desc[UR36][R4.64] ;  /* 0x0000002404047981 */ /* 0x000ea4000c1e1500 */
[----:B--2---:R-:W-:Y:S01]  /*3410*/  IMAD.U32 R28, R4, 0x10000, RZ ;  /* 0x00010000041c7824 */ /* 0x004fe200078e00ff */
[----:B------:R-:W-:Y:S06]  /*3420*/  BRA `(.L_x_11945) ;  /* 0x00000004007c7947 */ /* 0x000fec0003800000 */
.L_x_11957:
        /* <DEDUP_REMOVED lines=11> */
.L_x_11964:
        /* <DEDUP_REMOVED lines=19> */
.L_x_11966:
[----:B------:R-:W-:Y:S05]  /*3610*/  BSYNC.RECONVERGENT B0 ;  /* 0x0000000000007941 */ /* 0x000fea0003800200 */
.L_x_11965:
[----:B------:R-:W-:Y:S01]  /*3620*/  IMAD.SHL.U32 R0, R0, 0x100000, RZ ;  /* 0x0010000000007824 */ /* 0x000fe200078e00ff */
[----:B------:R-:W-:-:S04]  /*3630*/  LEA R3, R3, 0x3b800000, 0x17 ;  /* 0x3b80000003037811 */ /* 0x000fc800078eb8ff */
[----:B------:R-:W-:Y:S01]  /*3640*/  LOP3.LUT R28, R3, R0, R7, 0xfe, !PT ;  /* 0x00000000031c7212 */ /* 0x000fe200078efe07 */
[----:B------:R-:W-:Y:S06]  /*3650*/  BRA `(.L_x_11945) ;  /* 0x0000000000f07947 */ /* 0x000fec0003800000 */
.L_x_11963:
        /* <DEDUP_REMOVED lines=19> */
.L_x_11968:
[----:B------:R-:W-:Y:S05]  /*3790*/  BSYNC.RECONVERGENT B0 ;  /* 0x0000000000007941 */ /* 0x000fea0003800200 */
.L_x_11967:
[----:B------:R-:W-:Y:S01]  /*37a0*/  IMAD.SHL.U32 R0, R0, 0x200000, RZ ;  /* 0x0020000000007824 */ /* 0x000fe200078e00ff */
[----:B------:R-:W-:-:S04]  /*37b0*/  LEA R3, R3, 0x37800000, 0x17 ;  /* 0x3780000003037811 */ /* 0x000fc800078eb8ff */
[----:B------:R-:W-:Y:S01]  /*37c0*/  LOP3.LUT R28, R3, R0, R7, 0xfe, !PT ;  /* 0x00000000031c7212 */ /* 0x000fe200078efe07 */
[----:B------:R-:W-:Y:S06]  /*37d0*/  BRA `(.L_x_11945) ;  /* 0x0000000000907947 */ /* 0x000fec0003800000 */
.L_x_11962:
        /* <DEDUP_REMOVED lines=14> */
.L_x_11950:
        /* <DEDUP_REMOVED lines=16> */
.L_x_11971:
[----:B------:R-:W-:Y:S05]  /*39c0*/  BRA `(.L_x_11945) ;  /* 0x0000000000147947 */ /* 0x000fea0003800000 */
.L_x_11970:
[----:B------:R-:W2:Y:S02]  /*39d0*/  LDG.E.64 R28, desc[UR36][R4.64] ;  /* 0x00000024041c7981 */ /* 0x000ea4000c1e1b00 */
[----:B--2---:R0:W2:Y:S01]  /*39e0*/  I2F.U64 R28, R28 ;  /* 0x0000001c001c7312 */ /* 0x0040a20000301000 */
[----:B------:R-:W-:Y:S05]  /*39f0*/  BRA `(.L_x_11945) ;  /* 0x0000000000087947 */ /* 0x000fea0003800000 */
.L_x_11969:
[----:B------:R-:W2:Y:S02]  /*3a00*/  LDG.E R4, desc[UR36][R4.64] ;  /* 0x0000002404047981 */ /* 0x000ea4000c1e1900 */
[----:B--2---:R-:W-:-:S07]  /*3a10*/  I2FP.F32.U32 R28, R4 ;  /* 0x00000004001c7245 */ /* 0x004fce0000201000 */
.L_x_11945:
[----:B------:R-:W-:Y:S05]  /*3a20*/  BSYNC.RECONVERGENT B6 ;  /* 0x0000000000067941 */ /* 0x000fea0003800200 */
.L_x_11944:
        /* <DEDUP_REMOVED lines=12> */
[----:B----4-:R-:W-:-:S07]  /*3af0*/  @!P0 FMUL.FTZ R4, R23, 0.69314718246459960938 ;  /* 0x3f31721817048820 */ /* 0x010fce0000410000 */
[----:B------:R-:W2:Y:S01]  /*3b00*/  @!P1 MUFU.LG2 R19, R19 ;  /* 0x0000001300139308 */ /* 0x000ea20000000c00 */
[----:B0-----:R-:W-:Y:S01]  /*3b10*/  @!P2 FMUL.FTZ R22, R27, 0.69314718246459960938 ;  /* 0x3f3172181b16a820 */ /* 0x001fe20000410000 */
[----:B-1----:R-:W-:Y:S01]  /*3b20*/  @!P3 FMUL.FTZ R24, R28, 0.69314718246459960938 ;  /* 0x3f3172181c18b820 */ /* 0x002fe20000410000 */
[----:B--2---:R-:W-:Y:S01]  /*3b30*/  @!P1 FMUL.FTZ R18, R19, 0.69314718246459960938 ;  /* 0x3f31721813129820 */ /* 0x004fe20000410000 */
        /* <DEDUP_REMOVED lines=23> */
.L_x_11977:
[----:B------:R-:W0:Y:S01]  /*3cb0*/  F2I.S64.TRUNC R4, R4 ;  /* 0x0000000400047311 */ /* 0x000e22000020d900 */
[----:B------:R-:W-:Y:S02]  /*3cc0*/  IMAD.MOV.U32 R25, RZ, RZ, R26 ;  /* 0x000000ffff197224 */ /* 0x000fe400078e001a */
[----:B0-----:R-:W-:-:S05]  /*3cd0*/  IMAD.MOV.U32 R3, RZ, RZ, R4 ;  /* 0x000000ffff037224 */ /* 0x001fca00078e0004 */
[----:B------:R0:W-:Y:S01]  /*3ce0*/  STG.E.U8 desc[UR36][R8.64], R3 ;  /* 0x0000000308007986 */ /* 0x0001e2000c101124 */
[----:B------:R-:W-:Y:S05]  /*3cf0*/  BRA `(.L_x_11973) ;  /* 0x0000000c007c7947 */ /* 0x000fea0003800000 */
.L_x_11976:
        /* <DEDUP_REMOVED lines=10> */
.L_x_11980:
[----:B------:R-:W0:Y:S01]  /*3da0*/  F2I.FTZ.TRUNC.NTZ R3, R4 ;  /* 0x0000000400037305 */ /* 0x000e22000021f100 */
[----:B------:R-:W-:Y:S01]  /*3db0*/  IMAD.MOV.U32 R25, RZ, RZ, R26 ;  /* 0x000000ffff197224 */ /* 0x000fe200078e001a */
[----:B0-----:R0:W-:Y:S01]  /*3dc0*/  STG.E desc[UR36][R8.64], R3 ;  /* 0x0000000308007986 */ /* 0x0011e2000c101924 */
[----:B------:R-:W-:Y:S05]  /*3dd0*/  BRA `(.L_x_11973) ;  /* 0x0000000c00447947 */ /* 0x000fea0003800000 */
.L_x_11979:
[----:B------:R-:W0:Y:S01]  /*3de0*/  F2I.FTZ.TRUNC.NTZ R3, R4 ;  /* 0x0000000400037305 */ /* 0x000e22000021f100 */
[----:B------:R-:W-:Y:S01]  /*3df0*/  IMAD.MOV.U32 R25, RZ, RZ, R26 ;  /* 0x000000ffff197224 */ /* 0x000fe200078e001a */
[----:B0-----:R0:W-:Y:S01]  /*3e00*/  STG.E.U16 desc[UR36][R8.64], R3 ;  /* 0x0000000308007986 */ /* 0x0011e2000c101524 */
[----:B------:R-:W-:Y:S05]  /*3e10*/  BRA `(.L_x_11973) ;  /* 0x0000000c00347947 */ /* 0x000fea0003800000 */
.L_x_11975:
        /* <DEDUP_REMOVED lines=9> */
.L_x_11982:
[----:B------:R-:W-:Y:S01]  /*3eb0*/  F2FP.F16.F32.PACK_AB R4, RZ, R4 ;  /* 0x00000004ff04723e */ /* 0x000fe200000000ff */
[----:B------:R-:W-:-:S04]  /*3ec0*/  IMAD.MOV.U32 R25, RZ, RZ, R26 ;  /* 0x000000ffff197224 */ /* 0x000fc800078e001a */
[----:B------:R0:W-:Y:S01]  /*3ed0*/  STG.E.U16 desc[UR36][R8.64], R4 ;  /* 0x0000000408007986 */ /* 0x0001e2000c101524 */
[----:B------:R-:W-:Y:S05]  /*3ee0*/  BRA `(.L_x_11973) ;  /* 0x0000000c00007947 */ /* 0x000fea0003800000 */
.L_x_11981:
        /* <DEDUP_REMOVED lines=10> */
.L_x_11984:
[----:B------:R-:W-:Y:S01]  /*3f90*/  F2FP.F16.F32.PACK_AB R3, RZ, R4 ;  /* 0x00000004ff03723e */ /* 0x000fe200000000ff */
[----:B------:R-:W-:-:S03]  /*3fa0*/  IMAD.MOV.U32 R25, RZ, RZ, R26 ;  /* 0x000000ffff197224 */ /* 0x000fc600078e001a */
[----:B------:R-:W-:-:S05]  /*3fb0*/  PRMT R3, R3, 0x5410, RZ ;  /* 0x0000541003037816 */ /* 0x000fca00000000ff */
[----:B------:R0:W-:Y:S01]  /*3fc0*/  STG.E desc[UR36][R8.64], R3 ;  /* 0x0000000308007986 */ /* 0x0001e2000c101924 */
[----:B------:R-:W-:Y:S05]  /*3fd0*/  BRA `(.L_x_11973) ;  /* 0x0000000800c47947 */ /* 0x000fea0003800000 */
.L_x_11983:
[----:B------:R-:W-:Y:S01]  /*3fe0*/  FMUL.FTZ R4, R4, 1 ;  /* 0x3f80000004047820 */ /* 0x000fe20000410000 */
[----:B------:R-:W-:-:S05]  /*3ff0*/  IMAD.MOV.U32 R25, RZ, RZ, R26 ;  /* 0x000000ffff197224 */ /* 0x000fca00078e001a */
[----:B------:R-:W0:Y:S02]  /*4000*/  F2F.F64.F32 R4, R4 ;  /* 0x0000000400047310 */ /* 0x000e240000201800 */
[----:B0-----:R0:W-:Y:S01]  /*4010*/  STG.E.64 desc[UR36][R8.64], R4 ;  /* 0x0000000408007986 */ /* 0x0011e2000c101b24 */
[----:B------:R-:W-:Y:S05]  /*4020*/  BRA `(.L_x_11973) ;  /* 0x0000000800b07947 */ /* 0x000fea0003800000 */
.L_x_11974:
        /* <DEDUP_REMOVED lines=13> */
.L_x_11987:
[----:B------:R-:W-:Y:S01]  /*4100*/  FMUL.FTZ R4, R4, 1 ;  /* 0x3f80000004047820 */ /* 0x000fe20000410000 */
[----:B------:R-:W-:Y:S01]  /*4110*/  CS2R R6, SRZ ;  /* 0x0000000000067805 */ /* 0x000fe2000001ff00 */
[----:B------:R-:W-:-:S04]  /*4120*/  IMAD.MOV.U32 R25, RZ, RZ, R26 ;  /* 0x000000ffff197224 */ /* 0x000fc800078e001a */
[----:B------:R-:W0:Y:S02]  /*4130*/  F2F.F64.F32 R4, R4 ;  /* 0x0000000400047310 */ /* 0x000e240000201800 */
[----:B0-----:R0:W-:Y:S01]  /*4140*/  STG.E.128 desc[UR36][R8.64], R4 ;  /* 0x0000000408007986 */ /* 0x0011e2000c101d24 */
[----:B------:R-:W-:Y:S05]  /*4150*/  BRA `(.L_x_11973) ;  /* 0x0000000800647947 */ /* 0x000fea0003800000 */
.L_x_11986:
        /* <DEDUP_REMOVED lines=18> */
.L_x_11991:
[----:B------:R-:W-:Y:S05]  /*4280*/  BSYNC.RECONVERGENT B0 ;  /* 0x0000000000007941 */ /* 0x000fea0003800200 */
.L_x_11990:
[----:B------:R-:W-:Y:S01]  /*4290*/  LOP3.LUT R5, R0, 0x80, R5, 0xf8, !PT ;  /* 0x0000008000057812 */ /* 0x000fe200078ef805 */
[----:B------:R-:W-:-:S04]  /*42a0*/  IMAD.MOV.U32 R25, RZ, RZ, R26 ;  /* 0x000000ffff197224 */ /* 0x000fc800078e001a */
[----:B------:R0:W-:Y:S01]  /*42b0*/  STG.E.U8 desc[UR36][R8.64], R5 ;  /* 0x0000000508007986 */ /* 0x0001e2000c101124 */
[----:B------:R-:W-:Y:S05]  /*42c0*/  BRA `(.L_x_11973) ;  /* 0x0000000800087947 */ /* 0x000fea0003800000 */
.L_x_11989:
        /* <DEDUP_REMOVED lines=14> */
.L_x_11993:
[----:B------:R-:W-:Y:S05]  /*43b0*/  BSYNC.RECONVERGENT B0 ;  /* 0x0000000000007941 */ /* 0x000fea0003800200 */
.L_x_11992:
[----:B------:R-:W-:Y:S01]  /*43c0*/  LOP3.LUT R3, R0, 0x80, R7, 0xf8, !PT ;  /* 0x0000008000037812 */ /* 0x000fe200078ef807 */
[----:B------:R-:W-:-:S04]  /*43d0*/  IMAD.MOV.U32 R25, RZ, RZ, R26 ;  /* 0x000000ffff197224 */ /* 0x000fc800078e001a */
[----:B------:R0:W-:Y:S01]  /*43e0*/  STG.E.U8 desc[UR36][R8.64], R3 ;  /* 0x0000000308007986 */ /* 0x0001e2000c101124 */
[----:B------:R-:W-:Y:S05]  /*43f0*/  BRA `(.L_x_11973) ;  /* 0x0000000400bc7947 */ /* 0x000fea0003800000 */
.L_x_11988:
[----:B------:R-:W-:Y:S01]  /*4400*/  F2FP.BF16.F32.PACK_AB R4, RZ, R4 ;  /* 0x00000004ff04723e */ /* 0x000fe200000010ff */
[----:B------:R-:W-:-:S04]  /*4410*/  IMAD.MOV.U32 R25, RZ, RZ, R26 ;  /* 0x000000ffff197224 */ /* 0x000fc800078e001a */
[----:B------:R0:W-:Y:S01]  /*4420*/  STG.E.U16 desc[UR36][R8.64], R4 ;  /* 0x0000000408007986 */ /* 0x0001e2000c101524 */
[----:B------:R-:W-:Y:S05]  /*4430*/  BRA `(.L_x_11973) ;  /* 0x0000000400ac7947 */ /* 0x000fea0003800000 */
.L_x_11985:
        /* <DEDUP_REMOVED lines=12> */
.L_x_11996:
        /* <DEDUP_REMOVED lines=12> */
.L_x_11999:
[----:B------:R-:W-:-:S04]  /*45c0*/  SHF.R.U32.HI R0, RZ, 0x14, R4 ;  /* 0x00000014ff007819 */ /* 0x000fc80000011604 */
[----:B------:R-:W-:-:S04]  /*45d0*/  LOP3.LUT R3, R0, 0x1, RZ, 0xc0, !PT ;  /* 0x0000000100037812 */ /* 0x000fc800078ec0ff */
[----:B------:R-:W-:-:S04]  /*45e0*/  IADD3 R0, PT, PT, R4, 0x487ffff, R3 ;  /* 0x0487ffff04007810 */ /* 0x000fc80007ffe003 */
[----:B------:R-:W-:-:S04]  /*45f0*/  SHF.R.U32.HI R0, RZ, 0x14, R0 ;  /* 0x00000014ff007819 */ /* 0x000fc80000011600 */
[----:B------:R-:W-:-:S07]  /*4600*/  LOP3.LUT R3, R0, 0xff, RZ, 0xc0, !PT ;  /* 0x000000ff00037812 */ /* 0x000fce00078ec0ff */
.L_x_12000:
[----:B------:R-:W-:-:S04]  /*4610*/  SHF.R.U32.HI R4, RZ, 0x18, R4 ;  /* 0x00000018ff047819 */ /* 0x000fc80000011604 */
[----:B------:R-:W-:-:S04]  /*4620*/  LOP3.LUT R3, R3, 0x80, R4, 0xf8, !PT ;  /* 0x0000008003037812 */ /* 0x000fc800078ef804 */
[----:B------:R-:W-:-:S07]  /*4630*/  PRMT R0, R3, 0x7610, R0 ;  /* 0x0000761003007816 */ /* 0x000fce0000000000 */
.L_x_11998:
[----:B------:R-:W-:Y:S05]  /*4640*/  BSYNC.RECONVERGENT B0 ;  /* 0x0000000000007941 */ /* 0x000fea0003800200 */
.L_x_11997:
[----:B------:R1:W-:Y:S01]  /*4650*/  STG.E.U8 desc[UR36][R8.64], R0 ;  /* 0x0000000008007986 */ /* 0x0003e2000c101124 */
[----:B------:R-:W-:Y:S01]  /*4660*/  IMAD.MOV.U32 R25, RZ, RZ, R26 ;  /* 0x000000ffff197224 */ /* 0x000fe200078e001a */
[----:B------:R-:W-:Y:S06]  /*4670*/  BRA `(.L_x_11973) ;  /* 0x00000004001c7947 */ /* 0x000fec0003800000 */
.L_x_11995:
        /* <DEDUP_REMOVED lines=12> */
.L_x_12003:
[----:B------:R-:W-:-:S04]  /*4740*/  SHF.R.U32.HI R0, RZ, 0x15, R4 ;  /* 0x00000015ff007819 */ /* 0x000fc80000011604 */
[----:B------:R-:W-:-:S04]  /*4750*/  LOP3.LUT R3, R0, 0x1, RZ, 0xc0, !PT ;  /* 0x0000000100037812 */ /* 0x000fc800078ec0ff */
[----:B------:R-:W-:-:S04]  /*4760*/  IADD3 R0, PT, PT, R4, 0x88fffff, R3 ;  /* 0x088fffff04007810 */ /* 0x000fc80007ffe003 */
[----:B------:R-:W-:-:S04]  /*4770*/  SHF.R.U32.HI R0, RZ, 0x15, R0 ;  /* 0x00000015ff007819 */ /* 0x000fc80000011600 */
[----:B------:R-:W-:-:S07]  /*4780*/  LOP3.LUT R3, R0, 0xff, RZ, 0xc0, !PT ;  /* 0x000000ff00037812 */ /* 0x000fce00078ec0ff */
.L_x_12004:
[----:B------:R-:W-:-:S04]  /*4790*/  SHF.R.U32.HI R4, RZ, 0x18, R4 ;  /* 0x00000018ff047819 */ /* 0x000fc80000011604 */
[----:B------:R-:W-:-:S04]  /*47a0*/  LOP3.LUT R3, R3, 0x80, R4, 0xf8, !PT ;  /* 0x0000008003037812 */ /* 0x000fc800078ef804 */
[----:B------:R-:W-:-:S07]  /*47b0*/  PRMT R0, R3, 0x7610, R0 ;  /* 0x0000761003007816 */ /* 0x000fce0000000000 */
.L_x_12002:
[----:B------:R-:W-:Y:S05]  /*47c0*/  BSYNC.RECONVERGENT B0 ;  /* 0x0000000000007941 */ /* 0x000fea0003800200 */
.L_x_12001:
[----:B------:R2:W-:Y:S01]  /*47d0*/  STG.E.U8 desc[UR36][R8.64], R0 ;  /* 0x0000000008007986 */ /* 0x0005e2000c101124 */
[----:B------:R-:W-:Y:S01]  /*47e0*/  IMAD.MOV.U32 R25, RZ, RZ, R26 ;  /* 0x000000ffff197224 */ /* 0x000fe200078e001a */
[----:B------:R-:W-:Y:S06]  /*47f0*/  BRA `(.L_x_11973) ;  /* 0x0000000000bc7947 */ /* 0x000fec0003800000 */
.L_x_11994:
[----:B------:R-:W-:-:S13]  /*4800*/  ISETP.NE.AND P0, PT, R0, 0x1c, PT ;  /* 0x0000001c0000780c */ /* 0x000fda0003f05270 */
[----:B------:R-:W-:Y:S05]  /*4810*/  @!P0 BRA `(.L_x_12005) ;  /* 0x0000000000a88947 */ /* 0x000fea0003800000 */
[----:B------:R-:W-:-:S13]  /*4820*/  ISETP.NE.AND P0, PT, R0, 0x1d, PT ;  /* 0x0000001d0000780c */ /* 0x000fda0003f05270 */
[----:B------:R-:W-:Y:S05]  /*4830*/  @!P0 BRA `(.L_x_12006) ;  /* 0x0000000000908947 */ /* 0x000fea0003800000 */
[----:B------:R-:W-:-:S13]  /*4840*/  ISETP.NE.AND P0, PT, R0, 0x2c, PT ;  /* 0x0000002c0000780c */ /* 0x000fda0003f05270 */
[----:B------:R-:W-:Y:S05]  /*4850*/  @!P0 BRA `(.L_x_12007) ;  /* 0x0000000000488947 */ /* 0x000fea0003800000 */
.L_x_11978:
        /* <DEDUP_REMOVED lines=16> */
.L_x_12008:
[----:B------:R-:W-:Y:S01]  /*4960*/  IMAD.MOV.U32 R25, RZ, RZ, R26 ;  /* 0x000000ffff197224 */ /* 0x000fe200078e001a */
[----:B------:R-:W-:Y:S06]  /*4970*/  BRA `(.L_x_11973) ;  /* 0x00000000005c7947 */ /* 0x000fec0003800000 */
.L_x_12007:
        /* <DEDUP_REMOVED lines=16> */
.L_x_12006:
[----:B------:R-:W0:Y:S01]  /*4a80*/  F2I.U64.TRUNC R4, R4 ;  /* 0x0000000400047311 */ /* 0x000e22000020d800 */
[----:B------:R-:W-:Y:S01]  /*4a90*/  IMAD.MOV.U32 R25, RZ, RZ, R26 ;  /* 0x000000ffff197224 */ /* 0x000fe200078e001a */
[----:B0-----:R0:W-:Y:S01]  /*4aa0*/  STG.E.64 desc[UR36][R8.64], R4 ;  /* 0x0000000408007986 */ /* 0x0011e2000c101b24 */
[----:B------:R-:W-:Y:S05]  /*4ab0*/  BRA `(.L_x_11973) ;  /* 0x00000000000c7947 */ /* 0x000fea0003800000 */
.L_x_12005:
[----:B------:R-:W0:Y:S01]  /*4ac0*/  F2I.FTZ.U32.TRUNC.NTZ R3, R4 ;  /* 0x0000000400037305 */ /* 0x000e22000021f000 */
[----:B------:R-:W-:Y:S01]  /*4ad0*/  IMAD.MOV.U32 R25, RZ, RZ, R26 ;  /* 0x000000ffff197224 */ /* 0x000fe200078e001a */
[----:B0-----:R3:W-:Y:S06]  /*4ae0*/  STG.E desc[UR36][R8.64], R3 ;  /* 0x0000000308007986 */ /* 0x0017ec000c101924 */
.L_x_11973:
[----:B------:R-:W-:Y:S05]  /*4af0*/  BSYNC.RECONVERGENT B6 ;  /* 0x0000000000067941 */ /* 0x000fea0003800200 */
.L_x_11972:
        /* <DEDUP_REMOVED lines=24> */
.L_x_12014:
[----:B------:R-:W0:Y:S02]  /*4c80*/  F2I.S64.TRUNC R18, R18 ;  /* 0x0000001200127311 */ /* 0x000e24000020d900 */
[----:B0-----:R-:W-:-:S05]  /*4c90*/  IMAD.MOV.U32 R3, RZ, RZ, R18 ;  /* 0x000000ffff037224 */ /* 0x001fca00078e0012 */
[----:B------:R0:W-:Y:S01]  /*4ca0*/  STG.E.U8 desc[UR36][R8.64], R3 ;  /* 0x0000000308007986 */ /* 0x0001e2000c101124 */
[----:B------:R-:W-:Y:S05]  /*4cb0*/  BRA `(.L_x_12016) ;  /* 0x0000000c00287947 */ /* 0x000fea0003800000 */
.L_x_12013:
        /* <DEDUP_REMOVED lines=9> */
.L_x_12018:
[----:B------:R-:W0:Y:S02]  /*4d50*/  F2I.FTZ.TRUNC.NTZ R3, R18 ;  /* 0x0000001200037305 */ /* 0x000e24000021f100 */
[----:B0-----:R0:W-:Y:S01]  /*4d60*/  STG.E desc[UR36][R8.64], R3 ;  /* 0x0000000308007986 */ /* 0x0011e2000c101924 */
[----:B------:R-:W-:Y:S05]  /*4d70*/  BRA `(.L_x_12016) ;  /* 0x0000000800f87947 */ /* 0x000fea0003800000 */
.L_x_12017:
[----:B------:R-:W0:Y:S02]  /*4d80*/  F2I.FTZ.TRUNC.NTZ R3, R18 ;  /* 0x0000001200037305 */ /* 0x000e24000021f100 */
[----:B0-----:R0:W-:Y:S01]  /*4d90*/  STG.E.U16 desc[UR36][R8.64], R3 ;  /* 0x0000000308007986 */ /* 0x0011e2000c101524 */
[----:B------:R-:W-:Y:S05]  /*4da0*/  BRA `(.L_x_12016) ;  /* 0x0000000800ec7947 */ /* 0x000fea0003800000 */
.L_x_12012:
        /* <DEDUP_REMOVED lines=8> */
.L_x_12020:
[----:B------:R-:W-:-:S05]  /*4e30*/  F2FP.F16.F32.PACK_AB R18, RZ, R18 ;  /* 0x00000012ff12723e */ /* 0x000fca00000000ff */
[----:B------:R0:W-:Y:S01]  /*4e40*/  STG.E.U16 desc[UR36][R8.64], R18 ;  /* 0x0000001208007986 */ /* 0x0001e2000c101524 */
[----:B------:R-:W-:Y:S05]  /*4e50*/  BRA `(.L_x_12016) ;  /* 0x0000000800c07947 */ /* 0x000fea0003800000 */
.L_x_12019:
        /* <DEDUP_REMOVED lines=9> */
.L_x_12022:
[----:B------:R-:W-:-:S04]  /*4ef0*/  F2FP.F16.F32.PACK_AB R3, RZ, R18 ;  /* 0x00000012ff03723e */ /* 0x000fc800000000ff */
[----:B------:R-:W-:-:S05]  /*4f00*/  PRMT R3, R3, 0x5410, RZ ;  /* 0x0000541003037816 */ /* 0x000fca00000000ff */
[----:B------:R0:W-:Y:S01]  /*4f10*/  STG.E desc[UR36][R8.64], R3 ;  /* 0x0000000308007986 */ /* 0x0001e2000c101924 */
[----:B------:R-:W-:Y:S05]  /*4f20*/  BRA `(.L_x_12016) ;  /* 0x00000008008c7947 */ /* 0x000fea0003800000 */
.L_x_12021:
[----:B------:R-:W-:-:S06]  /*4f30*/  FMUL.FTZ R4, R18, 1 ;  /* 0x3f80000012047820 */ /* 0x000fcc0000410000 */
[----:B------:R-:W0:Y:S02]  /*4f40*/  F2F.F64.F32 R4, R4 ;  /* 0x0000000400047310 */ /* 0x000e240000201800 */
[----:B0-----:R0:W-:Y:S01]  /*4f50*/  STG.E.64 desc[UR36][R8.64], R4 ;  /* 0x0000000408007986 */ /* 0x0011e2000c101b24 */
[----:B------:R-:W-:Y:S05]  /*4f60*/  BRA `(.L_x_12016) ;  /* 0x00000008007c7947 */ /* 0x000fea0003800000 */
.L_x_12011:
        /* <DEDUP_REMOVED lines=13> */
.L_x_12026:
        /* <DEDUP_REMOVED lines=16> */
.L_x_12029:
[----:B------:R-:W-:-:S04]  /*5140*/  SHF.R.U32.HI R18, RZ, 0x18, R18 ;  /* 0x00000018ff127819 */ /* 0x000fc80000011612 */
[----:B------:R-:W-:-:S04]  /*5150*/  LOP3.LUT R3, R3, 0x80, R18, 0xf8, !PT ;  /* 0x0000008003037812 */ /* 0x000fc800078ef812 */
[----:B------:R-:W-:-:S07]  /*5160*/  PRMT R4, R3, 0x7610, R4 ;  /* 0x0000761003047816 */ /* 0x000fce0000000004 */
.L_x_12028:
[----:B------:R-:W-:Y:S05]  /*5170*/  BSYNC.RECONVERGENT B0 ;  /* 0x0000000000007941 */ /* 0x000fea0003800200 */
.L_x_12027:
[----:B------:R0:W-:Y:S01]  /*5180*/  STG.E.U8 desc[UR36][R8.64], R4 ;  /* 0x0000000408007986 */ /* 0x0001e2000c101124 */
[----:B------:R-:W-:Y:S05]  /*5190*/  BRA `(.L_x_12016) ;  /* 0x0000000400f07947 */ /* 0x000fea0003800000 */
.L_x_12025:
        /* <DEDUP_REMOVED lines=16> */
.L_x_12032:
[----:B------:R-:W-:-:S04]  /*52a0*/  SHF.R.U32.HI R18, RZ, 0x18, R18 ;  /* 0x00000018ff127819 */ /* 0x000fc80000011612 */
[----:B------:R-:W-:-:S04]  /*52b0*/  LOP3.LUT R3, R3, 0x80, R18, 0xf8, !PT ;  /* 0x0000008003037812 */ /* 0x000fc800078ef812 */
[----:B------:R-:W-:-:S07]  /*52c0*/  PRMT R4, R3, 0x7610, R4 ;  /* 0x0000761003047816 */ /* 0x000fce0000000004 */
.L_x_12031:
[----:B------:R-:W-:Y:S05]  /*52d0*/  BSYNC.RECONVERGENT B0 ;  /* 0x0000000000007941 */ /* 0x000fea0003800200 */
.L_x_12030:
[----:B------:R0:W-:Y:S01]  /*52e0*/  STG.E.U8 desc[UR36][R8.64], R4 ;  /* 0x0000000408007986 */ /* 0x0001e2000c101124 */
[----:B------:R-:W-:Y:S05]  /*52f0*/  BRA `(.L_x_12016) ;  /* 0x0000000400987947 */ /* 0x000fea0003800000 */
.L_x_12024:
        /* <DEDUP_REMOVED lines=21> */
.L_x_12034:
[----:B------:R-:W0:Y:S02]  /*5450*/  F2I.U64.TRUNC R18, R18 ;  /* 0x0000001200127311 */ /* 0x000e24000020d800 */
[----:B0-----:R0:W-:Y:S01]  /*5460*/  STG.E.64 desc[UR36][R8.64], R18 ;  /* 0x0000001208007986 */ /* 0x0011e2000c101b24 */
[----:B------:R-:W-:Y:S05]  /*5470*/  BRA `(.L_x_12016) ;  /* 0x0000000400387947 */ /* 0x000fea0003800000 */
.L_x_12033:
[----:B------:R-:W0:Y:S02]  /*5480*/  F2I.FTZ.U32.TRUNC.NTZ R3, R18 ;  /* 0x0000001200037305 */ /* 0x000e24000021f000 */
[----:B0-----:R0:W-:Y:S01]  /*5490*/  STG.E desc[UR36][R8.64], R3 ;  /* 0x0000000308007986 */ /* 0x0011e2000c101924 */
[----:B------:R-:W-:Y:S05]  /*54a0*/  BRA `(.L_x_12016) ;  /* 0x00000004002c7947 */ /* 0x000fea0003800000 */
.L_x_12023:
        /* <DEDUP_REMOVED lines=10> */
.L_x_12036:
[----:B------:R-:W-:Y:S01]  /*5550*/  FMUL.FTZ R4, R18, 1 ;  /* 0x3f80000012047820 */ /* 0x000fe20000410000 */
[----:B------:R-:W-:-:S05]  /*5560*/  CS2R R6, SRZ ;  /* 0x0000000000067805 */ /* 0x000fca000001ff00 */
[----:B------:R-:W0:Y:S02]  /*5570*/  F2F.F64.F32 R4, R4 ;  /* 0x0000000400047310 */ /* 0x000e240000201800 */
[----:B0-----:R4:W-:Y:S01]  /*5580*/  STG.E.128 desc[UR36][R8.64], R4 ;  /* 0x0000000408007986 */ /* 0x0019e2000c101d24 */
[----:B------:R-:W-:Y:S05]  /*5590*/  BRA `(.L_x_12016) ;  /* 0x0000000000f07947 */ /* 0x000fea0003800000 */
.L_x_12035:
[----:B------:R-:W-:-:S13]  /*55a0*/  ISETP.NE.AND P0, PT, R0, 0xf, PT ;  /* 0x0000000f0000780c */ /* 0x000fda0003f05270 */
[----:B------:R-:W-:Y:S05]  /*55b0*/  @!P0 BRA `(.L_x_12037) ;  /* 0x0000000000e08947 */ /* 0x000fea0003800000 */
[----:B------:R-:W-:-:S13]  /*55c0*/  ISETP.NE.AND P0, PT, R0, 0x17, PT ;  /* 0x000000170000780c */ /* 0x000fda0003f05270 */
[----:B------:R-:W-:Y:S05]  /*55d0*/  @!P0 BRA `(.L_x_12038) ;  /* 0x00000000008c8947 */ /* 0x000fea0003800000 */
[----:B------:R-:W-:-:S13]  /*55e0*/  ISETP.NE.AND P0, PT, R0, 0x18, PT ;  /* 0x000000180000780c */ /* 0x000fda0003f05270 */
[----:B------:R-:W-:Y:S05]  /*55f0*/  @!P0 BRA `(.L_x_12039) ;  /* 0x0000000000448947 */ /* 0x000fea0003800000 */
.L_x_12015:
        /* <DEDUP_REMOVED lines=16> */
.L_x_12040:
[----:B------:R-:W-:Y:S05]  /*5700*/  BRA `(.L_x_12016) ;  /* 0x0000000000947947 */ /* 0x000fea0003800000 */
.L_x_12039:
        /* <DEDUP_REMOVED lines=12> */
.L_x_12042:
[----:B------:R-:W-:Y:S05]  /*57d0*/  BSYNC.RECONVERGENT B0 ;  /* 0x0000000000007941 */ /* 0x000fea0003800200 */
.L_x_12041:
[----:B------:R-:W-:-:S05]  /*57e0*/  LOP3.LUT R3, R0, 0x80, R5, 0xf8, !PT ;  /* 0x0000008000037812 */ /* 0x000fca00078ef805 */
[----:B------:R1:W-:Y:S01]  /*57f0*/  STG.E.U8 desc[UR36][R8.64], R3 ;  /* 0x0000000308007986 */ /* 0x0003e2000c101124 */
[----:B------:R-:W-:Y:S05]  /*5800*/  BRA `(.L_x_12016) ;  /* 0x0000000000547947 */ /* 0x000fea0003800000 */
.L_x_12038:
        /* <DEDUP_REMOVED lines=11> */
.L_x_12044:
[----:B------:R-:W-:Y:S01]  /*58c0*/  IMAD.MOV.U32 R0, RZ, RZ, 0x7f ;  /* 0x0000007fff007424 */ /* 0x000fe200078e00ff */
[----:B------:R-:W-:-:S04]  /*58d0*/  ISETP.GT.U32.AND P0, PT, R4, 0x7f800000, PT ;  /* 0x7f8000000400780c */ /* 0x000fc80003f04070 */
[----:B------:R-:W-:-:S09]  /*58e0*/  SEL R0, R0, 0x7c, P0 ;  /* 0x0000007c00007807 */ /* 0x000fd20000000000 */
.L_x_12045:
[----:B------:R-:W-:Y:S05]  /*58f0*/  BSYNC.RECONVERGENT B0 ;  /* 0x0000000000007941 */ /* 0x000fea0003800200 */
.L_x_12043:
[----:B------:R-:W-:-:S04]  /*5900*/  SHF.R.U32.HI R3, RZ, 0x18, R18 ;  /* 0x00000018ff037819 */ /* 0x000fc80000011612 */
[----:B------:R-:W-:-:S05]  /*5910*/  LOP3.LUT R3, R0, 0x80, R3, 0xf8, !PT ;  /* 0x0000008000037812 */ /* 0x000fca00078ef803 */
[----:B------:R2:W-:Y:S01]  /*5920*/  STG.E.U8 desc[UR36][R8.64], R3 ;  /* 0x0000000308007986 */ /* 0x0005e2000c101124 */
[----:B------:R-:W-:Y:S05]  /*5930*/  BRA `(.L_x_12016) ;  /* 0x0000000000087947 */ /* 0x000fea0003800000 */
.L_x_12037:
[----:B------:R-:W-:-:S05]  /*5940*/  F2FP.BF16.F32.PACK_AB R18, RZ, R18 ;  /* 0x00000012ff12723e */ /* 0x000fca00000010ff */
[----:B------:R0:W-:Y:S02]  /*5950*/  STG.E.U16 desc[UR36][R8.64], R18 ;  /* 0x0000001208007986 */ /* 0x0001e4000c101524 */
.L_x_12016:
        /* <DEDUP_REMOVED lines=24> */
.L_x_12049:
[----:B------:R-:W0:Y:S02]  /*5ae0*/  F2I.S64.TRUNC R22, R22 ;  /* 0x0000001600167311 */ /* 0x000e24000020d900 */
[----:B0-----:R-:W-:-:S05]  /*5af0*/  IMAD.MOV.U32 R3, RZ, RZ, R22 ;  /* 0x000000ffff037224 */ /* 0x001fca00078e0016 */
[----:B------:R0:W-:Y:S01]  /*5b00*/  STG.E.U8 desc[UR36][R8.64], R3 ;  /* 0x0000000308007986 */ /* 0x0001e2000c101124 */
[----:B------:R-:W-:Y:S05]  /*5b10*/  BRA `(.L_x_12051) ;  /* 0x0000000c00287947 */ /* 0x000fea0003800000 */
.L_x_12048:
        /* <DEDUP_REMOVED lines=9> */
.L_x_12053:
[----:B------:R-:W0:Y:S02]  /*5bb0*/  F2I.FTZ.TRUNC.NTZ R3, R22 ;  /* 0x0000001600037305 */ /* 0x000e24000021f100 */
[----:B0-----:R0:W-:Y:S01]  /*5bc0*/  STG.E desc[UR36][R8.64], R3 ;  /* 0x0000000308007986 */ /* 0x0011e2000c101924 */
[----:B------:R-:W-:Y:S05]  /*5bd0*/  BRA `(.L_x_12051) ;  /* 0x0000000800f87947 */ /* 0x000fea0003800000 */
.L_x_12052:
[----:B------:R-:W0:Y:S02]  /*5be0*/  F2I.FTZ.TRUNC.NTZ R3, R22 ;  /* 0x0000001600037305 */ /* 0x000e24000021f100 */
[----:B0-----:R0:W-:Y:S01]  /*5bf0*/  STG.E.U16 desc[UR36][R8.64], R3 ;  /* 0x0000000308007986 */ /* 0x0011e2000c101524 */
[----:B------:R-:W-:Y:S05]  /*5c00*/  BRA `(.L_x_12051) ;  /* 0x0000000800ec7947 */ /* 0x000fea0003800000 */
.L_x_12047:
        /* <DEDUP_REMOVED lines=8> */
.L_x_12055:
[----:B------:R-:W-:-:S05]  /*5c90*/  F2FP.F16.F32.PACK_AB R22, RZ, R22 ;  /* 0x00000016ff16723e */ /* 0x000fca00000000ff */
[----:B------:R0:W-:Y:S01]  /*5ca0*/  STG.E.U16 desc[UR36][R8.64], R22 ;  /* 0x0000001608007986 */ /* 0x0001e2000c101524 */
[----:B------:R-:W-:Y:S05]  /*5cb0*/  BRA `(.L_x_12051) ;  /* 0x0000000800c07947 */ /* 0x000fea0003800000 */
.L_x_12054:
        /* <DEDUP_REMOVED lines=9> */
.L_x_12057:
[----:B------:R-:W-:-:S04]  /*5d50*/  F2FP.F16.F32.PACK_AB R3, RZ, R22 ;  /* 0x00000016ff03723e */ /* 0x000fc800000000ff */
[----:B------:R-:W-:-:S05]  /*5d60*/  PRMT R3, R3, 0x5410, RZ ;  /* 0x0000541003037816 */ /* 0x000fca00000000ff */
[----:B------:R0:W-:Y:S01]  /*5d70*/  STG.E desc[UR36][R8.64], R3 ;  /* 0x0000000308007986 */ /* 0x0001e2000c101924 */
[----:B------:R-:W-:Y:S05]  /*5d80*/  BRA `(.L_x_12051) ;  /* 0x00000008008c7947 */ /* 0x000fea0003800000 */
.L_x_12056:
[----:B------:R-:W-:-:S06]  /*5d90*/  FMUL.FTZ R4, R22, 1 ;  /* 0x3f80000016047820 */ /* 0x000fcc0000410000 */
[----:B------:R-:W0:Y:S02]  /*5da0*/  F2F.F64.F32 R4, R4 ;  /* 0x0000000400047310 */ /* 0x000e240000201800 */
[----:B0-----:R0:W-:Y:S01]  /*5db0*/  STG.E.64 desc[UR36][R8.64], R4 ;  /* 0x0000000408007986 */ /* 0x0011e2000c101b24 */
[----:B------:R-:W-:Y:S05]  /*5dc0*/  BRA `(.L_x_12051) ;  /* 0x00000008007c7947 */ /* 0x000fea0003800000 */
.L_x_12046:
        /* <DEDUP_REMOVED lines=13> */
.L_x_12061:
        /* <DEDUP_REMOVED lines=16> */
.L_x_12064:
[----:B------:R-:W-:-:S04]  /*5fa0*/  SHF.R.U32.HI R22, RZ, 0x18, R22 ;  /* 0x00000018ff167819 */ /* 0x000fc80000011616 */
[----:B------:R-:W-:-:S04]  /*5fb0*/  LOP3.LUT R3, R3, 0x80, R22, 0xf8, !PT ;  /* 0x0000008003037812 */ /* 0x000fc800078ef816 */
[----:B------:R-:W-:-:S07]  /*5fc0*/  PRMT R4, R3, 0x7610, R4 ;  /* 0x0000761003047816 */ /* 0x000fce0000000004 */
.L_x_12063:
[----:B------:R-:W-:Y:S05]  /*5fd0*/  BSYNC.RECONVERGENT B0 ;  /* 0x0000000000007941 */ /* 0x000fea0003800200 */
.L_x_12062:
[----:B------:R0:W-:Y:S01]  /*5fe0*/  STG.E.U8 desc[UR36][R8.64], R4 ;  /* 0x0000000408007986 */ /* 0x0001e2000c101124 */
[----:B------:R-:W-:Y:S05]  /*5ff0*/  BRA `(.L_x_12051) ;  /* 0x0000000400f07947 */ /* 0x000fea0003800000 */
.L_x_12060:
        /* <DEDUP_REMOVED lines=16> */
.L_x_12067:
[----:B------:R-:W-:-:S04]  /*6100*/  SHF.R.U32.HI R22, RZ, 0x18, R22 ;  /* 0x00000018ff167819 */ /* 0x000fc80000011616 */
[----:B------:R-:W-:-:S04]  /*6110*/  LOP3.LUT R3, R3, 0x80, R22, 0xf8, !PT ;  /* 0x0000008003037812 */ /* 0x000fc800078ef816 */
[----:B------:R-:W-:-:S07]  /*6120*/  PRMT R4, R3, 0x7610, R4 ;  /* 0x0000761003047816 */ /* 0x000fce0000000004 */
.L_x_12066:
[----:B------:R-:W-:Y:S05]  /*6130*/  BSYNC.RECONVERGENT B0 ;  /* 0x0000000000007941 */ /* 0x000fea0003800200 */
.L_x_12065:
[----:B------:R0:W-:Y:S01]  /*6140*/  STG.E.U8 desc[UR36][R8.64], R4 ;  /* 0x0000000408007986 */ /* 0x0001e2000c101124 */
[----:B------:R-:W-:Y:S05]  /*6150*/  BRA `(.L_x_12051) ;  /* 0x0000000400987947 */ /* 0x000fea0003800000 */
.L_x_12059:
        /* <DEDUP_REMOVED lines=21> */
.L_x_12069:
[----:B------:R-:W0:Y:S02]  /*62b0*/  F2I.U64.TRUNC R22, R22 ;  /* 0x0000001600167311 */ /* 0x000e24000020d800 */
[----:B0-----:R0:W-:Y:S01]  /*62c0*/  STG.E.64 desc[UR36][R8.64], R22 ;  /* 0x0000001608007986 */ /* 0x0011e2000c101b24 */
[----:B------:R-:W-:Y:S05]  /*62d0*/  BRA `(.L_x_12051) ;  /* 0x0000000400387947 */ /* 0x000fea0003800000 */
.L_x_12068:
[----:B------:R-:W0:Y:S02]  /*62e0*/  F2I.FTZ.U32.TRUNC.NTZ R3, R22 ;  /* 0x0000001600037305 */ /* 0x000e24000021f000 */
[----:B0-----:R0:W-:Y:S01]  /*62f0*/  STG.E desc[UR36][R8.64], R3 ;  /* 0x0000000308007986 */ /* 0x0011e2000c101924 */
[----:B------:R-:W-:Y:S05]  /*6300*/  BRA `(.L_x_12051) ;  /* 0x00000004002c7947 */ /* 0x000fea0003800000 */
.L_x_12058:
        /* <DEDUP_REMOVED lines=10> */
.L_x_12071:
[----:B------:R-:W-:Y:S01]  /*63b0*/  FMUL.FTZ R4, R22, 1 ;  /* 0x3f80000016047820 */ /* 0x000fe20000410000 */
[----:B------:R-:W-:-:S05]  /*63c0*/  CS2R R6, SRZ ;  /* 0x0000000000067805 */ /* 0x000fca000001ff00 */
[----:B------:R-:W0:Y:S02]  /*63d0*/  F2F.F64.F32 R4, R4 ;  /* 0x0000000400047310 */ /* 0x000e240000201800 */
[----:B0-----:R0:W-:Y:S01]  /*63e0*/  STG.E.128 desc[UR36][R8.64], R4 ;  /* 0x0000000408007986 */ /* 0x0011e2000c101d24 */
[----:B------:R-:W-:Y:S05]  /*63f0*/  BRA `(.L_x_12051) ;  /* 0x0000000000f07947 */ /* 0x000fea0003800000 */
.L_x_12070:
[----:B------:R-:W-:-:S13]  /*6400*/  ISETP.NE.AND P0, PT, R0, 0xf, PT ;  /* 0x0000000f0000780c */ /* 0x000fda0003f05270 */
[----:B------:R-:W-:Y:S05]  /*6410*/  @!P0 BRA `(.L_x_12072) ;  /* 0x0000000000e08947 */ /* 0x000fea0003800000 */
[----:B------:R-:W-:-:S13]  /*6420*/  ISETP.NE.AND P0, PT, R0, 0x17, PT ;  /* 0x000000170000780c */ /* 0x000fda0003f05270 */
[----:B------:R-:W-:Y:S05]  /*6430*/  @!P0 BRA `(.L_x_12073) ;  /* 0x00000000008c8947 */ /* 0x000fea0003800000 */
[----:B------:R-:W-:-:S13]  /*6440*/  ISETP.NE.AND P0, PT, R0, 0x18, PT ;  /* 0x000000180000780c */ /* 0x000fda0003f05270 */
[----:B------:R-:W-:Y:S05]  /*6450*/  @!P0 BRA `(.L_x_12074) ;  /* 0x0000000000448947 */ /* 0x000fea0003800000 */
.L_x_12050:
        /* <DEDUP_REMOVED lines=16> */
.L_x_12075:
[----:B------:R-:W-:Y:S05]  /*6560*/  BRA `(.L_x_12051) ;  /* 0x0000000000947947 */ /* 0x000fea0003800000 */
.L_x_12074:
        /* <DEDUP_REMOVED lines=12> */
.L_x_12077:
[----:B------:R-:W-:Y:S05]  /*6630*/  BSYNC.RECONVERGENT B0 ;  /* 0x0000000000007941 */ /* 0x000fea0003800200 */
.L_x_12076:
[----:B------:R-:W-:-:S05]  /*6640*/  LOP3.LUT R3, R0, 0x80, R5, 0xf8, !PT ;  /* 0x0000008000037812 */ /* 0x000fca00078ef805 */
[----:B------:R3:W-:Y:S01]  /*6650*/  STG.E.U8 desc[UR36][R8.64], R3 ;  /* 0x0000000308007986 */ /* 0x0007e2000c101124 */
[----:B------:R-:W-:Y:S05]  /*6660*/  BRA `(.L_x_12051) ;  /* 0x0000000000547947 */ /* 0x000fea0003800000 */
.L_x_12073:
        /* <DEDUP_REMOVED lines=11> */
.L_x_12079:
[----:B------:R-:W-:Y:S01]  /*6720*/  IMAD.MOV.U32 R0, RZ, RZ, 0x7f ;  /* 0x0000007fff007424 */ /* 0x000fe200078e00ff */
[----:B------:R-:W-:-:S04]  /*6730*/  ISETP.GT.U32.AND P0, PT, R4, 0x7f800000, PT ;  /* 0x7f8000000400780c */ /* 0x000fc80003f04070 */
[----:B------:R-:W-:-:S09]  /*6740*/  SEL R0, R0, 0x7c, P0 ;  /* 0x0000007c00007807 */ /* 0x000fd20000000000 */
.L_x_12080:
[----:B------:R-:W-:Y:S05]  /*6750*/  BSYNC.RECONVERGENT B0 ;  /* 0x0000000000007941 */ /* 0x000fea0003800200 */
.L_x_12078:
[----:B------:R-:W-:-:S04]  /*6760*/  SHF.R.U32.HI R3, RZ, 0x18, R22 ;  /* 0x00000018ff037819 */ /* 0x000fc80000011616 */
[----:B------:R-:W-:-:S05]  /*6770*/  LOP3.LUT R3, R0, 0x80, R3, 0xf8, !PT ;  /* 0x0000008000037812 */ /* 0x000fca00078ef803 */
[----:B------:R2:W-:Y:S01]  /*6780*/  STG.E.U8 desc[UR36][R8.64], R3 ;  /* 0x0000000308007986 */ /* 0x0005e2000c101124 */
[----:B------:R-:W-:Y:S05]  /*6790*/  BRA `(.L_x_12051) ;  /* 0x0000000000087947 */ /* 0x000fea0003800000 */
.L_x_12072:
[----:B------:R-:W-:-:S05]  /*67a0*/  F2FP.BF16.F32.PACK_AB R22, RZ, R22 ;  /* 0x00000016ff16723e */ /* 0x000fca00000010ff */
[----:B------:R4:W-:Y:S02]  /*67b0*/  STG.E.U16 desc[UR36][R8.64], R22 ;  /* 0x0000001608007986 */ /* 0x0009e4000c101524 */
.L_x_12051:
[----:B------:R-:W-:-:S07]  /*67c0*/  VIADD R25, R25, 0x80 ;  /* 0x0000008019197836 */ /* 0x000fce0000000000 */
.L_x_12010:
[----:B------:R-:W-:Y:S05]  /*67d0*/  BSYNC.RECONVERGENT B6 ;  /* 0x0000000000067941 */ /* 0x000fea0003800200 */
.L_x_12009:
        /* <DEDUP_REMOVED lines=22> */
.L_x_12084:
[----:B------:R-:W0:Y:S02]  /*6940*/  F2I.S64.TRUNC R24, R24 ;  /* 0x0000001800187311 */ /* 0x000e24000020d900 */
[----:B0-----:R-:W-:-:S05]  /*6950*/  IMAD.MOV.U32 R5, RZ, RZ, R24 ;  /* 0x000000ffff057224 */ /* 0x001fca00078e0018 */
[----:B------:R-:W-:Y:S01]  /*6960*/  STG.E.U8 desc[UR36][R2.64], R5 ;  /* 0x0000000502007986 */ /* 0x000fe2000c101124 */
[----:B------:R-:W-:Y:S05]  /*6970*/  EXIT ;  /* 0x000000000000794d */ /* 0x000fea0003800000 */
.L_x_12083:
        /* <DEDUP_REMOVED lines=9> */
.L_x_12087:
[----:B------:R-:W0:Y:S02]  /*6a10*/  F2I.FTZ.TRUNC.NTZ R5, R24 ;  /* 0x0000001800057305 */ /* 0x000e24000021f100 */
[----:B0-----:R-:W-:Y:S01]  /*6a20*/  STG.E desc[UR36][R2.64], R5 ;  /* 0x0000000502007986 */ /* 0x001fe2000c101924 */
[----:B------:R-:W-:Y:S05]  /*6a30*/  EXIT ;  /* 0x000000000000794d */ /* 0x000fea0003800000 */
.L_x_12086:
[----:B------:R-:W0:Y:S02]  /*6a40*/  F2I.FTZ.TRUNC.NTZ R5, R24 ;  /* 0x0000001800057305 */ /* 0x000e24000021f100 */
[----:B0-----:R-:W-:Y:S01]  /*6a50*/  STG.E.U16 desc[UR36][R2.64], R5 ;  /* 0x0000000502007986 */ /* 0x001fe2000c101524 */
[----:B------:R-:W-:Y:S05]  /*6a60*/  EXIT ;  /* 0x000000000000794d */ /* 0x000fea0003800000 */
.L_x_12082:
        /* <DEDUP_REMOVED lines=8> */
.L_x_12089:
[----:B------:R-:W-:-:S05]  /*6af0*/  F2FP.F16.F32.PACK_AB R24, RZ, R24 ;  /* 0x00000018ff18723e */ /* 0x000fca00000000ff */
[----:B------:R-:W-:Y:S01]  /*6b00*/  STG.E.U16 desc[UR36][R2.64], R24 ;  /* 0x0000001802007986 */ /* 0x000fe2000c101524 */
[----:B------:R-:W-:Y:S05]  /*6b10*/  EXIT ;  /* 0x000000000000794d */ /* 0x000fea0003800000 */
.L_x_12088:
        /* <DEDUP_REMOVED lines=9> */
.L_x_12091:
[----:B------:R-:W-:-:S04]  /*6bb0*/  F2FP.F16.F32.PACK_AB R5, RZ, R24 ;  /* 0x00000018ff05723e */ /* 0x000fc800000000ff */
[----:B------:R-:W-:-:S05]  /*6bc0*/  PRMT R5, R5, 0x5410, RZ ;  /* 0x0000541005057816 */ /* 0x000fca00000000ff */
[----:B------:R-:W-:Y:S01]  /*6bd0*/  STG.E desc[UR36][R2.64], R5 ;  /* 0x0000000502007986 */ /* 0x000fe2000c101924 */
[----:B------:R-:W-:Y:S05]  /*6be0*/  EXIT ;  /* 0x000000000000794d */ /* 0x000fea0003800000 */
.L_x_12090:
[----:B------:R-:W-:-:S06]  /*6bf0*/  FMUL.FTZ R4, R24, 1 ;  /* 0x3f80000018047820 */ /* 0x000fcc0000410000 */
[----:B------:R-:W0:Y:S02]  /*6c00*/  F2F.F64.F32 R4, R4 ;  /* 0x0000000400047310 */ /* 0x000e240000201800 */
[----:B0-----:R-:W-:Y:S01]  /*6c10*/  STG.E.64 desc[UR36][R2.64], R4 ;  /* 0x0000000402007986 */ /* 0x001fe2000c101b24 */
[----:B------:R-:W-:Y:S05]  /*6c20*/  EXIT ;  /* 0x000000000000794d */ /* 0x000fea0003800000 */
.L_x_12081:
        /* <DEDUP_REMOVED lines=13> */
.L_x_12095:
        /* <DEDUP_REMOVED lines=16> */
.L_x_12098:
[----:B------:R-:W-:-:S04]  /*6e00*/  SHF.R.U32.HI R24, RZ, 0x18, R24 ;  /* 0x00000018ff187819 */ /* 0x000fc80000011618 */
[----:B------:R-:W-:-:S04]  /*6e10*/  LOP3.LUT R5, R5, 0x80, R24, 0xf8, !PT ;  /* 0x0000008005057812 */ /* 0x000fc800078ef818 */
[----:B------:R-:W-:-:S07]  /*6e20*/  PRMT R0, R5, 0x7610, R0 ;  /* 0x0000761005007816 */ /* 0x000fce0000000000 */
.L_x_12097:
[----:B------:R-:W-:Y:S05]  /*6e30*/  BSYNC.RECONVERGENT B0 ;  /* 0x0000000000007941 */ /* 0x000fea0003800200 */
.L_x_12096:
[----:B------:R-:W-:Y:S01]  /*6e40*/  STG.E.U8 desc[UR36][R2.64], R0 ;  /* 0x0000000002007986 */ /* 0x000fe2000c101124 */
[----:B------:R-:W-:Y:S05]  /*6e50*/  EXIT ;  /* 0x000000000000794d */ /* 0x000fea0003800000 */
.L_x_12094:
        /* <DEDUP_REMOVED lines=16> */
.L_x_12101:
[----:B------:R-:W-:-:S04]  /*6f60*/  SHF.R.U32.HI R24, RZ, 0x18, R24 ;  /* 0x00000018ff187819 */ /* 0x000fc80000011618 */
[----:B------:R-:W-:-:S04]  /*6f70*/  LOP3.LUT R5, R5, 0x80, R24, 0xf8, !PT ;  /* 0x0000008005057812 */ /* 0x000fc800078ef818 */
[----:B------:R-:W-:-:S07]  /*6f80*/  PRMT R0, R5, 0x7610, R0 ;  /* 0x0000761005007816 */ /* 0x000fce0000000000 */
.L_x_12100:
[----:B------:R-:W-:Y:S05]  /*6f90*/  BSYNC.RECONVERGENT B0 ;  /* 0x0000000000007941 */ /* 0x000fea0003800200 */
.L_x_12099:
[----:B------:R-:W-:Y:S01]  /*6fa0*/  STG.E.U8 desc[UR36][R2.64], R0 ;  /* 0x0000000002007986 */ /* 0x000fe2000c101124 */
[----:B------:R-:W-:Y:S05]  /*6fb0*/  EXIT ;  /* 0x000000000000794d */ /* 0x000fea0003800000 */
.L_x_12093:
        /* <DEDUP_REMOVED lines=21> */
.L_x_12103:
[----:B------:R-:W0:Y:S02]  /*7110*/  F2I.U64.TRUNC R24, R24 ;  /* 0x0000001800187311 */ /* 0x000e24000020d800 */
[----:B0-----:R-:W-:Y:S01]  /*7120*/  STG.E.64 desc[UR36][R2.64], R24 ;  /* 0x0000001802007986 */ /* 0x001fe2000c101b24 */
[----:B------:R-:W-:Y:S05]  /*7130*/  EXIT ;  /* 0x000000000000794d */ /* 0x000fea0003800000 */
.L_x_12102:
[----:B------:R-:W0:Y:S02]  /*7140*/  F2I.FTZ.U32.TRUNC.NTZ R5, R24 ;  /* 0x0000001800057305 */ /* 0x000e24000021f000 */
[----:B0-----:R-:W-:Y:S01]  /*7150*/  STG.E desc[UR36][R2.64], R5 ;  /* 0x0000000502007986 */ /* 0x001fe2000c101924 */
[----:B------:R-:W-:Y:S05]  /*7160*/  EXIT ;  /* 0x000000000000794d */ /* 0x000fea0003800000 */
.L_x_12092:
        /* <DEDUP_REMOVED lines=10> */
.L_x_12105:
[----:B------:R-:W-:Y:S01]  /*7210*/  FMUL.FTZ R4, R24, 1 ;  /* 0x3f80000018047820 */ /* 0x000fe20000410000 */
[----:B------:R-:W-:-:S05]  /*7220*/  CS2R R6, SRZ ;  /* 0x0000000000067805 */ /* 0x000fca000001ff00 */
[----:B------:R-:W0:Y:S02]  /*7230*/  F2F.F64.F32 R4, R4 ;  /* 0x0000000400047310 */ /* 0x000e240000201800 */
[----:B0-----:R-:W-:Y:S01]  /*7240*/  STG.E.128 desc[UR36][R2.64], R4 ;  /* 0x0000000402007986 */ /* 0x001fe2000c101d24 */
[----:B------:R-:W-:Y:S05]  /*7250*/  EXIT ;  /* 0x000000000000794d */ /* 0x000fea0003800000 */
.L_x_12104:
[----:B------:R-:W-:-:S13]  /*7260*/  ISETP.NE.AND P0, PT, R0, 0xf, PT ;  /* 0x0000000f0000780c */ /* 0x000fda0003f05270 */
[----:B------:R-:W-:Y:S05]  /*7270*/  @!P0 BRA `(.L_x_12106) ;  /* 0x0000000000e08947 */ /* 0x000fea0003800000 */
[----:B------:R-:W-:-:S13]  /*7280*/  ISETP.NE.AND P0, PT, R0, 0x17, PT ;  /* 0x000000170000780c */ /* 0x000fda0003f05270 */
[----:B------:R-:W-:Y:S05]  /*7290*/  @!P0 BRA `(.L_x_12107) ;  /* 0x00000000008c8947 */ /* 0x000fea0003800000 */
[----:B------:R-:W-:-:S13]  /*72a0*/  ISETP.NE.AND P0, PT, R0, 0x18, PT ;  /* 0x000000180000780c */ /* 0x000fda0003f05270 */
[----:B------:R-:W-:Y:S05]  /*72b0*/  @!P0 BRA `(.L_x_12108) ;  /* 0x0000000000448947 */ /* 0x000fea0003800000 */
.L_x_12085:
        /* <DEDUP_REMOVED lines=16> */
.L_x_12109:
[----:B------:R-:W-:Y:S05]  /*73c0*/  EXIT ;  /* 0x000000000000794d */ /* 0x000fea0003800000 */
.L_x_12108:
        /* <DEDUP_REMOVED lines=12> */
.L_x_12111:
[----:B------:R-:W-:Y:S05]  /*7490*/  BSYNC.RECONVERGENT B0 ;  /* 0x0000000000007941 */ /* 0x000fea0003800200 */
.L_x_12110:
[----:B------:R-:W-:-:S05]  /*74a0*/  LOP3.LUT R5, R0, 0x80, R7, 0xf8, !PT ;  /* 0x0000008000057812 */ /* 0x000fca00078ef807 */
[----:B------:R-:W-:Y:S01]  /*74b0*/  STG.E.U8 desc[UR36][R2.64], R5 ;  /* 0x0000000502007986 */ /* 0x000fe2000c101124 */
[----:B------:R-:W-:Y:S05]  /*74c0*/  EXIT ;  /* 0x000000000000794d */ /* 0x000fea0003800000 */
.L_x_12107:
        /* <DEDUP_REMOVED lines=11> */
.L_x_12113:
[----:B------:R-:W-:Y:S01]  /*7580*/  IMAD.MOV.U32 R0, RZ, RZ, 0x7f ;  /* 0x0000007fff007424 */ /* 0x000fe200078e00ff */
[----:B------:R-:W-:-:S04]  /*7590*/  ISETP.GT.U32.AND P0, PT, R4, 0x7f800000, PT ;  /* 0x7f8000000400780c */ /* 0x000fc80003f04070 */
[----:B------:R-:W-:-:S09]  /*75a0*/  SEL R0, R0, 0x7c, P0 ;  /* 0x0000007c00007807 */ /* 0x000fd20000000000 */
.L_x_12114:
[----:B------:R-:W-:Y:S05]  /*75b0*/  BSYNC.RECONVERGENT B0 ;  /* 0x0000000000007941 */ /* 0x000fea0003800200 */
.L_x_12112:
[----:B------:R-:W-:-:S04]  /*75c0*/  SHF.R.U32.HI R5, RZ, 0x18, R24 ;  /* 0x00000018ff057819 */ /* 0x000fc80000011618 */
[----:B------:R-:W-:-:S05]  /*75d0*/  LOP3.LUT R5, R0, 0x80, R5, 0xf8, !PT ;  /* 0x0000008000057812 */ /* 0x000fca00078ef805 */
[----:B------:R-:W-:Y:S01]  /*75e0*/  STG.E.U8 desc[UR36][R2.64], R5 ;  /* 0x0000000502007986 */ /* 0x000fe2000c101124 */
[----:B------:R-:W-:Y:S05]  /*75f0*/  EXIT ;  /* 0x000000000000794d */ /* 0x000fea0003800000 */
.L_x_12106:
[----:B------:R-:W-:-:S05]  /*7600*/  F2FP.BF16.F32.PACK_AB R24, RZ, R24 ;  /* 0x00000018ff18723e */ /* 0x000fca00000010ff */
[----:B------:R-:W-:Y:S01]  /*7610*/  STG.E.U16 desc[UR36][R2.64], R24 ;  /* 0x0000001802007986 */ /* 0x000fe2000c101524 */
[----:B------:R-:W-:Y:S05]  /*7620*/  EXIT ;  /* 0x000000000000794d */ /* 0x000fea0003800000 */
.L_x_12115:
        /* <DEDUP_REMOVED lines=13> */
.L_x_12990:


//--------------------- .text._ZN2at6native18elementwise_kernelILi128ELi2EZNS0_22gpu_kernel_impl_nocastIZZZNS0_15log_kernel_cudaERNS_18TensorIteratorBaseEENKUlvE0_clEvENKUlvE0_clEvEUlfE_EEvS4_RKT_EUliE_EEviT1_ --------------------------
	.section	.text._ZN2at6native18elementwise_kernelILi128ELi2EZNS0_22gpu_kernel_impl_nocastIZZZNS0_15log_kernel_cudaERNS_18TensorIteratorBaseEENKUlvE0_clEvENKUlvE0_clEvEUlfE_EEvS4_RKT_EUliE_EEviT1_,"ax",@progbits
	.align	128
        .global         _ZN2at6native18elementwise_kernelILi128ELi2EZNS0_22gpu_kernel_impl_nocastIZZZNS0_15log_kernel_cudaERNS_18TensorIteratorBaseEENKUlvE0_clEvENKUlvE0_clEvEUlfE_EEvS4_RKT_EUliE_EEviT1_
        .type           _ZN2at6native18elementwise_kernelILi128ELi2EZNS0_22gpu_kernel_impl_nocastIZZZNS0_15log_kernel_cudaERNS_18TensorIteratorBaseEENKUlvE0_clEvENKUlvE0_clEvEUlfE_EEvS4_RKT_EUliE_EEviT1_,@function
        .size           _ZN2at6native18elementwise_kernelILi128ELi2EZNS0_22gpu_kernel_impl_nocastIZZZNS0_15log_kernel_cudaERNS_18TensorIteratorBaseEENKUlvE0_clEvENKUlvE0_clEvEUlfE_EEvS4_RKT_EUliE_EEviT1_,(.L_x_12991 - _ZN2at6native18elementwise_kernelILi128ELi2EZNS0_22gpu_kernel_impl_nocastIZZZNS0_15log_kernel_cudaERNS_18TensorIteratorBaseEENKUlvE0_clEvENKUlvE0_clEvEUlfE_EEvS4_RKT_EUliE_EEviT1_)
        .other          _ZN2at6native18elementwise_kernelILi128ELi2EZNS0_22gpu_kernel_impl_nocastIZZZNS0_15log_kernel_cudaERNS_18TensorIteratorBaseEENKUlvE0_clEvENKUlvE0_clEvEUlfE_EEvS4_RKT_EUliE_EEviT1_,@"STO_CUDA_ENTRY STV_DEFAULT"
_ZN2at6native18elementwise_kernelILi128ELi2EZNS0_22gpu_kernel_impl_nocastIZZZNS0_15log_kernel_cudaERNS_18TensorIteratorBaseEENKUlvE0_clEvENKUlvE0_clEvEUlfE_EEvS4_RKT_EUliE_EEviT1_:
.text._ZN2at6native18elementwise_kernelILi128ELi2EZNS0_22gpu_kernel_impl_nocastIZZZNS0_15log_kernel_cudaERNS_18TensorIteratorBaseEENKUlvE0_clEvENKUlvE0_clEvEUlfE_EEvS4_RKT_EUliE_EEviT1_:
        /* <DEDUP_REMOVED lines=18> */
[----:B-1----:R-:W-:-:S05]  /*0120*/  FMUL.FTZ R9, R0, 0.69314718246459960938 ;  /* 0x3f31721800097820 */ /* 0x002fca0000410000 */
[----:B0-----:R0:W-:Y:S02]  /*0130*/  STG.E desc[UR6][R6.64], R9 ;  /* 0x0000000906007986 */ /* 0x0011e4000c101906 */
.L_x_12118:
[----:B------:R-:W-:Y:S05]  /*0140*/  BSYNC.RECONVERGENT B0 ;  /* 0x0000000000007941 */ /* 0x000fea0003800200 */
.L_x_12117:
[----:B------:R-:W-:-:S13]  /*0150*/  ISETP.GE.AND P0, PT, R3, UR4, PT ;  /* 0x0000000403007c0c */ /* 0x000fda000bf06270 */
[----:B------:R-:W-:Y:S05]  /*0160*/  @P0 EXIT ;  /* 0x000000000000094d */ /* 0x000fea0003800000 */
[----:B------:R-:W1:Y:S02]  /*0170*/  LDC.64 R2, c[0x0][0x588] ;  /* 0x00016200ff027b82 */ /* 0x000e640000000a00 */
[----:B-1----:R-:W2:Y:S06]  /*0180*/  LDG.E R2, desc[UR6][R2.64] ;  /* 0x0000000602027981 */ /* 0x002eac000c1e1900 */
[----:B------:R-:W1:Y:S01]  /*0190*/  LDC.64 R4, c[0x0][0x580] ;  /* 0x00016000ff047b82 */ /* 0x000e620000000a00 */
[----:B--2---:R-:W0:Y:S02]  /*01a0*/  MUFU.LG2 R0, R2 ;  /* 0x0000000200007308 */ /* 0x004e240000000c00 */
[----:B0-----:R-:W-:-:S05]  /*01b0*/  FMUL.FTZ R7, R0, 0.69314718246459960938 ;  /* 0x3f31721800077820 */ /* 0x001fca0000410000 */
[----:B-1----:R-:W-:Y:S01]  /*01c0*/  STG.E desc[UR6][R4.64], R7 ;  /* 0x0000000704007986 */ /* 0x002fe2000c101906 */
[----:B------:R-:W-:Y:S05]  /*01d0*/  EXIT ;  /* 0x000000000000794d */ /* 0x000fea0003800000 */
.L_x_12116:
        /* <DEDUP_REMOVED lines=305> */
.L_x_12121:
        /* <DEDUP_REMOVED lines=8> */
[----:B0-----:R-:W-:-:S05]  /*1570*/  FMUL.FTZ R9, R8, 0.69314718246459960938 ;  /* 0x3f31721808097820 */ /* 0x001fca0000410000 */
[----:B------:R0:W-:Y:S02]  /*1580*/  STG.E desc[UR6][R4.64], R9 ;  /* 0x0000000904007986 */ /* 0x0001e4000c101906 */
.L_x_12120:
[----:B------:R-:W-:Y:S05]  /*1590*/  BSYNC.RECONVERGENT B0 ;  /* 0x0000000000007941 */ /* 0x000fea0003800200 */
.L_x_12119:
        /* <DEDUP_REMOVED lines=300> */
.L_x_12122:
[----:B------:R-:W0:Y:S02]  /*2860*/  LDCU.128 UR8, c[0x0][0x580] ;  /* 0x0000b000ff0877ac */ /* 0x000e240008000c00 */
[----:B0-----:R-:W-:-:S04]  /*2870*/  IADD3 R4, P0, PT, R2, UR10, RZ ;  /* 0x0000000a02047c10 */ /* 0x001fc8000ff1e0ff */
[----:B------:R-:W-:-:S05]  /*2880*/  IADD3.X R5, PT, PT, RZ, UR11, RZ, P0, !PT ;  /* 0x0000000bff057c10 */ /* 0x000fca00087fe4ff */
[----:B------:R-:W2:Y:S01]  /*2890*/  LDG.E R4, desc[UR6][R4.64] ;  /* 0x0000000604047981 */ /* 0x000ea2000c1e1900 */
[----:B------:R-:W-:-:S04]  /*28a0*/  IADD3 R2, P0, PT, R3, UR8, RZ ;  /* 0x0000000803027c10 */ /* 0x000fc8000ff1e0ff */
[----:B------:R-:W-:Y:S01]  /*28b0*/  IADD3.X R3, PT, PT, RZ, UR9, RZ, P0, !PT ;  /* 0x00000009ff037c10 */ /* 0x000fe200087fe4ff */
[----:B--2---:R-:W0:Y:S02]  /*28c0*/  MUFU.LG2 R0, R4 ;  /* 0x0000000400007308 */ /* 0x004e240000000c00 */
[----:B0-----:R-:W-:-:S05]  /*28d0*/  FMUL.FTZ R7, R0, 0.69314718246459960938 ;  /* 0x3f31721800077820 */ /* 0x001fca0000410000 */
[----:B------:R-:W-:Y:S01]  /*28e0*/  STG.E desc[UR6][R2.64], R7 ;  /* 0x0000000702007986 */ /* 0x000fe2000c101906 */
[----:B------:R-:W-:Y:S05]  /*28f0*/  EXIT ;  /* 0x000000000000794d */ /* 0x000fea0003800000 */
.L_x_12123:
        /* <DEDUP_REMOVED lines=16> */
.L_x_12991:


//--------------------- .text._ZN2at6native27unrolled_elementwise_kernelIZZZNS0_15log_kernel_cudaERNS_18TensorIteratorBaseEENKUlvE0_clEvENKUlvE0_clEvEUlfE_St5arrayIPcLm2EELi4E23TrivialOffsetCalculatorILi1EjESB_NS0_6memory15LoadWithoutCastENSC_16StoreWithoutCastEEEviT_T0_T2_T3_T4_T5_ --------------------------
	.section	.text._ZN2at6native27unrolled_elementwise_kernelIZZZNS0_15log_kernel_cudaERNS_18TensorIteratorBaseEENKUlvE0_clEvENKUlvE0_clEvEUlfE_St5arrayIPcLm2EELi4E23TrivialOffsetCalculatorILi1EjESB_NS0_6memory15LoadWithoutCastENSC_16StoreWithoutCastEEEviT_T0_T2_T3_T4_T5_,"ax",@progbits
	.align	128
        .global         _ZN2at6native27unrolled_elementwise_kernelIZZZNS0_15log_kernel_cudaERNS_18TensorIteratorBaseEENKUlvE0_clEvENKUlvE0_clEvEUlfE_St5arrayIPcLm2EELi4E23TrivialOffsetCalculatorILi1EjESB_NS0_6memory15LoadWithoutCastENSC_16StoreWithoutCastEEEviT_T0_T2_T3_T4_T5_
        .type           _ZN2at6native27unrolled_elementwise_kernelIZZZNS0_15log_kernel_cudaERNS_18TensorIteratorBaseEENKUlvE0_clEvENKUlvE0_clEvEUlfE_St5arrayIPcLm2EELi4E23TrivialOffsetCalculatorILi1EjESB_NS0_6memory15LoadWithoutCastENSC_16StoreWithoutCastEEEviT_T0_T2_T3_T4_T5_,@function
        .size           _ZN2at6native27unrolled_elementwise_kernelIZZZNS0_15log_kernel_cudaERNS_18TensorIteratorBaseEENKUlvE0_clEvENKUlvE0_clEvEUlfE_St5arrayIPcLm2EELi4E23TrivialOffsetCalculatorILi1EjESB_NS0_6memory15LoadWithoutCastENSC_16StoreWithoutCastEEEviT_T0_T2_T3_T4_T5_,(.L_x_12992 - _ZN2at6native27unrolled_elementwise_kernelIZZZNS0_15log_kernel_cudaERNS_18TensorIteratorBaseEENKUlvE0_clEvENKUlvE0_clEvEUlfE_St5arrayIPcLm2EELi4E23TrivialOffsetCalculatorILi1EjESB_NS0_6memory15LoadWithoutCastENSC_16StoreWithoutCastEEEviT_T0_T2_T3_T4_T5_)
        .other          _ZN2at6native27unrolled_elementwise_kernelIZZZNS0_15log_kernel_cudaERNS_18TensorIteratorBaseEENKUlvE0_clEvENKUlvE0_clEvEUlfE_St5arrayIPcLm2EELi4E23TrivialOffsetCalculatorILi1EjESB_NS0_6memory15LoadWithoutCastENSC_16StoreWithoutCastEEEviT_T0_T2_T3_T4_T5_,@"STO_CUDA_ENTRY STV_DEFAULT"
_ZN2at6native27unrolled_elementwise_kernelIZZZNS0_15log_kernel_cudaERNS_18TensorIteratorBaseEENKUlvE0_clEvENKUlvE0_clEvEUlfE_St5arrayIPcLm2EELi4E23TrivialOffsetCalculatorILi1EjESB_NS0_6memory15LoadWithoutCastENSC_16StoreWithoutCastEEEviT_T0_T2_T3_T4_T5_:
.text._ZN2at6native27unrolled_elementwise_kernelIZZZNS0_15log_kernel_cudaERNS_18TensorIteratorBaseEENKUlvE0_clEvENKUlvE0_clEvEUlfE_St5arrayIPcLm2EELi4E23TrivialOffsetCalculatorILi1EjESB_NS0_6memory15LoadWithoutCastENSC_16StoreWithoutCastEEEviT_T0_T2_T3_T4_T5_:
        /* <DEDUP_REMOVED lines=47> */
[----:B-1----:R-:W-:-:S06]  /*02f0*/  @!P0 FMUL.FTZ R6, R7, 0.69314718246459960938 ;  /* 0x3f31721807068820 */ /* 0x002fcc0000410000 */
[----:B--2---:R-:W1:Y:S01]  /*0300*/  @!P1 MUFU.LG2 R17, R17 ;  /* 0x0000001100119308 */ /* 0x004e620000000c00 */
[----:B------:R0:W-:Y:S07]  /*0310*/  @!P0 STG.E desc[UR4][R8.64], R6 ;  /* 0x0000000608008986 */ /* 0x0001ee000c101904 */
[----:B----4-:R-:W2:Y:S01]  /*0320*/  @!P2 MUFU.LG2 R18, R18 ;  /* 0x000000120012a308 */ /* 0x010ea20000000c00 */
[----:B-1----:R-:W-:Y:S01]  /*0330*/  @!P1 FMUL.FTZ R4, R17, 0.69314718246459960938 ;  /* 0x3f31721811049820 */ /* 0x002fe20000410000 */
[----:B--2---:R-:W-:Y:S01]  /*0340*/  @!P2 FMUL.FTZ R2, R18, 0.69314718246459960938 ;  /* 0x3f3172181202a820 */ /* 0x004fe20000410000 */
        /* <DEDUP_REMOVED lines=11> */
.L_x_12125:
[----:B------:R-:W-:Y:S05]  /*0400*/  BSYNC.RECONVERGENT B0 ;  /* 0x0000000000007941 */ /* 0x000fea0003800200 */
.L_x_12124:
[-C--:B------:R-:W-:Y:S02]  /*0410*/  ISETP.GE.AND P1, PT, R0, R5.reuse, PT ;  /* 0x000000050000720c */ /* 0x080fe40003f26270 */
[----:B------:R-:W-:-:S11]  /*0420*/  ISETP.GE.AND P0, PT, R14, R5, PT ;  /* 0x000000050e00720c */ /* 0x000fd60003f06270 */
[----:B------:R-:W-:Y:S05]  /*0430*/  @P1 EXIT ;  /* 0x000000000000194d */ /* 0x000fea0003800000 */
[----:B0-----:R-:W0:Y:S01]  /*0440*/  LDC.64 R4, c[0x0][0x388] ;  /* 0x0000e200ff047b82 */ /* 0x001e220000000a00 */
[----:B-----5:R-:W1:Y:S01]  /*0450*/  @!P0 MUFU.LG2 R10, R10 ;  /* 0x0000000a000a8308 */ /* 0x020e620000000c00 */
[----:B------:R-:W-:Y:S01]  /*0460*/  LEA R3, R3, R0, 0x9 ;  /* 0x0000000003037211 */ /* 0x000fe200078e48ff */
[----:B-1----:R-:W-:-:S04]  /*0470*/  @!P0 FMUL.FTZ R7, R10, 0.69314718246459960938 ;  /* 0x3f3172180a078820 */ /* 0x002fc80000410000 */
[----:B0-----:R-:W-:-:S05]  /*0480*/  IMAD.WIDE.U32 R2, R3, 0x4, R4 ;  /* 0x0000000403027825 */ /* 0x001fca00078e0004 */
[----:B------:R-:W-:Y:S01]  /*0490*/  STG.E desc[UR4][R2.64], R7 ;  /* 0x0000000702007986 */ /* 0x000fe2000c101904 */
[----:B------:R-:W-:Y:S05]  /*04a0*/  EXIT ;  /* 0x000000000000794d */ /* 0x000fea0003800000 */
.L_x_12126:
        /* <DEDUP_REMOVED lines=13> */
.L_x_12992:


//--------------------- .text._ZN2at6native29vectorized_elementwise_kernelILi2EZZZNS0_15log_kernel_cudaERNS_18TensorIteratorBaseEENKUlvE0_clEvENKUlvE0_clEvEUlfE_St5arrayIPcLm2EEEEviT0_T1_ --------------------------
	.section	.text._ZN2at6native29vectorized_elementwise_kernelILi2EZZZNS0_15log_kernel_cudaERNS_18TensorIteratorBaseEENKUlvE0_clEvENKUlvE0_clEvEUlfE_St5arrayIPcLm2EEEEviT0_T1_,"ax",@progbits
	.align	128
        .global         _ZN2at6native29vectorized_elementwise_kernelILi2EZZZNS0_15log_kernel_cudaERNS_18TensorIteratorBaseEENKUlvE0_clEvENKUlvE0_clEvEUlfE_St5arrayIPcLm2EEEEviT0_T1_
        .type           _ZN2at6native29vectorized_elementwise_kernelILi2EZZZNS0_15log_kernel_cudaERNS_18TensorIteratorBaseEENKUlvE0_clEvENKUlvE0_clEvEUlfE_St5arrayIPcLm2EEEEviT0_T1_,@function
        .size           _ZN2at6native29vectorized_elementwise_kernelILi2EZZZNS0_15log_kernel_cudaERNS_18TensorIteratorBaseEENKUlvE0_clEvENKUlvE0_clEvEUlfE_St5arrayIPcLm2EEEEviT0_T1_,(.L_x_12993 - _ZN2at6native29vectorized_elementwise_kernelILi2EZZZNS0_15log_kernel_cudaERNS_18TensorIteratorBaseEENKUlvE0_clEvENKUlvE0_clEvEUlfE_St5arrayIPcLm2EEEEviT0_T1_)
        .other          _ZN2at6native29vectorized_elementwise_kernelILi2EZZZNS0_15log_kernel_cudaERNS_18TensorIteratorBaseEENKUlvE0_clEvENKUlvE0_clEvEUlfE_St5arrayIPcLm2EEEEviT0_T1_,@"STO_CUDA_ENTRY STV_DEFAULT"
_ZN2at6native29vectorized_elementwise_kernelILi2EZZZNS0_15log_kernel_cudaERNS_18TensorIteratorBaseEENKUlvE0_clEvENKUlvE0_clEvEUlfE_St5arrayIPcLm2EEEEviT0_T1_:
.text._ZN2at6native29vectorized_elementwise_kernelILi2EZZZNS0_15log_kernel_cudaERNS_18TensorIteratorBaseEENKUlvE0_clEvENKUlvE0_clEvEUlfE_St5arrayIPcLm2EEEEviT0_T1_:
        /* <DEDUP_REMOVED lines=83> */
[----:B-1----:R-:W-:Y:S01]  /*0530*/  @!P1 FMUL.FTZ R24, R11, 0.69314718246459960938 ;  /* 0x3f3172180b189820 */ /* 0x002fe20000410000 */
[----:B---3--:R-:W-:Y:S01]  /*0540*/  @!P6 FMUL.FTZ R4, R20, 0.69314718246459960938 ;  /* 0x3f3172181404e820 */ /* 0x008fe20000410000 */
[----:B------:R-:W-:Y:S01]  /*0550*/  ISETP.GE.U32.AND P6, PT, R15, R2, PT ;  /* 0x000000020f00720c */ /* 0x000fe20003fc6070 */
[----:B------:R-:W-:Y:S01]  /*0560*/  @!P1 IMAD.IADD R15, R0, 0x1, R3 ;  /* 0x00000001000f9824 */ /* 0x000fe200078e0203 */
[----:B------:R-:W-:-:S03]  /*0570*/  @!P1 MOV R3, R17 ;  /* 0x0000001100039202 */ /* 0x000fc60000000f00 */
[----:B0-----:R-:W-:Y:S01]  /*0580*/  @!P1 IMAD.WIDE.U32 R12, R15, 0x4, R12 ;  /* 0x000000040f0c9825 */ /* 0x001fe200078e000c */
[----:B------:R-:W0:Y:S04]  /*0590*/  @!P0 MUFU.LG2 R22, R22 ;  /* 0x0000001600168308 */ /* 0x000e280000000c00 */
[----:B------:R1:W-:Y:S01]  /*05a0*/  @!P1 STG.E desc[UR4][R12.64], R24 ;  /* 0x000000180c009986 */ /* 0x0003e2000c101904 */
[----:B------:R-:W-:Y:S01]  /*05b0*/  ISETP.GE.U32.AND P1, PT, R3, R2, PT ;  /* 0x000000020300720c */ /* 0x000fe20003f26070 */
[----:B0-----:R-:W-:Y:S02]  /*05c0*/  @!P0 FMUL.FTZ R5, R22, 0.69314718246459960938 ;  /* 0x3f31721816058820 */ /* 0x001fe40000410000 */
[----:B-----5:R-:W0:Y:S08]  /*05d0*/  @!P2 MUFU.LG2 R26, R26 ;  /* 0x0000001a001aa308 */ /* 0x020e300000000c00 */
[----:B------:R-:W3:Y:S08]  /*05e0*/  @!P3 MUFU.LG2 R27, R27 ;  /* 0x0000001b001bb308 */ /* 0x000ef00000000c00 */
[----:B------:R-:W4:Y:S08]  /*05f0*/  @!P4 MUFU.LG2 R21, R21 ;  /* 0x000000150015c308 */ /* 0x000f300000000c00 */
[----:B--2---:R-:W2:Y:S08]  /*0600*/  @!P5 MUFU.LG2 R25, R25 ;  /* 0x000000190019d308 */ /* 0x004eb00000000c00 */
[----:B------:R-:W5:Y:S01]  /*0610*/  @!P6 MUFU.LG2 R23, R23 ;  /* 0x000000170017e308 */ /* 0x000f620000000c00 */
[----:B0-----:R-:W-:Y:S01]  /*0620*/  @!P2 FMUL.FTZ R6, R26, 0.69314718246459960938 ;  /* 0x3f3172181a06a820 */ /* 0x001fe20000410000 */
[----:B---3--:R-:W-:Y:S01]  /*0630*/  @!P3 FMUL.FTZ R7, R27, 0.69314718246459960938 ;  /* 0x3f3172181b07b820 */ /* 0x008fe20000410000 */
[----:B----4-:R-:W-:Y:S01]  /*0640*/  @!P4 FMUL.FTZ R8, R21, 0.69314718246459960938 ;  /* 0x3f3172181508c820 */ /* 0x010fe20000410000 */
[----:B--2---:R-:W-:Y:S01]  /*0650*/  @!P5 FMUL.FTZ R9, R25, 0.69314718246459960938 ;  /* 0x3f3172181909d820 */ /* 0x004fe20000410000 */
[----:B-----5:R-:W-:Y:S01]  /*0660*/  @!P6 FMUL.FTZ R10, R23, 0.69314718246459960938 ;  /* 0x3f317218170ae820 */ /* 0x020fe20000410000 */
        /* <DEDUP_REMOVED lines=13> */
.L_x_12130:
[----:B------:R-:W-:-:S13]  /*0740*/  ISETP.GE.U32.AND P0, PT, R3, R2, PT ;  /* 0x000000020300720c */ /* 0x000fda0003f06070 */
[----:B------:R-:W-:Y:S05]  /*0750*/  @P0 BRA `(.L_x_12132) ;  /* 0x0000000000300947 */ /* 0x000fea0003800000 */
[----:B0-----:R-:W0:Y:S01]  /*0760*/  LDC.64 R4, c[0x0][0x388] ;  /* 0x0000e200ff047b82 */ /* 0x001e220000000a00 */
[----:B------:R-:W-:Y:S01]  /*0770*/  IMAD.IADD R11, R0, 0x1, R3 ;  /* 0x00000001000b7824 */ /* 0x000fe200078e0203 */
[----:B------:R-:W-:-:S03]  /*0780*/  IADD3 R3, PT, PT, R3, 0x80, RZ ;  /* 0x0000008003037810 */ /* 0x000fc60007ffe0ff */
[----:B0-----:R-:W-:-:S05]  /*0790*/  IMAD.WIDE.U32 R4, R11, 0x4, R4 ;  /* 0x000000040b047825 */ /* 0x001fca00078e0004 */
[----:B------:R1:W-:Y:S02]  /*07a0*/  STG.E desc[UR4][R4.64], R6 ;  /* 0x0000000604007986 */ /* 0x0003e4000c101904 */
.L_x_12131:
[----:B------:R-:W-:-:S13]  /*07b0*/  ISETP.GE.U32.AND P0, PT, R3, R2, PT ;  /* 0x000000020300720c */ /* 0x000fda0003f06070 */
[----:B------:R-:W-:Y:S05]  /*07c0*/  @P0 BRA `(.L_x_12133) ;  /* 0x0000000000340947 */ /* 0x000fea0003800000 */
[----:B01----:R-:W0:Y:S01]  /*07d0*/  LDC.64 R4, c[0x0][0x388] ;  /* 0x0000e200ff047b82 */ /* 0x003e220000000a00 */
[----:B------:R-:W-:Y:S01]  /*07e0*/  IADD3 R11, PT, PT, R0, R3, RZ ;  /* 0x00000003000b7210 */ /* 0x000fe20007ffe0ff */
[----:B------:R-:W-:-:S04]  /*07f0*/  VIADD R3, R3, 0x80 ;  /* 0x0000008003037836 */ /* 0x000fc80000000000 */
[----:B0-----:R-:W-:-:S05]  /*0800*/  IMAD.WIDE.U32 R4, R11, 0x4, R4 ;  /* 0x000000040b047825 */ /* 0x001fca00078e0004 */
[----:B------:R1:W-:Y:S02]  /*0810*/  STG.E desc[UR4][R4.64], R7 ;  /* 0x0000000704007986 */ /* 0x0003e4000c101904 */
.L_x_12132:
        /* <DEDUP_REMOVED lines=8> */
.L_x_12133:
[----:B------:R-:W-:Y:S05]  /*08a0*/  BSYNC.RELIABLE B1 ;  /* 0x0000000000017941 */ /* 0x000fea0003800100 */
.L_x_12129:
[----:B------:R-:W-:-:S13]  /*08b0*/  ISETP.GE.U32.AND P0, PT, R3, R2, PT ;  /* 0x000000020300720c */ /* 0x000fda0003f06070 */
[----:B012---:R-:W0:Y:S01]  /*08c0*/  @!P0 LDC.64 R4, c[0x0][0x388] ;  /* 0x0000e200ff048b82 */ /* 0x007e220000000a00 */
[----:B------:R-:W-:Y:S01]  /*08d0*/  @!P0 IMAD.IADD R7, R0, 0x1, R3 ;  /* 0x0000000100078824 */ /* 0x000fe200078e0203 */
[----:B------:R-:W-:-:S03]  /*08e0*/  @!P0 IADD3 R3, PT, PT, R3, 0x80, RZ ;  /* 0x0000008003038810 */ /* 0x000fc60007ffe0ff */
[----:B0-----:R-:W-:-:S05]  /*08f0*/  @!P0 IMAD.WIDE.U32 R4, R7, 0x4, R4 ;  /* 0x0000000407048825 */ /* 0x001fca00078e0004 */
[----:B------:R2:W-:Y:S02]  /*0900*/  @!P0 STG.E desc[UR4][R4.64], R9 ;  /* 0x0000000904008986 */ /* 0x0005e4000c101904 */
.L_x_12134:
[----:B------:R-:W-:Y:S05]  /*0910*/  BSYNC.RECONVERGENT B0 ;  /* 0x0000000000007941 */ /* 0x000fea0003800200 */
.L_x_12128:
        /* <DEDUP_REMOVED lines=8> */
.L_x_12127:
        /* <DEDUP_REMOVED lines=14> */
[----:B-1----:R-:W-:-:S07]  /*0a80*/  FMUL.FTZ R4, R6, 0.69314718246459960938 ;  /* 0x3f31721806047820 */ /* 0x002fce0000410000 */
[----:B------:R-:W1:Y:S01]  /*0a90*/  MUFU.LG2 R9, R9 ;  /* 0x0000000900097308 */ /* 0x000e620000000c00 */
[----:B0-----:R-:W-:-:S05]  /*0aa0*/  FMUL.FTZ R5, R7, 0.69314718246459960938 ;  /* 0x3f31721807057820 */ /* 0x001fca0000410000 */
[----:B------:R-:W-:Y:S02]  /*0ab0*/  STG.E.64 desc[UR4][R2.64], R4 ;  /* 0x0000000402007986 */ /* 0x000fe4000c101b04 */
[----:B----4-:R-:W0:Y:S01]  /*0ac0*/  MUFU.LG2 R10, R10 ;  /* 0x0000000a000a7308 */ /* 0x010e220000000c00 */
[----:B--2---:R-:W-:-:S07]  /*0ad0*/  FMUL.FTZ R6, R8, 0.69314718246459960938 ;  /* 0x3f31721808067820 */ /* 0x004fce0000410000 */
[----:B------:R-:W2:Y:S01]  /*0ae0*/  MUFU.LG2 R11, R11 ;  /* 0x0000000b000b7308 */ /* 0x000ea20000000c00 */
[----:B-1----:R-:W-:-:S05]  /*0af0*/  FMUL.FTZ R7, R9, 0.69314718246459960938 ;  /* 0x3f31721809077820 */ /* 0x002fca0000410000 */
[----:B------:R-:W-:Y:S02]  /*0b00*/  STG.E.64 desc[UR4][R2.64+0x400], R6 ;  /* 0x0004000602007986 */ /* 0x000fe4000c101b04 */
[----:B-----5:R-:W1:Y:S01]  /*0b10*/  MUFU.LG2 R12, R12 ;  /* 0x0000000c000c7308 */ /* 0x020e620000000c00 */
[----:B0-----:R-:W-:-:S07]  /*0b20*/  FMUL.FTZ R8, R10, 0.69314718246459960938 ;  /* 0x3f3172180a087820 */ /* 0x001fce0000410000 */
[----:B------:R-:W0:Y:S01]  /*0b30*/  MUFU.LG2 R13, R13 ;  /* 0x0000000d000d7308 */ /* 0x000e220000000c00 */
[----:B--2---:R-:W-:-:S05]  /*0b40*/  FMUL.FTZ R9, R11, 0.69314718246459960938 ;  /* 0x3f3172180b097820 */ /* 0x004fca0000410000 */
[----:B------:R-:W-:Y:S01]  /*0b50*/  STG.E.64 desc[UR4][R2.64+0x800], R8 ;  /* 0x0008000802007986 */ /* 0x000fe2000c101b04 */
[----:B-1----:R-:W-:Y:S01]  /*0b60*/  FMUL.FTZ R10, R12, 0.69314718246459960938 ;  /* 0x3f3172180c0a7820 */ /* 0x002fe20000410000 */
[----:B0-----:R-:W-:-:S05]  /*0b70*/  FMUL.FTZ R11, R13, 0.69314718246459960938 ;  /* 0x3f3172180d0b7820 */ /* 0x001fca0000410000 */
[----:B------:R-:W-:Y:S01]  /*0b80*/  STG.E.64 desc[UR4][R2.64+0xc00], R10 ;  /* 0x000c000a02007986 */ /* 0x000fe2000c101b04 */
[----:B------:R-:W-:Y:S05]  /*0b90*/  EXIT ;  /* 0x000000000000794d */ /* 0x000fea0003800000 */
.L_x_12135:
        /* <DEDUP_REMOVED lines=14> */
.L_x_12993:


//--------------------- .text._ZN2at6native29vectorized_elementwise_kernelILi4EZZZNS0_15log_kernel_cudaERNS_18TensorIteratorBaseEENKUlvE0_clEvENKUlvE0_clEvEUlfE_St5arrayIPcLm2EEEEviT0_T1_ --------------------------
	.section	.text._ZN2at6native29vectorized_elementwise_kernelILi4EZZZNS0_15log_kernel_cudaERNS_18TensorIteratorBaseEENKUlvE0_clEvENKUlvE0_clEvEUlfE_St5arrayIPcLm2EEEEviT0_T1_,"ax",@progbits
	.align	128
        .global         _ZN2at6native29vectorized_elementwise_kernelILi4EZZZNS0_15log_kernel_cudaERNS_18TensorIteratorBaseEENKUlvE0_clEvENKUlvE0_clEvEUlfE_St5arrayIPcLm2EEEEviT0_T1_
        .type           _ZN2at6native29vectorized_elementwise_kernelILi4EZZZNS0_15log_kernel_cudaERNS_18TensorIteratorBaseEENKUlvE0_clEvENKUlvE0_clEvEUlfE_St5arrayIPcLm2EEEEviT0_T1_,@function
        .size           _ZN2at6native29vectorized_elementwise_kernelILi4EZZZNS0_15log_kernel_cudaERNS_18TensorIteratorBaseEENKUlvE0_clEvENKUlvE0_clEvEUlfE_St5arrayIPcLm2EEEEviT0_T1_,(.L_x_12994 - _ZN2at6native29vectorized_elementwise_kernelILi4EZZZNS0_15log_kernel_cudaERNS_18TensorIteratorBaseEENKUlvE0_clEvENKUlvE0_clEvEUlfE_St5arrayIPcLm2EEEEviT0_T1_)
        .other          _ZN2at6native29vectorized_elementwise_kernelILi4EZZZNS0_15log_kernel_cudaERNS_18TensorIteratorBaseEENKUlvE0_clEvENKUlvE0_clEvEUlfE_St5arrayIPcLm2EEEEviT0_T1_,@"STO_CUDA_ENTRY STV_DEFAULT"
_ZN2at6native29vectorized_elementwise_kernelILi4EZZZNS0_15log_kernel_cudaERNS_18TensorIteratorBaseEENKUlvE0_clEvENKUlvE0_clEvEUlfE_St5arrayIPcLm2EEEEviT0_T1_:
.text._ZN2at6native29vectorized_elementwise_kernelILi4EZZZNS0_15log_kernel_cudaERNS_18TensorIteratorBaseEENKUlvE0_clEvENKUlvE0_clEvEUlfE_St5arrayIPcLm2EEEEviT0_T1_:
        /* <DEDUP_REMOVED lines=116> */
.L_x_12139:
[----:B------:R-:W-:-:S13]  /*0740*/  ISETP.GE.U32.AND P0, PT, R3, R2, PT ;  /* 0x000000020300720c */ /* 0x000fda0003f06070 */
[----:B------:R-:W-:Y:S05]  /*0750*/  @P0 BRA `(.L_x_12141) ;  /* 0x0000000000300947 */ /* 0x000fea0003800000 */
[----:B0-----:R-:W0:Y:S01]  /*0760*/  LDC.64 R4, c[0x0][0x388] ;  /* 0x0000e200ff047b82 */ /* 0x001e220000000a00 */
[----:B------:R-:W-:Y:S01]  /*0770*/  IMAD.IADD R11, R0, 0x1, R3 ;  /* 0x00000001000b7824 */ /* 0x000fe200078e0203 */
[----:B------:R-:W-:-:S03]  /*0780*/  IADD3 R3, PT, PT, R3, 0x80, RZ ;  /* 0x0000008003037810 */ /* 0x000fc60007ffe0ff */
[----:B0-----:R-:W-:-:S05]  /*0790*/  IMAD.WIDE.U32 R4, R11, 0x4, R4 ;  /* 0x000000040b047825 */ /* 0x001fca00078e0004 */
[----:B------:R1:W-:Y:S02]  /*07a0*/  STG.E desc[UR4][R4.64], R6 ;  /* 0x0000000604007986 */ /* 0x0003e4000c101904 */
.L_x_12140:
[----:B------:R-:W-:-:S13]  /*07b0*/  ISETP.GE.U32.AND P0, PT, R3, R2, PT ;  /* 0x000000020300720c */ /* 0x000fda0003f06070 */
[----:B------:R-:W-:Y:S05]  /*07c0*/  @P0 BRA `(.L_x_12142) ;  /* 0x0000000000340947 */ /* 0x000fea0003800000 */
[----:B01----:R-:W0:Y:S01]  /*07d0*/  LDC.64 R4, c[0x0][0x388] ;  /* 0x0000e200ff047b82 */ /* 0x003e220000000a00 */
[----:B------:R-:W-:Y:S01]  /*07e0*/  IADD3 R11, PT, PT, R0, R3, RZ ;  /* 0x00000003000b7210 */ /* 0x000fe20007ffe0ff */
[----:B------:R-:W-:-:S04]  /*07f0*/  VIADD R3, R3, 0x80 ;  /* 0x0000008003037836 */ /* 0x000fc80000000000 */
[----:B0-----:R-:W-:-:S05]  /*0800*/  IMAD.WIDE.U32 R4, R11, 0x4, R4 ;  /* 0x000000040b047825 */ /* 0x001fca00078e0004 */
[----:B------:R1:W-:Y:S02]  /*0810*/  STG.E desc[UR4][R4.64], R7 ;  /* 0x0000000704007986 */ /* 0x0003e4000c101904 */
.L_x_12141:
        /* <DEDUP_REMOVED lines=8> */
.L_x_12142:
[----:B------:R-:W-:Y:S05]  /*08a0*/  BSYNC.RELIABLE B1 ;  /* 0x0000000000017941 */ /* 0x000fea0003800100 */
.L_x_12138:
[----:B------:R-:W-:-:S13]  /*08b0*/  ISETP.GE.U32.AND P0, PT, R3, R2, PT ;  /* 0x000000020300720c */ /* 0x000fda0003f06070 */
[----:B012---:R-:W0:Y:S01]  /*08c0*/  @!P0 LDC.64 R4, c[0x0][0x388] ;  /* 0x0000e200ff048b82 */ /* 0x007e220000000a00 */
[----:B------:R-:W-:Y:S01]  /*08d0*/  @!P0 IMAD.IADD R7, R0, 0x1, R3 ;  /* 0x0000000100078824 */ /* 0x000fe200078e0203 */
[----:B------:R-:W-:-:S03]  /*08e0*/  @!P0 IADD3 R3, PT, PT, R3, 0x80, RZ ;  /* 0x0000008003038810 */ /* 0x000fc60007ffe0ff */
[----:B0-----:R-:W-:-:S05]  /*08f0*/  @!P0 IMAD.WIDE.U32 R4, R7, 0x4, R4 ;  /* 0x0000000407048825 */ /* 0x001fca00078e0004 */
[----:B------:R2:W-:Y:S02]  /*0900*/  @!P0 STG.E desc[UR4][R4.64], R9 ;  /* 0x0000000904008986 */ /* 0x0005e4000c101904 */
.L_x_12143:
[----:B------:R-:W-:Y:S05]  /*0910*/  BSYNC.RECONVERGENT B0 ;  /* 0x0000000000007941 */ /* 0x000fea0003800200 */
.L_x_12137:
        /* <DEDUP_REMOVED lines=8> */
.L_x_12136:
        /* <DEDUP_REMOVED lines=12> */
[----:B-1----:R-:W-:-:S07]  /*0a60*/  FMUL.FTZ R12, R4, 0.69314718246459960938 ;  /* 0x3f317218040c7820 */ /* 0x002fce0000410000 */
[----:B------:R-:W1:Y:S01]  /*0a70*/  MUFU.LG2 R7, R7 ;  /* 0x0000000700077308 */ /* 0x000e620000000c00 */
[----:B0-----:R-:W-:-:S07]  /*0a80*/  FMUL.FTZ R13, R5, 0.69314718246459960938 ;  /* 0x3f317218050d7820 */ /* 0x001fce0000410000 */
[----:B---3--:R-:W0:Y:S01]  /*0a90*/  MUFU.LG2 R8, R8 ;  /* 0x0000000800087308 */ /* 0x008e220000000c00 */
[----:B--2---:R-:W-:-:S07]  /*0aa0*/  FMUL.FTZ R14, R6, 0.69314718246459960938 ;  /* 0x3f317218060e7820 */ /* 0x004fce0000410000 */
[----:B------:R-:W2:Y:S01]  /*0ab0*/  MUFU.LG2 R9, R9 ;  /* 0x0000000900097308 */ /* 0x000ea20000000c00 */
[----:B-1----:R-:W-:-:S05]  /*0ac0*/  FMUL.FTZ R15, R7, 0.69314718246459960938 ;  /* 0x3f317218070f7820 */ /* 0x002fca0000410000 */
[----:B------:R-:W-:Y:S02]  /*0ad0*/  STG.E.128 desc[UR4][R2.64], R12 ;  /* 0x0000000c02007986 */ /* 0x000fe4000c101d04 */
[----:B------:R-:W1:Y:S01]  /*0ae0*/  MUFU.LG2 R10, R10 ;  /* 0x0000000a000a7308 */ /* 0x000e620000000c00 */
[----:B0-----:R-:W-:-:S07]  /*0af0*/  FMUL.FTZ R4, R8, 0.69314718246459960938 ;  /* 0x3f31721808047820 */ /* 0x001fce0000410000 */
[----:B------:R-:W0:Y:S01]  /*0b00*/  MUFU.LG2 R11, R11 ;  /* 0x0000000b000b7308 */ /* 0x000e220000000c00 */
[----:B--2---:R-:W-:Y:S01]  /*0b10*/  FMUL.FTZ R5, R9, 0.69314718246459960938 ;  /* 0x3f31721809057820 */ /* 0x004fe20000410000 */
[----:B-1----:R-:W-:Y:S01]  /*0b20*/  FMUL.FTZ R6, R10, 0.69314718246459960938 ;  /* 0x3f3172180a067820 */ /* 0x002fe20000410000 */
[----:B0-----:R-:W-:-:S05]  /*0b30*/  FMUL.FTZ R7, R11, 0.69314718246459960938 ;  /* 0x3f3172180b077820 */ /* 0x001fca0000410000 */
[----:B------:R-:W-:Y:S01]  /*0b40*/  STG.E.128 desc[UR4][R2.64+0x800], R4 ;  /* 0x0008000402007986 */ /* 0x000fe2000c101d04 */
[----:B------:R-:W-:Y:S05]  /*0b50*/  EXIT ;  /* 0x000000000000794d */ /* 0x000fea0003800000 */
.L_x_12144:
        /* <DEDUP_REMOVED lines=10> */
.L_x_12994:


//--------------------- .text._ZN2at6native29vectorized_elementwise_kernelILi8EZZZNS0_15log_kernel_cudaERNS_18TensorIteratorBaseEENKUlvE0_clEvENKUlvE0_clEvEUlfE_St5arrayIPcLm2EEEEviT0_T1_ --------------------------
	.section	.text._ZN2at6native29vectorized_elementwise_kernelILi8EZZZNS0_15log_kernel_cudaERNS_18TensorIteratorBaseEENKUlvE0_clEvENKUlvE0_clEvEUlfE_St5arrayIPcLm2EEEEviT0_T1_,"ax",@progbits
	.align	128
        .global         _ZN2at6native29vectorized_elementwise_kernelILi8EZZZNS0_15log_kernel_cudaERNS_18TensorIteratorBaseEENKUlvE0_clEvENKUlvE0_clEvEUlfE_St5arrayIPcLm2EEEEviT0_T1_
        .type           _ZN2at6native29vectorized_elementwise_kernelILi8EZZZNS0_15log_kernel_cudaERNS_18TensorIteratorBaseEENKUlvE0_clEvENKUlvE0_clEvEUlfE_St5arrayIPcLm2EEEEviT0_T1_,@function
        .size           _ZN2at6native29vectorized_elementwise_kernelILi8EZZZNS0_15log_kernel_cudaERNS_18TensorIteratorBaseEENKUlvE0_clEvENKUlvE0_clEvEUlfE_St5arrayIPcLm2EEEEviT0_T1_,(.L_x_12995 - _ZN2at6native29vectorized_elementwise_kernelILi8EZZZNS0_15log_kernel_cudaERNS_18TensorIteratorBaseEENKUlvE0_clEvENKUlvE0_clEvEUlfE_St5arrayIPcLm2EEEEviT0_T1_)
        .other          _ZN2at6native29vectorized_elementwise_kernelILi8EZZZNS0_15log_kernel_cudaERNS_18TensorIteratorBaseEENKUlvE0_clEvENKUlvE0_clEvEUlfE_St5arrayIPcLm2EEEEviT0_T1_,@"STO_CUDA_ENTRY STV_DEFAULT"
_ZN2at6native29vectorized_elementwise_kernelILi8EZZZNS0_15log_kernel_cudaERNS_18TensorIteratorBaseEENKUlvE0_clEvENKUlvE0_clEvEUlfE_St5arrayIPcLm2EEEEviT0_T1_:
.text._ZN2at6native29vectorized_elementwise_kernelILi8EZZZNS0_15log_kernel_cudaERNS_18TensorIteratorBaseEENKUlvE0_clEvENKUlvE0_clEvEUlfE_St5arrayIPcLm2EEEEviT0_T1_:
        /* <DEDUP_REMOVED lines=116> */
.L_x_12148:
[----:B------:R-:W-:-:S13]  /*0740*/  ISETP.GE.U32.AND P0, PT, R3, R2, PT ;  /* 0x000000020300720c */ /* 0x000fda0003f06070 */
[----:B------:R-:W-:Y:S05]  /*0750*/  @P0 BRA `(.L_x_12150) ;  /* 0x0000000000300947 */ /* 0x000fea0003800000 */
[----:B0-----:R-:W0:Y:S01]  /*0760*/  LDC.64 R4, c[0x0][0x388] ;  /* 0x0000e200ff047b82 */ /* 0x001e220000000a00 */
[----:B------:R-:W-:Y:S01]  /*0770*/  IMAD.IADD R11, R0, 0x1, R3 ;  /* 0x00000001000b7824 */ /* 0x000fe200078e0203 */
[----:B------:R-:W-:-:S03]  /*0780*/  IADD3 R3, PT, PT, R3, 0x80, RZ ;  /* 0x0000008003037810 */ /* 0x000fc60007ffe0ff */
[----:B0-----:R-:W-:-:S05]  /*0790*/  IMAD.WIDE.U32 R4, R11, 0x4, R4 ;  /* 0x000000040b047825 */ /* 0x001fca00078e0004 */
[----:B------:R1:W-:Y:S02]  /*07a0*/  STG.E desc[UR4][R4.64], R6 ;  /* 0x0000000604007986 */ /* 0x0003e4000c101904 */
.L_x_12149:
[----:B------:R-:W-:-:S13]  /*07b0*/  ISETP.GE.U32.AND P0, PT, R3, R2, PT ;  /* 0x000000020300720c */ /* 0x000fda0003f06070 */
[----:B------:R-:W-:Y:S05]  /*07c0*/  @P0 BRA `(.L_x_12151) ;  /* 0x0000000000340947 */ /* 0x000fea0003800000 */
[----:B01----:R-:W0:Y:S01]  /*07d0*/  LDC.64 R4, c[0x0][0x388] ;  /* 0x0000e200ff047b82 */ /* 0x003e220000000a00 */
[----:B------:R-:W-:Y:S01]  /*07e0*/  IADD3 R11, PT, PT, R0, R3, RZ ;  /* 0x00000003000b7210 */ /* 0x000fe20007ffe0ff */
[----:B------:R-:W-:-:S04]  /*07f0*/  VIADD R3, R3, 0x80 ;  /* 0x0000008003037836 */ /* 0x000fc80000000000 */
[----:B0-----:R-:W-:-:S05]  /*0800*/  IMAD.WIDE.U32 R4, R11, 0x4, R4 ;  /* 0x000000040b047825 */ /* 0x001fca00078e0004 */
[----:B------:R1:W-:Y:S02]  /*0810*/  STG.E desc[UR4][R4.64], R7 ;  /* 0x0000000704007986 */ /* 0x0003e4000c101904 */
.L_x_12150:
        /* <DEDUP_REMOVED lines=8> */
.L_x_12151:
[----:B------:R-:W-:Y:S05]  /*08a0*/  BSYNC.RELIABLE B1 ;  /* 0x0000000000017941 */ /* 0x000fea0003800100 */
.L_x_12147:
[----:B------:R-:W-:-:S13]  /*08b0*/  ISETP.GE.U32.AND P0, PT, R3, R2, PT ;  /* 0x000000020300720c */ /* 0x000fda0003f06070 */
[----:B012---:R-:W0:Y:S01]  /*08c0*/  @!P0 LDC.64 R4, c[0x0][0x388] ;  /* 0x0000e200ff048b82 */ /* 0x007e220000000a00 */
[----:B------:R-:W-:Y:S01]  /*08d0*/  @!P0 IMAD.IADD R7, R0, 0x1, R3 ;  /* 0x0000000100078824 */ /* 0x000fe200078e0203 */
[----:B------:R-:W-:-:S03]  /*08e0*/  @!P0 IADD3 R3, PT, PT, R3, 0x80, RZ ;  /* 0x0000008003038810 */ /* 0x000fc60007ffe0ff */
[----:B0-----:R-:W-:-:S05]  /*08f0*/  @!P0 IMAD.WIDE.U32 R4, R7, 0x4, R4 ;  /* 0x0000000407048825 */ /* 0x001fca00078e0004 */
[----:B------:R2:W-:Y:S02]  /*0900*/  @!P0 STG.E desc[UR4][R4.64], R9 ;  /* 0x0000000904008986 */ /* 0x0005e4000c101904 */
.L_x_12152:
[----:B------:R-:W-:Y:S05]  /*0910*/  BSYNC.RECONVERGENT B0 ;  /* 0x0000000000007941 */ /* 0x000fea0003800200 */
.L_x_12146:
        /* <DEDUP_REMOVED lines=8> */
.L_x_12145:
        /* <DEDUP_REMOVED lines=19> */
[----:B-1----:R-:W-:-:S07]  /*0ad0*/  FMUL.FTZ R16, R16, 0.69314718246459960938 ;  /* 0x3f31721810107820 */ /* 0x002fce0000410000 */
[----:B------:R-:W1:Y:S01]  /*0ae0*/  MUFU.LG2 R7, R7 ;  /* 0x0000000700077308 */ /* 0x000e620000000c00 */
[----:B--2---:R-:W-:Y:S01]  /*0af0*/  FMUL.FTZ R17, R17, 0.69314718246459960938 ;  /* 0x3f31721811117820 */ /* 0x004fe20000410000 */
[----:B0-----:R-:W-:Y:S01]  /*0b00*/  FMUL.FTZ R18, R6, 0.69314718246459960938 ;  /* 0x3f31721806127820 */ /* 0x001fe20000410000 */
[----:B-1----:R-:W-:-:S05]  /*0b10*/  FMUL.FTZ R19, R7, 0.69314718246459960938 ;  /* 0x3f31721807137820 */ /* 0x002fca0000410000 */
[----:B------:R-:W-:Y:S01]  /*0b20*/  STG.E.ENL2.256 desc[UR4][R2.64], R12, R16 ;  /* 0xf800000c0210797f */ /* 0x000fe2000f121804 */
[----:B------:R-:W-:Y:S05]  /*0b30*/  EXIT ;  /* 0x000000000000794d */ /* 0x000fea0003800000 */
.L_x_12153:
        /* <DEDUP_REMOVED lines=12> */
.L_x_12995:


//--------------------- .text._ZN2at6native18elementwise_kernelILi128ELi4EZNS0_15gpu_kernel_implIZZZNS0_15log_kernel_cudaERNS_18TensorIteratorBaseEENKUlvE0_clEvENKUlvE_clEvEUldE_EEvS4_RKT_EUliE_EEviT1_ --------------------------
	.section	.text._ZN2at6native18elementwise_kernelILi128ELi4EZNS0_15gpu_kernel_implIZZZNS0_15log_kernel_cudaERNS_18TensorIteratorBaseEENKUlvE0_clEvENKUlvE_clEvEUldE_EEvS4_RKT_EUliE_EEviT1_,"ax",@progbits
	.align	128
        .global         _ZN2at6native18elementwise_kernelILi128ELi4EZNS0_15gpu_kernel_implIZZZNS0_15log_kernel_cudaERNS_18TensorIteratorBaseEENKUlvE0_clEvENKUlvE_clEvEUldE_EEvS4_RKT_EUliE_EEviT1_
        .type           _ZN2at6native18elementwise_kernelILi128ELi4EZNS0_15gpu_kernel_implIZZZNS0_15log_kernel_cudaERNS_18TensorIteratorBaseEENKUlvE0_clEvENKUlvE_clEvEUldE_EEvS4_RKT_EUliE_EEviT1_,@function
        .size           _ZN2at6native18elementwise_kernelILi128ELi4EZNS0_15gpu_kernel_implIZZZNS0_15log_kernel_cudaERNS_18TensorIteratorBaseEENKUlvE0_clEvENKUlvE_clEvEUldE_EEvS4_RKT_EUliE_EEviT1_,(.L_x_12996 - _ZN2at6native18elementwise_kernelILi128ELi4EZNS0_15gpu_kernel_implIZZZNS0_15log_kernel_cudaERNS_18TensorIteratorBaseEENKUlvE0_clEvENKUlvE_clEvEUldE_EEvS4_RKT_EUliE_EEviT1_)
        .other          _ZN2at6native18elementwise_kernelILi128ELi4EZNS0_15gpu_kernel_implIZZZNS0_15log_kernel_cudaERNS_18TensorIteratorBaseEENKUlvE0_clEvENKUlvE_clEvEUldE_EEvS4_RKT_EUliE_EEviT1_,@"STO_CUDA_ENTRY STV_DEFAULT"
_ZN2at6native18elementwise_kernelILi128ELi4EZNS0_15gpu_kernel_implIZZZNS0_15log_kernel_cudaERNS_18TensorIteratorBaseEENKUlvE0_clEvENKUlvE_clEvEUldE_EEvS4_RKT_EUliE_EEviT1_:
.text._ZN2at6native18elementwise_kernelILi128ELi4EZNS0_15gpu_kernel_implIZZZNS0_15log_kernel_cudaERNS_18TensorIteratorBaseEENKUlvE0_clEvENKUlvE_clEvEUldE_EEvS4_RKT_EUliE_EEviT1_:
        /* <DEDUP_REMOVED lines=319> */
.L_x_12156:
        /* <DEDUP_REMOVED lines=18> */
.L_x_12161:
[----:B------:R-:W2:Y:S02]  /*1510*/  LDG.E.U8 R2, desc[UR36][R2.64] ;  /* 0x0000002402027981 */ /* 0x000ea4000c1e1100 */
[----:B--2---:R0:W1:Y:S01]  /*1520*/  I2F.F64.U16 R4, R2 ;  /* 0x0000000200047312 */ /* 0x0040620000101800 */
[----:B------:R-:W-:Y:S05]  /*1530*/  BRA `(.L_x_12163) ;  /* 0x0000000c00607947 */ /* 0x000fea0003800000 */
.L_x_12160:
        /* <DEDUP_REMOVED lines=9> */
.L_x_12165:
[----:B------:R-:W2:Y:S02]  /*15d0*/  LDG.E R2, desc[UR36][R2.64] ;  /* 0x0000002402027981 */ /* 0x000ea4000c1e1900 */
[----:B--2---:R0:W1:Y:S01]  /*15e0*/  I2F.F64 R4, R2 ;  /* 0x0000000200047312 */ /* 0x0040620000201c00 */
[----:B------:R-:W-:Y:S05]  /*15f0*/  BRA `(.L_x_12163) ;  /* 0x0000000c00307947 */ /* 0x000fea0003800000 */
.L_x_12164:
[----:B------:R-:W2:Y:S02]  /*1600*/  LDG.E.U16 R2, desc[UR36][R2.64] ;  /* 0x0000002402027981 */ /* 0x000ea4000c1e1500 */
[----:B--2---:R0:W1:Y:S01]  /*1610*/  I2F.F64.S16 R4, R2 ;  /* 0x0000000200047312 */ /* 0x0040620000101c00 */
[----:B------:R-:W-:Y:S05]  /*1620*/  BRA `(.L_x_12163) ;  /* 0x0000000c00247947 */ /* 0x000fea0003800000 */
.L_x_12159:
        /* <DEDUP_REMOVED lines=10> */
.L_x_12167:
[----:B------:R-:W2:Y:S02]  /*16d0*/  LDG.E.U16 R0, desc[UR36][R2.64] ;  /* 0x0000002402007981 */ /* 0x000ea4000c1e1500 */
[----:B--2---:R-:W-:-:S05]  /*16e0*/  HADD2.F32 R0, -RZ, R0.H0_H0 ;  /* 0x20000000ff007230 */ /* 0x004fca0000004100 */
[----:B------:R-:W-:-:S04]  /*16f0*/  FMUL.FTZ R0, R0, 1 ;  /* 0x3f80000000007820 */ /* 0x000fc80000410000 */
[----:B------:R0:W1:Y:S01]  /*1700*/  F2F.F64.F32 R4, R0 ;  /* 0x0000000000047310 */ /* 0x0000620000201800 */
[----:B------:R-:W-:Y:S05]  /*1710*/  BRA `(.L_x_12163) ;  /* 0x0000000800e87947 */ /* 0x000fea0003800000 */
.L_x_12166:
        /* <DEDUP_REMOVED lines=10> */
.L_x_12169:
[----:B------:R-:W2:Y:S02]  /*17c0*/  LDG.E.U16 R2, desc[UR36][R2.64] ;  /* 0x0000002402027981 */ /* 0x000ea4000c1e1500 */
[----:B--2---:R-:W-:-:S05]  /*17d0*/  HADD2.F32 R0, -RZ, R2.H0_H0 ;  /* 0x20000002ff007230 */ /* 0x004fca0000004100 */
[----:B------:R-:W-:-:S04]  /*17e0*/  FMUL.FTZ R0, R0, 1 ;  /* 0x3f80000000007820 */ /* 0x000fc80000410000 */
[----:B------:R0:W1:Y:S01]  /*17f0*/  F2F.F64.F32 R4, R0 ;  /* 0x0000000000047310 */ /* 0x0000620000201800 */
[----:B------:R-:W-:Y:S05]  /*1800*/  BRA `(.L_x_12163) ;  /* 0x0000000800ac7947 */ /* 0x000fea0003800000 */
.L_x_12168:
[----:B------:R0:W5:Y:S01]  /*1810*/  LDG.E.64 R4, desc[UR36][R2.64] ;  /* 0x0000002402047981 */ /* 0x000162000c1e1b00 */
[----:B------:R-:W-:Y:S05]  /*1820*/  BRA `(.L_x_12163) ;  /* 0x0000000800a47947 */ /* 0x000fea0003800000 */
.L_x_12158:
        /* <DEDUP_REMOVED lines=13> */
.L_x_12172:
[----:B------:R0:W5:Y:S01]  /*1900*/  LDG.E.64 R4, desc[UR36][R2.64] ;  /* 0x0000002402047981 */ /* 0x000162000c1e1b00 */
[----:B------:R-:W-:Y:S05]  /*1910*/  BRA `(.L_x_12163) ;  /* 0x0000000800687947 */ /* 0x000fea0003800000 */
.L_x_12171:
        /* <DEDUP_REMOVED lines=27> */
.L_x_12174:
        /* <DEDUP_REMOVED lines=14> */
.L_x_12173:
[----:B------:R-:W2:Y:S02]  /*1bb0*/  LDG.E.U16 R0, desc[UR36][R2.64] ;  /* 0x0000002402007981 */ /* 0x000ea4000c1e1500 */
[----:B--2---:R-:W-:-:S04]  /*1bc0*/  IMAD.U32 R0, R0, 0x10000, RZ ;  /* 0x0001000000007824 */ /* 0x004fc800078e00ff */
[----:B------:R-:W-:-:S04]  /*1bd0*/  FMUL.FTZ R0, R0, 1 ;  /* 0x3f80000000007820 */ /* 0x000fc80000410000 */
[----:B------:R0:W1:Y:S01]  /*1be0*/  F2F.F64.F32 R4, R0 ;  /* 0x0000000000047310 */ /* 0x0000620000201800 */
[----:B------:R-:W-:Y:S05]  /*1bf0*/  BRA `(.L_x_12163) ;  /* 0x0000000400b07947 */ /* 0x000fea0003800000 */
.L_x_12170:
        /* <DEDUP_REMOVED lines=11> */
.L_x_12177:
        /* <DEDUP_REMOVED lines=21> */
.L_x_12179:
[----:B------:R-:W-:Y:S05]  /*1e00*/  BSYNC.RECONVERGENT B0 ;  /* 0x0000000000007941 */ /* 0x000fea0003800200 */
.L_x_12178:
[----:B------:R-:W-:Y:S02]  /*1e10*/  SHF.L.U32 R0, R0, 0x14, RZ ;  /* 0x0000001400007819 */ /* 0x000fe400000006ff */
[----:B------:R-:W-:-:S04]  /*1e20*/  LEA R2, R2, 0x3b800000, 0x17 ;  /* 0x3b80000002027811 */ /* 0x000fc800078eb8ff */
[----:B------:R-:W-:-:S05]  /*1e30*/  LOP3.LUT R0, R2, R0, R7, 0xfe, !PT ;  /* 0x0000000002007212 */ /* 0x000fca00078efe07 */
[----:B------:R-:W-:-:S04]  /*1e40*/  FMUL.FTZ R0, R0, 1 ;  /* 0x3f80000000007820 */ /* 0x000fc80000410000 */
[----:B------:R0:W1:Y:S01]  /*1e50*/  F2F.F64.F32 R4, R0 ;  /* 0x0000000000047310 */ /* 0x0000620000201800 */
[----:B------:R-:W-:Y:S05]  /*1e60*/  BRA `(.L_x_12163) ;  /* 0x0000000400147947 */ /* 0x000fea0003800000 */
.L_x_12176:
        /* <DEDUP_REMOVED lines=21> */
.L_x_12181:
[----:B------:R-:W-:Y:S05]  /*1fc0*/  BSYNC.RECONVERGENT B0 ;  /* 0x0000000000007941 */ /* 0x000fea0003800200 */
.L_x_12180:
[----:B------:R-:W-:Y:S01]  /*1fd0*/  IMAD.SHL.U32 R0, R0, 0x200000, RZ ;  /* 0x0020000000007824 */ /* 0x000fe200078e00ff */
[----:B------:R-:W-:-:S04]  /*1fe0*/  LEA R2, R2, 0x37800000, 0x17 ;  /* 0x3780000002027811 */ /* 0x000fc800078eb8ff */
[----:B------:R-:W-:-:S05]  /*1ff0*/  LOP3.LUT R0, R2, R0, R7, 0xfe, !PT ;  /* 0x0000000002007212 */ /* 0x000fca00078efe07 */
[----:B------:R-:W-:-:S04]  /*2000*/  FMUL.FTZ R0, R0, 1 ;  /* 0x3f80000000007820 */ /* 0x000fc80000410000 */
[----:B------:R0:W1:Y:S01]  /*2010*/  F2F.F64.F32 R4, R0 ;  /* 0x0000000000047310 */ /* 0x0000620000201800 */
[----:B------:R-:W-:Y:S05]  /*2020*/  BRA `(.L_x_12163) ;  /* 0x0000000000a47947 */ /* 0x000fea0003800000 */
.L_x_12175:
[----:B------:R-:W-:-:S09]  /*2030*/  UISETP.NE.AND UP0, UPT, UR4, 0x1c, UPT ;  /* 0x0000001c0400788c */ /* 0x000fd2000bf05270 */
[----:B------:R-:W-:Y:S05]  /*2040*/  BRA.U !UP0, `(.L_x_12182) ;  /* 0x0000000108947547 */ /* 0x000fea000b800000 */
[----:B------:R-:W-:-:S09]  /*2050*/  UISETP.NE.AND UP0, UPT, UR4, 0x1d, UPT ;  /* 0x0000001d0400788c */ /* 0x000fd2000bf05270 */
[----:B------:R-:W-:Y:S05]  /*2060*/  BRA.U !UP0, `(.L_x_12183) ;  /* 0x0000000108807547 */ /* 0x000fea000b800000 */
[----:B------:R-:W-:-:S09]  /*2070*/  UISETP.NE.AND UP0, UPT, UR4, 0x2c, UPT ;  /* 0x0000002c0400788c */ /* 0x000fd2000bf05270 */
[----:B------:R-:W-:Y:S05]  /*2080*/  BRA.U !UP0, `(.L_x_12184) ;  /* 0x0000000108487547 */ /* 0x000fea000b800000 */
.L_x_12162:
        /* <DEDUP_REMOVED lines=16> */
.L_x_12185:
[----:B------:R-:W-:Y:S01]  /*2190*/  CS2R R4, SRZ ;  /* 0x0000000000047805 */ /* 0x000fe2000001ff00 */
[----:B------:R-:W-:Y:S06]  /*21a0*/  BRA `(.L_x_12163) ;  /* 0x0000000000447947 */ /* 0x000fec0003800000 */
.L_x_12184:
        /* <DEDUP_REMOVED lines=12> */
.L_x_12183:
[----:B------:R-:W2:Y:S02]  /*2270*/  LDG.E.64 R4, desc[UR36][R2.64] ;  /* 0x0000002402047981 */ /* 0x000ea4000c1e1b00 */
[----:B--2---:R-:W4:Y:S01]  /*2280*/  I2F.F64.U64 R4, R4 ;  /* 0x0000000400047312 */ /* 0x004f220000301800 */
[----:B------:R-:W-:Y:S05]  /*2290*/  BRA `(.L_x_12163) ;  /* 0x0000000000087947 */ /* 0x000fea0003800000 */
.L_x_12182:
[----:B------:R-:W2:Y:S02]  /*22a0*/  LDG.E R2, desc[UR36][R2.64] ;  /* 0x0000002402027981 */ /* 0x000ea4000c1e1900 */
[----:B--2---:R0:W1:Y:S02]  /*22b0*/  I2F.F64.U32 R4, R2 ;  /* 0x0000000200047312 */ /* 0x0040640000201800 */
.L_x_12163:
[----:B------:R-:W-:Y:S05]  /*22c0*/  BSYNC.RECONVERGENT B6 ;  /* 0x0000000000067941 */ /* 0x000fea0003800200 */
.L_x_12157:
        /* <DEDUP_REMOVED lines=77> */
.L_x_12187:
[----:B------:R-:W-:Y:S01]  /*27a0*/  IMAD.MOV.U32 R2, RZ, RZ, 0x0 ;  /* 0x00000000ff027424 */ /* 0x000fe200078e00ff */
[----:B------:R-:W-:Y:S02]  /*27b0*/  MOV R3, 0x7ff00000 ;  /* 0x7ff0000000037802 */ /* 0x000fe40000000f00 */
[----:B------:R-:W-:-:S04]  /*27c0*/  LOP3.LUT P0, RZ, R5, 0x7fffffff, RZ, 0xc0, !PT ;  /* 0x7fffffff05ff7812 */ /* 0x000fc8000780c0ff */
[----:B------:R-:W-:-:S10]  /*27d0*/  DFMA R2, R4, R2, +INF ;  /* 0x7ff000000402742b */ /* 0x000fd40000000002 */
[----:B------:R-:W-:Y:S02]  /*27e0*/  FSEL R4, R2, RZ, P0 ;  /* 0x000000ff02047208 */ /* 0x000fe40000000000 */
[----:B------:R-:W-:-:S07]  /*27f0*/  FSEL R5, R3, -QNAN , P0 ;  /* 0xfff0000003057808 */ /* 0x000fce0000000000 */
.L_x_12188:
[----:B------:R-:W-:Y:S05]  /*2800*/  BSYNC.RECONVERGENT B0 ;  /* 0x0000000000007941 */ /* 0x000fea0003800200 */
.L_x_12186:
        /* <DEDUP_REMOVED lines=17> */
.L_x_12192:
[----:B------:R-:W0:Y:S02]  /*2920*/  F2I.S64.F64.TRUNC R4, R4 ;  /* 0x0000000400047311 */ /* 0x000e24000030d900 */
[----:B0-----:R-:W-:-:S05]  /*2930*/  IMAD.MOV.U32 R7, RZ, RZ, R4 ;  /* 0x000000ffff077224 */ /* 0x001fca00078e0004 */
[----:B------:R0:W-:Y:S01]  /*2940*/  STG.E.U8 desc[UR36][R2.64], R7 ;  /* 0x0000000702007986 */ /* 0x0001e2000c101124 */
[----:B------:R-:W-:Y:S05]  /*2950*/  BRA `(.L_x_12194) ;  /* 0x0000000c00e47947 */ /* 0x000fea0003800000 */
.L_x_12191:
        /* <DEDUP_REMOVED lines=9> */
.L_x_12196:
[----:B------:R-:W0:Y:S02]  /*29f0*/  F2I.F64.TRUNC R5, R4 ;  /* 0x0000000400057311 */ /* 0x000e24000030d100 */
[----:B0-----:R0:W-:Y:S01]  /*2a00*/  STG.E desc[UR36][R2.64], R5 ;  /* 0x0000000502007986 */ /* 0x0011e2000c101924 */
[----:B------:R-:W-:Y:S05]  /*2a10*/  BRA `(.L_x_12194) ;  /* 0x0000000c00b47947 */ /* 0x000fea0003800000 */
.L_x_12195:
[----:B------:R-:W0:Y:S02]  /*2a20*/  F2I.F64.TRUNC R5, R4 ;  /* 0x0000000400057311 */ /* 0x000e24000030d100 */
[----:B0-----:R0:W-:Y:S01]  /*2a30*/  STG.E.U16 desc[UR36][R2.64], R5 ;  /* 0x0000000502007986 */ /* 0x0011e2000c101524 */
[----:B------:R-:W-:Y:S05]  /*2a40*/  BRA `(.L_x_12194) ;  /* 0x0000000c00a87947 */ /* 0x000fea0003800000 */
.L_x_12190:
        /* <DEDUP_REMOVED lines=13> */
.L_x_12198:
        /* <DEDUP_REMOVED lines=8> */
.L_x_12197:
        /* <DEDUP_REMOVED lines=14> */
.L_x_12200:
        /* <DEDUP_REMOVED lines=9> */
.L_x_12199:
[----:B------:R0:W-:Y:S01]  /*2d10*/  STG.E.64 desc[UR36][R2.64], R4 ;  /* 0x0000000402007986 */ /* 0x0001e2000c101b24 */
[----:B------:R-:W-:Y:S05]  /*2d20*/  BRA `(.L_x_12194) ;  /* 0x0000000800f07947 */ /* 0x000fea0003800000 */
.L_x_12189:
        /* <DEDUP_REMOVED lines=12> */
.L_x_12203:
[----:B------:R-:W-:-:S05]  /*2df0*/  CS2R R6, SRZ ;  /* 0x0000000000067805 */ /* 0x000fca000001ff00 */
[----:B------:R0:W-:Y:S01]  /*2e00*/  STG.E.128 desc[UR36][R2.64], R4 ;  /* 0x0000000402007986 */ /* 0x0001e2000c101d24 */
[----:B------:R-:W-:Y:S05]  /*2e10*/  BRA `(.L_x_12194) ;  /* 0x0000000800b47947 */ /* 0x000fea0003800000 */
.L_x_12202:
        /* <DEDUP_REMOVED lines=23> */
.L_x_12207:
[----:B------:R-:W-:Y:S05]  /*2f90*/  BSYNC.RECONVERGENT B0 ;  /* 0x0000000000007941 */ /* 0x000fea0003800200 */
.L_x_12206:
[----:B------:R-:W-:-:S05]  /*2fa0*/  LOP3.LUT R7, R0, 0x80, R7, 0xf8, !PT ;  /* 0x0000008000077812 */ /* 0x000fca00078ef807 */
[----:B------:R0:W-:Y:S01]  /*2fb0*/  STG.E.U8 desc[UR36][R2.64], R7 ;  /* 0x0000000702007986 */ /* 0x0001e2000c101124 */
[----:B------:R-:W-:Y:S05]  /*2fc0*/  BRA `(.L_x_12194) ;  /* 0x0000000800487947 */ /* 0x000fea0003800000 */
.L_x_12205:
        /* <DEDUP_REMOVED lines=19> */
.L_x_12209:
[----:B------:R-:W-:Y:S05]  /*3100*/  BSYNC.RECONVERGENT B0 ;  /* 0x0000000000007941 */ /* 0x000fea0003800200 */
.L_x_12208:
[----:B------:R-:W-:-:S05]  /*3110*/  LOP3.LUT R7, R0, 0x80, R7, 0xf8, !PT ;  /* 0x0000008000077812 */ /* 0x000fca00078ef807 */
[----:B------:R0:W-:Y:S01]  /*3120*/  STG.E.U8 desc[UR36][R2.64], R7 ;  /* 0x0000000702007986 */ /* 0x0001e2000c101124 */
[----:B------:R-:W-:Y:S05]  /*3130*/  BRA `(.L_x_12194) ;  /* 0x0000000400ec7947 */ /* 0x000fea0003800000 */
.L_x_12204:
        /* <DEDUP_REMOVED lines=8> */
.L_x_12201:
        /* <DEDUP_REMOVED lines=11> */
.L_x_12212:
        /* <DEDUP_REMOVED lines=17> */
.L_x_12215:
[----:B------:R-:W-:-:S04]  /*3380*/  SHF.R.U32.HI R0, RZ, 0x14, R7 ;  /* 0x00000014ff007819 */ /* 0x000fc80000011607 */
[----:B------:R-:W-:-:S04]  /*3390*/  LOP3.LUT R0, R0, 0x1, RZ, 0xc0, !PT ;  /* 0x0000000100007812 */ /* 0x000fc800078ec0ff */
[----:B------:R-:W-:-:S04]  /*33a0*/  IADD3 R0, PT, PT, R7, 0x487ffff, R0 ;  /* 0x0487ffff07007810 */ /* 0x000fc80007ffe000 */
[----:B------:R-:W-:-:S04]  /*33b0*/  SHF.R.U32.HI R0, RZ, 0x14, R0 ;  /* 0x00000014ff007819 */ /* 0x000fc80000011600 */
[----:B------:R-:W-:-:S07]  /*33c0*/  LOP3.LUT R4, R0, 0xff, RZ, 0xc0, !PT ;  /* 0x000000ff00047812 */ /* 0x000fce00078ec0ff */
.L_x_12216:
[----:B------:R-:W-:-:S04]  /*33d0*/  SHF.R.U32.HI R5, RZ, 0x18, R7 ;  /* 0x00000018ff057819 */ /* 0x000fc80000011607 */
[----:B------:R-:W-:-:S04]  /*33e0*/  LOP3.LUT R4, R4, 0x80, R5, 0xf8, !PT ;  /* 0x0000008004047812 */ /* 0x000fc800078ef805 */
[----:B------:R-:W-:-:S07]  /*33f0*/  PRMT R0, R4, 0x7610, R0 ;  /* 0x0000761004007816 */ /* 0x000fce0000000000 */
.L_x_12214:
[----:B------:R-:W-:Y:S05]  /*3400*/  BSYNC.RECONVERGENT B0 ;  /* 0x0000000000007941 */ /* 0x000fea0003800200 */
.L_x_12213:
[----:B------:R1:W-:Y:S01]  /*3410*/  STG.E.U8 desc[UR36][R2.64], R0 ;  /* 0x0000000002007986 */ /* 0x0003e2000c101124 */
[----:B------:R-:W-:Y:S05]  /*3420*/  BRA `(.L_x_12194) ;  /* 0x0000000400307947 */ /* 0x000fea0003800000 */
.L_x_12211:
        /* <DEDUP_REMOVED lines=17> */
.L_x_12219:
[----:B------:R-:W-:-:S04]  /*3540*/  SHF.R.U32.HI R0, RZ, 0x15, R7 ;  /* 0x00000015ff007819 */ /* 0x000fc80000011607 */
[----:B------:R-:W-:-:S04]  /*3550*/  LOP3.LUT R0, R0, 0x1, RZ, 0xc0, !PT ;  /* 0x0000000100007812 */ /* 0x000fc800078ec0ff */
[----:B------:R-:W-:-:S04]  /*3560*/  IADD3 R0, PT, PT, R7, 0x88fffff, R0 ;  /* 0x088fffff07007810 */ /* 0x000fc80007ffe000 */
[----:B------:R-:W-:-:S04]  /*3570*/  SHF.R.U32.HI R0, RZ, 0x15, R0 ;  /* 0x00000015ff007819 */ /* 0x000fc80000011600 */
[----:B------:R-:W-:-:S07]  /*3580*/  LOP3.LUT R4, R0, 0xff, RZ, 0xc0, !PT ;  /* 0x000000ff00047812 */ /* 0x000fce00078ec0ff */
.L_x_12220:
[----:B------:R-:W-:-:S04]  /*3590*/  SHF.R.U32.HI R5, RZ, 0x18, R7 ;  /* 0x00000018ff057819 */ /* 0x000fc80000011607 */
[----:B------:R-:W-:-:S04]  /*35a0*/  LOP3.LUT R4, R4, 0x80, R5, 0xf8, !PT ;  /* 0x0000008004047812 */ /* 0x000fc800078ef805 */
[----:B------:R-:W-:-:S07]  /*35b0*/  PRMT R0, R4, 0x7610, R0 ;  /* 0x0000761004007816 */ /* 0x000fce0000000000 */
.L_x_12218:
[----:B------:R-:W-:Y:S05]  /*35c0*/  BSYNC.RECONVERGENT B0 ;  /* 0x0000000000007941 */ /* 0x000fea0003800200 */
.L_x_12217:
[----:B------:R0:W-:Y:S01]  /*35d0*/  STG.E.U8 desc[UR36][R2.64], R0 ;  /* 0x0000000002007986 */ /* 0x0001e2000c101124 */
[----:B------:R-:W-:Y:S05]  /*35e0*/  BRA `(.L_x_12194) ;  /* 0x0000000000c07947 */ /* 0x000fea0003800000 */
.L_x_12210:
[----:B------:R-:W-:-:S09]  /*35f0*/  UISETP.NE.AND UP0, UPT, UR4, 0x1c, UPT ;  /* 0x0000001c0400788c */ /* 0x000fd2000bf05270 */
[----:B------:R-:W-:Y:S05]  /*3600*/  BRA.U !UP0, `(.L_x_12221) ;  /* 0x0000000108b07547 */ /* 0x000fea000b800000 */
[----:B------:R-:W-:-:S09]  /*3610*/  UISETP.NE.AND UP0, UPT, UR4, 0x1d, UPT ;  /* 0x0000001d0400788c */ /* 0x000fd2000bf05270 */
[----:B------:R-:W-:Y:S05]  /*3620*/  BRA.U !UP0, `(.L_x_12222) ;  /* 0x00000001089c7547 */ /* 0x000fea000b800000 */
[----:B------:R-:W-:-:S09]  /*3630*/  UISETP.NE.AND UP0, UPT, UR4, 0x2c, UPT ;  /* 0x0000002c0400788c */ /* 0x000fd2000bf05270 */
[----:B------:R-:W-:Y:S05]  /*3640*/  BRA.U !UP0, `(.L_x_12223) ;  /* 0x0000000108447547 */ /* 0x000fea000b800000 */
.L_x_12193:
        /* <DEDUP_REMOVED lines=16> */
.L_x_12224:
[----:B------:R-:W-:Y:S05]  /*3750*/  BRA `(.L_x_12194) ;  /* 0x0000000000647947 */ /* 0x000fea0003800000 */
.L_x_12223:
        /* <DEDUP_REMOVED lines=20> */
.L_x_12222:
[----:B------:R-:W0:Y:S02]  /*38a0*/  F2I.U64.F64.TRUNC R4, R4 ;  /* 0x0000000400047311 */ /* 0x000e24000030d800 */
[----:B0-----:R0:W-:Y:S01]  /*38b0*/  STG.E.64 desc[UR36][R2.64], R4 ;  /* 0x0000000402007986 */ /* 0x0011e2000c101b24 */
[----:B------:R-:W-:Y:S05]  /*38c0*/  BRA `(.L_x_12194) ;  /* 0x0000000000087947 */ /* 0x000fea0003800000 */
.L_x_12221:
[----:B------:R-:W0:Y:S02]  /*38d0*/  F2I.U32.F64.TRUNC R5, R4 ;  /* 0x0000000400057311 */ /* 0x000e24000030d000 */
[----:B0-----:R3:W-:Y:S02]  /*38e0*/  STG.E desc[UR36][R2.64], R5 ;  /* 0x0000000502007986 */ /* 0x0017e4000c101924 */
.L_x_12194:
[----:B------:R-:W-:-:S07]  /*38f0*/  IADD3 R17, PT, PT, R17, 0x80, RZ ;  /* 0x0000008011117810 */ /* 0x000fce0007ffe0ff */
.L_x_12155:
[----:B------:R-:W-:Y:S05]  /*3900*/  BSYNC.RECONVERGENT B7 ;  /* 0x0000000000077941 */ /* 0x000fea0003800200 */
.L_x_12154:
        /* <DEDUP_REMOVED lines=307> */
.L_x_12227:
        /* <DEDUP_REMOVED lines=18> */
.L_x_12232:
[----:B------:R-:W2:Y:S02]  /*4d60*/  LDG.E.U8 R2, desc[UR36][R2.64] ;  /* 0x0000002402027981 */ /* 0x000ea4000c1e1100 */
[----:B--2---:R0:W1:Y:S01]  /*4d70*/  I2F.F64.U16 R4, R2 ;  /* 0x0000000200047312 */ /* 0x0040620000101800 */
[----:B------:R-:W-:Y:S05]  /*4d80*/  BRA `(.L_x_12234) ;  /* 0x0000000c00607947 */ /* 0x000fea0003800000 */
.L_x_12231:
        /* <DEDUP_REMOVED lines=9> */
.L_x_12236:
[----:B------:R-:W2:Y:S02]  /*4e20*/  LDG.E R2, desc[UR36][R2.64] ;  /* 0x0000002402027981 */ /* 0x000ea4000c1e1900 */
[----:B--2---:R0:W1:Y:S01]  /*4e30*/  I2F.F64 R4, R2 ;  /* 0x0000000200047312 */ /* 0x0040620000201c00 */
[----:B------:R-:W-:Y:S05]  /*4e40*/  BRA `(.L_x_12234) ;  /* 0x0000000c00307947 */ /* 0x000fea0003800000 */
.L_x_12235:
[----:B------:R-:W2:Y:S02]  /*4e50*/  LDG.E.U16 R2, desc[UR36][R2.64] ;  /* 0x0000002402027981 */ /* 0x000ea4000c1e1500 */
[----:B--2---:R0:W1:Y:S01]  /*4e60*/  I2F.F64.S16 R4, R2 ;  /* 0x0000000200047312 */ /* 0x0040620000101c00 */
[----:B------:R-:W-:Y:S05]  /*4e70*/  BRA `(.L_x_12234) ;  /* 0x0000000c00247947 */ /* 0x000fea0003800000 */
.L_x_12230:
        /* <DEDUP_REMOVED lines=10> */
.L_x_12238:
[----:B------:R-:W2:Y:S02]  /*4f20*/  LDG.E.U16 R0, desc[UR36][R2.64] ;  /* 0x0000002402007981 */ /* 0x000ea4000c1e1500 */
[----:B--2---:R-:W-:-:S05]  /*4f30*/  HADD2.F32 R0, -RZ, R0.H0_H0 ;  /* 0x20000000ff007230 */ /* 0x004fca0000004100 */
[----:B------:R-:W-:-:S04]  /*4f40*/  FMUL.FTZ R0, R0, 1 ;  /* 0x3f80000000007820 */ /* 0x000fc80000410000 */
[----:B------:R0:W1:Y:S01]  /*4f50*/  F2F.F64.F32 R4, R0 ;  /* 0x0000000000047310 */ /* 0x0000620000201800 */
[----:B------:R-:W-:Y:S05]  /*4f60*/  BRA `(.L_x_12234) ;  /* 0x0000000800e87947 */ /* 0x000fea0003800000 */
.L_x_12237:
        /* <DEDUP_REMOVED lines=10> */
.L_x_12240:
[----:B------:R-:W2:Y:S02]  /*5010*/  LDG.E.U16 R2, desc[UR36][R2.64] ;  /* 0x0000002402027981 */ /* 0x000ea4000c1e1500 */
[----:B--2---:R-:W-:-:S05]  /*5020*/  HADD2.F32 R0, -RZ, R2.H0_H0 ;  /* 0x20000002ff007230 */ /* 0x004fca0000004100 */
[----:B------:R-:W-:-:S04]  /*5030*/  FMUL.FTZ R0, R0, 1 ;  /* 0x3f80000000007820 */ /* 0x000fc80000410000 */
[----:B------:R0:W1:Y:S01]  /*5040*/  F2F.F64.F32 R4, R0 ;  /* 0x0000000000047310 */ /* 0x0000620000201800 */
[----:B------:R-:W-:Y:S05]  /*5050*/  BRA `(.L_x_12234) ;  /* 0x0000000800ac7947 */ /* 0x000fea0003800000 */
.L_x_12239:
[----:B------:R0:W5:Y:S01]  /*5060*/  LDG.E.64 R4, desc[UR36][R2.64] ;  /* 0x0000002402047981 */ /* 0x000162000c1e1b00 */
[----:B------:R-:W-:Y:S05]  /*5070*/  BRA `(.L_x_12234) ;  /* 0x0000000800a47947 */ /* 0x000fea0003800000 */
.L_x_12229:
        /* <DEDUP_REMOVED lines=13> */
.L_x_12243:
[----:B------:R0:W5:Y:S01]  /*5150*/  LDG.E.64 R4, desc[UR36][R2.64] ;  /* 0x0000002402047981 */ /* 0x000162000c1e1b00 */
[----:B------:R-:W-:Y:S05]  /*5160*/  BRA `(.L_x_12234) ;  /* 0x0000000800687947 */ /* 0x000fea0003800000 */
.L_x_12242:
        /* <DEDUP_REMOVED lines=27> */
.L_x_12245:
        /* <DEDUP_REMOVED lines=14> */
.L_x_12244:
[----:B------:R-:W2:Y:S02]  /*5400*/  LDG.E.U16 R0, desc[UR36][R2.64] ;  /* 0x0000002402007981 */ /* 0x000ea4000c1e1500 */
[----:B--2---:R-:W-:-:S04]  /*5410*/  IMAD.U32 R0, R0, 0x10000, RZ ;  /* 0x0001000000007824 */ /* 0x004fc800078e00ff */
[----:B------:R-:W-:-:S04]  /*5420*/  FMUL.FTZ R0, R0, 1 ;  /* 0x3f80000000007820 */ /* 0x000fc80000410000 */
[----:B------:R0:W1:Y:S01]  /*5430*/  F2F.F64.F32 R4, R0 ;  /* 0x0000000000047310 */ /* 0x0000620000201800 */
[----:B------:R-:W-:Y:S05]  /*5440*/  BRA `(.L_x_12234) ;  /* 0x0000000400b07947 */ /* 0x000fea0003800000 */
.L_x_12241:
        /* <DEDUP_REMOVED lines=11> */
.L_x_12248:
        /* <DEDUP_REMOVED lines=21> */
.L_x_12250:
[----:B------:R-:W-:Y:S05]  /*5650*/  BSYNC.RECONVERGENT B0 ;  /* 0x0000000000007941 */ /* 0x000fea0003800200 */
.L_x_12249:
[----:B------:R-:W-:Y:S02]  /*5660*/  SHF.L.U32 R0, R0, 0x14, RZ ;  /* 0x0000001400007819 */ /* 0x000fe400000006ff */
[----:B------:R-:W-:-:S04]  /*5670*/  LEA R2, R2, 0x3b800000, 0x17 ;  /* 0x3b80000002027811 */ /* 0x000fc800078eb8ff */
[----:B------:R-:W-:-:S05]  /*5680*/  LOP3.LUT R0, R2, R0, R7, 0xfe, !PT ;  /* 0x0000000002007212 */ /* 0x000fca00078efe07 */
[----:B------:R-:W-:-:S04]  /*5690*/  FMUL.FTZ R0, R0, 1 ;  /* 0x3f80000000007820 */ /* 0x000fc80000410000 */
[----:B------:R0:W1:Y:S01]  /*56a0*/  F2F.F64.F32 R4, R0 ;  /* 0x0000000000047310 */ /* 0x0000620000201800 */
[----:B------:R-:W-:Y:S05]  /*56b0*/  BRA `(.L_x_12234) ;  /* 0x0000000400147947 */ /* 0x000fea0003800000 */
.L_x_12247:
        /* <DEDUP_REMOVED lines=21> */
.L_x_12252:
[----:B------:R-:W-:Y:S05]  /*5810*/  BSYNC.RECONVERGENT B0 ;  /* 0x0000000000007941 */ /* 0x000fea0003800200 */
.L_x_12251:
[----:B------:R-:W-:Y:S01]  /*5820*/  IMAD.SHL.U32 R0, R0, 0x200000, RZ ;  /* 0x0020000000007824 */ /* 0x000fe200078e00ff */
[----:B------:R-:W-:-:S04]  /*5830*/  LEA R2, R2, 0x37800000, 0x17 ;  /* 0x3780000002027811 */ /* 0x000fc800078eb8ff */
[----:B------:R-:W-:-:S05]  /*5840*/  LOP3.LUT R0, R2, R0, R7, 0xfe, !PT ;  /* 0x0000000002007212 */ /* 0x000fca00078efe07 */
[----:B------:R-:W-:-:S04]  /*5850*/  FMUL.FTZ R0, R0, 1 ;  /* 0x3f80000000007820 */ /* 0x000fc80000410000 */
[----:B------:R0:W1:Y:S01]  /*5860*/  F2F.F64.F32 R4, R0 ;  /* 0x0000000000047310 */ /* 0x0000620000201800 */
[----:B------:R-:W-:Y:S05]  /*5870*/  BRA `(.L_x_12234) ;  /* 0x0000000000a47947 */ /* 0x000fea0003800000 */
.L_x_12246:
        /* <DEDUP_REMOVED lines=18> */
.L_x_12233:
        /* <DEDUP_REMOVED lines=16> */
.L_x_12255:
[----:B------:R-:W-:Y:S01]  /*5aa0*/  CS2R R4, SRZ ;  /* 0x0000000000047805 */ /* 0x000fe2000001ff00 */
[----:B------:R-:W-:Y:S06]  /*5ab0*/  BRA `(.L_x_12234) ;  /* 0x0000000000147947 */ /* 0x000fec0003800000 */
.L_x_12254:
[----:B------:R-:W2:Y:S02]  /*5ac0*/  LDG.E.64 R4, desc[UR36][R2.64] ;  /* 0x0000002402047981 */ /* 0x000ea4000c1e1b00 */
[----:B--2---:R-:W2:Y:S01]  /*5ad0*/  I2F.F64.U64 R4, R4 ;  /* 0x0000000400047312 */ /* 0x004ea20000301800 */
[----:B------:R-:W-:Y:S05]  /*5ae0*/  BRA `(.L_x_12234) ;  /* 0x0000000000087947 */ /* 0x000fea0003800000 */
.L_x_12253:
[----:B------:R-:W2:Y:S02]  /*5af0*/  LDG.E R2, desc[UR36][R2.64] ;  /* 0x0000002402027981 */ /* 0x000ea4000c1e1900 */
[----:B--2---:R0:W1:Y:S02]  /*5b00*/  I2F.F64.U32 R4, R2 ;  /* 0x0000000200047312 */ /* 0x0040640000201800 */
.L_x_12234:
[----:B------:R-:W-:Y:S05]  /*5b10*/  BSYNC.RECONVERGENT B6 ;  /* 0x0000000000067941 */ /* 0x000fea0003800200 */
.L_x_12228:
        /* <DEDUP_REMOVED lines=83> */
.L_x_12257:
[----:B------:R-:W-:Y:S05]  /*6050*/  BSYNC.RECONVERGENT B0 ;  /* 0x0000000000007941 */ /* 0x000fea0003800200 */
.L_x_12256:
        /* <DEDUP_REMOVED lines=17> */
.L_x_12261:
[----:B------:R-:W0:Y:S02]  /*6170*/  F2I.S64.F64.TRUNC R4, R4 ;  /* 0x0000000400047311 */ /* 0x000e24000030d900 */
[----:B0-----:R-:W-:-:S05]  /*6180*/  MOV R7, R4 ;  /* 0x0000000400077202 */ /* 0x001fca0000000f00 */
[----:B------:R0:W-:Y:S01]  /*6190*/  STG.E.U8 desc[UR36][R2.64], R7 ;  /* 0x0000000702007986 */ /* 0x0001e2000c101124 */
[----:B------:R-:W-:Y:S05]  /*61a0*/  BRA `(.L_x_12263) ;  /* 0x0000000c00e07947 */ /* 0x000fea0003800000 */
.L_x_12260:
        /* <DEDUP_REMOVED lines=9> */
.L_x_12265:
[----:B------:R-:W0:Y:S02]  /*6240*/  F2I.F64.TRUNC R5, R4 ;  /* 0x0000000400057311 */ /* 0x000e24000030d100 */
[----:B0-----:R0:W-:Y:S01]  /*6250*/  STG.E desc[UR36][R2.64], R5 ;  /* 0x0000000502007986 */ /* 0x0011e2000c101924 */
[----:B------:R-:W-:Y:S05]  /*6260*/  BRA `(.L_x_12263) ;  /* 0x0000000c00b07947 */ /* 0x000fea0003800000 */
.L_x_12264:
[----:B------:R-:W0:Y:S02]  /*6270*/  F2I.F64.TRUNC R5, R4 ;  /* 0x0000000400057311 */ /* 0x000e24000030d100 */
[----:B0-----:R0:W-:Y:S01]  /*6280*/  STG.E.U16 desc[UR36][R2.64], R5 ;  /* 0x0000000502007986 */ /* 0x0011e2000c101524 */
[----:B------:R-:W-:Y:S05]  /*6290*/  BRA `(.L_x_12263) ;  /* 0x0000000c00a47947 */ /* 0x000fea0003800000 */
.L_x_12259:
        /* <DEDUP_REMOVED lines=13> */
.L_x_12267:
        /* <DEDUP_REMOVED lines=8> */
.L_x_12266:
        /* <DEDUP_REMOVED lines=14> */
.L_x_12269:
        /* <DEDUP_REMOVED lines=9> */
.L_x_12268:
[----:B------:R0:W-:Y:S01]  /*6560*/  STG.E.64 desc[UR36][R2.64], R4 ;  /* 0x0000000402007986 */ /* 0x0001e2000c101b24 */
[----:B------:R-:W-:Y:S05]  /*6570*/  BRA `(.L_x_12263) ;  /* 0x0000000800ec7947 */ /* 0x000fea0003800000 */
.L_x_12258:
        /* <DEDUP_REMOVED lines=13> */
.L_x_12273:
        /* <DEDUP_REMOVED lines=22> */
.L_x_12276:
[----:B------:R-:W-:-:S04]  /*67b0*/  SHF.R.U32.HI R5, RZ, 0x18, R7 ;  /* 0x00000018ff057819 */ /* 0x000fc80000011607 */
[----:B------:R-:W-:-:S07]  /*67c0*/  LOP3.LUT R0, R0, 0x80, R5, 0xf8, !PT ;  /* 0x0000008000007812 */ /* 0x000fce00078ef805 */
.L_x_12275:
[----:B------:R-:W-:Y:S05]  /*67d0*/  BSYNC.RECONVERGENT B0 ;  /* 0x0000000000007941 */ /* 0x000fea0003800200 */
.L_x_12274:
[----:B------:R0:W-:Y:S01]  /*67e0*/  STG.E.U8 desc[UR36][R2.64], R0 ;  /* 0x0000000002007986 */ /* 0x0001e2000c101124 */
[----:B------:R-:W-:Y:S05]  /*67f0*/  BRA `(.L_x_12263) ;  /* 0x00000008004c7947 */ /* 0x000fea0003800000 */
.L_x_12272:
        /* <DEDUP_REMOVED lines=22> */
.L_x_12279:
[----:B------:R-:W-:-:S04]  /*6960*/  SHF.R.U32.HI R5, RZ, 0x18, R7 ;  /* 0x00000018ff057819 */ /* 0x000fc80000011607 */
[----:B------:R-:W-:-:S07]  /*6970*/  LOP3.LUT R0, R0, 0x80, R5, 0xf8, !PT ;  /* 0x0000008000007812 */ /* 0x000fce00078ef805 */
.L_x_12278:
[----:B------:R-:W-:Y:S05]  /*6980*/  BSYNC.RECONVERGENT B0 ;  /* 0x0000000000007941 */ /* 0x000fea0003800200 */
.L_x_12277:
[----:B------:R0:W-:Y:S01]  /*6990*/  STG.E.U8 desc[UR36][R2.64], R0 ;  /* 0x0000000002007986 */ /* 0x0001e2000c101124 */
[----:B------:R-:W-:Y:S05]  /*69a0*/  BRA `(.L_x_12263) ;  /* 0x0000000400e07947 */ /* 0x000fea0003800000 */
.L_x_12271:
        /* <DEDUP_REMOVED lines=26> */
.L_x_12281:
[----:B------:R-:W0:Y:S02]  /*6b50*/  F2I.U64.F64.TRUNC R4, R4 ;  /* 0x0000000400047311 */ /* 0x000e24000030d800 */
[----:B0-----:R0:W-:Y:S01]  /*6b60*/  STG.E.64 desc[UR36][R2.64], R4 ;  /* 0x0000000402007986 */ /* 0x0011e2000c101b24 */
[----:B------:R-:W-:Y:S05]  /*6b70*/  BRA `(.L_x_12263) ;  /* 0x00000004006c7947 */ /* 0x000fea0003800000 */
.L_x_12280:
[----:B------:R-:W0:Y:S02]  /*6b80*/  F2I.U32.F64.TRUNC R5, R4 ;  /* 0x0000000400057311 */ /* 0x000e24000030d000 */
[----:B0-----:R0:W-:Y:S01]  /*6b90*/  STG.E desc[UR36][R2.64], R5 ;  /* 0x0000000502007986 */ /* 0x0011e2000c101924 */
[----:B------:R-:W-:Y:S05]  /*6ba0*/  BRA `(.L_x_12263) ;  /* 0x0000000400607947 */ /* 0x000fea0003800000 */
.L_x_12270:
        /* <DEDUP_REMOVED lines=10> */
.L_x_12283:
[----:B------:R-:W-:-:S05]  /*6c50*/  CS2R R6, SRZ ;  /* 0x0000000000067805 */ /* 0x000fca000001ff00 */
[----:B------:R3:W-:Y:S01]  /*6c60*/  STG.E.128 desc[UR36][R2.64], R4 ;  /* 0x0000000402007986 */ /* 0x0007e2000c101d24 */
[----:B------:R-:W-:Y:S05]  /*6c70*/  BRA `(.L_x_12263) ;  /* 0x00000004002c7947 */ /* 0x000fea0003800000 */
.L_x_12282:
[----:B------:R-:W-:-:S09]  /*6c80*/  UISETP.NE.AND UP0, UPT, UR4, 0xf, UPT ;  /* 0x0000000f0400788c */ /* 0x000fd2000bf05270 */
[----:B------:R-:W-:Y:S05]  /*6c90*/  BRA.U !UP0, `(.L_x_12284) ;  /* 0x0000000508087547 */ /* 0x000fea000b800000 */
[----:B------:R-:W-:-:S09]  /*6ca0*/  UISETP.NE.AND UP0, UPT, UR4, 0x17, UPT ;  /* 0x000000170400788c */ /* 0x000fd2000bf05270 */
[----:B------:R-:W-:Y:S05]  /*6cb0*/  BRA.U !UP0, `(.L_x_12285) ;  /* 0x0000000108a07547 */ /* 0x000fea000b800000 */
[----:B------:R-:W-:-:S09]  /*6cc0*/  UISETP.NE.AND UP0, UPT, UR4, 0x18, UPT ;  /* 0x000000180400788c */ /* 0x000fd2000bf05270 */
[----:B------:R-:W-:Y:S05]  /*6cd0*/  BRA.U !UP0, `(.L_x_12286) ;  /* 0x0000000108447547 */ /* 0x000fea000b800000 */
.L_x_12262:
        /* <DEDUP_REMOVED lines=16> */
.L_x_12287:
[----:B------:R-:W-:Y:S05]  /*6de0*/  BRA `(.L_x_12263) ;  /* 0x0000000000d07947 */ /* 0x000fea0003800000 */
.L_x_12286:
        /* <DEDUP_REMOVED lines=17> */
.L_x_12289:
[----:B------:R-:W-:Y:S05]  /*6f00*/  BSYNC.RECONVERGENT B0 ;  /* 0x0000000000007941 */ /* 0x000fea0003800200 */
.L_x_12288:
[----:B------:R-:W-:-:S05]  /*6f10*/  LOP3.LUT R7, R0, 0x80, R7, 0xf8, !PT ;  /* 0x0000008000077812 */ /* 0x000fca00078ef807 */
[----:B------:R2:W-:Y:S01]  /*6f20*/  STG.E.U8 desc[UR36][R2.64], R7 ;  /* 0x0000000702007986 */ /* 0x0005e2000c101124 */
[----:B------:R-:W-:Y:S05]  /*6f30*/  BRA `(.L_x_12263) ;  /* 0x00000000007c7947 */ /* 0x000fea0003800000 */
.L_x_12285:
        /* <DEDUP_REMOVED lines=16> */
.L_x_12291:
[----:B------:R-:W-:Y:S02]  /*7040*/  ISETP.GT.U32.AND P0, PT, R6, 0x7f800000, PT ;  /* 0x7f8000000600780c */ /* 0x000fe40003f04070 */
[----:B------:R-:W-:-:S04]  /*7050*/  MOV R0, 0x7f ;  /* 0x0000007f00007802 */ /* 0x000fc80000000f00 */
[----:B------:R-:W-:-:S07]  /*7060*/  SEL R0, R0, 0x7c, P0 ;  /* 0x0000007c00007807 */ /* 0x000fce0000000000 */
.L_x_12292:
[----:B------:R-:W-:Y:S05]  /*7070*/  BSYNC.RECONVERGENT B0 ;  /* 0x0000000000007941 */ /* 0x000fea0003800200 */
.L_x_12290:
[----:B------:R-:W-:-:S04]  /*7080*/  SHF.R.U32.HI R5, RZ, 0x18, R7 ;  /* 0x00000018ff057819 */ /* 0x000fc80000011607 */
[----:B------:R-:W-:-:S05]  /*7090*/  LOP3.LUT R5, R0, 0x80, R5, 0xf8, !PT ;  /* 0x0000008000057812 */ /* 0x000fca00078ef805 */
[----:B------:R1:W-:Y:S01]  /*70a0*/  STG.E.U8 desc[UR36][R2.64], R5 ;  /* 0x0000000502007986 */ /* 0x0003e2000c101124 */
[----:B------:R-:W-:Y:S05]  /*70b0*/  BRA `(.L_x_12263) ;  /* 0x00000000001c7947 */ /* 0x000fea0003800000 */
.L_x_12284:
[----:B------:R-:W-:Y:S01]  /*70c0*/  UMOV UR4, 0xf0000000 ;  /* 0xf000000000047882 */ /* 0x000fe20000000000 */
[----:B------:R-:W-:Y:S01]  /*70d0*/  UMOV UR5, 0x380fffff ;  /* 0x380fffff00057882 */ /* 0x000fe20000000000 */
[----:B------:R-:W0:Y:S01]  /*70e0*/  F2F.F32.F64 R0, R4 ;  /* 0x0000000400007310 */ /* 0x000e220000301000 */
[----:B------:R-:W-:-:S14]  /*70f0*/  DSETP.GEU.AND P0, PT, |R4|, UR4, PT ;  /* 0x0000000404007e2a */ /* 0x000fdc000bf0e200 */
[----:B0-----:R-:W-:-:S05]  /*7100*/  @!P0 FMUL R0, R0, 1.175494350822287508e-38 ;  /* 0x0080000000008820 */ /* 0x001fca0000400000 */
[----:B------:R-:W-:-:S05]  /*7110*/  F2FP.BF16.F32.PACK_AB R0, RZ, R0 ;  /* 0x00000000ff00723e */ /* 0x000fca00000010ff */
[----:B------:R0:W-:Y:S02]  /*7120*/  STG.E.U16 desc[UR36][R2.64], R0 ;  /* 0x0000000002007986 */ /* 0x0001e4000c101524 */
.L_x_12263:
[----:B------:R-:W-:-:S07]  /*7130*/  VIADD R17, R17, 0x80 ;  /* 0x0000008011117836 */ /* 0x000fce0000000000 */
.L_x_12226:
[----:B------:R-:W-:Y:S05]  /*7140*/  BSYNC.RECONVERGENT B7 ;  /* 0x0000000000077941 */ /* 0x000fea0003800200 */
.L_x_12225:
        /* <DEDUP_REMOVED lines=307> */
.L_x_12295:
        /* <DEDUP_REMOVED lines=18> */
.L_x_12300:
[----:B------:R-:W2:Y:S02]  /*85a0*/  LDG.E.U8 R2, desc[UR36][R2.64] ;  /* 0x0000002402027981 */ /* 0x000ea4000c1e1100 */
[----:B--2---:R0:W1:Y:S01]  /*85b0*/  I2F.F64.U16 R4, R2 ;  /* 0x0000000200047312 */ /* 0x0040620000101800 */
[----:B------:R-:W-:Y:S05]  /*85c0*/  BRA `(.L_x_12302) ;  /* 0x0000000c00607947 */ /* 0x000fea0003800000 */
.L_x_12299:
        /* <DEDUP_REMOVED lines=9> */
.L_x_12304:
[----:B------:R-:W2:Y:S02]  /*8660*/  LDG.E R2, desc[UR36][R2.64] ;  /* 0x0000002402027981 */ /* 0x000ea4000c1e1900 */
[----:B--2---:R0:W1:Y:S01]  /*8670*/  I2F.F64 R4, R2 ;  /* 0x0000000200047312 */ /* 0x0040620000201c00 */
[----:B------:R-:W-:Y:S05]  /*8680*/  BRA `(.L_x_12302) ;  /* 0x0000000c00307947 */ /* 0x000fea0003800000 */
.L_x_12303:
[----:B------:R-:W2:Y:S02]  /*8690*/  LDG.E.U16 R2, desc[UR36][R2.64] ;  /* 0x0000002402027981 */ /* 0x000ea4000c1e1500 */
[----:B--2---:R0:W1:Y:S01]  /*86a0*/  I2F.F64.S16 R4, R2 ;  /* 0x0000000200047312 */ /* 0x0040620000101c00 */
[----:B------:R-:W-:Y:S05]  /*86b0*/  BRA `(.L_x_12302) ;  /* 0x0000000c00247947 */ /* 0x000fea0003800000 */
.L_x_12298:
        /* <DEDUP_REMOVED lines=10> */
.L_x_12306:
[----:B------:R-:W2:Y:S02]  /*8760*/  LDG.E.U16 R0, desc[UR36][R2.64] ;  /* 0x0000002402007981 */ /* 0x000ea4000c1e1500 */
[----:B--2---:R-:W-:-:S05]  /*8770*/  HADD2.F32 R0, -RZ, R0.H0_H0 ;  /* 0x20000000ff007230 */ /* 0x004fca0000004100 */
[----:B------:R-:W-:-:S04]  /*8780*/  FMUL.FTZ R0, R0, 1 ;  /* 0x3f80000000007820 */ /* 0x000fc80000410000 */
[----:B------:R0:W1:Y:S01]  /*8790*/  F2F.F64.F32 R4, R0 ;  /* 0x0000000000047310 */ /* 0x0000620000201800 */
[----:B------:R-:W-:Y:S05]  /*87a0*/  BRA `(.L_x_12302) ;  /* 0x0000000800e87947 */ /* 0x000fea0003800000 */
.L_x_12305:
        /* <DEDUP_REMOVED lines=10> */
.L_x_12308:
[----:B------:R-:W2:Y:S02]  /*8850*/  LDG.E.U16 R2, desc[UR36][R2.64] ;  /* 0x0000002402027981 */ /* 0x000ea4000c1e1500 */
[----:B--2---:R-:W-:-:S05]  /*8860*/  HADD2.F32 R0, -RZ, R2.H0_H0 ;  /* 0x20000002ff007230 */ /* 0x004fca0000004100 */
[----:B------:R-:W-:-:S04]  /*8870*/  FMUL.FTZ R0, R0, 1 ;  /* 0x3f80000000007820 */ /* 0x000fc80000410000 */
[----:B------:R0:W1:Y:S01]  /*8880*/  F2F.F64.F32 R4, R0 ;  /* 0x0000000000047310 */ /* 0x0000620000201800 */
[----:B------:R-:W-:Y:S05]  /*8890*/  BRA `(.L_x_12302) ;  /* 0x0000000800ac7947 */ /* 0x000fea0003800000 */
.L_x_12307:
[----:B------:R0:W5:Y:S01]  /*88a0*/  LDG.E.64 R4, desc[UR36][R2.64] ;  /* 0x0000002402047981 */ /* 0x000162000c1e1b00 */
[----:B------:R-:W-:Y:S05]  /*88b0*/  BRA `(.L_x_12302) ;  /* 0x0000000800a47947 */ /* 0x000fea0003800000 */
.L_x_12297:
        /* <DEDUP_REMOVED lines=13> */
.L_x_12311:
[----:B------:R0:W5:Y:S01]  /*8990*/  LDG.E.64 R4, desc[UR36][R2.64] ;  /* 0x0000002402047981 */ /* 0x000162000c1e1b00 */
[----:B------:R-:W-:Y:S05]  /*89a0*/  BRA `(.L_x_12302) ;  /* 0x0000000800687947 */ /* 0x000fea0003800000 */
.L_x_12310:
        /* <DEDUP_REMOVED lines=27> */
.L_x_12313:
        /* <DEDUP_REMOVED lines=14> */
.L_x_12312:
[----:B------:R-:W2:Y:S02]  /*8c40*/  LDG.E.U16 R0, desc[UR36][R2.64] ;  /* 0x0000002402007981 */ /* 0x000ea4000c1e1500 */
[----:B--2---:R-:W-:-:S04]  /*8c50*/  IMAD.U32 R0, R0, 0x10000, RZ ;  /* 0x0001000000007824 */ /* 0x004fc800078e00ff */
[----:B------:R-:W-:-:S04]  /*8c60*/  FMUL.FTZ R0, R0, 1 ;  /* 0x3f80000000007820 */ /* 0x000fc80000410000 */
[----:B------:R1:W2:Y:S01]  /*8c70*/  F2F.F64.F32 R4, R0 ;  /* 0x0000000000047310 */ /* 0x0002a20000201800 */
[----:B------:R-:W-:Y:S05]  /*8c80*/  BRA `(.L_x_12302) ;  /* 0x0000000400b07947 */ /* 0x000fea0003800000 */
.L_x_12309:
        /* <DEDUP_REMOVED lines=11> */
.L_x_12316:
        /* <DEDUP_REMOVED lines=21> */
.L_x_12318:
[----:B------:R-:W-:Y:S05]  /*8e90*/  BSYNC.RECONVERGENT B0 ;  /* 0x0000000000007941 */ /* 0x000fea0003800200 */
.L_x_12317:
[----:B------:R-:W-:Y:S02]  /*8ea0*/  SHF.L.U32 R0, R0, 0x14, RZ ;  /* 0x0000001400007819 */ /* 0x000fe400000006ff */
[----:B------:R-:W-:-:S04]  /*8eb0*/  LEA R2, R2, 0x3b800000, 0x17 ;  /* 0x3b80000002027811 */ /* 0x000fc800078eb8ff */
[----:B------:R-:W-:-:S05]  /*8ec0*/  LOP3.LUT R0, R2, R0, R7, 0xfe, !PT ;  /* 0x0000000002007212 */ /* 0x000fca00078efe07 */
[----:B------:R-:W-:-:S04]  /*8ed0*/  FMUL.FTZ R0, R0, 1 ;  /* 0x3f80000000007820 */ /* 0x000fc80000410000 */
[----:B------:R0:W1:Y:S01]  /*8ee0*/  F2F.F64.F32 R4, R0 ;  /* 0x0000000000047310 */ /* 0x0000620000201800 */
[----:B------:R-:W-:Y:S05]  /*8ef0*/  BRA `(.L_x_12302) ;  /* 0x0000000400147947 */ /* 0x000fea0003800000 */
.L_x_12315:
        /* <DEDUP_REMOVED lines=21> */
.L_x_12320:
[----:B------:R-:W-:Y:S05]  /*9050*/  BSYNC.RECONVERGENT B0 ;  /* 0x0000000000007941 */ /* 0x000fea0003800200 */
.L_x_12319:
[----:B------:R-:W-:Y:S01]  /*9060*/  IMAD.SHL.U32 R0, R0, 0x200000, RZ ;  /* 0x0020000000007824 */ /* 0x000fe200078e00ff */
[----:B------:R-:W-:-:S04]  /*9070*/  LEA R2, R2, 0x37800000, 0x17 ;  /* 0x3780000002027811 */ /* 0x000fc800078eb8ff */
[----:B------:R-:W-:-:S05]  /*9080*/  LOP3.LUT R0, R2, R0, R7, 0xfe, !PT ;  /* 0x0000000002007212 */ /* 0x000fca00078efe07 */
[----:B------:R-:W-:-:S04]  /*9090*/  FMUL.FTZ R0, R0, 1 ;  /* 0x3f80000000007820 */ /* 0x000fc80000410000 */
[----:B------:R0:W1:Y:S01]  /*90a0*/  F2F.F64.F32 R4, R0 ;  /* 0x0000000000047310 */ /* 0x0000620000201800 */
[----:B------:R-:W-:Y:S05]  /*90b0*/  BRA `(.L_x_12302) ;  /* 0x0000000000a47947 */ /* 0x000fea0003800000 */
.L_x_12314:
        /* <DEDUP_REMOVED lines=18> */
.L_x_12301:
        /* <DEDUP_REMOVED lines=16> */
.L_x_12323:
[----:B------:R-:W-:Y:S01]  /*92e0*/  CS2R R4, SRZ ;  /* 0x0000000000047805 */ /* 0x000fe2000001ff00 */
[----:B------:R-:W-:Y:S06]  /*92f0*/  BRA `(.L_x_12302) ;  /* 0x0000000000147947 */ /* 0x000fec0003800000 */
.L_x_12322:
[----:B------:R-:W2:Y:S02]  /*9300*/  LDG.E.64 R4, desc[UR36][R2.64] ;  /* 0x0000002402047981 */ /* 0x000ea4000c1e1b00 */
[----:B--2---:R-:W0:Y:S01]  /*9310*/  I2F.F64.U64 R4, R4 ;  /* 0x0000000400047312 */ /* 0x004e220000301800 */
[----:B------:R-:W-:Y:S05]  /*9320*/  BRA `(.L_x_12302) ;  /* 0x0000000000087947 */ /* 0x000fea0003800000 */
.L_x_12321:
[----:B------:R-:W2:Y:S02]  /*9330*/  LDG.E R2, desc[UR36][R2.64] ;  /* 0x0000002402027981 */ /* 0x000ea4000c1e1900 */
[----:B--2---:R0:W1:Y:S02]  /*9340*/  I2F.F64.U32 R4, R2 ;  /* 0x0000000200047312 */ /* 0x0040640000201800 */
.L_x_12302:
[----:B------:R-:W-:Y:S05]  /*9350*/  BSYNC.RECONVERGENT B6 ;  /* 0x0000000000067941 */ /* 0x000fea0003800200 */
.L_x_12296:
        /* <DEDUP_REMOVED lines=83> */
.L_x_12325:
[----:B------:R-:W-:Y:S05]  /*9890*/  BSYNC.RECONVERGENT B0 ;  /* 0x0000000000007941 */ /* 0x000fea0003800200 */
.L_x_12324:
        /* <DEDUP_REMOVED lines=17> */
.L_x_12329:
[----:B------:R-:W0:Y:S02]  /*99b0*/  F2I.S64.F64.TRUNC R4, R4 ;  /* 0x0000000400047311 */ /* 0x000e24000030d900 */
[----:B0-----:R-:W-:-:S05]  /*99c0*/  IMAD.MOV.U32 R7, RZ, RZ, R4 ;  /* 0x000000ffff077224 */ /* 0x001fca00078e0004 */
[----:B------:R3:W-:Y:S01]  /*99d0*/  STG.E.U8 desc[UR36][R2.64], R7 ;  /* 0x0000000702007986 */ /* 0x0007e2000c101124 */
[----:B------:R-:W-:Y:S05]  /*99e0*/  BRA `(.L_x_12331) ;  /* 0x0000000c00e07947 */ /* 0x000fea0003800000 */
.L_x_12328:
        /* <DEDUP_REMOVED lines=9> */
.L_x_12333:
[----:B------:R-:W0:Y:S02]  /*9a80*/  F2I.F64.TRUNC R5, R4 ;  /* 0x0000000400057311 */ /* 0x000e24000030d100 */
[----:B0-----:R2:W-:Y:S01]  /*9a90*/  STG.E desc[UR36][R2.64], R5 ;  /* 0x0000000502007986 */ /* 0x0015e2000c101924 */
[----:B------:R-:W-:Y:S05]  /*9aa0*/  BRA `(.L_x_12331) ;  /* 0x0000000c00b07947 */ /* 0x000fea0003800000 */
.L_x_12332:
[----:B------:R-:W0:Y:S02]  /*9ab0*/  F2I.F64.TRUNC R5, R4 ;  /* 0x0000000400057311 */ /* 0x000e24000030d100 */
[----:B0-----:R0:W-:Y:S01]  /*9ac0*/  STG.E.U16 desc[UR36][R2.64], R5 ;  /* 0x0000000502007986 */ /* 0x0011e2000c101524 */
[----:B------:R-:W-:Y:S05]  /*9ad0*/  BRA `(.L_x_12331) ;  /* 0x0000000c00a47947 */ /* 0x000fea0003800000 */
.L_x_12327:
        /* <DEDUP_REMOVED lines=13> */
.L_x_12335:
        /* <DEDUP_REMOVED lines=8> */
.L_x_12334:
        /* <DEDUP_REMOVED lines=14> */
.L_x_12337:
        /* <DEDUP_REMOVED lines=9> */
.L_x_12336:
[----:B------:R0:W-:Y:S01]  /*9da0*/  STG.E.64 desc[UR36][R2.64], R4 ;  /* 0x0000000402007986 */ /* 0x0001e2000c101b24 */
[----:B------:R-:W-:Y:S05]  /*9db0*/  BRA `(.L_x_12331) ;  /* 0x0000000800ec7947 */ /* 0x000fea0003800000 */
.L_x_12326:
        /* <DEDUP_REMOVED lines=13> */
.L_x_12341:
        /* <DEDUP_REMOVED lines=22> */
.L_x_12344:
[----:B------:R-:W-:-:S04]  /*9ff0*/  SHF.R.U32.HI R5, RZ, 0x18, R7 ;  /* 0x00000018ff057819 */ /* 0x000fc80000011607 */
[----:B------:R-:W-:-:S07]  /*a000*/  LOP3.LUT R0, R0, 0x80, R5, 0xf8, !PT ;  /* 0x0000008000007812 */ /* 0x000fce00078ef805 */
.L_x_12343:
[----:B------:R-:W-:Y:S05]  /*a010*/  BSYNC.RECONVERGENT B0 ;  /* 0x0000000000007941 */ /* 0x000fea0003800200 */
.L_x_12342:
[----:B------:R0:W-:Y:S01]  /*a020*/  STG.E.U8 desc[UR36][R2.64], R0 ;  /* 0x0000000002007986 */ /* 0x0001e2000c101124 */
[----:B------:R-:W-:Y:S05]  /*a030*/  BRA `(.L_x_12331) ;  /* 0x00000008004c7947 */ /* 0x000fea0003800000 */
.L_x_12340:
        /* <DEDUP_REMOVED lines=22> */
.L_x_12347:
[----:B------:R-:W-:-:S04]  /*a1a0*/  SHF.R.U32.HI R5, RZ, 0x18, R7 ;  /* 0x00000018ff057819 */ /* 0x000fc80000011607 */
[----:B------:R-:W-:-:S07]  /*a1b0*/  LOP3.LUT R0, R0, 0x80, R5, 0xf8, !PT ;  /* 0x0000008000007812 */ /* 0x000fce00078ef805 */
.L_x_12346:
[----:B------:R-:W-:Y:S05]  /*a1c0*/  BSYNC.RECONVERGENT B0 ;  /* 0x0000000000007941 */ /* 0x000fea0003800200 */
.L_x_12345:
[----:B------:R0:W-:Y:S01]  /*a1d0*/  STG.E.U8 desc[UR36][R2.64], R0 ;  /* 0x0000000002007986 */ /* 0x0001e2000c101124 */
[----:B------:R-:W-:Y:S05]  /*a1e0*/  BRA `(.L_x_12331) ;  /* 0x0000000400e07947 */ /* 0x000fea0003800000 */
.L_x_12339:
        /* <DEDUP_REMOVED lines=26> */
.L_x_12349:
[----:B------:R-:W0:Y:S02]  /*a390*/  F2I.U64.F64.TRUNC R4, R4 ;  /* 0x0000000400047311 */ /* 0x000e24000030d800 */
[----:B0-----:R0:W-:Y:S01]  /*a3a0*/  STG.E.64 desc[UR36][R2.64], R4 ;  /* 0x0000000402007986 */ /* 0x0011e2000c101b24 */
[----:B------:R-:W-:Y:S05]  /*a3b0*/  BRA `(.L_x_12331) ;  /* 0x00000004006c7947 */ /* 0x000fea0003800000 */
.L_x_12348:
[----:B------:R-:W0:Y:S02]  /*a3c0*/  F2I.U32.F64.TRUNC R5, R4 ;  /* 0x0000000400057311 */ /* 0x000e24000030d000 */
[----:B0-----:R0:W-:Y:S01]  /*a3d0*/  STG.E desc[UR36][R2.64], R5 ;  /* 0x0000000502007986 */ /* 0x0011e2000c101924 */
[----:B------:R-:W-:Y:S05]  /*a3e0*/  BRA `(.L_x_12331) ;  /* 0x0000000400607947 */ /* 0x000fea0003800000 */
.L_x_12338:
        /* <DEDUP_REMOVED lines=10> */
.L_x_12351:
[----:B------:R-:W-:-:S05]  /*a490*/  CS2R R6, SRZ ;  /* 0x0000000000067805 */ /* 0x000fca000001ff00 */
[----:B------:R0:W-:Y:S01]  /*a4a0*/  STG.E.128 desc[UR36][R2.64], R4 ;  /* 0x0000000402007986 */ /* 0x0001e2000c101d24 */
[----:B------:R-:W-:Y:S05]  /*a4b0*/  BRA `(.L_x_12331) ;  /* 0x00000004002c7947 */ /* 0x000fea0003800000 */
.L_x_12350:
[----:B------:R-:W-:-:S09]  /*a4c0*/  UISETP.NE.AND UP0, UPT, UR4, 0xf, UPT ;  /* 0x0000000f0400788c */ /* 0x000fd2000bf05270 */
[----:B------:R-:W-:Y:S05]  /*a4d0*/  BRA.U !UP0, `(.L_x_12352) ;  /* 0x0000000508087547 */ /* 0x000fea000b800000 */
[----:B------:R-:W-:-:S09]  /*a4e0*/  UISETP.NE.AND UP0, UPT, UR4, 0x17, UPT ;  /* 0x000000170400788c */ /* 0x000fd2000bf05270 */
[----:B------:R-:W-:Y:S05]  /*a4f0*/  BRA.U !UP0, `(.L_x_12353) ;  /* 0x0000000108a07547 */ /* 0x000fea000b800000 */
[----:B------:R-:W-:-:S09]  /*a500*/  UISETP.NE.AND UP0, UPT, UR4, 0x18, UPT ;  /* 0x000000180400788c */ /* 0x000fd2000bf05270 */
[----:B------:R-:W-:Y:S05]  /*a510*/  BRA.U !UP0, `(.L_x_12354) ;  /* 0x0000000108447547 */ /* 0x000fea000b800000 */
.L_x_12330:
        /* <DEDUP_REMOVED lines=16> */
.L_x_12355:
[----:B------:R-:W-:Y:S05]  /*a620*/  BRA `(.L_x_12331) ;  /* 0x0000000000d07947 */ /* 0x000fea0003800000 */
.L_x_12354:
        /* <DEDUP_REMOVED lines=17> */
.L_x_12357:
[----:B------:R-:W-:Y:S05]  /*a740*/  BSYNC.RECONVERGENT B0 ;  /* 0x0000000000007941 */ /* 0x000fea0003800200 */
.L_x_12356:
[----:B------:R-:W-:-:S05]  /*a750*/  LOP3.LUT R7, R0, 0x80, R7, 0xf8, !PT ;  /* 0x0000008000077812 */ /* 0x000fca00078ef807 */
[----:B------:R0:W-:Y:S01]  /*a760*/  STG.E.U8 desc[UR36][R2.64], R7 ;  /* 0x0000000702007986 */ /* 0x0001e2000c101124 */
[----:B------:R-:W-:Y:S05]  /*a770*/  BRA `(.L_x_12331) ;  /* 0x00000000007c7947 */ /* 0x000fea0003800000 */
.L_x_12353:
        /* <DEDUP_REMOVED lines=16> */
.L_x_12359:
[----:B------:R-:W-:Y:S01]  /*a880*/  IMAD.MOV.U32 R0, RZ, RZ, 0x7f ;  /* 0x0000007fff007424 */ /* 0x000fe200078e00ff */
[----:B------:R-:W-:-:S04]  /*a890*/  ISETP.GT.U32.AND P0, PT, R6, 0x7f800000, PT ;  /* 0x7f8000000600780c */ /* 0x000fc80003f04070 */
[----:B------:R-:W-:-:S09]  /*a8a0*/  SEL R0, R0, 0x7c, P0 ;  /* 0x0000007c00007807 */ /* 0x000fd20000000000 */
.L_x_12360:
[----:B------:R-:W-:Y:S05]  /*a8b0*/  BSYNC.RECONVERGENT B0 ;  /* 0x0000000000007941 */ /* 0x000fea0003800200 */
.L_x_12358:
[----:B------:R-:W-:-:S04]  /*a8c0*/  SHF.R.U32.HI R5, RZ, 0x18, R7 ;  /* 0x00000018ff057819 */ /* 0x000fc80000011607 */
[----:B------:R-:W-:-:S05]  /*a8d0*/  LOP3.LUT R5, R0, 0x80, R5, 0xf8, !PT ;  /* 0x0000008000057812 */ /* 0x000fca00078ef805 */
[----:B------:R0:W-:Y:S01]  /*a8e0*/  STG.E.U8 desc[UR36][R2.64], R5 ;  /* 0x0000000502007986 */ /* 0x0001e2000c101124 */
[----:B------:R-:W-:Y:S05]  /*a8f0*/  BRA `(.L_x_12331) ;  /* 0x00000000001c7947 */ /* 0x000fea0003800000 */
.L_x_12352:
[----:B------:R-:W-:Y:S01]  /*a900*/  UMOV UR4, 0xf0000000 ;  /* 0xf000000000047882 */ /* 0x000fe20000000000 */
[----:B------:R-:W-:Y:S01]  /*a910*/  UMOV UR5, 0x380fffff ;  /* 0x380fffff00057882 */ /* 0x000fe20000000000 */
[----:B------:R-:W0:Y:S01]  /*a920*/  F2F.F32.F64 R0, R4 ;  /* 0x0000000400007310 */ /* 0x000e220000301000 */
[----:B------:R-:W-:-:S14]  /*a930*/  DSETP.GEU.AND P0, PT, |R4|, UR4, PT ;  /* 0x0000000404007e2a */ /* 0x000fdc000bf0e200 */
[----:B0-----:R-:W-:-:S05]  /*a940*/  @!P0 FMUL R0, R0, 1.175494350822287508e-38 ;  /* 0x0080000000008820 */ /* 0x001fca0000400000 */
[----:B------:R-:W-:-:S05]  /*a950*/  F2FP.BF16.F32.PACK_AB R0, RZ, R0 ;  /* 0x00000000ff00723e */ /* 0x000fca00000010ff */
[----:B------:R0:W-:Y:S02]  /*a960*/  STG.E.U16 desc[UR36][R2.64], R0 ;  /* 0x0000000002007986 */ /* 0x0001e4000c101524 */
.L_x_12331:
[----:B------:R-:W-:-:S07]  /*a970*/  IADD3 R17, PT, PT, R17, 0x80, RZ ;  /* 0x0000008011117810 */ /* 0x000fce0007ffe0ff */
.L_x_12294:
[----:B------:R-:W-:Y:S05]  /*a980*/  BSYNC.RECONVERGENT B7 ;  /* 0x0000000000077941 */ /* 0x000fea0003800200 */
.L_x_12293:
[----:B------:R-:W5:Y:S02]  /*a990*/  LDCU UR4, c[0x0][0x380] ;  /* 0x00007000ff0477ac */ /* 0x000f640008000800 */
[----:B-----5:R-:W-:-:S13]  /*a9a0*/  ISETP.GE.AND P0, PT, R17, UR4, PT ;  /* 0x0000000411007c0c */ /* 0x020fda000bf06270 */
[----:B------:R-:W-:Y:S05]  /*a9b0*/  @P0 EXIT ;  /* 0x000000000000094d */ /* 0x000fea0003800000 */
[----:B------:R-:W5:Y:S01]  /*a9c0*/  LDCU UR4, c[0x0][0x388] ;  /* 0x00007100ff0477ac */ /* 0x000f620008000800 */
[----:B01----:R-:W-:Y:S01]  /*a9d0*/  IMAD.MOV.U32 R0, RZ, RZ, RZ ;  /* 0x000000ffff007224 */ /* 0x003fe200078e00ff */
[----:B------:R-:W-:Y:S01]  /*a9e0*/  MOV R16, RZ ;  /* 0x000000ff00107202 */ /* 0x000fe20000000f00 */
        /* <DEDUP_REMOVED lines=300> */
.L_x_12361:
[----:B------:R-:W0:Y:S01]  /*bcb0*/  LDCU.128 UR8, c[0x0][0x580] ;  /* 0x0000b000ff0877ac */ /* 0x000e220008000c00 */
[----:B------:R-:W-:Y:S01]  /*bcc0*/  BSSY.RECONVERGENT B6, `(.L_x_12362) ;  /* 0x00000ee000067945 */ /* 0x000fe20003800200 */
        /* <DEDUP_REMOVED lines=18> */
.L_x_12366:
[----:B------:R-:W2:Y:S02]  /*bdf0*/  LDG.E.U8 R2, desc[UR36][R2.64] ;  /* 0x0000002402027981 */ /* 0x000ea4000c1e1100 */
[----:B--2---:R0:W1:Y:S01]  /*be00*/  I2F.F64.U16 R4, R2 ;  /* 0x0000000200047312 */ /* 0x0040620000101800 */
[----:B------:R-:W-:Y:S05]  /*be10*/  BRA `(.L_x_12368) ;  /* 0x0000000c00607947 */ /* 0x000fea0003800000 */
.L_x_12365:
        /* <DEDUP_REMOVED lines=9> */
.L_x_12370:
[----:B------:R-:W2:Y:S02]  /*beb0*/  LDG.E R2, desc[UR36][R2.64] ;  /* 0x0000002402027981 */ /* 0x000ea4000c1e1900 */
[----:B--2---:R0:W1:Y:S01]  /*bec0*/  I2F.F64 R4, R2 ;  /* 0x0000000200047312 */ /* 0x0040620000201c00 */
[----:B------:R-:W-:Y:S05]  /*bed0*/  BRA `(.L_x_12368) ;  /* 0x0000000c00307947 */ /* 0x000fea0003800000 */
.L_x_12369:
[----:B------:R-:W2:Y:S02]  /*bee0*/  LDG.E.U16 R2, desc[UR36][R2.64] ;  /* 0x0000002402027981 */ /* 0x000ea4000c1e1500 */
[----:B--2---:R0:W1:Y:S01]  /*bef0*/  I2F.F64.S16 R4, R2 ;  /* 0x0000000200047312 */ /* 0x0040620000101c00 */
[----:B------:R-:W-:Y:S05]  /*bf00*/  BRA `(.L_x_12368) ;  /* 0x0000000c00247947 */ /* 0x000fea0003800000 */
.L_x_12364:
        /* <DEDUP_REMOVED lines=10> */
.L_x_12372:
[----:B------:R-:W2:Y:S02]  /*bfb0*/  LDG.E.U16 R0, desc[UR36][R2.64] ;  /* 0x0000002402007981 */ /* 0x000ea4000c1e1500 */
[----:B--2---:R-:W-:-:S05]  /*bfc0*/  HADD2.F32 R0, -RZ, R0.H0_H0 ;  /* 0x20000000ff007230 */ /* 0x004fca0000004100 */
[----:B------:R-:W-:-:S04]  /*bfd0*/  FMUL.FTZ R0, R0, 1 ;  /* 0x3f80000000007820 */ /* 0x000fc80000410000 */
[----:B------:R0:W1:Y:S01]  /*bfe0*/  F2F.F64.F32 R4, R0 ;  /* 0x0000000000047310 */ /* 0x0000620000201800 */
[----:B------:R-:W-:Y:S05]  /*bff0*/  BRA `(.L_x_12368) ;  /* 0x0000000800e87947 */ /* 0x000fea0003800000 */
.L_x_12371:
        /* <DEDUP_REMOVED lines=10> */
.L_x_12374:
[----:B------:R-:W2:Y:S02]  /*c0a0*/  LDG.E.U16 R2, desc[UR36][R2.64] ;  /* 0x0000002402027981 */ /* 0x000ea4000c1e1500 */
[----:B--2---:R-:W-:-:S05]  /*c0b0*/  HADD2.F32 R0, -RZ, R2.H0_H0 ;  /* 0x20000002ff007230 */ /* 0x004fca0000004100 */
[----:B------:R-:W-:-:S04]  /*c0c0*/  FMUL.FTZ R0, R0, 1 ;  /* 0x3f80000000007820 */ /* 0x000fc80000410000 */
[----:B------:R0:W1:Y:S01]  /*c0d0*/  F2F.F64.F32 R4, R0 ;  /* 0x0000000000047310 */ /* 0x0000620000201800 */
[----:B------:R-:W-:Y:S05]  /*c0e0*/  BRA `(.L_x_12368) ;  /* 0x0000000800ac7947 */ /* 0x000fea0003800000 */
.L_x_12373:
[----:B------:R0:W5:Y:S01]  /*c0f0*/  LDG.E.64 R4, desc[UR36][R2.64] ;  /* 0x0000002402047981 */ /* 0x000162000c1e1b00 */
[----:B------:R-:W-:Y:S05]  /*c100*/  BRA `(.L_x_12368) ;  /* 0x0000000800a47947 */ /* 0x000fea0003800000 */
.L_x_12363:
        /* <DEDUP_REMOVED lines=13> */
.L_x_12377:
[----:B------:R0:W5:Y:S01]  /*c1e0*/  LDG.E.64 R4, desc[UR36][R2.64] ;  /* 0x0000002402047981 */ /* 0x000162000c1e1b00 */
[----:B------:R-:W-:Y:S05]  /*c1f0*/  BRA `(.L_x_12368) ;  /* 0x0000000800687947 */ /* 0x000fea0003800000 */
.L_x_12376:
        /* <DEDUP_REMOVED lines=27> */
.L_x_12379:
        /* <DEDUP_REMOVED lines=14> */
.L_x_12378:
[----:B------:R-:W2:Y:S02]  /*c490*/  LDG.E.U16 R0, desc[UR36][R2.64] ;  /* 0x0000002402007981 */ /* 0x000ea4000c1e1500 */
[----:B--2---:R-:W-:-:S04]  /*c4a0*/  IMAD.U32 R0, R0, 0x10000, RZ ;  /* 0x0001000000007824 */ /* 0x004fc800078e00ff */
[----:B------:R-:W-:-:S04]  /*c4b0*/  FMUL.FTZ R0, R0, 1 ;  /* 0x3f80000000007820 */ /* 0x000fc80000410000 */
[----:B------:R0:W1:Y:S01]  /*c4c0*/  F2F.F64.F32 R4, R0 ;  /* 0x0000000000047310 */ /* 0x0000620000201800 */
[----:B------:R-:W-:Y:S05]  /*c4d0*/  BRA `(.L_x_12368) ;  /* 0x0000000400b07947 */ /* 0x000fea0003800000 */
.L_x_12375:
        /* <DEDUP_REMOVED lines=11> */
.L_x_12382:
        /* <DEDUP_REMOVED lines=21> */
.L_x_12384:
[----:B------:R-:W-:Y:S05]  /*c6e0*/  BSYNC.RECONVERGENT B0 ;  /* 0x0000000000007941 */ /* 0x000fea0003800200 */
.L_x_12383:
[----:B------:R-:W-:Y:S02]  /*c6f0*/  SHF.L.U32 R0, R0, 0x14, RZ ;  /* 0x0000001400007819 */ /* 0x000fe400000006ff */
[----:B------:R-:W-:-:S04]  /*c700*/  LEA R2, R2, 0x3b800000, 0x17 ;  /* 0x3b80000002027811 */ /* 0x000fc800078eb8ff */
[----:B------:R-:W-:-:S05]  /*c710*/  LOP3.LUT R0, R2, R0, R7, 0xfe, !PT ;  /* 0x0000000002007212 */ /* 0x000fca00078efe07 */
[----:B------:R-:W-:-:S04]  /*c720*/  FMUL.FTZ R0, R0, 1 ;  /* 0x3f80000000007820 */ /* 0x000fc80000410000 */
[----:B------:R0:W1:Y:S01]  /*c730*/  F2F.F64.F32 R4, R0 ;  /* 0x0000000000047310 */ /* 0x0000620000201800 */
[----:B------:R-:W-:Y:S05]  /*c740*/  BRA `(.L_x_12368) ;  /* 0x0000000400147947 */ /* 0x000fea0003800000 */
.L_x_12381:
        /* <DEDUP_REMOVED lines=21> */
.L_x_12386:
[----:B------:R-:W-:Y:S05]  /*c8a0*/  BSYNC.RECONVERGENT B0 ;  /* 0x0000000000007941 */ /* 0x000fea0003800200 */
.L_x_12385:
[----:B------:R-:W-:Y:S01]  /*c8b0*/  IMAD.SHL.U32 R0, R0, 0x200000, RZ ;  /* 0x0020000000007824 */ /* 0x000fe200078e00ff */
[----:B------:R-:W-:-:S04]  /*c8c0*/  LEA R2, R2, 0x37800000, 0x17 ;  /* 0x3780000002027811 */ /* 0x000fc800078eb8ff */
[----:B------:R-:W-:-:S05]  /*c8d0*/  LOP3.LUT R0, R2, R0, R7, 0xfe, !PT ;  /* 0x0000000002007212 */ /* 0x000fca00078efe07 */
[----:B------:R-:W-:-:S04]  /*c8e0*/  FMUL.FTZ R0, R0, 1 ;  /* 0x3f80000000007820 */ /* 0x000fc80000410000 */
[----:B------:R0:W1:Y:S01]  /*c8f0*/  F2F.F64.F32 R4, R0 ;  /* 0x0000000000047310 */ /* 0x0000620000201800 */
[----:B------:R-:W-:Y:S05]  /*c900*/  BRA `(.L_x_12368) ;  /* 0x0000000000a47947 */ /* 0x000fea0003800000 */
.L_x_12380:
        /* <DEDUP_REMOVED lines=18> */
.L_x_12367:
        /* <DEDUP_REMOVED lines=16> */
.L_x_12389:
[----:B------:R-:W-:Y:S01]  /*cb30*/  CS2R R4, SRZ ;  /* 0x0000000000047805 */ /* 0x000fe2000001ff00 */
[----:B------:R-:W-:Y:S06]  /*cb40*/  BRA `(.L_x_12368) ;  /* 0x0000000000147947 */ /* 0x000fec0003800000 */
.L_x_12388:
[----:B------:R-:W2:Y:S02]  /*cb50*/  LDG.E.64 R4, desc[UR36][R2.64] ;  /* 0x0000002402047981 */ /* 0x000ea4000c1e1b00 */
[----:B--2---:R-:W4:Y:S01]  /*cb60*/  I2F.F64.U64 R4, R4 ;  /* 0x0000000400047312 */ /* 0x004f220000301800 */
[----:B------:R-:W-:Y:S05]  /*cb70*/  BRA `(.L_x_12368) ;  /* 0x0000000000087947 */ /* 0x000fea0003800000 */
.L_x_12387:
[----:B------:R-:W2:Y:S02]  /*cb80*/  LDG.E R2, desc[UR36][R2.64] ;  /* 0x0000002402027981 */ /* 0x000ea4000c1e1900 */
[----:B--2---:R0:W1:Y:S02]  /*cb90*/  I2F.F64.U32 R4, R2 ;  /* 0x0000000200047312 */ /* 0x0040640000201800 */
.L_x_12368:
[----:B------:R-:W-:Y:S05]  /*cba0*/  BSYNC.RECONVERGENT B6 ;  /* 0x0000000000067941 */ /* 0x000fea0003800200 */
.L_x_12362:
[----:B01-345:R-:W-:Y:S01]  /*cbb0*/  ISETP.GT.AND P0, PT, R5, 0xfffff, PT ;  /* 0x000fffff0500780c */ /* 0x03bfe20003f04270 */
[----:B------:R-:W-:Y:S01]  /*cbc0*/  IMAD.MOV.U32 R2, RZ, RZ, R4 ;  /* 0x000000ffff027224 */ /* 0x000fe200078e0004 */
[----:B------:R-:W-:Y:S01]  /*cbd0*/  MOV R3, R5 ;  /* 0x0000000500037202 */ /* 0x000fe20000000f00 */
[----:B------:R-:W-:Y:S10]  /*cbe0*/  BSSY.RECONVERGENT B0, `(.L_x_12390) ;  /* 0x0000050000007945 */ /* 0x000ff40003800200 */
        /* <DEDUP_REMOVED lines=79> */
.L_x_12391:
[----:B------:R-:W-:Y:S05]  /*d0e0*/  BSYNC.RECONVERGENT B0 ;  /* 0x0000000000007941 */ /* 0x000fea0003800200 */
.L_x_12390:
        /* <DEDUP_REMOVED lines=14> */
.L_x_12395:
[----:B------:R-:W0:Y:S02]  /*d1d0*/  F2I.S64.F64.TRUNC R4, R4 ;  /* 0x0000000400047311 */ /* 0x000e24000030d900 */
[----:B0-----:R-:W-:-:S05]  /*d1e0*/  MOV R3, R4 ;  /* 0x0000000400037202 */ /* 0x001fca0000000f00 */
[----:B------:R-:W-:Y:S01]  /*d1f0*/  STG.E.U8 desc[UR36][R16.64], R3 ;  /* 0x0000000310007986 */ /* 0x000fe2000c101124 */
[----:B------:R-:W-:Y:S05]  /*d200*/  EXIT ;  /* 0x000000000000794d */ /* 0x000fea0003800000 */
.L_x_12394:
        /* <DEDUP_REMOVED lines=9> */
.L_x_12398:
[----:B------:R-:W0:Y:S02]  /*d2a0*/  F2I.F64.TRUNC R5, R4 ;  /* 0x0000000400057311 */ /* 0x000e24000030d100 */
[----:B0-----:R-:W-:Y:S01]  /*d2b0*/  STG.E desc[UR36][R16.64], R5 ;  /* 0x0000000510007986 */ /* 0x001fe2000c101924 */
[----:B------:R-:W-:Y:S05]  /*d2c0*/  EXIT ;  /* 0x000000000000794d */ /* 0x000fea0003800000 */
.L_x_12397:
[----:B------:R-:W0:Y:S02]  /*d2d0*/  F2I.F64.TRUNC R5, R4 ;  /* 0x0000000400057311 */ /* 0x000e24000030d100 */
[----:B0-----:R-:W-:Y:S01]  /*d2e0*/  STG.E.U16 desc[UR36][R16.64], R5 ;  /* 0x0000000510007986 */ /* 0x001fe2000c101524 */
[----:B------:R-:W-:Y:S05]  /*d2f0*/  EXIT ;  /* 0x000000000000794d */ /* 0x000fea0003800000 */
.L_x_12393:
        /* <DEDUP_REMOVED lines=13> */
.L_x_12400:
        /* <DEDUP_REMOVED lines=8> */
.L_x_12399:
        /* <DEDUP_REMOVED lines=14> */
.L_x_12402:
        /* <DEDUP_REMOVED lines=9> */
.L_x_12401:
[----:B------:R-:W-:Y:S01]  /*d5c0*/  STG.E.64 desc[UR36][R16.64], R4 ;  /* 0x0000000410007986 */ /* 0x000fe2000c101b24 */
[----:B------:R-:W-:Y:S05]  /*d5d0*/  EXIT ;  /* 0x000000000000794d */ /* 0x000fea0003800000 */
.L_x_12392:
        /* <DEDUP_REMOVED lines=13> */
.L_x_12406:
        /* <DEDUP_REMOVED lines=21> */
.L_x_12409:
[----:B------:R-:W-:-:S04]  /*d800*/  SHF.R.U32.HI R3, RZ, 0x18, R3 ;  /* 0x00000018ff037819 */ /* 0x000fc80000011603 */
[----:B------:R-:W-:-:S04]  /*d810*/  LOP3.LUT R0, R0, 0x80, R3, 0xf8, !PT ;  /* 0x0000008000007812 */ /* 0x000fc800078ef803 */
[----:B------:R-:W-:-:S07]  /*d820*/  PRMT R8, R0, 0x7610, R8 ;  /* 0x0000761000087816 */ /* 0x000fce0000000008 */
.L_x_12408:
[----:B------:R-:W-:Y:S05]  /*d830*/  BSYNC.RECONVERGENT B0 ;  /* 0x0000000000007941 */ /* 0x000fea0003800200 */
.L_x_12407:
[----:B------:R-:W-:Y:S01]  /*d840*/  STG.E.U8 desc[UR36][R16.64], R8 ;  /* 0x0000000810007986 */ /* 0x000fe2000c101124 */
[----:B------:R-:W-:Y:S05]  /*d850*/  EXIT ;  /* 0x000000000000794d */ /* 0x000fea0003800000 */
.L_x_12405:
        /* <DEDUP_REMOVED lines=21> */
.L_x_12412:
[----:B------:R-:W-:-:S04]  /*d9b0*/  SHF.R.U32.HI R3, RZ, 0x18, R3 ;  /* 0x00000018ff037819 */ /* 0x000fc80000011603 */
[----:B------:R-:W-:-:S04]  /*d9c0*/  LOP3.LUT R0, R0, 0x80, R3, 0xf8, !PT ;  /* 0x0000008000007812 */ /* 0x000fc800078ef803 */
[----:B------:R-:W-:-:S07]  /*d9d0*/  PRMT R8, R0, 0x7610, R8 ;  /* 0x0000761000087816 */ /* 0x000fce0000000008 */
.L_x_12411:
[----:B------:R-:W-:Y:S05]  /*d9e0*/  BSYNC.RECONVERGENT B0 ;  /* 0x0000000000007941 */ /* 0x000fea0003800200 */
.L_x_12410:
[----:B------:R-:W-:Y:S01]  /*d9f0*/  STG.E.U8 desc[UR36][R16.64], R8 ;  /* 0x0000000810007986 */ /* 0x000fe2000c101124 */
[----:B------:R-:W-:Y:S05]  /*da00*/  EXIT ;  /* 0x000000000000794d */ /* 0x000fea0003800000 */
.L_x_12404:
        /* <DEDUP_REMOVED lines=26> */
.L_x_12414:
[----:B------:R-:W0:Y:S02]  /*dbb0*/  F2I.U64.F64.TRUNC R4, R4 ;  /* 0x0000000400047311 */ /* 0x000e24000030d800 */
[----:B0-----:R-:W-:Y:S01]  /*dbc0*/  STG.E.64 desc[UR36][R16.64], R4 ;  /* 0x0000000410007986 */ /* 0x001fe2000c101b24 */
[----:B------:R-:W-:Y:S05]  /*dbd0*/  EXIT ;  /* 0x000000000000794d */ /* 0x000fea0003800000 */
.L_x_12413:
[----:B------:R-:W0:Y:S02]  /*dbe0*/  F2I.U32.F64.TRUNC R5, R4 ;  /* 0x0000000400057311 */ /* 0x000e24000030d000 */
[----:B0-----:R-:W-:Y:S01]  /*dbf0*/  STG.E desc[UR36][R16.64], R5 ;  /* 0x0000000510007986 */ /* 0x001fe2000c101924 */
[----:B------:R-:W-:Y:S05]  /*dc00*/  EXIT ;  /* 0x000000000000794d */ /* 0x000fea0003800000 */
.L_x_12403:
        /* <DEDUP_REMOVED lines=10> */
.L_x_12416:
[----:B------:R-:W-:-:S05]  /*dcb0*/  CS2R R6, SRZ ;  /* 0x0000000000067805 */ /* 0x000fca000001ff00 */
[----:B------:R-:W-:Y:S01]  /*dcc0*/  STG.E.128 desc[UR36][R16.64], R4 ;  /* 0x0000000410007986 */ /* 0x000fe2000c101d24 */
[----:B------:R-:W-:Y:S05]  /*dcd0*/  EXIT ;  /* 0x000000000000794d */ /* 0x000fea0003800000 */
.L_x_12415:
[----:B------:R-:W-:-:S09]  /*dce0*/  UISETP.NE.AND UP0, UPT, UR4, 0xf, UPT ;  /* 0x0000000f0400788c */ /* 0x000fd2000bf05270 */
[----:B------:R-:W-:Y:S05]  /*dcf0*/  BRA.U !UP0, `(.L_x_12417) ;  /* 0x0000000508087547 */ /* 0x000fea000b800000 */
[----:B------:R-:W-:-:S09]  /*dd00*/  UISETP.NE.AND UP0, UPT, UR4, 0x17, UPT ;  /* 0x000000170400788c */ /* 0x000fd2000bf05270 */
[----:B------:R-:W-:Y:S05]  /*dd10*/  BRA.U !UP0, `(.L_x_12418) ;  /* 0x0000000108a07547 */ /* 0x000fea000b800000 */
[----:B------:R-:W-:-:S09]  /*dd20*/  UISETP.NE.AND UP0, UPT, UR4, 0x18, UPT ;  /* 0x000000180400788c */ /* 0x000fd2000bf05270 */
[----:B------:R-:W-:Y:S05]  /*dd30*/  BRA.U !UP0, `(.L_x_12419) ;  /* 0x0000000108447547 */ /* 0x000fea000b800000 */
.L_x_12396:
        /* <DEDUP_REMOVED lines=16> */
.L_x_12420:
[----:B------:R-:W-:Y:S05]  /*de40*/  EXIT ;  /* 0x000000000000794d */ /* 0x000fea0003800000 */
.L_x_12419:
        /* <DEDUP_REMOVED lines=17> */
.L_x_12422:
[----:B------:R-:W-:Y:S05]  /*df60*/  BSYNC.RECONVERGENT B0 ;  /* 0x0000000000007941 */ /* 0x000fea0003800200 */
.L_x_12421:
[----:B------:R-:W-:-:S05]  /*df70*/  LOP3.LUT R3, R0, 0x80, R3, 0xf8, !PT ;  /* 0x0000008000037812 */ /* 0x000fca00078ef803 */
[----:B------:R-:W-:Y:S01]  /*df80*/  STG.E.U8 desc[UR36][R16.64], R3 ;  /* 0x0000000310007986 */ /* 0x000fe2000c101124 */
[----:B------:R-:W-:Y:S05]  /*df90*/  EXIT ;  /* 0x000000000000794d */ /* 0x000fea0003800000 */
.L_x_12418:
        /* <DEDUP_REMOVED lines=16> */
.L_x_12424:
[----:B------:R-:W-:Y:S02]  /*e0a0*/  ISETP.GT.U32.AND P0, PT, R2, 0x7f800000, PT ;  /* 0x7f8000000200780c */ /* 0x000fe40003f04070 */
[----:B------:R-:W-:-:S04]  /*e0b0*/  MOV R0, 0x7f ;  /* 0x0000007f00007802 */ /* 0x000fc80000000f00 */
[----:B------:R-:W-:-:S07]  /*e0c0*/  SEL R0, R0, 0x7c, P0 ;  /* 0x0000007c00007807 */ /* 0x000fce0000000000 */
.L_x_12425:
[----:B------:R-:W-:Y:S05]  /*e0d0*/  BSYNC.RECONVERGENT B0 ;  /* 0x0000000000007941 */ /* 0x000fea0003800200 */
.L_x_12423:
[----:B------:R-:W-:-:S04]  /*e0e0*/  SHF.R.U32.HI R3, RZ, 0x18, R3 ;  /* 0x00000018ff037819 */ /* 0x000fc80000011603 */
[----:B------:R-:W-:-:S05]  /*e0f0*/  LOP3.LUT R3, R0, 0x80, R3, 0xf8, !PT ;  /* 0x0000008000037812 */ /* 0x000fca00078ef803 */
[----:B------:R-:W-:Y:S01]  /*e100*/  STG.E.U8 desc[UR36][R16.64], R3 ;  /* 0x0000000310007986 */ /* 0x000fe2000c101124 */
[----:B------:R-:W-:Y:S05]  /*e110*/  EXIT ;  /* 0x000000000000794d */ /* 0x000fea0003800000 */
.L_x_12417:
        /* <DEDUP_REMOVED lines=8> */
.L_x_12426:
        /* <DEDUP_REMOVED lines=14> */
.L_x_12996:


//--------------------- .text._ZN2at6native27unrolled_elementwise_kernelIZZZNS0_15log_kernel_cudaERNS_18TensorIteratorBaseEENKUlvE0_clEvENKUlvE_clEvEUldE_St5arrayIPcLm2EELi4E23TrivialOffsetCalculatorILi1EjESB_NS0_6memory12LoadWithCastILi1EEENSC_13StoreWithCastILi1EEEEEviT_T0_T2_T3_T4_T5_ --------------------------
	.section	.text._ZN2at6native27unrolled_elementwise_kernelIZZZNS0_15log_kernel_cudaERNS_18TensorIteratorBaseEENKUlvE0_clEvENKUlvE_clEvEUldE_St5arrayIPcLm2EELi4E23TrivialOffsetCalculatorILi1EjESB_NS0_6memory12LoadWithCastILi1EEENSC_13StoreWithCastILi1EEEEEviT_T0_T2_T3_T4_T5_,"ax",@progbits
	.align	128
        .global         _ZN2at6native27unrolled_elementwise_kernelIZZZNS0_15log_kernel_cudaERNS_18TensorIteratorBaseEENKUlvE0_clEvENKUlvE_clEvEUldE_St5arrayIPcLm2EELi4E23TrivialOffsetCalculatorILi1EjESB_NS0_6memory12LoadWithCastILi1EEENSC_13StoreWithCastILi1EEEEEviT_T0_T2_T3_T4_T5_
        .type           _ZN2at6native27unrolled_elementwise_kernelIZZZNS0_15log_kernel_cudaERNS_18TensorIteratorBaseEENKUlvE0_clEvENKUlvE_clEvEUldE_St5arrayIPcLm2EELi4E23TrivialOffsetCalculatorILi1EjESB_NS0_6memory12LoadWithCastILi1EEENSC_13StoreWithCastILi1EEEEEviT_T0_T2_T3_T4_T5_,@function
        .size           _ZN2at6native27unrolled_elementwise_kernelIZZZNS0_15log_kernel_cudaERNS_18TensorIteratorBaseEENKUlvE0_clEvENKUlvE_clEvEUldE_St5arrayIPcLm2EELi4E23TrivialOffsetCalculatorILi1EjESB_NS0_6memory12LoadWithCastILi1EEENSC_13StoreWithCastILi1EEEEEviT_T0_T2_T3_T4_T5_,(.L_x_12997 - _ZN2at6native27unrolled_elementwise_kernelIZZZNS0_15log_kernel_cudaERNS_18TensorIteratorBaseEENKUlvE0_clEvENKUlvE_clEvEUldE_St5arrayIPcLm2EELi4E23TrivialOffsetCalculatorILi1EjESB_NS0_6memory12LoadWithCastILi1EEENSC_13StoreWithCastILi1EEEEEviT_T0_T2_T3_T4_T5_)
        .other          _ZN2at6native27unrolled_elementwise_kernelIZZZNS0_15log_kernel_cudaERNS_18TensorIteratorBaseEENKUlvE0_clEvENKUlvE_clEvEUldE_St5arrayIPcLm2EELi4E23TrivialOffsetCalculatorILi1EjESB_NS0_6memory12LoadWithCastILi1EEENSC_13StoreWithCastILi1EEEEEviT_T0_T2_T3_T4_T5_,@"STO_CUDA_ENTRY STV_DEFAULT"
_ZN2at6native27unrolled_elementwise_kernelIZZZNS0_15log_kernel_cudaERNS_18TensorIteratorBaseEENKUlvE0_clEvENKUlvE_clEvEUldE_St5arrayIPcLm2EELi4E23TrivialOffsetCalculatorILi1EjESB_NS0_6memory12LoadWithCastILi1EEENSC_13StoreWithCastILi1EEEEEviT_T0_T2_T3_T4_T5_:
.text._ZN2at6native27unrolled_elementwise_kernelIZZZNS0_15log_kernel_cudaERNS_18TensorIteratorBaseEENKUlvE0_clEvENKUlvE_clEvEUldE_St5arrayIPcLm2EELi4E23TrivialOffsetCalculatorILi1EjESB_NS0_6memory12LoadWithCastILi1EEENSC_13StoreWithCastILi1EEEEEviT_T0_T2_T3_T4_T5_:
        /* <DEDUP_REMOVED lines=33> */
.L_x_12433:
[----:B------:R-:W2:Y:S02]  /*0210*/  LDG.E.U8 R2, desc[UR36][R2.64] ;  /* 0x0000002402027981 */ /* 0x000ea4000c1e1100 */
[----:B--2---:R0:W1:Y:S01]  /*0220*/  I2F.F64.U16 R28, R2 ;  /* 0x00000002001c7312 */ /* 0x0040620000101800 */
[----:B------:R-:W-:Y:S05]  /*0230*/  BRA `(.L_x_12435) ;  /* 0x0000000c00607947 */ /* 0x000fea0003800000 */
.L_x_12432:
        /* <DEDUP_REMOVED lines=9> */
.L_x_12437:
[----:B------:R-:W2:Y:S02]  /*02d0*/  LDG.E R2, desc[UR36][R2.64] ;  /* 0x0000002402027981 */ /* 0x000ea4000c1e1900 */
[----:B--2---:R1:W2:Y:S01]  /*02e0*/  I2F.F64 R28, R2 ;  /* 0x00000002001c7312 */ /* 0x0042a20000201c00 */
[----:B------:R-:W-:Y:S05]  /*02f0*/  BRA `(.L_x_12435) ;  /* 0x0000000c00307947 */ /* 0x000fea0003800000 */
.L_x_12436:
[----:B------:R-:W2:Y:S02]  /*0300*/  LDG.E.U16 R2, desc[UR36][R2.64] ;  /* 0x0000002402027981 */ /* 0x000ea4000c1e1500 */
[----:B--2---:R3:W4:Y:S01]  /*0310*/  I2F.F64.S16 R28, R2 ;  /* 0x00000002001c7312 */ /* 0x0047220000101c00 */
[----:B------:R-:W-:Y:S05]  /*0320*/  BRA `(.L_x_12435) ;  /* 0x0000000c00247947 */ /* 0x000fea0003800000 */
.L_x_12431:
        /* <DEDUP_REMOVED lines=10> */
.L_x_12439:
[----:B------:R-:W2:Y:S02]  /*03d0*/  LDG.E.U16 R0, desc[UR36][R2.64] ;  /* 0x0000002402007981 */ /* 0x000ea4000c1e1500 */
[----:B--2---:R-:W-:-:S05]  /*03e0*/  HADD2.F32 R0, -RZ, R0.H0_H0 ;  /* 0x20000000ff007230 */ /* 0x004fca0000004100 */
[----:B------:R-:W-:-:S04]  /*03f0*/  FMUL.FTZ R0, R0, 1 ;  /* 0x3f80000000007820 */ /* 0x000fc80000410000 */
[----:B------:R0:W1:Y:S01]  /*0400*/  F2F.F64.F32 R28, R0 ;  /* 0x00000000001c7310 */ /* 0x0000620000201800 */
[----:B------:R-:W-:Y:S05]  /*0410*/  BRA `(.L_x_12435) ;  /* 0x0000000800e87947 */ /* 0x000fea0003800000 */
.L_x_12438:
        /* <DEDUP_REMOVED lines=10> */
.L_x_12441:
[----:B------:R-:W2:Y:S02]  /*04c0*/  LDG.E.U16 R2, desc[UR36][R2.64] ;  /* 0x0000002402027981 */ /* 0x000ea4000c1e1500 */
[----:B--2---:R-:W-:-:S05]  /*04d0*/  HADD2.F32 R0, -RZ, R2.H0_H0 ;  /* 0x20000002ff007230 */ /* 0x004fca0000004100 */
[----:B------:R-:W-:-:S04]  /*04e0*/  FMUL.FTZ R0, R0, 1 ;  /* 0x3f80000000007820 */ /* 0x000fc80000410000 */
[----:B------:R0:W1:Y:S01]  /*04f0*/  F2F.F64.F32 R28, R0 ;  /* 0x00000000001c7310 */ /* 0x0000620000201800 */
[----:B------:R-:W-:Y:S05]  /*0500*/  BRA `(.L_x_12435) ;  /* 0x0000000800ac7947 */ /* 0x000fea0003800000 */
.L_x_12440:
[----:B------:R0:W5:Y:S01]  /*0510*/  LDG.E.64 R28, desc[UR36][R2.64] ;  /* 0x00000024021c7981 */ /* 0x000162000c1e1b00 */
[----:B------:R-:W-:Y:S05]  /*0520*/  BRA `(.L_x_12435) ;  /* 0x0000000800a47947 */ /* 0x000fea0003800000 */
.L_x_12430:
        /* <DEDUP_REMOVED lines=13> */
.L_x_12444:
[----:B------:R0:W5:Y:S01]  /*0600*/  LDG.E.64 R28, desc[UR36][R2.64] ;  /* 0x00000024021c7981 */ /* 0x000162000c1e1b00 */
[----:B------:R-:W-:Y:S05]  /*0610*/  BRA `(.L_x_12435) ;  /* 0x0000000800687947 */ /* 0x000fea0003800000 */
.L_x_12443:
        /* <DEDUP_REMOVED lines=27> */
.L_x_12446:
        /* <DEDUP_REMOVED lines=14> */
.L_x_12445:
[----:B------:R-:W2:Y:S02]  /*08b0*/  LDG.E.U16 R0, desc[UR36][R2.64] ;  /* 0x0000002402007981 */ /* 0x000ea4000c1e1500 */
[----:B--2---:R-:W-:-:S04]  /*08c0*/  IMAD.U32 R0, R0, 0x10000, RZ ;  /* 0x0001000000007824 */ /* 0x004fc800078e00ff */
[----:B------:R-:W-:-:S04]  /*08d0*/  FMUL.FTZ R0, R0, 1 ;  /* 0x3f80000000007820 */ /* 0x000fc80000410000 */
[----:B------:R0:W1:Y:S01]  /*08e0*/  F2F.F64.F32 R28, R0 ;  /* 0x00000000001c7310 */ /* 0x0000620000201800 */
[----:B------:R-:W-:Y:S05]  /*08f0*/  BRA `(.L_x_12435) ;  /* 0x0000000400b07947 */ /* 0x000fea0003800000 */
.L_x_12442:
        /* <DEDUP_REMOVED lines=11> */
.L_x_12449:
        /* <DEDUP_REMOVED lines=21> */
.L_x_12451:
[----:B------:R-:W-:Y:S05]  /*0b00*/  BSYNC.RECONVERGENT B0 ;  /* 0x0000000000007941 */ /* 0x000fea0003800200 */
.L_x_12450:
[----:B------:R-:W-:Y:S01]  /*0b10*/  IMAD.SHL.U32 R0, R0, 0x100000, RZ ;  /* 0x0010000000007824 */ /* 0x000fe200078e00ff */
[----:B------:R-:W-:-:S04]  /*0b20*/  LEA R2, R2, 0x3b800000, 0x17 ;  /* 0x3b80000002027811 */ /* 0x000fc800078eb8ff */
[----:B------:R-:W-:-:S05]  /*0b30*/  LOP3.LUT R0, R2, R0, R7, 0xfe, !PT ;  /* 0x0000000002007212 */ /* 0x000fca00078efe07 */
[----:B------:R-:W-:-:S04]  /*0b40*/  FMUL.FTZ R0, R0, 1 ;  /* 0x3f80000000007820 */ /* 0x000fc80000410000 */
[----:B------:R0:W1:Y:S01]  /*0b50*/  F2F.F64.F32 R28, R0 ;  /* 0x00000000001c7310 */ /* 0x0000620000201800 */
[----:B------:R-:W-:Y:S05]  /*0b60*/  BRA `(.L_x_12435) ;  /* 0x0000000400147947 */ /* 0x000fea0003800000 */
.L_x_12448:
        /* <DEDUP_REMOVED lines=21> */
.L_x_12453:
[----:B------:R-:W-:Y:S05]  /*0cc0*/  BSYNC.RECONVERGENT B0 ;  /* 0x0000000000007941 */ /* 0x000fea0003800200 */
.L_x_12452:
[----:B------:R-:W-:Y:S01]  /*0cd0*/  IMAD.SHL.U32 R0, R0, 0x200000, RZ ;  /* 0x0020000000007824 */ /* 0x000fe200078e00ff */
[----:B------:R-:W-:-:S04]  /*0ce0*/  LEA R2, R2, 0x37800000, 0x17 ;  /* 0x3780000002027811 */ /* 0x000fc800078eb8ff */
[----:B------:R-:W-:-:S05]  /*0cf0*/  LOP3.LUT R0, R2, R0, R7, 0xfe, !PT ;  /* 0x0000000002007212 */ /* 0x000fca00078efe07 */
[----:B------:R-:W-:-:S04]  /*0d00*/  FMUL.FTZ R0, R0, 1 ;  /* 0x3f80000000007820 */ /* 0x000fc80000410000 */
[----:B------:R0:W1:Y:S01]  /*0d10*/  F2F.F64.F32 R28, R0 ;  /* 0x00000000001c7310 */ /* 0x0000620000201800 */
[----:B------:R-:W-:Y:S05]  /*0d20*/  BRA `(.L_x_12435) ;  /* 0x0000000000a47947 */ /* 0x000fea0003800000 */
.L_x_12447:
[----:B------:R-:W-:-:S09]  /*0d30*/  UISETP.NE.AND UP0, UPT, UR4, 0x1c, UPT ;  /* 0x0000001c0400788c */ /* 0x000fd2000bf05270 */
[----:B------:R-:W-:Y:S05]  /*0d40*/  BRA.U !UP0, `(.L_x_12454) ;  /* 0x0000000108947547 */ /* 0x000fea000b800000 */
[----:B------:R-:W-:-:S09]  /*0d50*/  UISETP.NE.AND UP0, UPT, UR4, 0x1d, UPT ;  /* 0x0000001d0400788c */ /* 0x000fd2000bf05270 */
[----:B------:R-:W-:Y:S05]  /*0d60*/  BRA.U !UP0, `(.L_x_12455) ;  /* 0x0000000108807547 */ /* 0x000fea000b800000 */
[----:B------:R-:W-:-:S09]  /*0d70*/  UISETP.NE.AND UP0, UPT, UR4, 0x2c, UPT ;  /* 0x0000002c0400788c */ /* 0x000fd2000bf05270 */
[----:B------:R-:W-:Y:S05]  /*0d80*/  BRA.U !UP0, `(.L_x_12456) ;  /* 0x0000000108487547 */ /* 0x000fea000b800000 */
.L_x_12434:
        /* <DEDUP_REMOVED lines=16> */
.L_x_12457:
[----:B------:R-:W-:Y:S01]  /*0e90*/  CS2R R28, SRZ ;  /* 0x00000000001c7805 */ /* 0x000fe2000001ff00 */
[----:B------:R-:W-:Y:S06]  /*0ea0*/  BRA `(.L_x_12435) ;  /* 0x0000000000447947 */ /* 0x000fec0003800000 */
.L_x_12456:
        /* <DEDUP_REMOVED lines=12> */
.L_x_12455:
[----:B------:R-:W2:Y:S02]  /*0f70*/  LDG.E.64 R28, desc[UR36][R2.64] ;  /* 0x00000024021c7981 */ /* 0x000ea4000c1e1b00 */
[----:B--2---:R-:W0:Y:S01]  /*0f80*/  I2F.F64.U64 R28, R28 ;  /* 0x0000001c001c7312 */ /* 0x004e220000301800 */
[----:B------:R-:W-:Y:S05]  /*0f90*/  BRA `(.L_x_12435) ;  /* 0x0000000000087947 */ /* 0x000fea0003800000 */
.L_x_12454:
[----:B------:R-:W2:Y:S02]  /*0fa0*/  LDG.E R2, desc[UR36][R2.64] ;  /* 0x0000002402027981 */ /* 0x000ea4000c1e1900 */
[----:B--2---:R0:W1:Y:S02]  /*0fb0*/  I2F.F64.U32 R28, R2 ;  /* 0x00000002001c7312 */ /* 0x0040640000201800 */
.L_x_12435:
[----:B------:R-:W-:Y:S05]  /*0fc0*/  BSYNC.RECONVERGENT B6 ;  /* 0x0000000000067941 */ /* 0x000fea0003800200 */
.L_x_12429:
[----:B01-3--:R-:W-:-:S07]  /*0fd0*/  VIADD R2, R23, 0x80 ;  /* 0x0000008017027836 */ /* 0x00bfce0000000000 */
.L_x_12428:
[----:B------:R-:W-:Y:S05]  /*0fe0*/  BSYNC.RECONVERGENT B7 ;  /* 0x0000000000077941 */ /* 0x000fea0003800200 */
.L_x_12427:
        /* <DEDUP_REMOVED lines=25> */
.L_x_12464:
[----:B------:R-:W3:Y:S02]  /*1180*/  LDG.E.U8 R4, desc[UR36][R4.64] ;  /* 0x0000002404047981 */ /* 0x000ee4000c1e1100 */
[----:B---3--:R0:W1:Y:S01]  /*1190*/  I2F.F64.U16 R26, R4 ;  /* 0x00000004001a7312 */ /* 0x0080620000101800 */
[----:B------:R-:W-:Y:S05]  /*11a0*/  BRA `(.L_x_12466) ;  /* 0x0000000c00647947 */ /* 0x000fea0003800000 */
.L_x_12463:
        /* <DEDUP_REMOVED lines=9> */
.L_x_12468:
[----:B------:R-:W3:Y:S02]  /*1240*/  LDG.E R4, desc[UR36][R4.64] ;  /* 0x0000002404047981 */ /* 0x000ee4000c1e1900 */
[----:B---3--:R0:W1:Y:S01]  /*1250*/  I2F.F64 R26, R4 ;  /* 0x00000004001a7312 */ /* 0x0080620000201c00 */
[----:B------:R-:W-:Y:S05]  /*1260*/  BRA `(.L_x_12466) ;  /* 0x0000000c00347947 */ /* 0x000fea0003800000 */
.L_x_12467:
[----:B------:R-:W3:Y:S02]  /*1270*/  LDG.E.U16 R4, desc[UR36][R4.64] ;  /* 0x0000002404047981 */ /* 0x000ee4000c1e1500 */
[----:B---3--:R0:W1:Y:S01]  /*1280*/  I2F.F64.S16 R26, R4 ;  /* 0x00000004001a7312 */ /* 0x0080620000101c00 */
[----:B------:R-:W-:Y:S05]  /*1290*/  BRA `(.L_x_12466) ;  /* 0x0000000c00287947 */ /* 0x000fea0003800000 */
.L_x_12462:
        /* <DEDUP_REMOVED lines=10> */
.L_x_12470:
[----:B------:R-:W3:Y:S02]  /*1340*/  LDG.E.U16 R0, desc[UR36][R4.64] ;  /* 0x0000002404007981 */ /* 0x000ee4000c1e1500 */
[----:B---3--:R-:W-:-:S05]  /*1350*/  HADD2.F32 R0, -RZ, R0.H0_H0 ;  /* 0x20000000ff007230 */ /* 0x008fca0000004100 */
[----:B------:R-:W-:-:S04]  /*1360*/  FMUL.FTZ R0, R0, 1 ;  /* 0x3f80000000007820 */ /* 0x000fc80000410000 */
[----:B------:R0:W1:Y:S01]  /*1370*/  F2F.F64.F32 R26, R0 ;  /* 0x00000000001a7310 */ /* 0x0000620000201800 */
[----:B------:R-:W-:Y:S05]  /*1380*/  BRA `(.L_x_12466) ;  /* 0x0000000800ec7947 */ /* 0x000fea0003800000 */
.L_x_12469:
        /* <DEDUP_REMOVED lines=10> */
.L_x_12472:
[----:B------:R-:W3:Y:S02]  /*1430*/  LDG.E.U16 R4, desc[UR36][R4.64] ;  /* 0x0000002404047981 */ /* 0x000ee4000c1e1500 */
[----:B---3--:R-:W-:-:S05]  /*1440*/  HADD2.F32 R0, -RZ, R4.H0_H0 ;  /* 0x20000004ff007230 */ /* 0x008fca0000004100 */
[----:B------:R-:W-:-:S04]  /*1450*/  FMUL.FTZ R0, R0, 1 ;  /* 0x3f80000000007820 */ /* 0x000fc80000410000 */
[----:B------:R0:W1:Y:S01]  /*1460*/  F2F.F64.F32 R26, R0 ;  /* 0x00000000001a7310 */ /* 0x0000620000201800 */
[----:B------:R-:W-:Y:S05]  /*1470*/  BRA `(.L_x_12466) ;  /* 0x0000000800b07947 */ /* 0x000fea0003800000 */
.L_x_12471:
[----:B------:R0:W5:Y:S01]  /*1480*/  LDG.E.64 R26, desc[UR36][R4.64] ;  /* 0x00000024041a7981 */ /* 0x000162000c1e1b00 */
[----:B------:R-:W-:Y:S05]  /*1490*/  BRA `(.L_x_12466) ;  /* 0x0000000800a87947 */ /* 0x000fea0003800000 */
.L_x_12461:
        /* <DEDUP_REMOVED lines=13> */
.L_x_12475:
[----:B------:R0:W5:Y:S01]  /*1570*/  LDG.E.64 R26, desc[UR36][R4.64] ;  /* 0x00000024041a7981 */ /* 0x000162000c1e1b00 */
[----:B------:R-:W-:Y:S05]  /*1580*/  BRA `(.L_x_12466) ;  /* 0x00000008006c7947 */ /* 0x000fea0003800000 */
.L_x_12474:
        /* <DEDUP_REMOVED lines=27> */
.L_x_12477:
        /* <DEDUP_REMOVED lines=15> */
.L_x_12476:
[----:B------:R-:W3:Y:S02]  /*1830*/  LDG.E.U16 R0, desc[UR36][R4.64] ;  /* 0x0000002404007981 */ /* 0x000ee4000c1e1500 */
[----:B---3--:R-:W-:-:S04]  /*1840*/  IMAD.U32 R0, R0, 0x10000, RZ ;  /* 0x0001000000007824 */ /* 0x008fc800078e00ff */
[----:B------:R-:W-:-:S04]  /*1850*/  FMUL.FTZ R0, R0, 1 ;  /* 0x3f80000000007820 */ /* 0x000fc80000410000 */
[----:B------:R0:W1:Y:S01]  /*1860*/  F2F.F64.F32 R26, R0 ;  /* 0x00000000001a7310 */ /* 0x0000620000201800 */
[----:B------:R-:W-:Y:S05]  /*1870*/  BRA `(.L_x_12466) ;  /* 0x0000000400b07947 */ /* 0x000fea0003800000 */
.L_x_12473:
        /* <DEDUP_REMOVED lines=11> */
.L_x_12480:
        /* <DEDUP_REMOVED lines=21> */
.L_x_12482:
[----:B------:R-:W-:Y:S05]  /*1a80*/  BSYNC.RECONVERGENT B0 ;  /* 0x0000000000007941 */ /* 0x000fea0003800200 */
.L_x_12481:
[----:B------:R-:W-:Y:S01]  /*1a90*/  IMAD.SHL.U32 R0, R0, 0x100000, RZ ;  /* 0x0010000000007824 */ /* 0x000fe200078e00ff */
[----:B------:R-:W-:-:S04]  /*1aa0*/  LEA R3, R3, 0x3b800000, 0x17 ;  /* 0x3b80000003037811 */ /* 0x000fc800078eb8ff */
[----:B------:R-:W-:-:S05]  /*1ab0*/  LOP3.LUT R0, R3, R0, R7, 0xfe, !PT ;  /* 0x0000000003007212 */ /* 0x000fca00078efe07 */
[----:B------:R-:W-:-:S04]  /*1ac0*/  FMUL.FTZ R0, R0, 1 ;  /* 0x3f80000000007820 */ /* 0x000fc80000410000 */
[----:B------:R0:W1:Y:S01]  /*1ad0*/  F2F.F64.F32 R26, R0 ;  /* 0x00000000001a7310 */ /* 0x0000620000201800 */
[----:B------:R-:W-:Y:S05]  /*1ae0*/  BRA `(.L_x_12466) ;  /* 0x0000000400147947 */ /* 0x000fea0003800000 */
.L_x_12479:
        /* <DEDUP_REMOVED lines=21> */
.L_x_12484:
[----:B------:R-:W-:Y:S05]  /*1c40*/  BSYNC.RECONVERGENT B0 ;  /* 0x0000000000007941 */ /* 0x000fea0003800200 */
.L_x_12483:
[----:B------:R-:W-:Y:S01]  /*1c50*/  IMAD.SHL.U32 R0, R0, 0x200000, RZ ;  /* 0x0020000000007824 */ /* 0x000fe200078e00ff */
[----:B------:R-:W-:-:S04]  /*1c60*/  LEA R3, R3, 0x37800000, 0x17 ;  /* 0x3780000003037811 */ /* 0x000fc800078eb8ff */
[----:B------:R-:W-:-:S05]  /*1c70*/  LOP3.LUT R0, R3, R0, R7, 0xfe, !PT ;  /* 0x0000000003007212 */ /* 0x000fca00078efe07 */
[----:B------:R-:W-:-:S04]  /*1c80*/  FMUL.FTZ R0, R0, 1 ;  /* 0x3f80000000007820 */ /* 0x000fc80000410000 */
[----:B------:R0:W1:Y:S01]  /*1c90*/  F2F.F64.F32 R26, R0 ;  /* 0x00000000001a7310 */ /* 0x0000620000201800 */
[----:B------:R-:W-:Y:S05]  /*1ca0*/  BRA `(.L_x_12466) ;  /* 0x0000000000a47947 */ /* 0x000fea0003800000 */
.L_x_12478:
        /* <DEDUP_REMOVED lines=18> */
.L_x_12465:
        /* <DEDUP_REMOVED lines=16> */
.L_x_12487:
[----:B------:R-:W-:Y:S01]  /*1ed0*/  CS2R R26, SRZ ;  /* 0x00000000001a7805 */ /* 0x000fe2000001ff00 */
[----:B------:R-:W-:Y:S06]  /*1ee0*/  BRA `(.L_x_12466) ;  /* 0x0000000000147947 */ /* 0x000fec0003800000 */
.L_x_12486:
[----:B------:R-:W3:Y:S02]  /*1ef0*/  LDG.E.64 R26, desc[UR36][R4.64] ;  /* 0x00000024041a7981 */ /* 0x000ee4000c1e1b00 */
[----:B---3--:R-:W0:Y:S01]  /*1f00*/  I2F.F64.U64 R26, R26 ;  /* 0x0000001a001a7312 */ /* 0x008e220000301800 */
[----:B------:R-:W-:Y:S05]  /*1f10*/  BRA `(.L_x_12466) ;  /* 0x0000000000087947 */ /* 0x000fea0003800000 */
.L_x_12485:
[----:B------:R-:W3:Y:S02]  /*1f20*/  LDG.E R4, desc[UR36][R4.64] ;  /* 0x0000002404047981 */ /* 0x000ee4000c1e1900 */
[----:B---3--:R0:W1:Y:S02]  /*1f30*/  I2F.F64.U32 R26, R4 ;  /* 0x00000004001a7312 */ /* 0x0080640000201800 */
.L_x_12466:
[----:B------:R-:W-:Y:S05]  /*1f40*/  BSYNC.RECONVERGENT B6 ;  /* 0x0000000000067941 */ /* 0x000fea0003800200 */
.L_x_12460:
[----:B------:R-:W-:-:S07]  /*1f50*/  VIADD R2, R2, 0x80 ;  /* 0x0000008002027836 */ /* 0x000fce0000000000 */
.L_x_12459:
[----:B------:R-:W-:Y:S05]  /*1f60*/  BSYNC.RECONVERGENT B7 ;  /* 0x0000000000077941 */ /* 0x000fea0003800200 */
.L_x_12458:
        /* <DEDUP_REMOVED lines=25> */
.L_x_12494:
[----:B------:R-:W2:Y:S02]  /*2100*/  LDG.E.U8 R4, desc[UR36][R4.64] ;  /* 0x0000002404047981 */ /* 0x000ea4000c1e1100 */
[----:B--2---:R0:W1:Y:S01]  /*2110*/  I2F.F64.U16 R24, R4 ;  /* 0x0000000400187312 */ /* 0x0040620000101800 */
[----:B------:R-:W-:Y:S05]  /*2120*/  BRA `(.L_x_12496) ;  /* 0x0000000c00647947 */ /* 0x000fea0003800000 */
.L_x_12493:
        /* <DEDUP_REMOVED lines=9> */
.L_x_12498:
[----:B------:R-:W2:Y:S02]  /*21c0*/  LDG.E R4, desc[UR36][R4.64] ;  /* 0x0000002404047981 */ /* 0x000ea4000c1e1900 */
[----:B--2---:R1:W2:Y:S01]  /*21d0*/  I2F.F64 R24, R4 ;  /* 0x0000000400187312 */ /* 0x0042a20000201c00 */
[----:B------:R-:W-:Y:S05]  /*21e0*/  BRA `(.L_x_12496) ;  /* 0x0000000c00347947 */ /* 0x000fea0003800000 */
.L_x_12497:
[----:B------:R-:W2:Y:S02]  /*21f0*/  LDG.E.U16 R4, desc[UR36][R4.64] ;  /* 0x0000002404047981 */ /* 0x000ea4000c1e1500 */
[----:B--2---:R0:W1:Y:S01]  /*2200*/  I2F.F64.S16 R24, R4 ;  /* 0x0000000400187312 */ /* 0x0040620000101c00 */
[----:B------:R-:W-:Y:S05]  /*2210*/  BRA `(.L_x_12496) ;  /* 0x0000000c00287947 */ /* 0x000fea0003800000 */
.L_x_12492:
        /* <DEDUP_REMOVED lines=10> */
.L_x_12500:
[----:B------:R-:W2:Y:S02]  /*22c0*/  LDG.E.U16 R0, desc[UR36][R4.64] ;  /* 0x0000002404007981 */ /* 0x000ea4000c1e1500 */
[----:B--2---:R-:W-:-:S05]  /*22d0*/  HADD2.F32 R0, -RZ, R0.H0_H0 ;  /* 0x20000000ff007230 */ /* 0x004fca0000004100 */
[----:B------:R-:W-:-:S04]  /*22e0*/  FMUL.FTZ R0, R0, 1 ;  /* 0x3f80000000007820 */ /* 0x000fc80000410000 */
[----:B------:R0:W1:Y:S01]  /*22f0*/  F2F.F64.F32 R24, R0 ;  /* 0x0000000000187310 */ /* 0x0000620000201800 */
[----:B------:R-:W-:Y:S05]  /*2300*/  BRA `(.L_x_12496) ;  /* 0x0000000800ec7947 */ /* 0x000fea0003800000 */
.L_x_12499:
        /* <DEDUP_REMOVED lines=10> */
.L_x_12502:
[----:B------:R-:W2:Y:S02]  /*23b0*/  LDG.E.U16 R4, desc[UR36][R4.64] ;  /* 0x0000002404047981 */ /* 0x000ea4000c1e1500 */
[----:B--2---:R-:W-:-:S05]  /*23c0*/  HADD2.F32 R0, -RZ, R4.H0_H0 ;  /* 0x20000004ff007230 */ /* 0x004fca0000004100 */
[----:B------:R-:W-:-:S04]  /*23d0*/  FMUL.FTZ R0, R0, 1 ;  /* 0x3f80000000007820 */ /* 0x000fc80000410000 */
[----:B------:R0:W1:Y:S01]  /*23e0*/  F2F.F64.F32 R24, R0 ;  /* 0x0000000000187310 */ /* 0x0000620000201800 */
[----:B------:R-:W-:Y:S05]  /*23f0*/  BRA `(.L_x_12496) ;  /* 0x0000000800b07947 */ /* 0x000fea0003800000 */
.L_x_12501:
[----:B------:R0:W5:Y:S01]  /*2400*/  LDG.E.64 R24, desc[UR36][R4.64] ;  /* 0x0000002404187981 */ /* 0x000162000c1e1b00 */
[----:B------:R-:W-:Y:S05]  /*2410*/  BRA `(.L_x_12496) ;  /* 0x0000000800a87947 */ /* 0x000fea0003800000 */
.L_x_12491:
        /* <DEDUP_REMOVED lines=13> */
.L_x_12505:
[----:B------:R0:W5:Y:S01]  /*24f0*/  LDG.E.64 R24, desc[UR36][R4.64] ;  /* 0x0000002404187981 */ /* 0x000162000c1e1b00 */
[----:B------:R-:W-:Y:S05]  /*2500*/  BRA `(.L_x_12496) ;  /* 0x00000008006c7947 */ /* 0x000fea0003800000 */
.L_x_12504:
        /* <DEDUP_REMOVED lines=27> */
.L_x_12507:
        /* <DEDUP_REMOVED lines=15> */
.L_x_12506:
[----:B------:R-:W2:Y:S02]  /*27b0*/  LDG.E.U16 R0, desc[UR36][R4.64] ;  /* 0x0000002404007981 */ /* 0x000ea4000c1e1500 */
[----:B--2---:R-:W-:-:S04]  /*27c0*/  IMAD.U32 R0, R0, 0x10000, RZ ;  /* 0x0001000000007824 */ /* 0x004fc800078e00ff */
[----:B------:R-:W-:-:S04]  /*27d0*/  FMUL.FTZ R0, R0, 1 ;  /* 0x3f80000000007820 */ /* 0x000fc80000410000 */
[----:B------:R0:W1:Y:S01]  /*27e0*/  F2F.F64.F32 R24, R0 ;  /* 0x0000000000187310 */ /* 0x0000620000201800 */
[----:B------:R-:W-:Y:S05]  /*27f0*/  BRA `(.L_x_12496) ;  /* 0x0000000400b07947 */ /* 0x000fea0003800000 */
.L_x_12503:
        /* <DEDUP_REMOVED lines=11> */
.L_x_12510:
        /* <DEDUP_REMOVED lines=21> */
.L_x_12512:
[----:B------:R-:W-:Y:S05]  /*2a00*/  BSYNC.RECONVERGENT B0 ;  /* 0x0000000000007941 */ /* 0x000fea0003800200 */
.L_x_12511:
[----:B------:R-:W-:Y:S01]  /*2a10*/  IMAD.SHL.U32 R0, R0, 0x100000, RZ ;  /* 0x0010000000007824 */ /* 0x000fe200078e00ff */
[----:B------:R-:W-:-:S04]  /*2a20*/  LEA R3, R3, 0x3b800000, 0x17 ;  /* 0x3b80000003037811 */ /* 0x000fc800078eb8ff */
[----:B------:R-:W-:-:S05]  /*2a30*/  LOP3.LUT R0, R3, R0, R7, 0xfe, !PT ;  /* 0x0000000003007212 */ /* 0x000fca00078efe07 */
[----:B------:R-:W-:-:S04]  /*2a40*/  FMUL.FTZ R0, R0, 1 ;  /* 0x3f80000000007820 */ /* 0x000fc80000410000 */
[----:B------:R0:W1:Y:S01]  /*2a50*/  F2F.F64.F32 R24, R0 ;  /* 0x0000000000187310 */ /* 0x0000620000201800 */
[----:B------:R-:W-:Y:S05]  /*2a60*/  BRA `(.L_x_12496) ;  /* 0x0000000400147947 */ /* 0x000fea0003800000 */
.L_x_12509:
        /* <DEDUP_REMOVED lines=21> */
.L_x_12514:
[----:B------:R-:W-:Y:S05]  /*2bc0*/  BSYNC.RECONVERGENT B0 ;  /* 0x0000000000007941 */ /* 0x000fea0003800200 */
.L_x_12513:
[----:B------:R-:W-:Y:S01]  /*2bd0*/  IMAD.SHL.U32 R0, R0, 0x200000, RZ ;  /* 0x0020000000007824 */ /* 0x000fe200078e00ff */
[----:B------:R-:W-:-:S04]  /*2be0*/  LEA R3, R3, 0x37800000, 0x17 ;  /* 0x3780000003037811 */ /* 0x000fc800078eb8ff */
[----:B------:R-:W-:-:S05]  /*2bf0*/  LOP3.LUT R0, R3, R0, R7, 0xfe, !PT ;  /* 0x0000000003007212 */ /* 0x000fca00078efe07 */
[----:B------:R-:W-:-:S04]  /*2c00*/  FMUL.FTZ R0, R0, 1 ;  /* 0x3f80000000007820 */ /* 0x000fc80000410000 */
[----:B------:R0:W1:Y:S01]  /*2c10*/  F2F.F64.F32 R24, R0 ;  /* 0x0000000000187310 */ /* 0x0000620000201800 */
[----:B------:R-:W-:Y:S05]  /*2c20*/  BRA `(.L_x_12496) ;  /* 0x0000000000a47947 */ /* 0x000fea0003800000 */
.L_x_12508:
        /* <DEDUP_REMOVED lines=18> */
.L_x_12495:
        /* <DEDUP_REMOVED lines=16> */
.L_x_12517:
[----:B------:R-:W-:Y:S01]  /*2e50*/  CS2R R24, SRZ ;  /* 0x0000000000187805 */ /* 0x000fe2000001ff00 */
[----:B------:R-:W-:Y:S06]  /*2e60*/  BRA `(.L_x_12496) ;  /* 0x0000000000147947 */ /* 0x000fec0003800000 */
.L_x_12516:
[----:B------:R-:W2:Y:S02]  /*2e70*/  LDG.E.64 R24, desc[UR36][R4.64] ;  /* 0x0000002404187981 */ /* 0x000ea4000c1e1b00 */
[----:B--2---:R-:W0:Y:S01]  /*2e80*/  I2F.F64.U64 R24, R24 ;  /* 0x0000001800187312 */ /* 0x004e220000301800 */
[----:B------:R-:W-:Y:S05]  /*2e90*/  BRA `(.L_x_12496) ;  /* 0x0000000000087947 */ /* 0x000fea0003800000 */
.L_x_12515:
[----:B------:R-:W2:Y:S02]  /*2ea0*/  LDG.E R4, desc[UR36][R4.64] ;  /* 0x0000002404047981 */ /* 0x000ea4000c1e1900 */
[----:B--2---:R0:W1:Y:S02]  /*2eb0*/  I2F.F64.U32 R24, R4 ;  /* 0x0000000400187312 */ /* 0x0040640000201800 */
.L_x_12496:
[----:B------:R-:W-:Y:S05]  /*2ec0*/  BSYNC.RECONVERGENT B6 ;  /* 0x0000000000067941 */ /* 0x000fea0003800200 */
.L_x_12490:
[----:B------:R-:W-:-:S07]  /*2ed0*/  VIADD R2, R2, 0x80 ;  /* 0x0000008002027836 */ /* 0x000fce0000000000 */
.L_x_12489:
[----:B------:R-:W-:Y:S05]  /*2ee0*/  BSYNC.RECONVERGENT B7 ;  /* 0x0000000000077941 */ /* 0x000fea0003800200 */
.L_x_12488:
        /* <DEDUP_REMOVED lines=24> */
.L_x_12523:
[----:B------:R-:W2:Y:S02]  /*3070*/  LDG.E.U8 R2, desc[UR36][R2.64] ;  /* 0x0000002402027981 */ /* 0x000ea4000c1e1100 */
[----:B--2---:R0:W1:Y:S01]  /*3080*/  I2F.F64.U16 R16, R2 ;  /* 0x0000000200107312 */ /* 0x0040620000101800 */
[----:B------:R-:W-:Y:S05]  /*3090*/  BRA `(.L_x_12519) ;  /* 0x0000000c00547947 */ /* 0x000fea0003800000 */
.L_x_12522:
        /* <DEDUP_REMOVED lines=9> */
.L_x_12526:
[----:B------:R-:W2:Y:S02]  /*3130*/  LDG.E R2, desc[UR36][R2.64] ;  /* 0x0000002402027981 */ /* 0x000ea4000c1e1900 */
[----:B--2---:R0:W1:Y:S01]  /*3140*/  I2F.F64 R16, R2 ;  /* 0x0000000200107312 */ /* 0x0040620000201c00 */
[----:B------:R-:W-:Y:S05]  /*3150*/  BRA `(.L_x_12519) ;  /* 0x0000000c00247947 */ /* 0x000fea0003800000 */
.L_x_12525:
[----:B------:R-:W2:Y:S02]  /*3160*/  LDG.E.U16 R2, desc[UR36][R2.64] ;  /* 0x0000002402027981 */ /* 0x000ea4000c1e1500 */
[----:B--2---:R0:W1:Y:S01]  /*3170*/  I2F.F64.S16 R16, R2 ;  /* 0x0000000200107312 */ /* 0x0040620000101c00 */
[----:B------:R-:W-:Y:S05]  /*3180*/  BRA `(.L_x_12519) ;  /* 0x0000000c00187947 */ /* 0x000fea0003800000 */
.L_x_12521:
        /* <DEDUP_REMOVED lines=10> */
.L_x_12528:
[----:B------:R-:W2:Y:S02]  /*3230*/  LDG.E.U16 R0, desc[UR36][R2.64] ;  /* 0x0000002402007981 */ /* 0x000ea4000c1e1500 */
[----:B--2---:R-:W-:-:S05]  /*3240*/  HADD2.F32 R0, -RZ, R0.H0_H0 ;  /* 0x20000000ff007230 */ /* 0x004fca0000004100 */
[----:B------:R-:W-:-:S04]  /*3250*/  FMUL.FTZ R0, R0, 1 ;  /* 0x3f80000000007820 */ /* 0x000fc80000410000 */
[----:B------:R0:W1:Y:S01]  /*3260*/  F2F.F64.F32 R16, R0 ;  /* 0x0000000000107310 */ /* 0x0000620000201800 */
[----:B------:R-:W-:Y:S05]  /*3270*/  BRA `(.L_x_12519) ;  /* 0x0000000800dc7947 */ /* 0x000fea0003800000 */
.L_x_12527:
        /* <DEDUP_REMOVED lines=10> */
.L_x_12530:
[----:B------:R-:W2:Y:S02]  /*3320*/  LDG.E.U16 R2, desc[UR36][R2.64] ;  /* 0x0000002402027981 */ /* 0x000ea4000c1e1500 */
[----:B--2---:R-:W-:-:S05]  /*3330*/  HADD2.F32 R0, -RZ, R2.H0_H0 ;  /* 0x20000002ff007230 */ /* 0x004fca0000004100 */
[----:B------:R-:W-:-:S04]  /*3340*/  FMUL.FTZ R0, R0, 1 ;  /* 0x3f80000000007820 */ /* 0x000fc80000410000 */
[----:B------:R0:W1:Y:S01]  /*3350*/  F2F.F64.F32 R16, R0 ;  /* 0x0000000000107310 */ /* 0x0000620000201800 */
[----:B------:R-:W-:Y:S05]  /*3360*/  BRA `(.L_x_12519) ;  /* 0x0000000800a07947 */ /* 0x000fea0003800000 */
.L_x_12529:
[----:B------:R0:W5:Y:S01]  /*3370*/  LDG.E.64 R16, desc[UR36][R2.64] ;  /* 0x0000002402107981 */ /* 0x000162000c1e1b00 */
[----:B------:R-:W-:Y:S05]  /*3380*/  BRA `(.L_x_12519) ;  /* 0x0000000800987947 */ /* 0x000fea0003800000 */
.L_x_12520:
        /* <DEDUP_REMOVED lines=13> */
.L_x_12533:
[----:B------:R0:W5:Y:S01]  /*3460*/  LDG.E.64 R16, desc[UR36][R2.64] ;  /* 0x0000002402107981 */ /* 0x000162000c1e1b00 */
[----:B------:R-:W-:Y:S05]  /*3470*/  BRA `(.L_x_12519) ;  /* 0x00000008005c7947 */ /* 0x000fea0003800000 */
.L_x_12532:
        /* <DEDUP_REMOVED lines=27> */
.L_x_12535:
        /* <DEDUP_REMOVED lines=14> */
.L_x_12534:
[----:B------:R-:W2:Y:S02]  /*3710*/  LDG.E.U16 R0, desc[UR36][R2.64] ;  /* 0x0000002402007981 */ /* 0x000ea4000c1e1500 */
[----:B--2---:R-:W-:-:S04]  /*3720*/  IMAD.U32 R0, R0, 0x10000, RZ ;  /* 0x0001000000007824 */ /* 0x004fc800078e00ff */
[----:B------:R-:W-:-:S04]  /*3730*/  FMUL.FTZ R0, R0, 1 ;  /* 0x3f80000000007820 */ /* 0x000fc80000410000 */
[----:B------:R0:W1:Y:S01]  /*3740*/  F2F.F64.F32 R16, R0 ;  /* 0x0000000000107310 */ /* 0x0000620000201800 */
[----:B------:R-:W-:Y:S05]  /*3750*/  BRA `(.L_x_12519) ;  /* 0x0000000400a47947 */ /* 0x000fea0003800000 */
.L_x_12531:
        /* <DEDUP_REMOVED lines=11> */
.L_x_12538:
        /* <DEDUP_REMOVED lines=20> */
.L_x_12540:
[----:B------:R-:W-:Y:S05]  /*3950*/  BSYNC.RECONVERGENT B0 ;  /* 0x0000000000007941 */ /* 0x000fea0003800200 */
.L_x_12539:
[----:B------:R-:W-:Y:S01]  /*3960*/  IMAD.SHL.U32 R0, R0, 0x100000, RZ ;  /* 0x0010000000007824 */ /* 0x000fe200078e00ff */
[----:B------:R-:W-:-:S04]  /*3970*/  LEA R2, R2, 0x3b800000, 0x17 ;  /* 0x3b80000002027811 */ /* 0x000fc800078eb8ff */
[----:B------:R-:W-:-:S05]  /*3980*/  LOP3.LUT R0, R2, R0, R7, 0xfe, !PT ;  /* 0x0000000002007212 */ /* 0x000fca00078efe07 */
[----:B------:R-:W-:-:S04]  /*3990*/  FMUL.FTZ R0, R0, 1 ;  /* 0x3f80000000007820 */ /* 0x000fc80000410000 */
[----:B------:R0:W1:Y:S01]  /*39a0*/  F2F.F64.F32 R16, R0 ;  /* 0x0000000000107310 */ /* 0x0000620000201800 */
[----:B------:R-:W-:Y:S05]  /*39b0*/  BRA `(.L_x_12519) ;  /* 0x00000004000c7947 */ /* 0x000fea0003800000 */
.L_x_12537:
        /* <DEDUP_REMOVED lines=20> */
.L_x_12542:
[----:B------:R-:W-:Y:S05]  /*3b00*/  BSYNC.RECONVERGENT B0 ;  /* 0x0000000000007941 */ /* 0x000fea0003800200 */
.L_x_12541:
[----:B------:R-:W-:Y:S01]  /*3b10*/  IMAD.SHL.U32 R0, R0, 0x200000, RZ ;  /* 0x0020000000007824 */ /* 0x000fe200078e00ff */
[----:B------:R-:W-:-:S04]  /*3b20*/  LEA R2, R2, 0x37800000, 0x17 ;  /* 0x3780000002027811 */ /* 0x000fc800078eb8ff */
[----:B------:R-:W-:-:S05]  /*3b30*/  LOP3.LUT R0, R2, R0, R7, 0xfe, !PT ;  /* 0x0000000002007212 */ /* 0x000fca00078efe07 */
[----:B------:R-:W-:-:S04]  /*3b40*/  FMUL.FTZ R0, R0, 1 ;  /* 0x3f80000000007820 */ /* 0x000fc80000410000 */
[----:B------:R0:W1:Y:S01]  /*3b50*/  F2F.F64.F32 R16, R0 ;  /* 0x0000000000107310 */ /* 0x0000620000201800 */
[----:B------:R-:W-:Y:S05]  /*3b60*/  BRA `(.L_x_12519) ;  /* 0x0000000000a07947 */ /* 0x000fea0003800000 */
.L_x_12536:
        /* <DEDUP_REMOVED lines=18> */
.L_x_12524:
        /* <DEDUP_REMOVED lines=16> */
.L_x_12545:
[----:B------:R-:W-:Y:S05]  /*3d90*/  BRA `(.L_x_12519) ;  /* 0x0000000000147947 */ /* 0x000fea0003800000 */
.L_x_12544:
[----:B------:R-:W2:Y:S02]  /*3da0*/  LDG.E.64 R16, desc[UR36][R2.64] ;  /* 0x0000002402107981 */ /* 0x000ea4000c1e1b00 */
[----:B--2---:R-:W0:Y:S01]  /*3db0*/  I2F.F64.U64 R16, R16 ;  /* 0x0000001000107312 */ /* 0x004e220000301800 */
[----:B------:R-:W-:Y:S05]  /*3dc0*/  BRA `(.L_x_12519) ;  /* 0x0000000000087947 */ /* 0x000fea0003800000 */
.L_x_12543:
[----:B------:R-:W2:Y:S02]  /*3dd0*/  LDG.E R2, desc[UR36][R2.64] ;  /* 0x0000002402027981 */ /* 0x000ea4000c1e1900 */
[----:B--2---:R0:W1:Y:S02]  /*3de0*/  I2F.F64.U32 R16, R2 ;  /* 0x0000000200107312 */ /* 0x0040640000201800 */
.L_x_12519:
[----:B------:R-:W-:Y:S05]  /*3df0*/  BSYNC.RECONVERGENT B6 ;  /* 0x0000000000067941 */ /* 0x000fea0003800200 */
.L_x_12518:
[----:B------:R-:W-:Y:S01]  /*3e00*/  ISETP.GE.AND P0, PT, R23, R19, PT ;  /* 0x000000131700720c */ /* 0x000fe20003f06270 */
[----:B------:R-:W-:-:S12]  /*3e10*/  BSSY.RECONVERGENT B0, `(.L_x_12546) ;  /* 0x0000053000007945 */ /* 0x000fd80003800200 */
[----:B------:R-:W-:Y:S05]  /*3e20*/  @P0 BRA `(.L_x_12547) ;  /* 0x0000000400440947 */ /* 0x000fea0003800000 */
[----:B--2-45:R-:W-:Y:S01]  /*3e30*/  ISETP.GT.AND P1, PT, R29, 0xfffff, PT ;  /* 0x000fffff1d00780c */ /* 0x034fe20003f24270 */
[----:B------:R-:W-:Y:S02]  /*3e40*/  IMAD.MOV.U32 R11, RZ, RZ, R29 ;  /* 0x000000ffff0b7224 */ /* 0x000fe400078e001d */
        /* <DEDUP_REMOVED lines=73> */
.L_x_12548:
[----:B------:R-:W-:Y:S01]  /*42e0*/  IMAD.MOV.U32 R2, RZ, RZ, 0x0 ;  /* 0x00000000ff027424 */ /* 0x000fe200078e00ff */
[----:B------:R-:W-:Y:S01]  /*42f0*/  LOP3.LUT P1, RZ, R29, 0x7fffffff, RZ, 0xc0, !PT ;  /* 0x7fffffff1dff7812 */ /* 0x000fe2000782c0ff */
[----:B------:R-:W-:-:S06]  /*4300*/  IMAD.MOV.U32 R3, RZ, RZ, 0x7ff00000 ;  /* 0x7ff00000ff037424 */ /* 0x000fcc00078e00ff */
[----:B------:R-:W-:-:S10]  /*4310*/  DFMA R2, R28, R2, +INF ;  /* 0x7ff000001c02742b */ /* 0x000fd40000000002 */
[----:B-1----:R-:W-:Y:S02]  /*4320*/  FSEL R4, R2, RZ, P1 ;  /* 0x000000ff02047208 */ /* 0x002fe40000800000 */
[----:B------:R-:W-:-:S07]  /*4330*/  FSEL R5, R3, -QNAN , P1 ;  /* 0xfff0000003057808 */ /* 0x000fce0000800000 */
.L_x_12547:
[----:B------:R-:W-:Y:S05]  /*4340*/  BSYNC.RECONVERGENT B0 ;  /* 0x0000000000007941 */ /* 0x000fea0003800200 */
.L_x_12546:
[----:B0-----:R-:W0:Y:S01]  /*4350*/  LDC.U8 R2, c[0x0][0x3a4] ;  /* 0x0000e900ff027b82 */ /* 0x001e220000000000 */
[C---:B------:R-:W-:Y:S01]  /*4360*/  VIADD R22, R23.reuse, 0x80 ;  /* 0x0000008017167836 */ /* 0x040fe20000000000 */
[----:B------:R-:W-:Y:S01]  /*4370*/  BSSY.RECONVERGENT B0, `(.L_x_12549) ;  /* 0x0000055000007945 */ /* 0x000fe20003800200 */
[C---:B------:R-:W-:Y:S02]  /*4380*/  VIADD R0, R23.reuse, 0x100 ;  /* 0x0000010017007836 */ /* 0x040fe40000000000 */
[----:B------:R-:W-:Y:S01]  /*4390*/  VIADD R6, R23, 0x180 ;  /* 0x0000018017067836 */ /* 0x000fe20000000000 */
[-C--:B------:R-:W-:Y:S02]  /*43a0*/  ISETP.GE.AND P3, PT, R22, R19.reuse, PT ;  /* 0x000000131600720c */ /* 0x080fe40003f66270 */
[-C--:B------:R-:W-:Y:S02]  /*43b0*/  ISETP.GE.AND P1, PT, R0, R19.reuse, PT ;  /* 0x000000130000720c */ /* 0x080fe40003f26270 */
[----:B------:R-:W-:-:S09]  /*43c0*/  ISETP.GE.AND P2, PT, R6, R19, PT ;  /* 0x000000130600720c */ /* 0x000fd20003f46270 */
[----:B------:R-:W-:Y:S05]  /*43d0*/  @P3 BRA `(.L_x_12550) ;  /* 0x0000000400383947 */ /* 0x000fea0003800000 */
[----:B-1-3-5:R-:W-:Y:S01]  /*43e0*/  ISETP.GT.AND P3, PT, R27, 0xfffff, PT ;  /* 0x000fffff1b00780c */ /* 0x02afe20003f64270 */
        /* <DEDUP_REMOVED lines=13> */
[----:B--2-4-:R-:W-:Y:S02]  /*44c0*/  @P4 FSEL R28, R6, RZ, P5 ;  /* 0x000000ff061c4208 */ /* 0x014fe40002800000 */
[----:B------:R-:W-:Y:S01]  /*44d0*/  @P4 FSEL R29, R7, -QNAN , P5 ;  /* 0xfff00000071d4808 */ /* 0x000fe20002800000 */
[----:B------:R-:W-:Y:S06]  /*44e0*/  @P4 BRA `(.L_x_12550) ;  /* 0x0000000000f44947 */ /* 0x000fec0003800000 */
[C---:B------:R-:W-:Y:S01]  /*44f0*/  LOP3.LUT R6, R0.reuse, 0xfffff, RZ, 0xc0, !PT ;  /* 0x000fffff00067812 */ /* 0x040fe200078ec0ff */
[----:B------:R-:W-:Y:S01]  /*4500*/  UMOV UR4, 0x3ae80f1e ;  /* 0x3ae80f1e00047882 */ /* 0x000fe20000000000 */
[----:B------:R-:W-:Y:S01]  /*4510*/  UMOV UR5, 0x3eb1380b ;  /* 0x3eb1380b00057882 */ /* 0x000fe20000000000 */
[----:B------:R-:W-:Y:S01]  /*4520*/  LEA.HI R0, R0, R3, RZ, 0xc ;  /* 0x0000000300007211 */ /* 0x000fe200078f60ff */
[----:B------:R-:W-:Y:S01]  /*4530*/  IMAD.MOV.U32 R21, RZ, RZ, 0x43300000 ;  /* 0x43300000ff157424 */ /* 0x000fe200078e00ff */
[----:B------:R-:W-:Y:S01]  /*4540*/  LOP3.LUT R9, R6, 0x3ff00000, RZ, 0xfc, !PT ;  /* 0x3ff0000006097812 */ /* 0x000fe200078efcff */
[----:B------:R-:W-:-:S03]  /*4550*/  IMAD.MOV.U32 R6, RZ, RZ, RZ ;  /* 0x000000ffff067224 */ /* 0x000fc600078e00ff */
[----:B------:R-:W-:-:S13]  /*4560*/  ISETP.GE.U32.AND P3, PT, R9, 0x3ff6a09f, PT ;  /* 0x3ff6a09f0900780c */ /* 0x000fda0003f66070 */
[----:B------:R-:W-:Y:S02]  /*4570*/  @P3 VIADD R7, R9, 0xfff00000 ;  /* 0xfff0000009073836 */ /* 0x000fe40000000000 */
[----:B------:R-:W-:Y:S02]  /*4580*/  @P3 VIADD R0, R0, 0x1 ;  /* 0x0000000100003836 */ /* 0x000fe40000000000 */
[----:B------:R-:W-:-:S03]  /*4590*/  @P3 IMAD.MOV.U32 R9, RZ, RZ, R7 ;  /* 0x000000ffff093224 */ /* 0x000fc600078e0007 */
[----:B------:R-:W-:-:S03]  /*45a0*/  LOP3.LUT R20, R0, 0x80000000, RZ, 0x3c, !PT ;  /* 0x8000000000147812 */ /* 0x000fc600078e3cff */
[C---:B------:R-:W-:Y:S02]  /*45b0*/  DADD R12, R8.reuse, 1 ;  /* 0x3ff00000080c7429 */ /* 0x040fe40000000000 */
[----:B------:R-:W-:-:S04]  /*45c0*/  DADD R8, R8, -1 ;  /* 0xbff0000008087429 */ /* 0x000fc80000000000 */
[----:B------:R-:W1:Y:S02]  /*45d0*/  MUFU.RCP64H R7, R13 ;  /* 0x0000000d00077308 */ /* 0x000e640000001800 */
[----:B-1----:R-:W-:Y:S01]  /*45e0*/  DFMA R10, -R12, R6, 1 ;  /* 0x3ff000000c0a742b */ /* 0x002fe20000000106 */
[----:B------:R-:W-:Y:S02]  /*45f0*/  IMAD.MOV.U32 R12, RZ, RZ, -0x748574fc ;  /* 0x8b7a8b04ff0c7424 */ /* 0x000fe400078e00ff */
[----:B------:R-:W-:-:S05]  /*4600*/  IMAD.MOV.U32 R13, RZ, RZ, 0x3ed0ee25 ;  /* 0x3ed0ee25ff0d7424 */ /* 0x000fca00078e00ff */
[----:B------:R-:W-:-:S08]  /*4610*/  DFMA R10, R10, R10, R10 ;  /* 0x0000000a0a0a722b */ /* 0x000fd0000000000a */
[----:B------:R-:W-:-:S08]  /*4620*/  DFMA R10, R6, R10, R6 ;  /* 0x0000000a060a722b */ /* 0x000fd00000000006 */
[----:B------:R-:W-:-:S08]  /*4630*/  DMUL R6, R8, R10 ;  /* 0x0000000a08067228 */ /* 0x000fd00000000000 */
[----:B------:R-:W-:-:S08]  /*4640*/  DFMA R6, R8, R10, R6 ;  /* 0x0000000a0806722b */ /* 0x000fd00000000006 */
[----:B------:R-:W-:-:S08]  /*4650*/  DADD R14, R8, -R6 ;  /* 0x00000000080e7229 */ /* 0x000fd00000000806 */
[----:B------:R-:W-:-:S08]  /*4660*/  DADD R14, R14, R14 ;  /* 0x000000000e0e7229 */ /* 0x000fd0000000000e */
[----:B------:R-:W-:-:S08]  /*4670*/  DFMA R8, R8, -R6, R14 ;  /* 0x800000060808722b */ /* 0x000fd0000000000e */
        /* <DEDUP_REMOVED lines=36> */
.L_x_12550:
[----:B------:R-:W-:Y:S05]  /*48c0*/  BSYNC.RECONVERGENT B0 ;  /* 0x0000000000007941 */ /* 0x000fea0003800200 */
.L_x_12549:
[----:B------:R-:W-:Y:S04]  /*48d0*/  BSSY.RECONVERGENT B0, `(.L_x_12551) ;  /* 0x0000052000007945 */ /* 0x000fe80003800200 */
[----:B------:R-:W-:Y:S05]  /*48e0*/  @P1 BRA `(.L_x_12552) ;  /* 0x0000000400401947 */ /* 0x000fea0003800000 */
[----:B-12--5:R-:W-:Y:S01]  /*48f0*/  ISETP.GT.AND P1, PT, R25, 0xfffff, PT ;  /* 0x000fffff1900780c */ /* 0x026fe20003f24270 */
        /* <DEDUP_REMOVED lines=17> */
[C---:B------:R-:W-:Y:S01]  /*4a10*/  LOP3.LUT R6, R3.reuse, 0xfffff, RZ, 0xc0, !PT ;  /* 0x000fffff03067812 */ /* 0x040fe200078ec0ff */
[----:B------:R-:W-:Y:S01]  /*4a20*/  IMAD.MOV.U32 R12, RZ, RZ, RZ ;  /* 0x000000ffff0c7224 */ /* 0x000fe200078e00ff */
[----:B------:R-:W-:Y:S01]  /*4a30*/  UMOV UR4, 0x3ae80f1e ;  /* 0x3ae80f1e00047882 */ /* 0x000fe20000000000 */
[----:B------:R-:W-:Y:S01]  /*4a40*/  UMOV UR5, 0x3eb1380b ;  /* 0x3eb1380b00057882 */ /* 0x000fe20000000000 */
[----:B------:R-:W-:Y:S01]  /*4a50*/  LOP3.LUT R7, R6, 0x3ff00000, RZ, 0xfc, !PT ;  /* 0x3ff0000006077812 */ /* 0x000fe200078efcff */
[----:B------:R-:W-:Y:S01]  /*4a60*/  IMAD.MOV.U32 R6, RZ, RZ, R8 ;  /* 0x000000ffff067224 */ /* 0x000fe200078e0008 */
[----:B------:R-:W-:Y:S02]  /*4a70*/  LEA.HI R0, R3, R0, RZ, 0xc ;  /* 0x0000000003007211 */ /* 0x000fe400078f60ff */
[----:B------:R-:W-:-:S13]  /*4a80*/  ISETP.GE.U32.AND P1, PT, R7, 0x3ff6a09f, PT ;  /* 0x3ff6a09f0700780c */ /* 0x000fda0003f26070 */
[----:B------:R-:W-:Y:S02]  /*4a90*/  @P1 VIADD R9, R7, 0xfff00000 ;  /* 0xfff0000007091836 */ /* 0x000fe40000000000 */
[----:B------:R-:W-:Y:S02]  /*4aa0*/  @P1 VIADD R0, R0, 0x1 ;  /* 0x0000000100001836 */ /* 0x000fe40000000000 */
[----:B------:R-:W-:-:S06]  /*4ab0*/  @P1 IMAD.MOV.U32 R7, RZ, RZ, R9 ;  /* 0x000000ffff071224 */ /* 0x000fcc00078e0009 */
        /* <DEDUP_REMOVED lines=14> */
[----:B------:R-:W-:Y:S02]  /*4ba0*/  DMUL R8, R12, R8 ;  /* 0x000000080c087228 */ /* 0x000fe40000000000 */
        /* <DEDUP_REMOVED lines=23> */
[----:B------:R-:W-:Y:S01]  /*4d20*/  DFMA R20, R6, R20, UR4 ;  /* 0x0000000406147e2b */ /* 0x000fe20008000014 */
[----:B------:R-:W-:Y:S01]  /*4d30*/  UMOV UR4, 0xfefa39ef ;  /* 0xfefa39ef00047882 */ /* 0x000fe20000000000 */
[----:B------:R-:W-:-:S02]  /*4d40*/  UMOV UR5, 0x3fe62e42 ;  /* 0x3fe62e4200057882 */ /* 0x000fc40000000000 */
[----:B------:R-:W-:-:S04]  /*4d50*/  DFMA R24, R14, UR4, R10 ;  /* 0x000000040e187c2b */ /* 0x000fc8000800000a */
[----:B------:R-:W-:-:S04]  /*4d60*/  DMUL R20, R6, R20 ;  /* 0x0000001406147228 */ /* 0x000fc80000000000 */
[----:B------:R-:W-:Y:S01]  /*4d70*/  DFMA R6, R14, -UR4, R24 ;  /* 0x800000040e067c2b */ /* 0x000fe20008000018 */
[----:B------:R-:W-:Y:S01]  /*4d80*/  UMOV UR4, 0x3b39803f ;  /* 0x3b39803f00047882 */ /* 0x000fe20000000000 */
[----:B------:R-:W-:Y:S02]  /*4d90*/  UMOV UR5, 0x3c7abc9e ;  /* 0x3c7abc9e00057882 */ /* 0x000fe40000000000 */
[----:B------:R-:W-:-:S04]  /*4da0*/  DFMA R8, R10, R20, R8 ;  /* 0x000000140a08722b */ /* 0x000fc80000000008 */
[----:B------:R-:W-:-:S08]  /*4db0*/  DADD R6, -R10, R6 ;  /* 0x000000000a067229 */ /* 0x000fd00000000106 */
[----:B------:R-:W-:-:S08]  /*4dc0*/  DADD R6, R8, -R6 ;  /* 0x0000000008067229 */ /* 0x000fd00000000806 */
[----:B------:R-:W-:-:S08]  /*4dd0*/  DFMA R6, R14, UR4, R6 ;  /* 0x000000040e067c2b */ /* 0x000fd00008000006 */
[----:B------:R-:W-:-:S11]  /*4de0*/  DADD R24, R24, R6 ;  /* 0x0000000018187229 */ /* 0x000fd60000000006 */
.L_x_12552:
[----:B------:R-:W-:Y:S05]  /*4df0*/  BSYNC.RECONVERGENT B0 ;  /* 0x0000000000007941 */ /* 0x000fea0003800200 */
.L_x_12551:
[----:B------:R-:W-:Y:S04]  /*4e00*/  BSSY.RECONVERGENT B0, `(.L_x_12553) ;  /* 0x0000051000007945 */ /* 0x000fe80003800200 */
[----:B------:R-:W-:Y:S05]  /*4e10*/  @P2 BRA `(.L_x_12554) ;  /* 0x00000004003c2947 */ /* 0x000fea0003800000 */
[----:B-1---5:R-:W-:Y:S01]  /*4e20*/  ISETP.GT.AND P1, PT, R17, 0xfffff, PT ;  /* 0x000fffff1100780c */ /* 0x022fe20003f24270 */
        /* <DEDUP_REMOVED lines=25> */
[----:B------:R-:W-:Y:S01]  /*4fc0*/  IMAD.MOV.U32 R17, RZ, RZ, 0x43300000 ;  /* 0x43300000ff117424 */ /* 0x000fe200078e00ff */
        /* <DEDUP_REMOVED lines=8> */
[----:B-1----:R-:W-:-:S08]  /*5050*/  DFMA R8, -R14, R6, 1 ;  /* 0x3ff000000e08742b */ /* 0x002fd00000000106 */
        /* <DEDUP_REMOVED lines=43> */
.L_x_12554:
[----:B------:R-:W-:Y:S05]  /*5310*/  BSYNC.RECONVERGENT B0 ;  /* 0x0000000000007941 */ /* 0x000fea0003800200 */
.L_x_12553:
        /* <DEDUP_REMOVED lines=24> */
.L_x_12560:
[----:B------:R-:W0:Y:S01]  /*54a0*/  F2I.S64.F64.TRUNC R4, R4 ;  /* 0x0000000400047311 */ /* 0x000e22000030d900 */
[----:B------:R-:W-:Y:S02]  /*54b0*/  IMAD.MOV.U32 R23, RZ, RZ, R22 ;  /* 0x000000ffff177224 */ /* 0x000fe400078e0016 */
[----:B0-----:R-:W-:-:S05]  /*54c0*/  IMAD.MOV.U32 R3, RZ, RZ, R4 ;  /* 0x000000ffff037224 */ /* 0x001fca00078e0004 */
[----:B------:R0:W-:Y:S01]  /*54d0*/  STG.E.U8 desc[UR36][R8.64], R3 ;  /* 0x0000000308007986 */ /* 0x0001e2000c101124 */
[----:B------:R-:W-:Y:S05]  /*54e0*/  BRA `(.L_x_12556) ;  /* 0x00000010002c7947 */ /* 0x000fea0003800000 */
.L_x_12559:
        /* <DEDUP_REMOVED lines=10> */
.L_x_12563:
[----:B------:R-:W0:Y:S01]  /*5590*/  F2I.F64.TRUNC R5, R4 ;  /* 0x0000000400057311 */ /* 0x000e22000030d100 */
[----:B------:R-:W-:Y:S01]  /*55a0*/  IMAD.MOV.U32 R23, RZ, RZ, R22 ;  /* 0x000000ffff177224 */ /* 0x000fe200078e0016 */
[----:B0-----:R0:W-:Y:S01]  /*55b0*/  STG.E desc[UR36][R8.64], R5 ;  /* 0x0000000508007986 */ /* 0x0011e2000c101924 */
[----:B------:R-:W-:Y:S05]  /*55c0*/  BRA `(.L_x_12556) ;  /* 0x0000000c00f47947 */ /* 0x000fea0003800000 */
.L_x_12562:
[----:B------:R-:W0:Y:S01]  /*55d0*/  F2I.F64.TRUNC R5, R4 ;  /* 0x0000000400057311 */ /* 0x000e22000030d100 */
[----:B------:R-:W-:Y:S01]  /*55e0*/  IMAD.MOV.U32 R23, RZ, RZ, R22 ;  /* 0x000000ffff177224 */ /* 0x000fe200078e0016 */
[----:B0-----:R0:W-:Y:S01]  /*55f0*/  STG.E.U16 desc[UR36][R8.64], R5 ;  /* 0x0000000508007986 */ /* 0x0011e2000c101524 */
[----:B------:R-:W-:Y:S05]  /*5600*/  BRA `(.L_x_12556) ;  /* 0x0000000c00e47947 */ /* 0x000fea0003800000 */
.L_x_12558:
        /* <DEDUP_REMOVED lines=14> */
.L_x_12565:
        /* <DEDUP_REMOVED lines=9> */
.L_x_12564:
        /* <DEDUP_REMOVED lines=15> */
.L_x_12567:
        /* <DEDUP_REMOVED lines=10> */
.L_x_12566:
[----:B------:R0:W-:Y:S01]  /*5910*/  STG.E.64 desc[UR36][R8.64], R4 ;  /* 0x0000000408007986 */ /* 0x0001e2000c101b24 */
[----:B------:R-:W-:Y:S01]  /*5920*/  IMAD.MOV.U32 R23, RZ, RZ, R22 ;  /* 0x000000ffff177224 */ /* 0x000fe200078e0016 */
[----:B------:R-:W-:Y:S06]  /*5930*/  BRA `(.L_x_12556) ;  /* 0x0000000c00187947 */ /* 0x000fec0003800000 */
.L_x_12557:
        /* <DEDUP_REMOVED lines=13> */
.L_x_12570:
[----:B------:R-:W-:Y:S01]  /*5a10*/  CS2R R6, SRZ ;  /* 0x0000000000067805 */ /* 0x000fe2000001ff00 */
[----:B------:R-:W-:-:S04]  /*5a20*/  IMAD.MOV.U32 R23, RZ, RZ, R22 ;  /* 0x000000ffff177224 */ /* 0x000fc800078e0016 */
[----:B------:R0:W-:Y:S01]  /*5a30*/  STG.E.128 desc[UR36][R8.64], R4 ;  /* 0x0000000408007986 */ /* 0x0001e2000c101d24 */
[----:B------:R-:W-:Y:S05]  /*5a40*/  BRA `(.L_x_12556) ;  /* 0x0000000800d47947 */ /* 0x000fea0003800000 */
.L_x_12569:
        /* <DEDUP_REMOVED lines=23> */
.L_x_12574:
[----:B------:R-:W-:Y:S05]  /*5bc0*/  BSYNC.RECONVERGENT B0 ;  /* 0x0000000000007941 */ /* 0x000fea0003800200 */
.L_x_12573:
[----:B------:R-:W-:Y:S01]  /*5bd0*/  LOP3.LUT R7, R0, 0x80, R7, 0xf8, !PT ;  /* 0x0000008000077812 */ /* 0x000fe200078ef807 */
[----:B------:R-:W-:-:S04]  /*5be0*/  IMAD.MOV.U32 R23, RZ, RZ, R22 ;  /* 0x000000ffff177224 */ /* 0x000fc800078e0016 */
[----:B------:R0:W-:Y:S01]  /*5bf0*/  STG.E.U8 desc[UR36][R8.64], R7 ;  /* 0x0000000708007986 */ /* 0x0001e2000c101124 */
[----:B------:R-:W-:Y:S05]  /*5c00*/  BRA `(.L_x_12556) ;  /* 0x0000000800647947 */ /* 0x000fea0003800000 */
.L_x_12572:
        /* <DEDUP_REMOVED lines=19> */
.L_x_12576:
[----:B------:R-:W-:Y:S05]  /*5d40*/  BSYNC.RECONVERGENT B0 ;  /* 0x0000000000007941 */ /* 0x000fea0003800200 */
.L_x_12575:
[----:B------:R-:W-:Y:S01]  /*5d50*/  LOP3.LUT R7, R0, 0x80, R7, 0xf8, !PT ;  /* 0x0000008000077812 */ /* 0x000fe200078ef807 */
[----:B------:R-:W-:-:S04]  /*5d60*/  IMAD.MOV.U32 R23, RZ, RZ, R22 ;  /* 0x000000ffff177224 */ /* 0x000fc800078e0016 */
[----:B------:R0:W-:Y:S01]  /*5d70*/  STG.E.U8 desc[UR36][R8.64], R7 ;  /* 0x0000000708007986 */ /* 0x0001e2000c101124 */
[----:B------:R-:W-:Y:S05]  /*5d80*/  BRA `(.L_x_12556) ;  /* 0x0000000800047947 */ /* 0x000fea0003800000 */
.L_x_12571:
        /* <DEDUP_REMOVED lines=9> */
.L_x_12568:
        /* <DEDUP_REMOVED lines=12> */
.L_x_12579:
        /* <DEDUP_REMOVED lines=17> */
.L_x_12582:
[----:B------:R-:W-:-:S04]  /*5ff0*/  SHF.R.U32.HI R0, RZ, 0x14, R7 ;  /* 0x00000014ff007819 */ /* 0x000fc80000011607 */
[----:B------:R-:W-:-:S04]  /*6000*/  LOP3.LUT R0, R0, 0x1, RZ, 0xc0, !PT ;  /* 0x0000000100007812 */ /* 0x000fc800078ec0ff */
[----:B------:R-:W-:-:S04]  /*6010*/  IADD3 R0, PT, PT, R7, 0x487ffff, R0 ;  /* 0x0487ffff07007810 */ /* 0x000fc80007ffe000 */
[----:B------:R-:W-:-:S04]  /*6020*/  SHF.R.U32.HI R0, RZ, 0x14, R0 ;  /* 0x00000014ff007819 */ /* 0x000fc80000011600 */
[----:B------:R-:W-:-:S07]  /*6030*/  LOP3.LUT R3, R0, 0xff, RZ, 0xc0, !PT ;  /* 0x000000ff00037812 */ /* 0x000fce00078ec0ff */
.L_x_12583:
[----:B------:R-:W-:-:S04]  /*6040*/  SHF.R.U32.HI R0, RZ, 0x18, R7 ;  /* 0x00000018ff007819 */ /* 0x000fc80000011607 */
[----:B------:R-:W-:-:S07]  /*6050*/  LOP3.LUT R0, R3, 0x80, R0, 0xf8, !PT ;  /* 0x0000008003007812 */ /* 0x000fce00078ef800 */
.L_x_12581:
[----:B------:R-:W-:Y:S05]  /*6060*/  BSYNC.RECONVERGENT B0 ;  /* 0x0000000000007941 */ /* 0x000fea0003800200 */
.L_x_12580:
[----:B------:R0:W-:Y:S01]  /*6070*/  STG.E.U8 desc[UR36][R8.64], R0 ;  /* 0x0000000008007986 */ /* 0x0001e2000c101124 */
[----:B------:R-:W-:Y:S01]  /*6080*/  IMAD.MOV.U32 R23, RZ, RZ, R22 ;  /* 0x000000ffff177224 */ /* 0x000fe200078e0016 */
[----:B------:R-:W-:Y:S06]  /*6090*/  BRA `(.L_x_12556) ;  /* 0x0000000400407947 */ /* 0x000fec0003800000 */
.L_x_12578:
        /* <DEDUP_REMOVED lines=17> */
.L_x_12586:
[----:B------:R-:W-:-:S04]  /*61b0*/  SHF.R.U32.HI R0, RZ, 0x15, R7 ;  /* 0x00000015ff007819 */ /* 0x000fc80000011607 */
[----:B------:R-:W-:-:S04]  /*61c0*/  LOP3.LUT R0, R0, 0x1, RZ, 0xc0, !PT ;  /* 0x0000000100007812 */ /* 0x000fc800078ec0ff */
[----:B------:R-:W-:-:S04]  /*61d0*/  IADD3 R0, PT, PT, R7, 0x88fffff, R0 ;  /* 0x088fffff07007810 */ /* 0x000fc80007ffe000 */
[----:B------:R-:W-:-:S04]  /*61e0*/  SHF.R.U32.HI R0, RZ, 0x15, R0 ;  /* 0x00000015ff007819 */ /* 0x000fc80000011600 */
[----:B------:R-:W-:-:S07]  /*61f0*/  LOP3.LUT R3, R0, 0xff, RZ, 0xc0, !PT ;  /* 0x000000ff00037812 */ /* 0x000fce00078ec0ff */
.L_x_12587:
[----:B------:R-:W-:-:S04]  /*6200*/  SHF.R.U32.HI R0, RZ, 0x18, R7 ;  /* 0x00000018ff007819 */ /* 0x000fc80000011607 */
[----:B------:R-:W-:-:S07]  /*6210*/  LOP3.LUT R0, R3, 0x80, R0, 0xf8, !PT ;  /* 0x0000008003007812 */ /* 0x000fce00078ef800 */
.L_x_12585:
[----:B------:R-:W-:Y:S05]  /*6220*/  BSYNC.RECONVERGENT B0 ;  /* 0x0000000000007941 */ /* 0x000fea0003800200 */
.L_x_12584:
[----:B------:R0:W-:Y:S01]  /*6230*/  STG.E.U8 desc[UR36][R8.64], R0 ;  /* 0x0000000008007986 */ /* 0x0001e2000c101124 */
[----:B------:R-:W-:Y:S01]  /*6240*/  IMAD.MOV.U32 R23, RZ, RZ, R22 ;  /* 0x000000ffff177224 */ /* 0x000fe200078e0016 */
[----:B------:R-:W-:Y:S06]  /*6250*/  BRA `(.L_x_12556) ;  /* 0x0000000000d07947 */ /* 0x000fec0003800000 */
.L_x_12577:
[----:B------:R-:W-:-:S13]  /*6260*/  ISETP.NE.AND P0, PT, R0, 0x1c, PT ;  /* 0x0000001c0000780c */ /* 0x000fda0003f05270 */
[----:B------:R-:W-:Y:S05]  /*6270*/  @!P0 BRA `(.L_x_12588) ;  /* 0x0000000000bc8947 */ /* 0x000fea0003800000 */
[----:B------:R-:W-:-:S13]  /*6280*/  ISETP.NE.AND P0, PT, R0, 0x1d, PT ;  /* 0x0000001d0000780c */ /* 0x000fda0003f05270 */
[----:B------:R-:W-:Y:S05]  /*6290*/  @!P0 BRA `(.L_x_12589) ;  /* 0x0000000000a48947 */ /* 0x000fea0003800000 */
[----:B------:R-:W-:-:S13]  /*62a0*/  ISETP.NE.AND P0, PT, R0, 0x2c, PT ;  /* 0x0000002c0000780c */ /* 0x000fda0003f05270 */
[----:B------:R-:W-:Y:S05]  /*62b0*/  @!P0 BRA `(.L_x_12590) ;  /* 0x0000000000488947 */ /* 0x000fea0003800000 */
.L_x_12561:
        /* <DEDUP_REMOVED lines=16> */
.L_x_12591:
[----:B------:R-:W-:Y:S01]  /*63c0*/  IMAD.MOV.U32 R23, RZ, RZ, R22 ;  /* 0x000000ffff177224 */ /* 0x000fe200078e0016 */
[----:B------:R-:W-:Y:S06]  /*63d0*/  BRA `(.L_x_12556) ;  /* 0x0000000000707947 */ /* 0x000fec0003800000 */
.L_x_12590:
        /* <DEDUP_REMOVED lines=21> */
.L_x_12589:
[----:B------:R-:W0:Y:S01]  /*6530*/  F2I.U64.F64.TRUNC R4, R4 ;  /* 0x0000000400047311 */ /* 0x000e22000030d800 */
[----:B------:R-:W-:Y:S01]  /*6540*/  IMAD.MOV.U32 R23, RZ, RZ, R22 ;  /* 0x000000ffff177224 */ /* 0x000fe200078e0016 */
[----:B0-----:R0:W-:Y:S01]  /*6550*/  STG.E.64 desc[UR36][R8.64], R4 ;  /* 0x0000000408007986 */ /* 0x0011e2000c101b24 */
[----:B------:R-:W-:Y:S05]  /*6560*/  BRA `(.L_x_12556) ;  /* 0x00000000000c7947 */ /* 0x000fea0003800000 */
.L_x_12588:
[----:B------:R-:W0:Y:S01]  /*6570*/  F2I.U32.F64.TRUNC R5, R4 ;  /* 0x0000000400057311 */ /* 0x000e22000030d000 */
[----:B------:R-:W-:Y:S01]  /*6580*/  IMAD.MOV.U32 R23, RZ, RZ, R22 ;  /* 0x000000ffff177224 */ /* 0x000fe200078e0016 */
[----:B0-----:R0:W-:Y:S06]  /*6590*/  STG.E desc[UR36][R8.64], R5 ;  /* 0x0000000508007986 */ /* 0x0011ec000c101924 */
.L_x_12556:
[----:B------:R-:W-:Y:S05]  /*65a0*/  BSYNC.RECONVERGENT B6 ;  /* 0x0000000000067941 */ /* 0x000fea0003800200 */
.L_x_12555:
        /* <DEDUP_REMOVED lines=24> */
.L_x_12597:
[----:B----45:R-:W0:Y:S02]  /*6730*/  F2I.S64.F64.TRUNC R28, R28 ;  /* 0x0000001c001c7311 */ /* 0x030e24000030d900 */
[----:B0-----:R-:W-:-:S05]  /*6740*/  IMAD.MOV.U32 R3, RZ, RZ, R28 ;  /* 0x000000ffff037224 */ /* 0x001fca00078e001c */
[----:B------:R4:W-:Y:S01]  /*6750*/  STG.E.U8 desc[UR36][R4.64], R3 ;  /* 0x0000000304007986 */ /* 0x0009e2000c101124 */
[----:B------:R-:W-:Y:S05]  /*6760*/  BRA `(.L_x_12599) ;  /* 0x0000000c00e07947 */ /* 0x000fea0003800000 */
.L_x_12596:
        /* <DEDUP_REMOVED lines=9> */
.L_x_12601:
[----:B----45:R-:W0:Y:S02]  /*6800*/  F2I.F64.TRUNC R29, R28 ;  /* 0x0000001c001d7311 */ /* 0x030e24000030d100 */
[----:B0-----:R2:W-:Y:S01]  /*6810*/  STG.E desc[UR36][R4.64], R29 ;  /* 0x0000001d04007986 */ /* 0x0015e2000c101924 */
[----:B------:R-:W-:Y:S05]  /*6820*/  BRA `(.L_x_12599) ;  /* 0x0000000c00b07947 */ /* 0x000fea0003800000 */
.L_x_12600:
[----:B----45:R-:W0:Y:S02]  /*6830*/  F2I.F64.TRUNC R29, R28 ;  /* 0x0000001c001d7311 */ /* 0x030e24000030d100 */
[----:B0-----:R0:W-:Y:S01]  /*6840*/  STG.E.U16 desc[UR36][R4.64], R29 ;  /* 0x0000001d04007986 */ /* 0x0011e2000c101524 */
[----:B------:R-:W-:Y:S05]  /*6850*/  BRA `(.L_x_12599) ;  /* 0x0000000c00a47947 */ /* 0x000fea0003800000 */
.L_x_12595:
        /* <DEDUP_REMOVED lines=13> */
.L_x_12603:
        /* <DEDUP_REMOVED lines=8> */
.L_x_12602:
        /* <DEDUP_REMOVED lines=14> */
.L_x_12605:
        /* <DEDUP_REMOVED lines=9> */
.L_x_12604:
[----:B----45:R0:W-:Y:S01]  /*6b20*/  STG.E.64 desc[UR36][R4.64], R28 ;  /* 0x0000001c04007986 */ /* 0x0301e2000c101b24 */
[----:B------:R-:W-:Y:S05]  /*6b30*/  BRA `(.L_x_12599) ;  /* 0x0000000800ec7947 */ /* 0x000fea0003800000 */
.L_x_12594:
        /* <DEDUP_REMOVED lines=13> */
.L_x_12609:
        /* <DEDUP_REMOVED lines=22> */
.L_x_12612:
[----:B------:R-:W-:-:S04]  /*6d70*/  SHF.R.U32.HI R3, RZ, 0x18, R7 ;  /* 0x00000018ff037819 */ /* 0x000fc80000011607 */
[----:B------:R-:W-:-:S07]  /*6d80*/  LOP3.LUT R0, R0, 0x80, R3, 0xf8, !PT ;  /* 0x0000008000007812 */ /* 0x000fce00078ef803 */
.L_x_12611:
[----:B------:R-:W-:Y:S05]  /*6d90*/  BSYNC.RECONVERGENT B0 ;  /* 0x0000000000007941 */ /* 0x000fea0003800200 */
.L_x_12610:
[----:B------:R0:W-:Y:S01]  /*6da0*/  STG.E.U8 desc[UR36][R4.64], R0 ;  /* 0x0000000004007986 */ /* 0x0001e2000c101124 */
[----:B------:R-:W-:Y:S05]  /*6db0*/  BRA `(.L_x_12599) ;  /* 0x00000008004c7947 */ /* 0x000fea0003800000 */
.L_x_12608:
        /* <DEDUP_REMOVED lines=22> */
.L_x_12615:
[----:B------:R-:W-:-:S04]  /*6f20*/  SHF.R.U32.HI R3, RZ, 0x18, R7 ;  /* 0x00000018ff037819 */ /* 0x000fc80000011607 */
[----:B------:R-:W-:-:S07]  /*6f30*/  LOP3.LUT R0, R0, 0x80, R3, 0xf8, !PT ;  /* 0x0000008000007812 */ /* 0x000fce00078ef803 */
.L_x_12614:
[----:B------:R-:W-:Y:S05]  /*6f40*/  BSYNC.RECONVERGENT B0 ;  /* 0x0000000000007941 */ /* 0x000fea0003800200 */
.L_x_12613:
[----:B------:R0:W-:Y:S01]  /*6f50*/  STG.E.U8 desc[UR36][R4.64], R0 ;  /* 0x0000000004007986 */ /* 0x0001e2000c101124 */
[----:B------:R-:W-:Y:S05]  /*6f60*/  BRA `(.L_x_12599) ;  /* 0x0000000400e07947 */ /* 0x000fea0003800000 */
.L_x_12607:
        /* <DEDUP_REMOVED lines=26> */
.L_x_12617:
[----:B----45:R-:W0:Y:S02]  /*7110*/  F2I.U64.F64.TRUNC R28, R28 ;  /* 0x0000001c001c7311 */ /* 0x030e24000030d800 */
[----:B0-----:R0:W-:Y:S01]  /*7120*/  STG.E.64 desc[UR36][R4.64], R28 ;  /* 0x0000001c04007986 */ /* 0x0011e2000c101b24 */
[----:B------:R-:W-:Y:S05]  /*7130*/  BRA `(.L_x_12599) ;  /* 0x00000004006c7947 */ /* 0x000fea0003800000 */
.L_x_12616:
[----:B----45:R-:W0:Y:S02]  /*7140*/  F2I.U32.F64.TRUNC R29, R28 ;  /* 0x0000001c001d7311 */ /* 0x030e24000030d000 */
[----:B0-----:R0:W-:Y:S01]  /*7150*/  STG.E desc[UR36][R4.64], R29 ;  /* 0x0000001d04007986 */ /* 0x0011e2000c101924 */
[----:B------:R-:W-:Y:S05]  /*7160*/  BRA `(.L_x_12599) ;  /* 0x0000000400607947 */ /* 0x000fea0003800000 */
.L_x_12606:
        /* <DEDUP_REMOVED lines=10> */
.L_x_12619:
[----:B------:R-:W-:-:S05]  /*7210*/  CS2R R30, SRZ ;  /* 0x00000000001e7805 */ /* 0x000fca000001ff00 */
[----:B----45:R0:W-:Y:S01]  /*7220*/  STG.E.128 desc[UR36][R4.64], R28 ;  /* 0x0000001c04007986 */ /* 0x0301e2000c101d24 */
[----:B------:R-:W-:Y:S05]  /*7230*/  BRA `(.L_x_12599) ;  /* 0x00000004002c7947 */ /* 0x000fea0003800000 */
.L_x_12618:
[----:B------:R-:W-:-:S13]  /*7240*/  ISETP.NE.AND P0, PT, R0, 0xf, PT ;  /* 0x0000000f0000780c */ /* 0x000fda0003f05270 */
[----:B------:R-:W-:Y:S05]  /*7250*/  @!P0 BRA `(.L_x_12620) ;  /* 0x0000000400088947 */ /* 0x000fea0003800000 */
[----:B------:R-:W-:-:S13]  /*7260*/  ISETP.NE.AND P0, PT, R0, 0x17, PT ;  /* 0x000000170000780c */ /* 0x000fda0003f05270 */
[----:B------:R-:W-:Y:S05]  /*7270*/  @!P0 BRA `(.L_x_12621) ;  /* 0x0000000000a08947 */ /* 0x000fea0003800000 */
[----:B------:R-:W-:-:S13]  /*7280*/  ISETP.NE.AND P0, PT, R0, 0x18, PT ;  /* 0x000000180000780c */ /* 0x000fda0003f05270 */
[----:B------:R-:W-:Y:S05]  /*7290*/  @!P0 BRA `(.L_x_12622) ;  /* 0x0000000000448947 */ /* 0x000fea0003800000 */
.L_x_12598:
        /* <DEDUP_REMOVED lines=16> */
.L_x_12623:
[----:B------:R-:W-:Y:S05]  /*73a0*/  BRA `(.L_x_12599) ;  /* 0x0000000000d07947 */ /* 0x000fea0003800000 */
.L_x_12622:
        /* <DEDUP_REMOVED lines=17> */
.L_x_12625:
[----:B------:R-:W-:Y:S05]  /*74c0*/  BSYNC.RECONVERGENT B0 ;  /* 0x0000000000007941 */ /* 0x000fea0003800200 */
.L_x_12624:
[----:B------:R-:W-:-:S05]  /*74d0*/  LOP3.LUT R3, R0, 0x80, R3, 0xf8, !PT ;  /* 0x0000008000037812 */ /* 0x000fca00078ef803 */
[----:B------:R0:W-:Y:S01]  /*74e0*/  STG.E.U8 desc[UR36][R4.64], R3 ;  /* 0x0000000304007986 */ /* 0x0001e2000c101124 */
[----:B------:R-:W-:Y:S05]  /*74f0*/  BRA `(.L_x_12599) ;  /* 0x00000000007c7947 */ /* 0x000fea0003800000 */
.L_x_12621:
        /* <DEDUP_REMOVED lines=16> */
.L_x_12627:
[----:B------:R-:W-:Y:S01]  /*7600*/  IMAD.MOV.U32 R0, RZ, RZ, 0x7f ;  /* 0x0000007fff007424 */ /* 0x000fe200078e00ff */
[----:B------:R-:W-:-:S04]  /*7610*/  ISETP.GT.U32.AND P0, PT, R3, 0x7f800000, PT ;  /* 0x7f8000000300780c */ /* 0x000fc80003f04070 */
[----:B------:R-:W-:-:S09]  /*7620*/  SEL R0, R0, 0x7c, P0 ;  /* 0x0000007c00007807 */ /* 0x000fd20000000000 */
.L_x_12628:
[----:B------:R-:W-:Y:S05]  /*7630*/  BSYNC.RECONVERGENT B0 ;  /* 0x0000000000007941 */ /* 0x000fea0003800200 */
.L_x_12626:
[----:B------:R-:W-:-:S04]  /*7640*/  SHF.R.U32.HI R3, RZ, 0x18, R7 ;  /* 0x00000018ff037819 */ /* 0x000fc80000011607 */
[----:B------:R-:W-:-:S05]  /*7650*/  LOP3.LUT R3, R0, 0x80, R3, 0xf8, !PT ;  /* 0x0000008000037812 */ /* 0x000fca00078ef803 */
[----:B------:R0:W-:Y:S01]  /*7660*/  STG.E.U8 desc[UR36][R4.64], R3 ;  /* 0x0000000304007986 */ /* 0x0001e2000c101124 */
[----:B------:R-:W-:Y:S05]  /*7670*/  BRA `(.L_x_12599) ;  /* 0x00000000001c7947 */ /* 0x000fea0003800000 */
.L_x_12620:
[----:B------:R-:W-:Y:S01]  /*7680*/  UMOV UR4, 0xf0000000 ;  /* 0xf000000000047882 */ /* 0x000fe20000000000 */
[----:B------:R-:W-:Y:S01]  /*7690*/  UMOV UR5, 0x380fffff ;  /* 0x380fffff00057882 */ /* 0x000fe20000000000 */
[----:B----45:R-:W0:Y:S01]  /*76a0*/  F2F.F32.F64 R0, R28 ;  /* 0x0000001c00007310 */ /* 0x030e220000301000 */
[----:B------:R-:W-:-:S14]  /*76b0*/  DSETP.GEU.AND P0, PT, |R28|, UR4, PT ;  /* 0x000000041c007e2a */ /* 0x000fdc000bf0e200 */
[----:B0-----:R-:W-:-:S05]  /*76c0*/  @!P0 FMUL R0, R0, 1.175494350822287508e-38 ;  /* 0x0080000000008820 */ /* 0x001fca0000400000 */
[----:B------:R-:W-:-:S05]  /*76d0*/  F2FP.BF16.F32.PACK_AB R0, RZ, R0 ;  /* 0x00000000ff00723e */ /* 0x000fca00000010ff */
[----:B------:R0:W-:Y:S02]  /*76e0*/  STG.E.U16 desc[UR36][R4.64], R0 ;  /* 0x0000000004007986 */ /* 0x0001e4000c101524 */
.L_x_12599:
        /* <DEDUP_REMOVED lines=24> */
.L_x_12632:
[----:B------:R-:W0:Y:S02]  /*7870*/  F2I.S64.F64.TRUNC R24, R24 ;  /* 0x0000001800187311 */ /* 0x000e24000030d900 */
[----:B0-----:R-:W-:-:S05]  /*7880*/  IMAD.MOV.U32 R3, RZ, RZ, R24 ;  /* 0x000000ffff037224 */ /* 0x001fca00078e0018 */
[----:B------:R0:W-:Y:S01]  /*7890*/  STG.E.U8 desc[UR36][R4.64], R3 ;  /* 0x0000000304007986 */ /* 0x0001e2000c101124 */
[----:B------:R-:W-:Y:S05]  /*78a0*/  BRA `(.L_x_12634) ;  /* 0x0000000c00e07947 */ /* 0x000fea0003800000 */
.L_x_12631:
        /* <DEDUP_REMOVED lines=9> */
.L_x_12636:
[----:B------:R-:W0:Y:S02]  /*7940*/  F2I.F64.TRUNC R25, R24 ;  /* 0x0000001800197311 */ /* 0x000e24000030d100 */
[----:B0-----:R0:W-:Y:S01]  /*7950*/  STG.E desc[UR36][R4.64], R25 ;  /* 0x0000001904007986 */ /* 0x0011e2000c101924 */
[----:B------:R-:W-:Y:S05]  /*7960*/  BRA `(.L_x_12634) ;  /* 0x0000000c00b07947 */ /* 0x000fea0003800000 */
.L_x_12635:
[----:B------:R-:W0:Y:S02]  /*7970*/  F2I.F64.TRUNC R25, R24 ;  /* 0x0000001800197311 */ /* 0x000e24000030d100 */
[----:B0-----:R0:W-:Y:S01]  /*7980*/  STG.E.U16 desc[UR36][R4.64], R25 ;  /* 0x0000001904007986 */ /* 0x0011e2000c101524 */
[----:B------:R-:W-:Y:S05]  /*7990*/  BRA `(.L_x_12634) ;  /* 0x0000000c00a47947 */ /* 0x000fea0003800000 */
.L_x_12630:
        /* <DEDUP_REMOVED lines=13> */
.L_x_12638:
        /* <DEDUP_REMOVED lines=8> */
.L_x_12637:
        /* <DEDUP_REMOVED lines=14> */
.L_x_12640:
        /* <DEDUP_REMOVED lines=9> */
.L_x_12639:
[----:B------:R0:W-:Y:S01]  /*7c60*/  STG.E.64 desc[UR36][R4.64], R24 ;  /* 0x0000001804007986 */ /* 0x0001e2000c101b24 */
[----:B------:R-:W-:Y:S05]  /*7c70*/  BRA `(.L_x_12634) ;  /* 0x0000000800ec7947 */ /* 0x000fea0003800000 */
.L_x_12629:
        /* <DEDUP_REMOVED lines=13> */
.L_x_12644:
        /* <DEDUP_REMOVED lines=22> */
.L_x_12647:
[----:B------:R-:W-:-:S04]  /*7eb0*/  SHF.R.U32.HI R3, RZ, 0x18, R7 ;  /* 0x00000018ff037819 */ /* 0x000fc80000011607 */
[----:B------:R-:W-:-:S07]  /*7ec0*/  LOP3.LUT R0, R0, 0x80, R3, 0xf8, !PT ;  /* 0x0000008000007812 */ /* 0x000fce00078ef803 */
.L_x_12646:
[----:B------:R-:W-:Y:S05]  /*7ed0*/  BSYNC.RECONVERGENT B0 ;  /* 0x0000000000007941 */ /* 0x000fea0003800200 */
.L_x_12645:
[----:B------:R0:W-:Y:S01]  /*7ee0*/  STG.E.U8 desc[UR36][R4.64], R0 ;  /* 0x0000000004007986 */ /* 0x0001e2000c101124 */
[----:B------:R-:W-:Y:S05]  /*7ef0*/  BRA `(.L_x_12634) ;  /* 0x00000008004c7947 */ /* 0x000fea0003800000 */
.L_x_12643:
        /* <DEDUP_REMOVED lines=22> */
.L_x_12650:
[----:B------:R-:W-:-:S04]  /*8060*/  SHF.R.U32.HI R3, RZ, 0x18, R7 ;  /* 0x00000018ff037819 */ /* 0x000fc80000011607 */
[----:B------:R-:W-:-:S07]  /*8070*/  LOP3.LUT R0, R0, 0x80, R3, 0xf8, !PT ;  /* 0x0000008000007812 */ /* 0x000fce00078ef803 */
.L_x_12649:
[----:B------:R-:W-:Y:S05]  /*8080*/  BSYNC.RECONVERGENT B0 ;  /* 0x0000000000007941 */ /* 0x000fea0003800200 */
.L_x_12648:
[----:B------:R4:W-:Y:S01]  /*8090*/  STG.E.U8 desc[UR36][R4.64], R0 ;  /* 0x0000000004007986 */ /* 0x0009e2000c101124 */
[----:B------:R-:W-:Y:S05]  /*80a0*/  BRA `(.L_x_12634) ;  /* 0x0000000400e07947 */ /* 0x000fea0003800000 */
.L_x_12642:
        /* <DEDUP_REMOVED lines=26> */
.L_x_12652:
[----:B------:R-:W0:Y:S02]  /*8250*/  F2I.U64.F64.TRUNC R24, R24 ;  /* 0x0000001800187311 */ /* 0x000e24000030d800 */
[----:B0-----:R0:W-:Y:S01]  /*8260*/  STG.E.64 desc[UR36][R4.64], R24 ;  /* 0x0000001804007986 */ /* 0x0011e2000c101b24 */
[----:B------:R-:W-:Y:S05]  /*8270*/  BRA `(.L_x_12634) ;  /* 0x00000004006c7947 */ /* 0x000fea0003800000 */
.L_x_12651:
[----:B------:R-:W0:Y:S02]  /*8280*/  F2I.U32.F64.TRUNC R25, R24 ;  /* 0x0000001800197311 */ /* 0x000e24000030d000 */
[----:B0-----:R2:W-:Y:S01]  /*8290*/  STG.E desc[UR36][R4.64], R25 ;  /* 0x0000001904007986 */ /* 0x0015e2000c101924 */
[----:B------:R-:W-:Y:S05]  /*82a0*/  BRA `(.L_x_12634) ;  /* 0x0000000400607947 */ /* 0x000fea0003800000 */
.L_x_12641:
        /* <DEDUP_REMOVED lines=10> */
.L_x_12654:
[----:B---3--:R-:W-:-:S05]  /*8350*/  CS2R R26, SRZ ;  /* 0x00000000001a7805 */ /* 0x008fca000001ff00 */
[----:B------:R0:W-:Y:S01]  /*8360*/  STG.E.128 desc[UR36][R4.64], R24 ;  /* 0x0000001804007986 */ /* 0x0001e2000c101d24 */
[----:B------:R-:W-:Y:S05]  /*8370*/  BRA `(.L_x_12634) ;  /* 0x00000004002c7947 */ /* 0x000fea0003800000 */
.L_x_12653:
[----:B------:R-:W-:-:S13]  /*8380*/  ISETP.NE.AND P0, PT, R0, 0xf, PT ;  /* 0x0000000f0000780c */ /* 0x000fda0003f05270 */
[----:B------:R-:W-:Y:S05]  /*8390*/  @!P0 BRA `(.L_x_12655) ;  /* 0x0000000400088947 */ /* 0x000fea0003800000 */
[----:B------:R-:W-:-:S13]  /*83a0*/  ISETP.NE.AND P0, PT, R0, 0x17, PT ;  /* 0x000000170000780c */ /* 0x000fda0003f05270 */
[----:B------:R-:W-:Y:S05]  /*83b0*/  @!P0 BRA `(.L_x_12656) ;  /* 0x0000000000a08947 */ /* 0x000fea0003800000 */
[----:B------:R-:W-:-:S13]  /*83c0*/  ISETP.NE.AND P0, PT, R0, 0x18, PT ;  /* 0x000000180000780c */ /* 0x000fda0003f05270 */
[----:B------:R-:W-:Y:S05]  /*83d0*/  @!P0 BRA `(.L_x_12657) ;  /* 0x0000000000448947 */ /* 0x000fea0003800000 */
.L_x_12633:
        /* <DEDUP_REMOVED lines=16> */
.L_x_12658:
[----:B------:R-:W-:Y:S05]  /*84e0*/  BRA `(.L_x_12634) ;  /* 0x0000000000d07947 */ /* 0x000fea0003800000 */
.L_x_12657:
        /* <DEDUP_REMOVED lines=17> */
.L_x_12660:
[----:B------:R-:W-:Y:S05]  /*8600*/  BSYNC.RECONVERGENT B0 ;  /* 0x0000000000007941 */ /* 0x000fea0003800200 */
.L_x_12659:
[----:B------:R-:W-:-:S05]  /*8610*/  LOP3.LUT R3, R0, 0x80, R3, 0xf8, !PT ;  /* 0x0000008000037812 */ /* 0x000fca00078ef803 */
[----:B------:R0:W-:Y:S01]  /*8620*/  STG.E.U8 desc[UR36][R4.64], R3 ;  /* 0x0000000304007986 */ /* 0x0001e2000c101124 */
[----:B------:R-:W-:Y:S05]  /*8630*/  BRA `(.L_x_12634) ;  /* 0x00000000007c7947 */ /* 0x000fea0003800000 */
.L_x_12656:
        /* <DEDUP_REMOVED lines=16> */
.L_x_12662:
[----:B------:R-:W-:Y:S01]  /*8740*/  IMAD.MOV.U32 R0, RZ, RZ, 0x7f ;  /* 0x0000007fff007424 */ /* 0x000fe200078e00ff */
[----:B------:R-:W-:-:S04]  /*8750*/  ISETP.GT.U32.AND P0, PT, R3, 0x7f800000, PT ;  /* 0x7f8000000300780c */ /* 0x000fc80003f04070 */
[----:B------:R-:W-:-:S09]  /*8760*/  SEL R0, R0, 0x7c, P0 ;  /* 0x0000007c00007807 */ /* 0x000fd20000000000 */
.L_x_12663:
[----:B------:R-:W-:Y:S05]  /*8770*/  BSYNC.RECONVERGENT B0 ;  /* 0x0000000000007941 */ /* 0x000fea0003800200 */
.L_x_12661:
[----:B------:R-:W-:-:S04]  /*8780*/  SHF.R.U32.HI R3, RZ, 0x18, R7 ;  /* 0x00000018ff037819 */ /* 0x000fc80000011607 */
[----:B------:R-:W-:-:S05]  /*8790*/  LOP3.LUT R3, R0, 0x80, R3, 0xf8, !PT ;  /* 0x0000008000037812 */ /* 0x000fca00078ef803 */
[----:B------:R0:W-:Y:S01]  /*87a0*/  STG.E.U8 desc[UR36][R4.64], R3 ;  /* 0x0000000304007986 */ /* 0x0001e2000c101124 */
[----:B------:R-:W-:Y:S05]  /*87b0*/  BRA `(.L_x_12634) ;  /* 0x00000000001c7947 */ /* 0x000fea0003800000 */
.L_x_12655:
[----:B------:R-:W-:Y:S01]  /*87c0*/  UMOV UR4, 0xf0000000 ;  /* 0xf000000000047882 */ /* 0x000fe20000000000 */
[----:B------:R-:W-:Y:S01]  /*87d0*/  UMOV UR5, 0x380fffff ;  /* 0x380fffff00057882 */ /* 0x000fe20000000000 */
[----:B------:R-:W0:Y:S01]  /*87e0*/  F2F.F32.F64 R0, R24 ;  /* 0x0000001800007310 */ /* 0x000e220000301000 */
[----:B------:R-:W-:-:S14]  /*87f0*/  DSETP.GEU.AND P0, PT, |R24|, UR4, PT ;  /* 0x0000000418007e2a */ /* 0x000fdc000bf0e200 */
[----:B0-----:R-:W-:-:S05]  /*8800*/  @!P0 FMUL R0, R0, 1.175494350822287508e-38 ;  /* 0x0080000000008820 */ /* 0x001fca0000400000 */
[----:B------:R-:W-:-:S05]  /*8810*/  F2FP.BF16.F32.PACK_AB R0, RZ, R0 ;  /* 0x00000000ff00723e */ /* 0x000fca00000010ff */
[----:B------:R0:W-:Y:S02]  /*8820*/  STG.E.U16 desc[UR36][R4.64], R0 ;  /* 0x0000000004007986 */ /* 0x0001e4000c101524 */
.L_x_12634:
[----:B------:R-:W-:-:S07]  /*8830*/  VIADD R23, R23, 0x80 ;  /* 0x0000008017177836 */ /* 0x000fce0000000000 */
.L_x_12593:
[----:B------:R-:W-:Y:S05]  /*8840*/  BSYNC.RECONVERGENT B6 ;  /* 0x0000000000067941 */ /* 0x000fea0003800200 */
.L_x_12592:
        /* <DEDUP_REMOVED lines=22> */
.L_x_12667:
[----:B-----5:R-:W0:Y:S02]  /*89b0*/  F2I.S64.F64.TRUNC R16, R16 ;  /* 0x0000001000107311 */ /* 0x020e24000030d900 */
[----:B0-----:R-:W-:-:S05]  /*89c0*/  IMAD.MOV.U32 R3, RZ, RZ, R16 ;  /* 0x000000ffff037224 */ /* 0x001fca00078e0010 */
[----:B------:R-:W-:Y:S01]  /*89d0*/  STG.E.U8 desc[UR36][R4.64], R3 ;  /* 0x0000000304007986 */ /* 0x000fe2000c101124 */
[----:B------:R-:W-:Y:S05]  /*89e0*/  EXIT ;  /* 0x000000000000794d */ /* 0x000fea0003800000 */
.L_x_12666:
        /* <DEDUP_REMOVED lines=9> */
.L_x_12670:
[----:B-----5:R-:W0:Y:S02]  /*8a80*/  F2I.F64.TRUNC R17, R16 ;  /* 0x0000001000117311 */ /* 0x020e24000030d100 */
[----:B0-----:R-:W-:Y:S01]  /*8a90*/  STG.E desc[UR36][R4.64], R17 ;  /* 0x0000001104007986 */ /* 0x001fe2000c101924 */
[----:B------:R-:W-:Y:S05]  /*8aa0*/  EXIT ;  /* 0x000000000000794d */ /* 0x000fea0003800000 */
.L_x_12669:
[----:B-----5:R-:W0:Y:S02]  /*8ab0*/  F2I.F64.TRUNC R17, R16 ;  /* 0x0000001000117311 */ /* 0x020e24000030d100 */
[----:B0-----:R-:W-:Y:S01]  /*8ac0*/  STG.E.U16 desc[UR36][R4.64], R17 ;  /* 0x0000001104007986 */ /* 0x001fe2000c101524 */
[----:B------:R-:W-:Y:S05]  /*8ad0*/  EXIT ;  /* 0x000000000000794d */ /* 0x000fea0003800000 */
.L_x_12665:
        /* <DEDUP_REMOVED lines=13> */
.L_x_12672:
        /* <DEDUP_REMOVED lines=8> */
.L_x_12671:
        /* <DEDUP_REMOVED lines=14> */
.L_x_12674:
        /* <DEDUP_REMOVED lines=9> */
.L_x_12673:
[----:B-----5:R-:W-:Y:S01]  /*8da0*/  STG.E.64 desc[UR36][R4.64], R16 ;  /* 0x0000001004007986 */ /* 0x020fe2000c101b24 */
[----:B------:R-:W-:Y:S05]  /*8db0*/  EXIT ;  /* 0x000000000000794d */ /* 0x000fea0003800000 */
.L_x_12664:
        /* <DEDUP_REMOVED lines=13> */
.L_x_12678:
        /* <DEDUP_REMOVED lines=21> */
.L_x_12681:
[----:B------:R-:W-:-:S04]  /*8fe0*/  SHF.R.U32.HI R3, RZ, 0x18, R7 ;  /* 0x00000018ff037819 */ /* 0x000fc80000011607 */
[----:B------:R-:W-:-:S04]  /*8ff0*/  LOP3.LUT R0, R0, 0x80, R3, 0xf8, !PT ;  /* 0x0000008000007812 */ /* 0x000fc800078ef803 */
[----:B------:R-:W-:-:S07]  /*9000*/  PRMT R2, R0, 0x7610, R2 ;  /* 0x0000761000027816 */ /* 0x000fce0000000002 */
.L_x_12680:
[----:B------:R-:W-:Y:S05]  /*9010*/  BSYNC.RECONVERGENT B0 ;  /* 0x0000000000007941 */ /* 0x000fea0003800200 */
.L_x_12679:
[----:B------:R-:W-:Y:S01]  /*9020*/  STG.E.U8 desc[UR36][R4.64], R2 ;  /* 0x0000000204007986 */ /* 0x000fe2000c101124 */
[----:B------:R-:W-:Y:S05]  /*9030*/  EXIT ;  /* 0x000000000000794d */ /* 0x000fea0003800000 */
.L_x_12677:
        /* <DEDUP_REMOVED lines=21> */
.L_x_12684:
[----:B------:R-:W-:-:S04]  /*9190*/  SHF.R.U32.HI R3, RZ, 0x18, R7 ;  /* 0x00000018ff037819 */ /* 0x000fc80000011607 */
[----:B------:R-:W-:-:S04]  /*91a0*/  LOP3.LUT R0, R0, 0x80, R3, 0xf8, !PT ;  /* 0x0000008000007812 */ /* 0x000fc800078ef803 */
[----:B------:R-:W-:-:S07]  /*91b0*/  PRMT R2, R0, 0x7610, R2 ;  /* 0x0000761000027816 */ /* 0x000fce0000000002 */
.L_x_12683:
[----:B------:R-:W-:Y:S05]  /*91c0*/  BSYNC.RECONVERGENT B0 ;  /* 0x0000000000007941 */ /* 0x000fea0003800200 */
.L_x_12682:
[----:B------:R-:W-:Y:S01]  /*91d0*/  STG.E.U8 desc[UR36][R4.64], R2 ;  /* 0x0000000204007986 */ /* 0x000fe2000c101124 */
[----:B------:R-:W-:Y:S05]  /*91e0*/  EXIT ;  /* 0x000000000000794d */ /* 0x000fea0003800000 */
.L_x_12676:
        /* <DEDUP_REMOVED lines=26> */
.L_x_12686:
[----:B-----5:R-:W0:Y:S02]  /*9390*/  F2I.U64.F64.TRUNC R16, R16 ;  /* 0x0000001000107311 */ /* 0x020e24000030d800 */
[----:B0-----:R-:W-:Y:S01]  /*93a0*/  STG.E.64 desc[UR36][R4.64], R16 ;  /* 0x0000001004007986 */ /* 0x001fe2000c101b24 */
[----:B------:R-:W-:Y:S05]  /*93b0*/  EXIT ;  /* 0x000000000000794d */ /* 0x000fea0003800000 */
.L_x_12685:
[----:B-----5:R-:W0:Y:S02]  /*93c0*/  F2I.U32.F64.TRUNC R17, R16 ;  /* 0x0000001000117311 */ /* 0x020e24000030d000 */
[----:B0-----:R-:W-:Y:S01]  /*93d0*/  STG.E desc[UR36][R4.64], R17 ;  /* 0x0000001104007986 */ /* 0x001fe2000c101924 */
[----:B------:R-:W-:Y:S05]  /*93e0*/  EXIT ;  /* 0x000000000000794d */ /* 0x000fea0003800000 */
.L_x_12675:
        /* <DEDUP_REMOVED lines=10> */
.L_x_12688:
[----:B------:R-:W-:-:S05]  /*9490*/  CS2R R18, SRZ ;  /* 0x0000000000127805 */ /* 0x000fca000001ff00 */
[----:B-----5:R-:W-:Y:S01]  /*94a0*/  STG.E.128 desc[UR36][R4.64], R16 ;  /* 0x0000001004007986 */ /* 0x020fe2000c101d24 */
[----:B------:R-:W-:Y:S05]  /*94b0*/  EXIT ;  /* 0x000000000000794d */ /* 0x000fea0003800000 */
.L_x_12687:
[----:B------:R-:W-:-:S13]  /*94c0*/  ISETP.NE.AND P0, PT, R0, 0xf, PT ;  /* 0x0000000f0000780c */ /* 0x000fda0003f05270 */
[----:B------:R-:W-:Y:S05]  /*94d0*/  @!P0 BRA `(.L_x_12689) ;  /* 0x0000000400088947 */ /* 0x000fea0003800000 */
[----:B------:R-:W-:-:S13]  /*94e0*/  ISETP.NE.AND P0, PT, R0, 0x17, PT ;  /* 0x000000170000780c */ /* 0x000fda0003f05270 */
[----:B------:R-:W-:Y:S05]  /*94f0*/  @!P0 BRA `(.L_x_12690) ;  /* 0x0000000000a08947 */ /* 0x000fea0003800000 */
[----:B------:R-:W-:-:S13]  /*9500*/  ISETP.NE.AND P0, PT, R0, 0x18, PT ;  /* 0x000000180000780c */ /* 0x000fda0003f05270 */
[----:B------:R-:W-:Y:S05]  /*9510*/  @!P0 BRA `(.L_x_12691) ;  /* 0x0000000000448947 */ /* 0x000fea0003800000 */
.L_x_12668:
        /* <DEDUP_REMOVED lines=16> */
.L_x_12692:
[----:B------:R-:W-:Y:S05]  /*9620*/  EXIT ;  /* 0x000000000000794d */ /* 0x000fea0003800000 */
.L_x_12691:
        /* <DEDUP_REMOVED lines=17> */
.L_x_12694:
[----:B------:R-:W-:Y:S05]  /*9740*/  BSYNC.RECONVERGENT B0 ;  /* 0x0000000000007941 */ /* 0x000fea0003800200 */
.L_x_12693:
[----:B------:R-:W-:-:S05]  /*9750*/  LOP3.LUT R3, R0, 0x80, R3, 0xf8, !PT ;  /* 0x0000008000037812 */ /* 0x000fca00078ef803 */
[----:B------:R-:W-:Y:S01]  /*9760*/  STG.E.U8 desc[UR36][R4.64], R3 ;  /* 0x0000000304007986 */ /* 0x000fe2000c101124 */
[----:B------:R-:W-:Y:S05]  /*9770*/  EXIT ;  /* 0x000000000000794d */ /* 0x000fea0003800000 */
.L_x_12690:
        /* <DEDUP_REMOVED lines=16> */
.L_x_12696:
[----:B------:R-:W-:Y:S01]  /*9880*/  IMAD.MOV.U32 R0, RZ, RZ, 0x7f ;  /* 0x0000007fff007424 */ /* 0x000fe200078e00ff */
[----:B------:R-:W-:-:S04]  /*9890*/  ISETP.GT.U32.AND P0, PT, R2, 0x7f800000, PT ;  /* 0x7f8000000200780c */ /* 0x000fc80003f04070 */
[----:B------:R-:W-:-:S09]  /*98a0*/  SEL R0, R0, 0x7c, P0 ;  /* 0x0000007c00007807 */ /* 0x000fd20000000000 */
.L_x_12697:
[----:B------:R-:W-:Y:S05]  /*98b0*/  BSYNC.RECONVERGENT B0 ;  /* 0x0000000000007941 */ /* 0x000fea0003800200 */
.L_x_12695:
[----:B------:R-:W-:-:S04]  /*98c0*/  SHF.R.U32.HI R3, RZ, 0x18, R3 ;  /* 0x00000018ff037819 */ /* 0x000fc80000011603 */
[----:B------:R-:W-:-:S05]  /*98d0*/  LOP3.LUT R3, R0, 0x80, R3, 0xf8, !PT ;  /* 0x0000008000037812 */ /* 0x000fca00078ef803 */
[----:B------:R-:W-:Y:S01]  /*98e0*/  STG.E.U8 desc[UR36][R4.64], R3 ;  /* 0x0000000304007986 */ /* 0x000fe2000c101124 */
[----:B------:R-:W-:Y:S05]  /*98f0*/  EXIT ;  /* 0x000000000000794d */ /* 0x000fea0003800000 */
.L_x_12689:
        /* <DEDUP_REMOVED lines=8> */
.L_x_12698:
        /* <DEDUP_REMOVED lines=16> */
.L_x_12997:


//--------------------- .text._ZN2at6native18elementwise_kernelILi128ELi2EZNS0_22gpu_kernel_impl_nocastIZZZNS0_15log_kernel_cudaERNS_18TensorIteratorBaseEENKUlvE0_clEvENKUlvE_clEvEUldE_EEvS4_RKT_EUliE_EEviT1_ --------------------------
	.section	.text._ZN2at6native18elementwise_kernelILi128ELi2EZNS0_22gpu_kernel_impl_nocastIZZZNS0_15log_kernel_cudaERNS_18TensorIteratorBaseEENKUlvE0_clEvENKUlvE_clEvEUldE_EEvS4_RKT_EUliE_EEviT1_,"ax",@progbits
	.align	128
        .global         _ZN2at6native18elementwise_kernelILi128ELi2EZNS0_22gpu_kernel_impl_nocastIZZZNS0_15log_kernel_cudaERNS_18TensorIteratorBaseEENKUlvE0_clEvENKUlvE_clEvEUldE_EEvS4_RKT_EUliE_EEviT1_
        .type           _ZN2at6native18elementwise_kernelILi128ELi2EZNS0_22gpu_kernel_impl_nocastIZZZNS0_15log_kernel_cudaERNS_18TensorIteratorBaseEENKUlvE0_clEvENKUlvE_clEvEUldE_EEvS4_RKT_EUliE_EEviT1_,@function
        .size           _ZN2at6native18elementwise_kernelILi128ELi2EZNS0_22gpu_kernel_impl_nocastIZZZNS0_15log_kernel_cudaERNS_18TensorIteratorBaseEENKUlvE0_clEvENKUlvE_clEvEUldE_EEvS4_RKT_EUliE_EEviT1_,(.L_x_12998 - _ZN2at6native18elementwise_kernelILi128ELi2EZNS0_22gpu_kernel_impl_nocastIZZZNS0_15log_kernel_cudaERNS_18TensorIteratorBaseEENKUlvE0_clEvENKUlvE_clEvEUldE_EEvS4_RKT_EUliE_EEviT1_)
        .other          _ZN2at6native18elementwise_kernelILi128ELi2EZNS0_22gpu_kernel_impl_nocastIZZZNS0_15log_kernel_cudaERNS_18TensorIteratorBaseEENKUlvE0_clEvENKUlvE_clEvEUldE_EEvS4_RKT_EUliE_EEviT1_,@"STO_CUDA_ENTRY STV_DEFAULT"
_ZN2at6native18elementwise_kernelILi128ELi2EZNS0_22gpu_kernel_impl_nocastIZZZNS0_15log_kernel_cudaERNS_18TensorIteratorBaseEENKUlvE0_clEvENKUlvE_clEvEUldE_EEvS4_RKT_EUliE_EEviT1_:
.text._ZN2at6native18elementwise_kernelILi128ELi2EZNS0_22gpu_kernel_impl_nocastIZZZNS0_15log_kernel_cudaERNS_18TensorIteratorBaseEENKUlvE0_clEvENKUlvE_clEvEUldE_EEvS4_RKT_EUliE_EEviT1_:
        /* <DEDUP_REMOVED lines=33> */
.L_x_12702:
        /* <DEDUP_REMOVED lines=64> */
.L_x_12703:
[----:B------:R-:W0:Y:S01]  /*0610*/  LDC.64 R4, c[0x0][0x580] ;  /* 0x00016000ff047b82 */ /* 0x000e220000000a00 */
[----:B------:R-:W-:Y:S01]  /*0620*/  VIADD R3, R3, 0x80 ;  /* 0x0000008003037836 */ /* 0x000fe20000000000 */
[----:B0-----:R0:W-:Y:S06]  /*0630*/  STG.E.64 desc[UR6][R4.64], R6 ;  /* 0x0000000604007986 */ /* 0x0011ec000c101b06 */
.L_x_12701:
[----:B------:R-:W-:Y:S05]  /*0640*/  BSYNC.RECONVERGENT B0 ;  /* 0x0000000000007941 */ /* 0x000fea0003800200 */
.L_x_12700:
[----:B------:R-:W-:-:S13]  /*0650*/  ISETP.GE.AND P0, PT, R3, UR4, PT ;  /* 0x0000000403007c0c */ /* 0x000fda000bf06270 */
[----:B------:R-:W-:Y:S05]  /*0660*/  @P0 EXIT ;  /* 0x000000000000094d */ /* 0x000fea0003800000 */
[----:B0-----:R-:W0:Y:S02]  /*0670*/  LDC.64 R4, c[0x0][0x588] ;  /* 0x00016200ff047b82 */ /* 0x001e240000000a00 */
[----:B0-----:R-:W2:Y:S02]  /*0680*/  LDG.E.64 R4, desc[UR6][R4.64] ;  /* 0x0000000604047981 */ /* 0x001ea4000c1e1b00 */
[----:B--2---:R-:W-:Y:S01]  /*0690*/  ISETP.GT.AND P0, PT, R5, 0xfffff, PT ;  /* 0x000fffff0500780c */ /* 0x004fe20003f04270 */
[----:B------:R-:W-:Y:S01]  /*06a0*/  IMAD.MOV.U32 R7, RZ, RZ, R5 ;  /* 0x000000ffff077224 */ /* 0x000fe200078e0005 */
        /* <DEDUP_REMOVED lines=16> */
.L_x_12704:
[----:B------:R-:W-:Y:S01]  /*07b0*/  LOP3.LUT R0, R3, 0xfffff, RZ, 0xc0, !PT ;  /* 0x000fffff03007812 */ /* 0x000fe200078ec0ff */
[----:B------:R-:W-:Y:S01]  /*07c0*/  @!P0 IMAD.MOV.U32 R4, RZ, RZ, R6 ;  /* 0x000000ffff048224 */ /* 0x000fe200078e0006 */
[----:B------:R-:W-:Y:S01]  /*07d0*/  MOV R14, 0x8b7a8b04 ;  /* 0x8b7a8b04000e7802 */ /* 0x000fe20000000f00 */
[----:B------:R-:W-:Y:S01]  /*07e0*/  IMAD.MOV.U32 R6, RZ, RZ, RZ ;  /* 0x000000ffff067224 */ /* 0x000fe200078e00ff */
[----:B------:R-:W-:Y:S01]  /*07f0*/  LOP3.LUT R5, R0, 0x3ff00000, RZ, 0xfc, !PT ;  /* 0x3ff0000000057812 */ /* 0x000fe200078efcff */
[----:B------:R-:W-:Y:S01]  /*0800*/  UMOV UR4, 0x3ae80f1e ;  /* 0x3ae80f1e00047882 */ /* 0x000fe20000000000 */
[----:B------:R-:W-:Y:S01]  /*0810*/  MOV R15, 0x3ed0ee25 ;  /* 0x3ed0ee25000f7802 */ /* 0x000fe20000000f00 */
[----:B------:R-:W-:Y:S01]  /*0820*/  UMOV UR5, 0x3eb1380b ;  /* 0x3eb1380b00057882 */ /* 0x000fe20000000000 */
[----:B------:R-:W-:Y:S01]  /*0830*/  ISETP.GE.U32.AND P1, PT, R5, 0x3ff6a09f, PT ;  /* 0x3ff6a09f0500780c */ /* 0x000fe20003f26070 */
[----:B------:R-:W-:Y:S01]  /*0840*/  IMAD.MOV.U32 R0, RZ, RZ, -0x3ff ;  /* 0xfffffc01ff007424 */ /* 0x000fe200078e00ff */
[----:B------:R-:W-:Y:S01]  /*0850*/  @!P0 MOV R0, 0xfffffbcb ;  /* 0xfffffbcb00008802 */ /* 0x000fe20000000f00 */
[----:B------:R-:W-:Y:S01]  /*0860*/  IMAD.MOV.U32 R17, RZ, RZ, 0x43300000 ;  /* 0x43300000ff117424 */ /* 0x000fe200078e00ff */
[----:B------:R-:W-:Y:S01]  /*0870*/  UMOV UR8, 0x80000000 ;  /* 0x8000000000087882 */ /* 0x000fe20000000000 */
[----:B------:R-:W-:Y:S01]  /*0880*/  UMOV UR9, 0x43300000 ;  /* 0x4330000000097882 */ /* 0x000fe20000000000 */
[----:B------:R-:W-:-:S07]  /*0890*/  LEA.HI R0, R3, R0, RZ, 0xc ;  /* 0x0000000003007211 */ /* 0x000fce00078f60ff */
[----:B------:R-:W-:Y:S02]  /*08a0*/  @P1 IADD3 R7, PT, PT, R5, -0x100000, RZ ;  /* 0xfff0000005071810 */ /* 0x000fe40007ffe0ff */
[----:B------:R-:W-:Y:S02]  /*08b0*/  @P1 IADD3 R0, PT, PT, R0, 0x1, RZ ;  /* 0x0000000100001810 */ /* 0x000fe40007ffe0ff */
        /* <DEDUP_REMOVED lines=52> */
.L_x_12699:
        /* <DEDUP_REMOVED lines=305> */
.L_x_12707:
        /* <DEDUP_REMOVED lines=81> */
.L_x_12709:
[----:B------:R-:W-:Y:S02]  /*2420*/  MOV R6, 0x0 ;  /* 0x0000000000067802 */ /* 0x000fe40000000f00 */
[----:B------:R-:W-:Y:S02]  /*2430*/  MOV R7, 0x7ff00000 ;  /* 0x7ff0000000077802 */ /* 0x000fe40000000f00 */
[----:B------:R-:W-:-:S04]  /*2440*/  LOP3.LUT P0, RZ, R9, 0x7fffffff, RZ, 0xc0, !PT ;  /* 0x7fffffff09ff7812 */ /* 0x000fc8000780c0ff */
[----:B------:R-:W-:-:S10]  /*2450*/  DFMA R6, R8, R6, +INF ;  /* 0x7ff000000806742b */ /* 0x000fd40000000006 */
[----:B------:R-:W-:Y:S02]  /*2460*/  FSEL R8, R6, RZ, P0 ;  /* 0x000000ff06087208 */ /* 0x000fe40000000000 */
[----:B------:R-:W-:-:S07]  /*2470*/  FSEL R9, R7, -QNAN , P0 ;  /* 0xfff0000007097808 */ /* 0x000fce0000000000 */
.L_x_12710:
[----:B------:R-:W-:Y:S05]  /*2480*/  BSYNC.RECONVERGENT B1 ;  /* 0x0000000000017941 */ /* 0x000fea0003800200 */
.L_x_12708:
[----:B------:R-:W0:Y:S01]  /*2490*/  LDCU.64 UR8, c[0x0][0x580] ;  /* 0x0000b000ff0877ac */ /* 0x000e220008000a00 */
[----:B------:R-:W-:Y:S02]  /*24a0*/  IADD3 R3, PT, PT, R3, 0x80, RZ ;  /* 0x0000008003037810 */ /* 0x000fe40007ffe0ff */
[----:B0-----:R-:W-:-:S05]  /*24b0*/  IADD3 R4, P0, PT, R5, UR8, RZ ;  /* 0x0000000805047c10 */ /* 0x001fca000ff1e0ff */
[----:B------:R-:W-:-:S05]  /*24c0*/  IMAD.X R5, RZ, RZ, UR9, P0 ;  /* 0x00000009ff057e24 */ /* 0x000fca00080e06ff */
[----:B------:R0:W-:Y:S03]  /*24d0*/  STG.E.64 desc[UR6][R4.64], R8 ;  /* 0x0000000804007986 */ /* 0x0001e6000c101b06 */
.L_x_12706:
[----:B------:R-:W-:Y:S05]  /*24e0*/  BSYNC.RECONVERGENT B0 ;  /* 0x0000000000007941 */ /* 0x000fea0003800200 */
.L_x_12705:
        /* <DEDUP_REMOVED lines=300> */
.L_x_12711:
[----:B------:R-:W0:Y:S02]  /*37b0*/  LDCU.128 UR8, c[0x0][0x580] ;  /* 0x0000b000ff0877ac */ /* 0x000e240008000c00 */
[----:B0-----:R-:W-:-:S04]  /*37c0*/  IADD3 R10, P0, PT, R2, UR10, RZ ;  /* 0x0000000a020a7c10 */ /* 0x001fc8000ff1e0ff */
[----:B------:R-:W-:-:S05]  /*37d0*/  IADD3.X R11, PT, PT, RZ, UR11, RZ, P0, !PT ;  /* 0x0000000bff0b7c10 */ /* 0x000fca00087fe4ff */
[----:B------:R-:W2:Y:S01]  /*37e0*/  LDG.E.64 R4, desc[UR6][R10.64] ;  /* 0x000000060a047981 */ /* 0x000ea2000c1e1b00 */
[----:B------:R-:W-:Y:S01]  /*37f0*/  IADD3 R2, P3, PT, R3, UR8, RZ ;  /* 0x0000000803027c10 */ /* 0x000fe2000ff7e0ff */
[----:B------:R-:W-:Y:S04]  /*3800*/  BSSY.RECONVERGENT B0, `(.L_x_12712) ;  /* 0x0000053000007945 */ /* 0x000fe80003800200 */
[----:B------:R-:W-:Y:S01]  /*3810*/  IMAD.X R3, RZ, RZ, UR9, P3 ;  /* 0x00000009ff037e24 */ /* 0x000fe200098e06ff */
        /* <DEDUP_REMOVED lines=81> */
.L_x_12713:
[----:B------:R-:W-:Y:S05]  /*3d30*/  BSYNC.RECONVERGENT B0 ;  /* 0x0000000000007941 */ /* 0x000fea0003800200 */
.L_x_12712:
[----:B------:R-:W-:Y:S01]  /*3d40*/  STG.E.64 desc[UR6][R2.64], R8 ;  /* 0x0000000802007986 */ /* 0x000fe2000c101b06 */
[----:B------:R-:W-:Y:S05]  /*3d50*/  EXIT ;  /* 0x000000000000794d */ /* 0x000fea0003800000 */
.L_x_12714:
        /* <DEDUP_REMOVED lines=10> */
.L_x_12998:


//--------------------- .text._ZN2at6native27unrolled_elementwise_kernelIZZZNS0_15log_kernel_cudaERNS_18TensorIteratorBaseEENKUlvE0_clEvENKUlvE_clEvEUldE_St5arrayIPcLm2EELi4E23TrivialOffsetCalculatorILi1EjESB_NS0_6memory15LoadWithoutCastENSC_16StoreWithoutCastEEEviT_T0_T2_T3_T4_T5_ --------------------------
	.section	.text._ZN2at6native27unrolled_elementwise_kernelIZZZNS0_15log_kernel_cudaERNS_18TensorIteratorBaseEENKUlvE0_clEvENKUlvE_clEvEUldE_St5arrayIPcLm2EELi4E23TrivialOffsetCalculatorILi1EjESB_NS0_6memory15LoadWithoutCastENSC_16StoreWithoutCastEEEviT_T0_T2_T3_T4_T5_,"ax",@progbits
	.align	128
        .global         _ZN2at6native27unrolled_elementwise_kernelIZZZNS0_15log_kernel_cudaERNS_18TensorIteratorBaseEENKUlvE0_clEvENKUlvE_clEvEUldE_St5arrayIPcLm2EELi4E23TrivialOffsetCalculatorILi1EjESB_NS0_6memory15LoadWithoutCastENSC_16StoreWithoutCastEEEviT_T0_T2_T3_T4_T5_
        .type           _ZN2at6native27unrolled_elementwise_kernelIZZZNS0_15log_kernel_cudaERNS_18TensorIteratorBaseEENKUlvE0_clEvENKUlvE_clEvEUldE_St5arrayIPcLm2EELi4E23TrivialOffsetCalculatorILi1EjESB_NS0_6memory15LoadWithoutCastENSC_16StoreWithoutCastEEEviT_T0_T2_T3_T4_T5_,@function
        .size           _ZN2at6native27unrolled_elementwise_kernelIZZZNS0_15log_kernel_cudaERNS_18TensorIteratorBaseEENKUlvE0_clEvENKUlvE_clEvEUldE_St5arrayIPcLm2EELi4E23TrivialOffsetCalculatorILi1EjESB_NS0_6memory15LoadWithoutCastENSC_16StoreWithoutCastEEEviT_T0_T2_T3_T4_T5_,(.L_x_12999 - _ZN2at6native27unrolled_elementwise_kernelIZZZNS0_15log_kernel_cudaERNS_18TensorIteratorBaseEENKUlvE0_clEvENKUlvE_clEvEUldE_St5arrayIPcLm2EELi4E23TrivialOffsetCalculatorILi1EjESB_NS0_6memory15LoadWithoutCastENSC_16StoreWithoutCastEEEviT_T0_T2_T3_T4_T5_)
        .other          _ZN2at6native27unrolled_elementwise_kernelIZZZNS0_15log_kernel_cudaERNS_18TensorIteratorBaseEENKUlvE0_clEvENKUlvE_clEvEUldE_St5arrayIPcLm2EELi4E23TrivialOffsetCalculatorILi1EjESB_NS0_6memory15LoadWithoutCastENSC_16StoreWithoutCastEEEviT_T0_T2_T3_T4_T5_,@"STO_CUDA_ENTRY STV_DEFAULT"
_ZN2at6native27unrolled_elementwise_kernelIZZZNS0_15log_kernel_cudaERNS_18TensorIteratorBaseEENKUlvE0_clEvENKUlvE_clEvEUldE_St5arrayIPcLm2EELi4E23TrivialOffsetCalculatorILi1EjESB_NS0_6memory15LoadWithoutCastENSC_16StoreWithoutCastEEEviT_T0_T2_T3_T4_T5_:
.text._ZN2at6native27unrolled_elementwise_kernelIZZZNS0_15log_kernel_cudaERNS_18TensorIteratorBaseEENKUlvE0_clEvENKUlvE_clEvEUldE_St5arrayIPcLm2EELi4E23TrivialOffsetCalculatorILi1EjESB_NS0_6memory15LoadWithoutCastENSC_16StoreWithoutCastEEEviT_T0_T2_T3_T4_T5_:
        /* <DEDUP_REMOVED lines=17> */
[----:B------:R-:W-:-:S06]  /*0110*/  CS2R R8, SRZ ;  /* 0x0000000000087805 */ /* 0x000fcc000001ff00 */
[----:B-1----:R0:W5:Y:S05]  /*0120*/  @!P0 LDG.E.64 R8, desc[UR4][R10.64] ;  /* 0x000000040a088981 */ /* 0x00216a000c1e1b00 */
[----:B------:R-:W-:Y:S01]  /*0130*/  @!P3 LEA R19, R0, R7, 0x9 ;  /* 0x000000070013b211 */ /* 0x000fe200078e48ff */
[----:B------:R-:W-:Y:S01]  /*0140*/  @!P3 VIADD R7, R7, 0x80 ;  /* 0x000000800707b836 */ /* 0x000fe20000000000 */
[----:B------:R-:W1:Y:S01]  /*0150*/  @!P3 LDC.64 R4, c[0x0][0x390] ;  /* 0x0000e400ff04bb82 */ /* 0x000e620000000a00 */
[----:B--2---:R-:W-:-:S03]  /*0160*/  @!P1 IMAD.WIDE.U32 R12, R17, 0x8, R12 ;  /* 0x00000008110c9825 */ /* 0x004fc600078e000c */
[----:B------:R-:W-:-:S13]  /*0170*/  ISETP.GE.AND P2, PT, R7, R14, PT ;  /* 0x0000000e0700720c */ /* 0x000fda0003f46270 */
[----:B------:R-:W2:Y:S01]  /*0180*/  @!P2 LDC.64 R2, c[0x0][0x390] ;  /* 0x0000e400ff02ab82 */ /* 0x000ea20000000a00 */
[----:B------:R-:W-:Y:S02]  /*0190*/  @!P2 IMAD R7, R0, 0x200, R7 ;  /* 0x000002000007a824 */ /* 0x000fe400078e0207 */
[----:B-1----:R-:W-:Y:S01]  /*01a0*/  @!P3 IMAD.WIDE.U32 R18, R19, 0x8, R4 ;  /* 0x000000081312b825 */ /* 0x002fe200078e0004 */
        /* <DEDUP_REMOVED lines=9> */
[----:B0-----:R-:W-:Y:S05]  /*0240*/  @P0 BRA `(.L_x_12716) ;  /* 0x0000000400440947 */ /* 0x001fea0003800000 */
[----:B-----5:R-:W-:Y:S01]  /*0250*/  ISETP.GT.AND P1, PT, R9, 0xfffff, PT ;  /* 0x000fffff0900780c */ /* 0x020fe20003f24270 */
[----:B------:R-:W-:Y:S01]  /*0260*/  IMAD.MOV.U32 R16, RZ, RZ, R8 ;  /* 0x000000ffff107224 */ /* 0x000fe200078e0008 */
[----:B------:R-:W-:Y:S02]  /*0270*/  MOV R19, R9 ;  /* 0x0000000900137202 */ /* 0x000fe40000000f00 */
        /* <DEDUP_REMOVED lines=72> */
.L_x_12717:
[----:B------:R-:W-:Y:S01]  /*0700*/  IMAD.MOV.U32 R10, RZ, RZ, 0x0 ;  /* 0x00000000ff0a7424 */ /* 0x000fe200078e00ff */
[----:B------:R-:W-:Y:S01]  /*0710*/  LOP3.LUT P1, RZ, R9, 0x7fffffff, RZ, 0xc0, !PT ;  /* 0x7fffffff09ff7812 */ /* 0x000fe2000782c0ff */
[----:B------:R-:W-:-:S06]  /*0720*/  IMAD.MOV.U32 R11, RZ, RZ, 0x7ff00000 ;  /* 0x7ff00000ff0b7424 */ /* 0x000fcc00078e00ff */
[----:B------:R-:W-:-:S10]  /*0730*/  DFMA R10, R8, R10, +INF ;  /* 0x7ff00000080a742b */ /* 0x000fd4000000000a */
[----:B------:R-:W-:Y:S02]  /*0740*/  FSEL R12, R10, RZ, P1 ;  /* 0x000000ff0a0c7208 */ /* 0x000fe40000800000 */
[----:B------:R-:W-:-:S07]  /*0750*/  FSEL R13, R11, -QNAN , P1 ;  /* 0xfff000000b0d7808 */ /* 0x000fce0000800000 */
.L_x_12716:
[----:B------:R-:W-:Y:S05]  /*0760*/  BSYNC.RECONVERGENT B0 ;  /* 0x0000000000007941 */ /* 0x000fea0003800200 */
.L_x_12715:
[----:B-----5:R-:W0:Y:S01]  /*0770*/  @!P0 LDC.64 R8, c[0x0][0x388] ;  /* 0x0000e200ff088b82 */ /* 0x020e220000000a00 */
[C---:B------:R-:W-:Y:S01]  /*0780*/  VIADD R19, R15.reuse, 0x80 ;  /* 0x000000800f137836 */ /* 0x040fe20000000000 */
[----:B------:R-:W-:Y:S01]  /*0790*/  @!P0 LEA R11, R0, R15, 0x9 ;  /* 0x0000000f000b8211 */ /* 0x000fe200078e48ff */
[----:B------:R-:W-:Y:S01]  /*07a0*/  VIADD R17, R15, 0x180 ;  /* 0x000001800f117836 */ /* 0x000fe20000000000 */
[----:B------:R-:W-:Y:S02]  /*07b0*/  BSSY.RECONVERGENT B0, `(.L_x_12718) ;  /* 0x0000059000007945 */ /* 0x000fe40003800200 */
[-C--:B------:R-:W-:Y:S02]  /*07c0*/  ISETP.GE.AND P3, PT, R19, R14.reuse, PT ;  /* 0x0000000e1300720c */ /* 0x080fe40003f66270 */
[----:B------:R-:W-:Y:S01]  /*07d0*/  ISETP.GE.AND P1, PT, R17, R14, PT ;  /* 0x0000000e1100720c */ /* 0x000fe20003f26270 */
[----:B0-----:R-:W-:-:S04]  /*07e0*/  @!P0 IMAD.WIDE.U32 R8, R11, 0x8, R8 ;  /* 0x000000080b088825 */ /* 0x001fc800078e0008 */
[----:B------:R-:W-:Y:S01]  /*07f0*/  VIADD R11, R15, 0x100 ;  /* 0x000001000f0b7836 */ /* 0x000fe20000000000 */
[----:B------:R-:W-:Y:S01]  /*0800*/  @!P0 MOV R15, R19 ;  /* 0x00000013000f8202 */ /* 0x000fe20000000f00 */
[----:B------:R0:W-:Y:S03]  /*0810*/  @!P0 STG.E.64 desc[UR4][R8.64], R12 ;  /* 0x0000000c08008986 */ /* 0x0001e6000c101b04 */
[-C--:B------:R-:W-:Y:S02]  /*0820*/  ISETP.GE.AND P0, PT, R11, R14.reuse, PT ;  /* 0x0000000e0b00720c */ /* 0x080fe40003f06270 */
[----:B------:R-:W-:Y:S01]  /*0830*/  ISETP.GE.AND P2, PT, R15, R14, PT ;  /* 0x0000000e0f00720c */ /* 0x000fe20003f46270 */
[----:B------:R-:W-:-:S12]  /*0840*/  @P3 BRA `(.L_x_12719) ;  /* 0x00000004003c3947 */ /* 0x000fd80003800000 */
[----:B------:R-:W-:Y:S01]  /*0850*/  ISETP.GT.AND P3, PT, R7, 0xfffff, PT ;  /* 0x000fffff0700780c */ /* 0x000fe20003f64270 */
[----:B------:R-:W-:Y:S02]  /*0860*/  IMAD.MOV.U32 R10, RZ, RZ, R7 ;  /* 0x000000ffff0a7224 */ /* 0x000fe400078e0007 */
[----:B------:R-:W-:-:S10]  /*0870*/  IMAD.MOV.U32 R11, RZ, RZ, R6 ;  /* 0x000000ffff0b7224 */ /* 0x000fd400078e0006 */
[----:B------:R-:W-:-:S10]  /*0880*/  @!P3 DMUL R6, R6, 1.80143985094819840000e+16 ;  /* 0x435000000606b828 */ /* 0x000fd40000000000 */
[----:B------:R-:W-:Y:S01]  /*0890*/  @!P3 IMAD.MOV.U32 R10, RZ, RZ, R7 ;  /* 0x000000ffff0ab224 */ /* 0x000fe200078e0007 */
[----:B------:R-:W-:-:S04]  /*08a0*/  @!P3 MOV R11, R6 ;  /* 0x00000006000bb202 */ /* 0x000fc80000000f00 */
[----:B0-----:R-:W-:-:S04]  /*08b0*/  IADD3 R8, PT, PT, R10, -0x1, RZ ;  /* 0xffffffff0a087810 */ /* 0x001fc80007ffe0ff */
[----:B------:R-:W-:-:S13]  /*08c0*/  ISETP.GE.U32.AND P4, PT, R8, 0x7fefffff, PT ;  /* 0x7fefffff0800780c */ /* 0x000fda0003f86070 */
[----:B------:R-:W-:Y:S01]  /*08d0*/  @P4 IMAD.MOV.U32 R8, RZ, RZ, 0x0 ;  /* 0x00000000ff084424 */ /* 0x000fe200078e00ff */
[----:B------:R-:W-:Y:S01]  /*08e0*/  @P4 LOP3.LUT P5, RZ, R7, 0x7fffffff, RZ, 0xc0, !PT ;  /* 0x7fffffff07ff4812 */ /* 0x000fe200078ac0ff */
[----:B------:R-:W-:-:S06]  /*08f0*/  @P4 IMAD.MOV.U32 R9, RZ, RZ, 0x7ff00000 ;  /* 0x7ff00000ff094424 */ /* 0x000fcc00078e00ff */
[----:B------:R-:W-:Y:S01]  /*0900*/  @P4 DFMA R8, R6, R8, +INF ;  /* 0x7ff000000608442b */ /* 0x000fe20000000008 */
[----:B------:R-:W-:Y:S02]  /*0910*/  IMAD.MOV.U32 R7, RZ, RZ, -0x3ff ;  /* 0xfffffc01ff077424 */ /* 0x000fe400078e00ff */
[----:B------:R-:W-:-:S07]  /*0920*/  @!P3 IMAD.MOV.U32 R7, RZ, RZ, -0x435 ;  /* 0xfffffbcbff07b424 */ /* 0x000fce00078e00ff */
        /* <DEDUP_REMOVED lines=11> */
[----:B------:R-:W-:Y:S02]  /*09e0*/  ISETP.GE.U32.AND P3, PT, R9, 0x3ff6a09f, PT ;  /* 0x3ff6a09f0900780c */ /* 0x000fe40003f66070 */
[----:B------:R-:W-:-:S11]  /*09f0*/  LEA.HI R10, R10, R7, RZ, 0xc ;  /* 0x000000070a0a7211 */ /* 0x000fd600078f60ff */
        /* <DEDUP_REMOVED lines=21> */
[----:B------:R-:W-:-:S03]  /*0b50*/  UMOV UR7, 0x3f1745cb ;  /* 0x3f1745cb00077882 */ /* 0x000fc60000000000 */
[----:B------:R-:W-:-:S03]  /*0b60*/  DFMA R10, R8, -R16, R10 ;  /* 0x80000010080a722b */ /* 0x000fc6000000000a */
[----:B------:R-:W-:Y:S01]  /*0b70*/  DFMA R20, R18, R20, UR6 ;  /* 0x0000000612147e2b */ /* 0x000fe20008000014 */
[----:B------:R-:W-:Y:S01]  /*0b80*/  UMOV UR6, 0x2d1b5154 ;  /* 0x2d1b515400067882 */ /* 0x000fe20000000000 */
[----:B------:R-:W-:-:S03]  /*0b90*/  UMOV UR7, 0x3f3c71c7 ;  /* 0x3f3c71c700077882 */ /* 0x000fc60000000000 */
[----:B------:R-:W-:-:S03]  /*0ba0*/  DMUL R10, R12, R10 ;  /* 0x0000000a0c0a7228 */ /* 0x000fc60000000000 */
        /* <DEDUP_REMOVED lines=25> */
.L_x_12719:
[----:B------:R-:W-:Y:S05]  /*0d40*/  BSYNC.RECONVERGENT B0 ;  /* 0x0000000000007941 */ /* 0x000fea0003800200 */
.L_x_12718:
[----:B------:R-:W-:Y:S04]  /*0d50*/  BSSY.RECONVERGENT B0, `(.L_x_12720) ;  /* 0x0000053000007945 */ /* 0x000fe80003800200 */
[----:B------:R-:W-:Y:S05]  /*0d60*/  @P0 BRA `(.L_x_12721) ;  /* 0x0000000400440947 */ /* 0x000fea0003800000 */
[----:B------:R-:W-:Y:S01]  /*0d70*/  ISETP.GT.AND P0, PT, R5, 0xfffff, PT ;  /* 0x000fffff0500780c */ /* 0x000fe20003f04270 */
[----:B------:R-:W-:Y:S02]  /*0d80*/  IMAD.MOV.U32 R10, RZ, RZ, R5 ;  /* 0x000000ffff0a7224 */ /* 0x000fe400078e0005 */
[----:B------:R-:W-:-:S10]  /*0d90*/  IMAD.MOV.U32 R11, RZ, RZ, R4 ;  /* 0x000000ffff0b7224 */ /* 0x000fd400078e0004 */
[----:B------:R-:W-:-:S10]  /*0da0*/  @!P0 DMUL R4, R4, 1.80143985094819840000e+16 ;  /* 0x4350000004048828 */ /* 0x000fd40000000000 */
[----:B------:R-:W-:Y:S01]  /*0db0*/  @!P0 MOV R10, R5 ;  /* 0x00000005000a8202 */ /* 0x000fe20000000f00 */
[----:B------:R-:W-:-:S04]  /*0dc0*/  @!P0 IMAD.MOV.U32 R11, RZ, RZ, R4 ;  /* 0x000000ffff0b8224 */ /* 0x000fc800078e0004 */
[----:B------:R-:W-:-:S05]  /*0dd0*/  VIADD R6, R10, 0xffffffff ;  /* 0xffffffff0a067836 */ /* 0x000fca0000000000 */
[----:B------:R-:W-:-:S13]  /*0de0*/  ISETP.GE.U32.AND P3, PT, R6, 0x7fefffff, PT ;  /* 0x7fefffff0600780c */ /* 0x000fda0003f66070 */
[----:B------:R-:W-:Y:S01]  /*0df0*/  @P3 IMAD.MOV.U32 R6, RZ, RZ, 0x0 ;  /* 0x00000000ff063424 */ /* 0x000fe200078e00ff */
[----:B------:R-:W-:Y:S01]  /*0e00*/  @P3 LOP3.LUT P4, RZ, R5, 0x7fffffff, RZ, 0xc0, !PT ;  /* 0x7fffffff05ff3812 */ /* 0x000fe2000788c0ff */
[----:B------:R-:W-:-:S06]  /*0e10*/  @P3 IMAD.MOV.U32 R7, RZ, RZ, 0x7ff00000 ;  /* 0x7ff00000ff073424 */ /* 0x000fcc00078e00ff */
[----:B------:R-:W-:Y:S01]  /*0e20*/  @P3 DFMA R6, R4, R6, +INF ;  /* 0x7ff000000406342b */ /* 0x000fe20000000006 */
[----:B------:R-:W-:Y:S01]  /*0e30*/  MOV R5, 0xfffffc01 ;  /* 0xfffffc0100057802 */ /* 0x000fe20000000f00 */
[----:B------:R-:W-:-:S08]  /*0e40*/  @!P0 IMAD.MOV.U32 R5, RZ, RZ, -0x435 ;  /* 0xfffffbcbff058424 */ /* 0x000fd000078e00ff */
[----:B------:R-:W-:Y:S02]  /*0e50*/  @P3 FSEL R6, R6, RZ, P4 ;  /* 0x000000ff06063208 */ /* 0x000fe40002000000 */
[----:B------:R-:W-:Y:S01]  /*0e60*/  @P3 FSEL R7, R7, -QNAN , P4 ;  /* 0xfff0000007073808 */ /* 0x000fe20002000000 */
[----:B------:R-:W-:Y:S06]  /*0e70*/  @P3 BRA `(.L_x_12721) ;  /* 0x0000000400003947 */ /* 0x000fec0003800000 */
[----:B------:R-:W-:Y:S01]  /*0e80*/  LOP3.LUT R4, R10, 0xfffff, RZ, 0xc0, !PT ;  /* 0x000fffff0a047812 */ /* 0x000fe200078ec0ff */
[----:B------:R-:W-:Y:S01]  /*0e90*/  IMAD.MOV.U32 R6, RZ, RZ, R11 ;  /* 0x000000ffff067224 */ /* 0x000fe200078e000b */
[----:B------:R-:W-:Y:S01]  /*0ea0*/  MOV R23, 0x3ed0ee25 ;  /* 0x3ed0ee2500177802 */ /* 0x000fe20000000f00 */
[----:B0-----:R-:W-:Y:S01]  /*0eb0*/  IMAD.MOV.U32 R12, RZ, RZ, RZ ;  /* 0x000000ffff0c7224 */ /* 0x001fe200078e00ff */
[----:B------:R-:W-:Y:S01]  /*0ec0*/  LOP3.LUT R7, R4, 0x3ff00000, RZ, 0xfc, !PT ;  /* 0x3ff0000004077812 */ /* 0x000fe200078efcff */
[----:B------:R-:W-:Y:S01]  /*0ed0*/  IMAD.MOV.U32 R22, RZ, RZ, -0x748574fc ;  /* 0x8b7a8b04ff167424 */ /* 0x000fe200078e00ff */
[----:B------:R-:W-:Y:S01]  /*0ee0*/  UMOV UR6, 0x3ae80f1e ;  /* 0x3ae80f1e00067882 */ /* 0x000fe20000000000 */
[----:B------:R-:W-:Y:S01]  /*0ef0*/  UMOV UR7, 0x3eb1380b ;  /* 0x3eb1380b00077882 */ /* 0x000fe20000000000 */
[----:B------:R-:W-:Y:S01]  /*0f00*/  ISETP.GE.U32.AND P0, PT, R7, 0x3ff6a09f, PT ;  /* 0x3ff6a09f0700780c */ /* 0x000fe20003f06070 */
[----:B------:R-:W-:Y:S01]  /*0f10*/  UMOV UR8, 0x80000000 ;  /* 0x8000000000087882 */ /* 0x000fe20000000000 */
[----:B------:R-:W-:-:S11]  /*0f20*/  UMOV UR9, 0x43300000 ;  /* 0x4330000000097882 */ /* 0x000fd60000000000 */
[----:B------:R-:W-:-:S05]  /*0f30*/  @P0 IADD3 R11, PT, PT, R7, -0x100000, RZ ;  /* 0xfff00000070b0810 */ /* 0x000fca0007ffe0ff */
        /* <DEDUP_REMOVED lines=13> */
[----:B------:R-:W-:Y:S01]  /*1010*/  LEA.HI R22, R10, R5, RZ, 0xc ;  /* 0x000000050a167211 */ /* 0x000fe200078f60ff */
[----:B------:R-:W-:Y:S01]  /*1020*/  DADD R4, R6, -R18 ;  /* 0x0000000006047229 */ /* 0x000fe20000000812 */
[----:B------:R-:W-:-:S03]  /*1030*/  IMAD.MOV.U32 R23, RZ, RZ, 0x43300000 ;  /* 0x43300000ff177424 */ /* 0x000fc600078e00ff */
[----:B------:R-:W-:Y:S01]  /*1040*/  DFMA R20, R16, R20, UR6 ;  /* 0x0000000610147e2b */ /* 0x000fe20008000014 */
[----:B------:R-:W-:Y:S01]  /*1050*/  UMOV UR6, 0xa9ab0956 ;  /* 0xa9ab095600067882 */ /* 0x000fe20000000000 */
[----:B------:R-:W-:Y:S01]  /*1060*/  UMOV UR7, 0x3f1745cb ;  /* 0x3f1745cb00077882 */ /* 0x000fe20000000000 */
[----:B------:R-:W-:-:S05]  /*1070*/  @P0 VIADD R22, R22, 0x1 ;  /* 0x0000000116160836 */ /* 0x000fca0000000000 */
[----:B------:R-:W-:Y:S01]  /*1080*/  DFMA R20, R16, R20, UR6 ;  /* 0x0000000610147e2b */ /* 0x000fe20008000014 */
[----:B------:R-:W-:Y:S01]  /*1090*/  UMOV UR6, 0x2d1b5154 ;  /* 0x2d1b515400067882 */ /* 0x000fe20000000000 */
[----:B------:R-:W-:Y:S01]  /*10a0*/  UMOV UR7, 0x3f3c71c7 ;  /* 0x3f3c71c700077882 */ /* 0x000fe20000000000 */
[----:B------:R-:W-:-:S05]  /*10b0*/  LOP3.LUT R22, R22, 0x80000000, RZ, 0x3c, !PT ;  /* 0x8000000016167812 */ /* 0x000fca00078e3cff */
[----:B------:R-:W-:Y:S01]  /*10c0*/  DFMA R20, R16, R20, UR6 ;  /* 0x0000000610147e2b */ /* 0x000fe20008000014 */
[----:B------:R-:W-:Y:S01]  /*10d0*/  UMOV UR6, 0x923be72d ;  /* 0x923be72d00067882 */ /* 0x000fe20000000000 */
[----:B------:R-:W-:-:S06]  /*10e0*/  UMOV UR7, 0x3f624924 ;  /* 0x3f62492400077882 */ /* 0x000fcc0000000000 */
[----:B------:R-:W-:Y:S01]  /*10f0*/  DFMA R10, R16, R20, UR6 ;  /* 0x00000006100a7e2b */ /* 0x000fe20008000014 */
        /* <DEDUP_REMOVED lines=23> */
[----:B------:R-:W-:-:S11]  /*1270*/  DADD R6, R6, R10 ;  /* 0x0000000006067229 */ /* 0x000fd6000000000a */
.L_x_12721:
[----:B------:R-:W-:Y:S05]  /*1280*/  BSYNC.RECONVERGENT B0 ;  /* 0x0000000000007941 */ /* 0x000fea0003800200 */
.L_x_12720:
[----:B------:R-:W-:Y:S04]  /*1290*/  BSSY.RECONVERGENT B0, `(.L_x_12722) ;  /* 0x0000053000007945 */ /* 0x000fe80003800200 */
[----:B------:R-:W-:Y:S05]  /*12a0*/  @P1 BRA `(.L_x_12723) ;  /* 0x0000000400441947 */ /* 0x000fea0003800000 */
[----:B------:R-:W-:Y:S01]  /*12b0*/  ISETP.GT.AND P0, PT, R3, 0xfffff, PT ;  /* 0x000fffff0300780c */ /* 0x000fe20003f04270 */
[----:B------:R-:W-:Y:S01]  /*12c0*/  IMAD.MOV.U32 R4, RZ, RZ, R3 ;  /* 0x000000ffff047224 */ /* 0x000fe200078e0003 */
[----:B------:R-:W-:-:S11]  /*12d0*/  MOV R5, R2 ;  /* 0x0000000200057202 */ /* 0x000fd60000000f00 */
        /* <DEDUP_REMOVED lines=8> */
[----:B------:R-:W-:Y:S01]  /*1360*/  @P1 DFMA R10, R2, R10, +INF ;  /* 0x7ff00000020a142b */ /* 0x000fe2000000000a */
[----:B------:R-:W-:Y:S02]  /*1370*/  IMAD.MOV.U32 R3, RZ, RZ, -0x3ff ;  /* 0xfffffc01ff037424 */ /* 0x000fe400078e00ff */
[----:B------:R-:W-:-:S07]  /*1380*/  @!P0 IMAD.MOV.U32 R3, RZ, RZ, -0x435 ;  /* 0xfffffbcbff038424 */ /* 0x000fce00078e00ff */
[----:B------:R-:W-:Y:S02]  /*1390*/  @P1 FSEL R10, R10, RZ, P3 ;  /* 0x000000ff0a0a1208 */ /* 0x000fe40001800000 */
[----:B------:R-:W-:Y:S01]  /*13a0*/  @P1 FSEL R11, R11, -QNAN , P3 ;  /* 0xfff000000b0b1808 */ /* 0x000fe20001800000 */
[----:B------:R-:W-:Y:S06]  /*13b0*/  @P1 BRA `(.L_x_12723) ;  /* 0x0000000400001947 */ /* 0x000fec0003800000 */
[----:B------:R-:W-:Y:S01]  /*13c0*/  LOP3.LUT R2, R4, 0xfffff, RZ, 0xc0, !PT ;  /* 0x000fffff04027812 */ /* 0x000fe200078ec0ff */
[----:B0-----:R-:W-:Y:S01]  /*13d0*/  IMAD.MOV.U32 R12, RZ, RZ, RZ ;  /* 0x000000ffff0c7224 */ /* 0x001fe200078e00ff */
        /* <DEDUP_REMOVED lines=62> */
.L_x_12723:
[----:B------:R-:W-:Y:S05]  /*17c0*/  BSYNC.RECONVERGENT B0 ;  /* 0x0000000000007941 */ /* 0x000fea0003800200 */
.L_x_12722:
[----:B------:R-:W-:Y:S04]  /*17d0*/  BSSY.RECONVERGENT B0, `(.L_x_12724) ;  /* 0x000000c000007945 */ /* 0x000fe80003800200 */
[----:B------:R-:W-:Y:S05]  /*17e0*/  @P2 BRA `(.L_x_12725) ;  /* 0x0000000000282947 */ /* 0x000fea0003800000 */
[----:B------:R-:W1:Y:S01]  /*17f0*/  LDC.64 R2, c[0x0][0x388] ;  /* 0x0000e200ff027b82 */ /* 0x000e620000000a00 */
[----:B------:R-:W-:Y:S01]  /*1800*/  LEA R5, R0, R15, 0x9 ;  /* 0x0000000f00057211 */ /* 0x000fe200078e48ff */
[----:B------:R-:W-:-:S05]  /*1810*/  VIADD R15, R15, 0x80 ;  /* 0x000000800f0f7836 */ /* 0x000fca0000000000 */
[----:B------:R-:W-:-:S13]  /*1820*/  ISETP.GE.AND P0, PT, R15, R14, PT ;  /* 0x0000000e0f00720c */ /* 0x000fda0003f06270 */
[----:B0-----:R-:W-:Y:S01]  /*1830*/  @!P0 IMAD R13, R0, 0x200, R15 ;  /* 0x00000200000d8824 */ /* 0x001fe200078e020f */
[----:B------:R-:W-:Y:S01]  /*1840*/  @!P0 IADD3 R15, PT, PT, R15, 0x80, RZ ;  /* 0x000000800f0f8810 */ /* 0x000fe20007ffe0ff */
[----:B-1----:R-:W-:-:S04]  /*1850*/  IMAD.WIDE.U32 R4, R5, 0x8, R2 ;  /* 0x0000000805047825 */ /* 0x002fc800078e0002 */
[----:B------:R-:W-:Y:S01]  /*1860*/  @!P0 IMAD.WIDE.U32 R2, R13, 0x8, R2 ;  /* 0x000000080d028825 */ /* 0x000fe200078e0002 */
[----:B------:R1:W-:Y:S04]  /*1870*/  STG.E.64 desc[UR4][R4.64], R8 ;  /* 0x0000000804007986 */ /* 0x0003e8000c101b04 */
[----:B------:R1:W-:Y:S02]  /*1880*/  @!P0 STG.E.64 desc[UR4][R2.64], R6 ;  /* 0x0000000602008986 */ /* 0x0003e4000c101b04 */
.L_x_12725:
[----:B------:R-:W-:Y:S05]  /*1890*/  BSYNC.RECONVERGENT B0 ;  /* 0x0000000000007941 */ /* 0x000fea0003800200 */
.L_x_12724:
[----:B------:R-:W-:-:S13]  /*18a0*/  ISETP.GE.AND P0, PT, R15, R14, PT ;  /* 0x0000000e0f00720c */ /* 0x000fda0003f06270 */
[----:B------:R-:W-:Y:S05]  /*18b0*/  @P0 EXIT ;  /* 0x000000000000094d */ /* 0x000fea0003800000 */
[----:B-1----:R-:W1:Y:S01]  /*18c0*/  LDC.64 R2, c[0x0][0x388] ;  /* 0x0000e200ff027b82 */ /* 0x002e620000000a00 */
[----:B------:R-:W-:-:S04]  /*18d0*/  IMAD R15, R0, 0x200, R15 ;  /* 0x00000200000f7824 */ /* 0x000fc800078e020f */
[----:B-1----:R-:W-:-:S05]  /*18e0*/  IMAD.WIDE.U32 R2, R15, 0x8, R2 ;  /* 0x000000080f027825 */ /* 0x002fca00078e0002 */
[----:B------:R-:W-:Y:S01]  /*18f0*/  STG.E.64 desc[UR4][R2.64], R10 ;  /* 0x0000000a02007986 */ /* 0x000fe2000c101b04 */
[----:B------:R-:W-:Y:S05]  /*1900*/  EXIT ;  /* 0x000000000000794d */ /* 0x000fea0003800000 */
.L_x_12726:
        /* <DEDUP_REMOVED lines=15> */
.L_x_12999:


//--------------------- .text._ZN2at6native29vectorized_elementwise_kernelILi2EZZZNS0_15log_kernel_cudaERNS_18TensorIteratorBaseEENKUlvE0_clEvENKUlvE_clEvEUldE_St5arrayIPcLm2EEEEviT0_T1_ --------------------------
	.section	.text._ZN2at6native29vectorized_elementwise_kernelILi2EZZZNS0_15log_kernel_cudaERNS_18TensorIteratorBaseEENKUlvE0_clEvENKUlvE_clEvEUldE_St5arrayIPcLm2EEEEviT0_T1_,"ax",@progbits
	.align	128
        .global         _ZN2at6native29vectorized_elementwise_kernelILi2EZZZNS0_15log_kernel_cudaERNS_18TensorIteratorBaseEENKUlvE0_clEvENKUlvE_clEvEUldE_St5arrayIPcLm2EEEEviT0_T1_
        .type           _ZN2at6native29vectorized_elementwise_kernelILi2EZZZNS0_15log_kernel_cudaERNS_18TensorIteratorBaseEENKUlvE0_clEvENKUlvE_clEvEUldE_St5arrayIPcLm2EEEEviT0_T1_,@function
        .size           _ZN2at6native29vectorized_elementwise_kernelILi2EZZZNS0_15log_kernel_cudaERNS_18TensorIteratorBaseEENKUlvE0_clEvENKUlvE_clEvEUldE_St5arrayIPcLm2EEEEviT0_T1_,(.L_x_13000 - _ZN2at6native29vectorized_elementwise_kernelILi2EZZZNS0_15log_kernel_cudaERNS_18TensorIteratorBaseEENKUlvE0_clEvENKUlvE_clEvEUldE_St5arrayIPcLm2EEEEviT0_T1_)
        .other          _ZN2at6native29vectorized_elementwise_kernelILi2EZZZNS0_15log_kernel_cudaERNS_18TensorIteratorBaseEENKUlvE0_clEvENKUlvE_clEvEUldE_St5arrayIPcLm2EEEEviT0_T1_,@"STO_CUDA_ENTRY STV_DEFAULT"
_ZN2at6native29vectorized_elementwise_kernelILi2EZZZNS0_15log_kernel_cudaERNS_18TensorIteratorBaseEENKUlvE0_clEvENKUlvE_clEvEUldE_St5arrayIPcLm2EEEEviT0_T1_:
.text._ZN2at6native29vectorized_elementwise_kernelILi2EZZZNS0_15log_kernel_cudaERNS_18TensorIteratorBaseEENKUlvE0_clEvENKUlvE_clEvEUldE_St5arrayIPcLm2EEEEviT0_T1_:
[----:B------:R-:W-:Y:S08]  /*0000*/  LDC R1, c[0x0][0x37c] ;  /* 0x0000df00ff017b82 */ /* 0x000ff00000000800 */
[----:B------:R-:W0:Y:S01]  /*0010*/  S2UR UR4, SR_CTAID.X ;  /* 0x00000000000479c3 */ /* 0x000e220000002500 */
[----:B------:R-:W1:Y:S01]  /*0020*/  LDCU UR5, c[0x0][0x380] ;  /* 0x00007000ff0577ac */ /* 0x000e620008000800 */
[----:B------:R-:W2:Y:S01]  /*0030*/  LDCU.64 UR8, c[0x0][0x358] ;  /* 0x00006b00ff0877ac */ /* 0x000ea20008000a00 */
[----:B0-----:R-:W-:-:S04]  /*0040*/  USHF.L.U32 UR4, UR4, 0xa, URZ ;  /* 0x0000000a04047899 */ /* 0x001fc800080006ff */
[----:B-1----:R-:W-:-:S04]  /*0050*/  UIADD3 UR5, UPT, UPT, -UR4, UR5, URZ ;  /* 0x0000000504057290 */ /* 0x002fc8000fffe1ff */
[----:B------:R-:W-:-:S09]  /*0060*/  UISETP.GT.U32.AND UP0, UPT, UR5, 0x3ff, UPT ;  /* 0x000003ff0500788c */ /* 0x000fd2000bf04070 */
[----:B--2---:R-:W-:Y:S05]  /*0070*/  BRA.U UP0, `(.L_x_12727) ;  /* 0x0000003100407547 */ /* 0x004fea000b800000 */
[----:B------:R-:W0:Y:S01]  /*0080*/  S2R R18, SR_TID.X ;  /* 0x0000000000127919 */ /* 0x000e220000002100 */
[----:B------:R-:W-:Y:S02]  /*0090*/  CS2R R2, SRZ ;  /* 0x0000000000027805 */ /* 0x000fe4000001ff00 */
[----:B0-----:R-:W-:Y:S01]  /*00a0*/  ISETP.GE.U32.AND P6, PT, R18, UR5, PT ;  /* 0x0000000512007c0c */ /* 0x001fe2000bfc6070 */
[----:B------:R-:W-:-:S12]  /*00b0*/  IMAD.MOV.U32 R0, RZ, RZ, R18 ;  /* 0x000000ffff007224 */ /* 0x000fd800078e0012 */
[C---:B------:R-:W-:Y:S01]  /*00c0*/  @!P6 VIADD R18, R0.reuse, 0x80 ;  /* 0x000000800012e836 */ /* 0x040fe20000000000 */
[----:B------:R-:W0:Y:S01]  /*00d0*/  @!P6 LDC.64 R4, c[0x0][0x390] ;  /* 0x0000e400ff04eb82 */ /* 0x000e220000000a00 */
[----:B------:R-:W-:-:S03]  /*00e0*/  @!P6 VIADD R7, R0, UR4 ;  /* 0x000000040007ec36 */ /* 0x000fc60008000000 */
[----:B------:R-:W-:-:S13]  /*00f0*/  ISETP.GE.U32.AND P5, PT, R18, UR5, PT ;  /* 0x0000000512007c0c */ /* 0x000fda000bfa6070 */
[C---:B------:R-:W-:Y:S01]  /*0100*/  @!P5 VIADD R13, R18.reuse, UR4 ;  /* 0x00000004120ddc36 */ /* 0x040fe20008000000 */
[----:B------:R-:W1:Y:S01]  /*0110*/  @!P5 LDC.64 R28, c[0x0][0x390] ;  /* 0x0000e400ff1cdb82 */ /* 0x000e620000000a00 */
[----:B------:R-:W-:-:S05]  /*0120*/  @!P5 VIADD R18, R18, 0x80 ;  /* 0x000000801212d836 */ /* 0x000fca0000000000 */
[----:B------:R-:W-:Y:S01]  /*0130*/  ISETP.GE.U32.AND P4, PT, R18, UR5, PT ;  /* 0x0000000512007c0c */ /* 0x000fe2000bf86070 */
[----:B0-----:R-:W-:-:S05]  /*0140*/  @!P6 IMAD.WIDE.U32 R4, R7, 0x8, R4 ;  /* 0x000000080704e825 */ /* 0x001fca00078e0004 */
[----:B------:R0:W5:Y:S07]  /*0150*/  @!P6 LDG.E.64 R2, desc[UR8][R4.64] ;  /* 0x000000080402e981 */ /* 0x00016e000c1e1b00 */
[C---:B------:R-:W-:Y:S01]  /*0160*/  @!P4 IADD3 R15, PT, PT, R18.reuse, UR4, RZ ;  /* 0x00000004120fcc10 */ /* 0x040fe2000fffe0ff */
[----:B------:R-:W-:Y:S01]  /*0170*/  @!P4 VIADD R18, R18, 0x80 ;  /* 0x000000801212c836 */ /* 0x000fe20000000000 */
[----:B------:R-:W2:Y:S04]  /*0180*/  @!P4 LDC.64 R22, c[0x0][0x390] ;  /* 0x0000e400ff16cb82 */ /* 0x000ea80000000a00 */
[----:B------:R-:W-:-:S13]  /*0190*/  ISETP.GE.U32.AND P3, PT, R18, UR5, PT ;  /* 0x0000000512007c0c */ /* 0x000fda000bf66070 */
[C---:B------:R-:W-:Y:S01]  /*01a0*/  @!P3 VIADD R17, R18.reuse, UR4 ;  /* 0x000000041211bc36 */ /* 0x040fe20008000000 */
[----:B------:R-:W3:Y:S01]  /*01b0*/  @!P3 LDC.64 R24, c[0x0][0x390] ;  /* 0x0000e400ff18bb82 */ /* 0x000ee20000000a00 */
[----:B------:R-:W-:-:S05]  /*01c0*/  @!P3 VIADD R18, R18, 0x80 ;  /* 0x000000801212b836 */ /* 0x000fca0000000000 */
[----:B------:R-:W-:-:S13]  /*01d0*/  ISETP.GE.U32.AND P2, PT, R18, UR5, PT ;  /* 0x0000000512007c0c */ /* 0x000fda000bf46070 */
[C---:B------:R-:W-:Y:S01]  /*01e0*/  @!P2 VIADD R27, R18.reuse, UR4 ;  /* 0x00000004121bac36 */ /* 0x040fe20008000000 */
[----:B------:R-:W-:Y:S01]  /*01f0*/  @!P2 IADD3 R18, PT, PT, R18, 0x80, RZ ;  /* 0x000000801212a810 */ /* 0x000fe20007ffe0ff */
[----:B------:R-:W4:Y:S03]  /*0200*/  @!P2 LDC.64 R8, c[0x0][0x390] ;  /* 0x0000e400ff08ab82 */ /* 0x000f260000000a00 */
[----:B------:R-:W-:-:S13]  /*0210*/  ISETP.GE.U32.AND P1, PT, R18, UR5, PT ;  /* 0x0000000512007c0c */ /* 0x000fda000bf26070 */
[C---:B------:R-:W-:Y:S01]  /*0220*/  @!P1 VIADD R21, R18.reuse, UR4 ;  /* 0x0000000412159c36 */ /* 0x040fe20008000000 */
[----:B0-----:R-:W0:Y:S01]  /*0230*/  @!P1 LDC.64 R4, c[0x0][0x390] ;  /* 0x0000e400ff049b82 */ /* 0x001e220000000a00 */
[----:B------:R-:W-:-:S05]  /*0240*/  @!P1 VIADD R18, R18, 0x80 ;  /* 0x0000008012129836 */ /* 0x000fca0000000000 */
[----:B------:R-:W-:-:S13]  /*0250*/  ISETP.GE.U32.AND P0, PT, R18, UR5, PT ;  /* 0x0000000512007c0c */ /* 0x000fda000bf06070 */
[C---:B------:R-:W-:Y:S01]  /*0260*/  @!P0 VIADD R19, R18.reuse, UR4 ;  /* 0x0000000412138c36 */ /* 0x040fe20008000000 */
[----:B------:R-:W-:Y:S01]  /*0270*/  @!P0 IADD3 R18, PT, PT, R18, 0x80, RZ ;  /* 0x0000008012128810 */ /* 0x000fe20007ffe0ff */
[----:B------:R-:W0:Y:S03]  /*0280*/  @!P0 LDC.64 R6, c[0x0][0x390] ;  /* 0x0000e400ff068b82 */ /* 0x000e260000000a00 */
[----:B------:R-:W-:-:S13]  /*0290*/  ISETP.GE.U32.AND P6, PT, R18, UR5, PT ;  /* 0x0000000512007c0c */ /* 0x000fda000bfc6070 */
[----:B------:R-:W0:Y:S01]  /*02a0*/  @!P6 LDC.64 R10, c[0x0][0x390] ;  /* 0x0000e400ff0aeb82 */ /* 0x000e220000000a00 */
[----:B--2---:R-:W-:Y:S01]  /*02b0*/  @!P4 IMAD.WIDE.U32 R22, R15, 0x8, R22 ;  /* 0x000000080f16c825 */ /* 0x004fe200078e0016 */
[----:B------:R-:W-:-:S03]  /*02c0*/  CS2R R14, SRZ ;  /* 0x00000000000e7805 */ /* 0x000fc6000001ff00 */
[----:B------:R-:W-:Y:S02]  /*02d0*/  @!P6 VIADD R18, R18, UR4 ;  /* 0x000000041212ec36 */ /* 0x000fe40008000000 */
[----:B----4-:R-:W-:Y:S01]  /*02e0*/  @!P2 IMAD.WIDE.U32 R8, R27, 0x8, R8 ;  /* 0x000000081b08a825 */ /* 0x010fe200078e0008 */
[----:B------:R2:W5:Y:S03]  /*02f0*/  @!P4 LDG.E.64 R14, desc[UR8][R22.64] ;  /* 0x00000008160ec981 */ /* 0x000566000c1e1b00 */
[----:B-1----:R-:W-:Y:S01]  /*0300*/  @!P5 IMAD.WIDE.U32 R28, R13, 0x8, R28 ;  /* 0x000000080d1cd825 */ /* 0x002fe200078e001c */
[----:B------:R-:W-:-:S03]  /*0310*/  CS2R R12, SRZ ;  /* 0x00000000000c7805 */ /* 0x000fc6000001ff00 */
[----:B---3--:R-:W-:Y:S01]  /*0320*/  @!P3 IMAD.WIDE.U32 R24, R17, 0x8, R24 ;  /* 0x000000081118b825 */ /* 0x008fe200078e0018 */
[----:B------:R-:W-:Y:S02]  /*0330*/  CS2R R16, SRZ ;  /* 0x0000000000107805 */ /* 0x000fe4000001ff00 */
[----:B------:R1:W5:Y:S01]  /*0340*/  @!P5 LDG.E.64 R12, desc[UR8][R28.64] ;  /* 0x000000081c0cd981 */ /* 0x000362000c1e1b00 */
[----:B0-----:R-:W-:Y:S01]  /*0350*/  @!P1 IMAD.WIDE.U32 R26, R21, 0x8, R4 ;  /* 0x00000008151a9825 */ /* 0x001fe200078e0004 */
[----:B------:R-:W-:Y:S02]  /*0360*/  CS2R R20, SRZ ;  /* 0x0000000000147805 */ /* 0x000fe4000001ff00 */
[----:B------:R1:W5:Y:S01]  /*0370*/  @!P3 LDG.E.64 R16, desc[UR8][R24.64] ;  /* 0x000000081810b981 */ /* 0x000362000c1e1b00 */
[----:B--2---:R-:W-:Y:S01]  /*0380*/  @!P0 IMAD.WIDE.U32 R22, R19, 0x8, R6 ;  /* 0x0000000813168825 */ /* 0x004fe200078e0006 */
[----:B------:R-:W-:Y:S02]  /*0390*/  CS2R R6, SRZ ;  /* 0x0000000000067805 */ /* 0x000fe4000001ff00 */
[----:B------:R1:W5:Y:S01]  /*03a0*/  @!P2 LDG.E.64 R20, desc[UR8][R8.64] ;  /* 0x000000080814a981 */ /* 0x000362000c1e1b00 */
[----:B------:R-:W-:Y:S01]  /*03b0*/  @!P6 IMAD.WIDE.U32 R10, R18, 0x8, R10 ;  /* 0x00000008120ae825 */ /* 0x000fe200078e000a */
[----:B------:R-:W-:-:S04]  /*03c0*/  CS2R R18, SRZ ;  /* 0x0000000000127805 */ /* 0x000fc8000001ff00 */
[----:B------:R1:W5:Y:S04]  /*03d0*/  @!P6 LDG.E.64 R6, desc[UR8][R10.64] ;  /* 0x000000080a06e981 */ /* 0x000368000c1e1b00 */
[----:B------:R1:W5:Y:S01]  /*03e0*/  @!P1 LDG.E.64 R18, desc[UR8][R26.64] ;  /* 0x000000081a129981 */ /* 0x000362000c1e1b00 */
[----:B------:R-:W-:-:S06]  /*03f0*/  CS2R R4, SRZ ;  /* 0x0000000000047805 */ /* 0x000fcc000001ff00 */
[----:B------:R1:W5:Y:S01]  /*0400*/  @!P0 LDG.E.64 R4, desc[UR8][R22.64] ;  /* 0x0000000816048981 */ /* 0x000362000c1e1b00 */
[----:B------:R-:W-:Y:S01]  /*0410*/  ISETP.GE.U32.AND P0, PT, R0, UR5, PT ;  /* 0x0000000500007c0c */ /* 0x000fe2000bf06070 */
[----:B------:R-:W-:-:S12]  /*0420*/  BSSY.RECONVERGENT B0, `(.L_x_12728) ;  /* 0x0000051000007945 */ /* 0x000fd80003800200 */
[----:B-1----:R-:W-:Y:S05]  /*0430*/  @P0 BRA `(.L_x_12729) ;  /* 0x00000004003c0947 */ /* 0x002fea0003800000 */
[----:B-----5:R-:W-:Y:S01]  /*0440*/  ISETP.GT.AND P1, PT, R3, 0xfffff, PT ;  /* 0x000fffff0300780c */ /* 0x020fe20003f24270 */
[----:B------:R-:W-:Y:S02]  /*0450*/  IMAD.MOV.U32 R8, RZ, RZ, R3 ;  /* 0x000000ffff087224 */ /* 0x000fe400078e0003 */
[----:B------:R-:W-:-:S10]  /*0460*/  IMAD.MOV.U32 R10, RZ, RZ, R2 ;  /* 0x000000ffff0a7224 */ /* 0x000fd400078e0002 */
        /* <DEDUP_REMOVED lines=8> */
[C---:B------:R-:W-:Y:S01]  /*04f0*/  LOP3.LUT R2, R8.reuse, 0xfffff, RZ, 0xc0, !PT ;  /* 0x000fffff08027812 */ /* 0x040fe200078ec0ff */
[----:B------:R-:W-:Y:S01]  /*0500*/  UMOV UR6, 0x3ae80f1e ;  /* 0x3ae80f1e00067882 */ /* 0x000fe20000000000 */
[----:B------:R-:W-:Y:S01]  /*0510*/  UMOV UR7, 0x3eb1380b ;  /* 0x3eb1380b00077882 */ /* 0x000fe20000000000 */
[----:B------:R-:W-:Y:S02]  /*0520*/  LEA.HI R8, R8, R9, RZ, 0xc ;  /* 0x0000000908087211 */ /* 0x000fe400078f60ff */
[----:B------:R-:W-:Y:S01]  /*0530*/  LOP3.LUT R11, R2, 0x3ff00000, RZ, 0xfc, !PT ;  /* 0x3ff00000020b7812 */ /* 0x000fe200078efcff */
[----:B------:R-:W-:Y:S01]  /*0540*/  IMAD.MOV.U32 R2, RZ, RZ, RZ ;  /* 0x000000ffff027224 */ /* 0x000fe200078e00ff */
[----:B------:R-:W-:Y:S02]  /*0550*/  MOV R9, 0x43300000 ;  /* 0x4330000000097802 */ /* 0x000fe40000000f00 */
[----:B------:R-:W-:-:S13]  /*0560*/  ISETP.GE.U32.AND P1, PT, R11, 0x3ff6a09f, PT ;  /* 0x3ff6a09f0b00780c */ /* 0x000fda0003f26070 */
[----:B------:R-:W-:Y:S02]  /*0570*/  @P1 VIADD R3, R11, 0xfff00000 ;  /* 0xfff000000b031836 */ /* 0x000fe40000000000 */
[----:B------:R-:W-:-:S03]  /*0580*/  @P1 VIADD R8, R8, 0x1 ;  /* 0x0000000108081836 */ /* 0x000fc60000000000 */
[----:B------:R-:W-:Y:S02]  /*0590*/  @P1 MOV R11, R3 ;  /* 0x00000003000b1202 */ /* 0x000fe40000000f00 */
[----:B------:R-:W-:-:S04]  /*05a0*/  LOP3.LUT R8, R8, 0x80000000, RZ, 0x3c, !PT ;  /* 0x8000000008087812 */ /* 0x000fc800078e3cff */
[C---:B------:R-:W-:Y:S02]  /*05b0*/  DADD R24, R10.reuse, 1 ;  /* 0x3ff000000a187429 */ /* 0x040fe40000000000 */
[----:B------:R-:W-:-:S04]  /*05c0*/  DADD R10, R10, -1 ;  /* 0xbff000000a0a7429 */ /* 0x000fc80000000000 */
[----:B------:R-:W0:Y:S02]  /*05d0*/  MUFU.RCP64H R3, R25 ;  /* 0x0000001900037308 */ /* 0x000e240000001800 */
[----:B0-----:R-:W-:Y:S01]  /*05e0*/  DFMA R22, -R24, R2, 1 ;  /* 0x3ff000001816742b */ /* 0x001fe20000000102 */
        /* <DEDUP_REMOVED lines=46> */
.L_x_12730:
[----:B------:R-:W-:Y:S01]  /*08d0*/  IMAD.MOV.U32 R8, RZ, RZ, 0x0 ;  /* 0x00000000ff087424 */ /* 0x000fe200078e00ff */
[----:B------:R-:W-:Y:S01]  /*08e0*/  LOP3.LUT P1, RZ, R3, 0x7fffffff, RZ, 0xc0, !PT ;  /* 0x7fffffff03ff7812 */ /* 0x000fe2000782c0ff */
[----:B------:R-:W-:-:S06]  /*08f0*/  IMAD.MOV.U32 R9, RZ, RZ, 0x7ff00000 ;  /* 0x7ff00000ff097424 */ /* 0x000fcc00078e00ff */
[----:B------:R-:W-:-:S10]  /*0900*/  DFMA R8, R2, R8, +INF ;  /* 0x7ff000000208742b */ /* 0x000fd40000000008 */
[----:B------:R-:W-:Y:S02]  /*0910*/  FSEL R8, R8, RZ, P1 ;  /* 0x000000ff08087208 */ /* 0x000fe40000800000 */
[----:B------:R-:W-:-:S07]  /*0920*/  FSEL R9, R9, -QNAN , P1 ;  /* 0xfff0000009097808 */ /* 0x000fce0000800000 */
.L_x_12729:
[----:B------:R-:W-:Y:S05]  /*0930*/  BSYNC.RECONVERGENT B0 ;  /* 0x0000000000007941 */ /* 0x000fea0003800200 */
.L_x_12728:
[----:B-----5:R-:W-:Y:S01]  /*0940*/  VIADD R2, R0, 0x80 ;  /* 0x0000008000027836 */ /* 0x020fe20000000000 */
[----:B------:R-:W-:Y:S04]  /*0950*/  BSSY.RECONVERGENT B0, `(.L_x_12731) ;  /* 0x0000052000007945 */ /* 0x000fe80003800200 */
[----:B------:R-:W-:-:S13]  /*0960*/  ISETP.GE.U32.AND P1, PT, R2, UR5, PT ;  /* 0x0000000502007c0c */ /* 0x000fda000bf26070 */
[----:B------:R-:W-:Y:S05]  /*0970*/  @P1 BRA `(.L_x_12732) ;  /* 0x00000004003c1947 */ /* 0x000fea0003800000 */
[----:B------:R-:W-:Y:S01]  /*0980*/  ISETP.GT.AND P1, PT, R13, 0xfffff, PT ;  /* 0x000fffff0d00780c */ /* 0x000fe20003f24270 */
        /* <DEDUP_REMOVED lines=23> */
[----:B------:R-:W-:Y:S02]  /*0b00*/  ISETP.GE.U32.AND P1, PT, R11, 0x3ff6a09f, PT ;  /* 0x3ff6a09f0b00780c */ /* 0x000fe40003f26070 */
[----:B------:R-:W-:-:S11]  /*0b10*/  MOV R27, 0x43300000 ;  /* 0x43300000001b7802 */ /* 0x000fd60000000f00 */
        /* <DEDUP_REMOVED lines=53> */
.L_x_12732:
[----:B------:R-:W-:Y:S05]  /*0e70*/  BSYNC.RECONVERGENT B0 ;  /* 0x0000000000007941 */ /* 0x000fea0003800200 */
.L_x_12731:
[----:B------:R-:W-:Y:S01]  /*0e80*/  VIADD R3, R0, 0x100 ;  /* 0x0000010000037836 */ /* 0x000fe20000000000 */
[----:B------:R-:W-:Y:S04]  /*0e90*/  BSSY.RECONVERGENT B0, `(.L_x_12733) ;  /* 0x0000052000007945 */ /* 0x000fe80003800200 */
[----:B------:R-:W-:-:S13]  /*0ea0*/  ISETP.GE.U32.AND P1, PT, R3, UR5, PT ;  /* 0x0000000503007c0c */ /* 0x000fda000bf26070 */
[----:B------:R-:W-:Y:S05]  /*0eb0*/  @P1 BRA `(.L_x_12734) ;  /* 0x00000004003c1947 */ /* 0x000fea0003800000 */
[----:B------:R-:W-:Y:S01]  /*0ec0*/  ISETP.GT.AND P1, PT, R15, 0xfffff, PT ;  /* 0x000fffff0f00780c */ /* 0x000fe20003f24270 */
[----:B------:R-:W-:Y:S02]  /*0ed0*/  IMAD.MOV.U32 R3, RZ, RZ, R15 ;  /* 0x000000ffff037224 */ /* 0x000fe400078e000f */
[----:B------:R-:W-:Y:S02]  /*0ee0*/  IMAD.MOV.U32 R22, RZ, RZ, R14 ;  /* 0x000000ffff167224 */ /* 0x000fe400078e000e */
[----:B------:R-:W-:-:S08]  /*0ef0*/  IMAD.MOV.U32 R26, RZ, RZ, -0x3ff ;  /* 0xfffffc01ff1a7424 */ /* 0x000fd000078e00ff */
[----:B------:R-:W-:Y:S01]  /*0f00*/  @!P1 DMUL R14, R14, 1.80143985094819840000e+16 ;  /* 0x435000000e0e9828 */ /* 0x000fe20000000000 */
[----:B------:R-:W-:-:S09]  /*0f10*/  @!P1 MOV R26, 0xfffffbcb ;  /* 0xfffffbcb001a9802 */ /* 0x000fd20000000f00 */
        /* <DEDUP_REMOVED lines=35> */
[----:B------:R-:W-:Y:S01]  /*1150*/  MOV R12, 0x8b7a8b04 ;  /* 0x8b7a8b04000c7802 */ /* 0x000fe20000000f00 */
[----:B------:R-:W-:-:S06]  /*1160*/  IMAD.MOV.U32 R13, RZ, RZ, 0x3ed0ee25 ;  /* 0x3ed0ee25ff0d7424 */ /* 0x000fcc00078e00ff */
        /* <DEDUP_REMOVED lines=36> */
.L_x_12734:
[----:B------:R-:W-:Y:S05]  /*13b0*/  BSYNC.RECONVERGENT B0 ;  /* 0x0000000000007941 */ /* 0x000fea0003800200 */
.L_x_12733:
[----:B------:R-:W-:Y:S01]  /*13c0*/  VIADD R3, R0, 0x180 ;  /* 0x0000018000037836 */ /* 0x000fe20000000000 */
[----:B------:R-:W-:Y:S04]  /*13d0*/  BSSY.RECONVERGENT B0, `(.L_x_12735) ;  /* 0x0000052000007945 */ /* 0x000fe80003800200 */
[----:B------:R-:W-:-:S13]  /*13e0*/  ISETP.GE.U32.AND P1, PT, R3, UR5, PT ;  /* 0x0000000503007c0c */ /* 0x000fda000bf26070 */
[----:B------:R-:W-:Y:S05]  /*13f0*/  @P1 BRA `(.L_x_12736) ;  /* 0x00000004003c1947 */ /* 0x000fea0003800000 */
[----:B------:R-:W-:Y:S01]  /*1400*/  ISETP.GT.AND P1, PT, R17, 0xfffff, PT ;  /* 0x000fffff1100780c */ /* 0x000fe20003f24270 */
[----:B------:R-:W-:Y:S01]  /*1410*/  IMAD.MOV.U32 R22, RZ, RZ, R16 ;  /* 0x000000ffff167224 */ /* 0x000fe200078e0010 */
[----:B------:R-:W-:Y:S01]  /*1420*/  MOV R3, R17 ;  /* 0x0000001100037202 */ /* 0x000fe20000000f00 */
[----:B------:R-:W-:-:S10]  /*1430*/  IMAD.MOV.U32 R26, RZ, RZ, -0x3ff ;  /* 0xfffffc01ff1a7424 */ /* 0x000fd400078e00ff */
        /* <DEDUP_REMOVED lines=75> */
.L_x_12736:
[----:B------:R-:W-:Y:S05]  /*18f0*/  BSYNC.RECONVERGENT B0 ;  /* 0x0000000000007941 */ /* 0x000fea0003800200 */
.L_x_12735:
        /* <DEDUP_REMOVED lines=22> */
[----:B------:R-:W-:Y:S01]  /*1a60*/  UMOV UR6, 0x3ae80f1e ;  /* 0x3ae80f1e00067882 */ /* 0x000fe20000000000 */
[----:B------:R-:W-:Y:S01]  /*1a70*/  MOV R20, RZ ;  /* 0x000000ff00147202 */ /* 0x000fe20000000f00 */
        /* <DEDUP_REMOVED lines=59> */
.L_x_12738:
[----:B------:R-:W-:Y:S05]  /*1e30*/  BSYNC.RECONVERGENT B0 ;  /* 0x0000000000007941 */ /* 0x000fea0003800200 */
.L_x_12737:
[----:B------:R-:W-:Y:S01]  /*1e40*/  IADD3 R3, PT, PT, R0, 0x280, RZ ;  /* 0x0000028000037810 */ /* 0x000fe20007ffe0ff */
[----:B------:R-:W-:Y:S03]  /*1e50*/  BSSY.RECONVERGENT B0, `(.L_x_12739) ;  /* 0x0000051000007945 */ /* 0x000fe60003800200 */
[----:B------:R-:W-:-:S13]  /*1e60*/  ISETP.GE.U32.AND P1, PT, R3, UR5, PT ;  /* 0x0000000503007c0c */ /* 0x000fda000bf26070 */
[----:B------:R-:W-:Y:S05]  /*1e70*/  @P1 BRA `(.L_x_12740) ;  /* 0x0000000400381947 */ /* 0x000fea0003800000 */
        /* <DEDUP_REMOVED lines=19> */
[----:B------:R-:W-:Y:S01]  /*1fb0*/  UMOV UR6, 0x3ae80f1e ;  /* 0x3ae80f1e00067882 */ /* 0x000fe20000000000 */
[----:B------:R-:W-:Y:S01]  /*1fc0*/  UMOV UR7, 0x3eb1380b ;  /* 0x3eb1380b00077882 */ /* 0x000fe20000000000 */
[----:B------:R-:W-:Y:S01]  /*1fd0*/  LOP3.LUT R23, R18, 0x3ff00000, RZ, 0xfc, !PT ;  /* 0x3ff0000012177812 */ /* 0x000fe200078efcff */
[----:B------:R-:W-:Y:S01]  /*1fe0*/  IMAD.MOV.U32 R27, RZ, RZ, 0x43300000 ;  /* 0x43300000ff1b7424 */ /* 0x000fe200078e00ff */
[----:B------:R-:W-:Y:S02]  /*1ff0*/  LEA.HI R26, R26, R3, RZ, 0xc ;  /* 0x000000031a1a7211 */ /* 0x000fe400078f60ff */
        /* <DEDUP_REMOVED lines=54> */
.L_x_12740:
[----:B------:R-:W-:Y:S05]  /*2360*/  BSYNC.RECONVERGENT B0 ;  /* 0x0000000000007941 */ /* 0x000fea0003800200 */
.L_x_12739:
[----:B------:R-:W0:Y:S01]  /*2370*/  @!P0 LDC.64 R18, c[0x0][0x388] ;  /* 0x0000e200ff128b82 */ /* 0x000e220000000a00 */
[C---:B------:R-:W-:Y:S01]  /*2380*/  @!P0 VIADD R3, R0.reuse, UR4 ;  /* 0x0000000400038c36 */ /* 0x040fe20008000000 */
[----:B------:R-:W-:Y:S01]  /*2390*/  BSSY.RECONVERGENT B0, `(.L_x_12741) ;  /* 0x0000058000007945 */ /* 0x000fe20003800200 */
[----:B------:R-:W-:-:S05]  /*23a0*/  VIADD R22, R0, 0x380 ;  /* 0x0000038000167836 */ /* 0x000fca0000000000 */
[----:B------:R-:W-:Y:S01]  /*23b0*/  ISETP.GE.U32.AND P4, PT, R22, UR5, PT ;  /* 0x0000000516007c0c */ /* 0x000fe2000bf86070 */
[----:B0-----:R-:W-:-:S04]  /*23c0*/  @!P0 IMAD.WIDE.U32 R18, R3, 0x8, R18 ;  /* 0x0000000803128825 */ /* 0x001fc800078e0012 */
[----:B------:R-:W-:Y:S01]  /*23d0*/  VIADD R3, R0, 0x300 ;  /* 0x0000030000037836 */ /* 0x000fe20000000000 */
[----:B------:R-:W-:Y:S01]  /*23e0*/  @!P0 MOV R0, R2 ;  /* 0x0000000200008202 */ /* 0x000fe20000000f00 */
[----:B------:R0:W-:Y:S03]  /*23f0*/  @!P0 STG.E.64 desc[UR8][R18.64], R8 ;  /* 0x0000000812008986 */ /* 0x0001e6000c101b08 */
[----:B------:R-:W-:Y:S02]  /*2400*/  ISETP.GE.U32.AND P1, PT, R3, UR5, PT ;  /* 0x0000000503007c0c */ /* 0x000fe4000bf26070 */
[----:B------:R-:W-:-:S11]  /*2410*/  ISETP.GE.U32.AND P0, PT, R0, UR5, PT ;  /* 0x0000000500007c0c */ /* 0x000fd6000bf06070 */
[----:B0-----:R-:W-:Y:S05]  /*2420*/  @P1 BRA `(.L_x_12742) ;  /* 0x0000000400381947 */ /* 0x001fea0003800000 */
[----:B------:R-:W-:Y:S01]  /*2430*/  ISETP.GT.AND P1, PT, R5, 0xfffff, PT ;  /* 0x000fffff0500780c */ /* 0x000fe20003f24270 */
[----:B------:R-:W-:Y:S02]  /*2440*/  IMAD.MOV.U32 R8, RZ, RZ, R5 ;  /* 0x000000ffff087224 */ /* 0x000fe400078e0005 */
        /* <DEDUP_REMOVED lines=9> */
[----:B------:R-:W-:Y:S01]  /*24e0*/  @P2 DFMA R2, R4, R2, +INF ;  /* 0x7ff000000402242b */ /* 0x000fe20000000002 */
[----:B------:R-:W-:Y:S02]  /*24f0*/  IMAD.MOV.U32 R5, RZ, RZ, -0x3ff ;  /* 0xfffffc01ff057424 */ /* 0x000fe400078e00ff */
[----:B------:R-:W-:-:S07]  /*2500*/  @!P1 IMAD.MOV.U32 R5, RZ, RZ, -0x435 ;  /* 0xfffffbcbff059424 */ /* 0x000fce00078e00ff */
        /* <DEDUP_REMOVED lines=10> */
[----:B------:R-:W-:Y:S02]  /*25b0*/  @P1 IADD3 R3, PT, PT, R19, -0x100000, RZ ;  /* 0xfff0000013031810 */ /* 0x000fe40007ffe0ff */
[----:B------:R-:W-:-:S03]  /*25c0*/  @P1 IADD3 R5, PT, PT, R5, 0x1, RZ ;  /* 0x0000000105051810 */ /* 0x000fc60007ffe0ff */
[----:B------:R-:W-:Y:S01]  /*25d0*/  @P1 IMAD.MOV.U32 R19, RZ, RZ, R3 ;  /* 0x000000ffff131224 */ /* 0x000fe200078e0003 */
[----:B------:R-:W-:Y:S01]  /*25e0*/  LOP3.LUT R4, R5, 0x80000000, RZ, 0x3c, !PT ;  /* 0x8000000005047812 */ /* 0x000fe200078e3cff */
[----:B------:R-:W-:-:S04]  /*25f0*/  IMAD.MOV.U32 R5, RZ, RZ, 0x43300000 ;  /* 0x43300000ff057424 */ /* 0x000fc800078e00ff */
        /* <DEDUP_REMOVED lines=49> */
.L_x_12742:
[----:B------:R-:W-:Y:S05]  /*2910*/  BSYNC.RECONVERGENT B0 ;  /* 0x0000000000007941 */ /* 0x000fea0003800200 */
.L_x_12741:
[----:B------:R-:W-:Y:S04]  /*2920*/  BSSY.RECONVERGENT B0, `(.L_x_12743) ;  /* 0x0000050000007945 */ /* 0x000fe80003800200 */
[----:B------:R-:W-:Y:S05]  /*2930*/  @P4 BRA `(.L_x_12744) ;  /* 0x0000000400384947 */ /* 0x000fea0003800000 */
[----:B------:R-:W-:Y:S01]  /*2940*/  ISETP.GT.AND P1, PT, R7, 0xfffff, PT ;  /* 0x000fffff0700780c */ /* 0x000fe20003f24270 */
[----:B------:R-:W-:Y:S01]  /*2950*/  IMAD.MOV.U32 R23, RZ, RZ, R7 ;  /* 0x000000ffff177224 */ /* 0x000fe200078e0007 */
[----:B------:R-:W-:Y:S01]  /*2960*/  MOV R22, 0xfffffc01 ;  /* 0xfffffc0100167802 */ /* 0x000fe20000000f00 */
[----:B------:R-:W-:-:S10]  /*2970*/  IMAD.MOV.U32 R18, RZ, RZ, R6 ;  /* 0x000000ffff127224 */ /* 0x000fd400078e0006 */
        /* <DEDUP_REMOVED lines=33> */
[----:B------:R-:W-:Y:S02]  /*2b90*/  DADD R24, R18, -R6 ;  /* 0x0000000012187229 */ /* 0x000fe40000000806 */
[----:B------:R-:W-:-:S06]  /*2ba0*/  DMUL R8, R6, R6 ;  /* 0x0000000606087228 */ /* 0x000fcc0000000000 */
[----:B------:R-:W-:-:S08]  /*2bb0*/  DADD R24, R24, R24 ;  /* 0x0000000018187229 */ /* 0x000fd00000000018 */
[----:B------:R-:W-:Y:S01]  /*2bc0*/  DFMA R18, R18, -R6, R24 ;  /* 0x800000061212722b */ /* 0x000fe20000000018 */
[----:B------:R-:W-:Y:S02]  /*2bd0*/  IMAD.MOV.U32 R24, RZ, RZ, -0x748574fc ;  /* 0x8b7a8b04ff187424 */ /* 0x000fe400078e00ff */
[----:B------:R-:W-:-:S05]  /*2be0*/  IMAD.MOV.U32 R25, RZ, RZ, 0x3ed0ee25 ;  /* 0x3ed0ee25ff197424 */ /* 0x000fca00078e00ff */
        /* <DEDUP_REMOVED lines=35> */
.L_x_12744:
[----:B------:R-:W-:Y:S05]  /*2e20*/  BSYNC.RECONVERGENT B0 ;  /* 0x0000000000007941 */ /* 0x000fea0003800200 */
.L_x_12743:
[----:B------:R-:W-:Y:S04]  /*2e30*/  BSSY.RECONVERGENT B0, `(.L_x_12745) ;  /* 0x000002c000007945 */ /* 0x000fe80003800200 */
[----:B------:R-:W-:Y:S04]  /*2e40*/  BSSY.RELIABLE B1, `(.L_x_12746) ;  /* 0x0000024000017945 */ /* 0x000fe80003800100 */
[----:B------:R-:W-:Y:S05]  /*2e50*/  @P0 BRA `(.L_x_12747) ;  /* 0x0000000000300947 */ /* 0x000fea0003800000 */
[----:B------:R-:W0:Y:S01]  /*2e60*/  LDC.64 R6, c[0x0][0x388] ;  /* 0x0000e200ff067b82 */ /* 0x000e220000000a00 */
[C---:B------:R-:W-:Y:S02]  /*2e70*/  VIADD R9, R0.reuse, UR4 ;  /* 0x0000000400097c36 */ /* 0x040fe40008000000 */
[----:B------:R-:W-:-:S05]  /*2e80*/  VIADD R0, R0, 0x80 ;  /* 0x0000008000007836 */ /* 0x000fca0000000000 */
[----:B------:R-:W-:Y:S01]  /*2e90*/  ISETP.GE.U32.AND P0, PT, R0, UR5, PT ;  /* 0x0000000500007c0c */ /* 0x000fe2000bf06070 */
[----:B0-----:R-:W-:-:S05]  /*2ea0*/  IMAD.WIDE.U32 R6, R9, 0x8, R6 ;  /* 0x0000000809067825 */ /* 0x001fca00078e0006 */
[----:B------:R0:W-:Y:S07]  /*2eb0*/  STG.E.64 desc[UR8][R6.64], R10 ;  /* 0x0000000a06007986 */ /* 0x0001ee000c101b08 */
[----:B------:R-:W-:Y:S05]  /*2ec0*/  @P0 BRA `(.L_x_12748) ;  /* 0x0000000000300947 */ /* 0x000fea0003800000 */
[----:B0-----:R-:W0:Y:S01]  /*2ed0*/  LDC.64 R6, c[0x0][0x388] ;  /* 0x0000e200ff067b82 */ /* 0x001e220000000a00 */
[C---:B------:R-:W-:Y:S01]  /*2ee0*/  IADD3 R9, PT, PT, R0.reuse, UR4, RZ ;  /* 0x0000000400097c10 */ /* 0x040fe2000fffe0ff */
[----:B------:R-:W-:-:S04]  /*2ef0*/  VIADD R0, R0, 0x80 ;  /* 0x0000008000007836 */ /* 0x000fc80000000000 */
[----:B0-----:R-:W-:-:S05]  /*2f00*/  IMAD.WIDE.U32 R6, R9, 0x8, R6 ;  /* 0x0000000809067825 */ /* 0x001fca00078e0006 */
[----:B------:R0:W-:Y:S02]  /*2f10*/  STG.E.64 desc[UR8][R6.64], R12 ;  /* 0x0000000c06007986 */ /* 0x0001e4000c101b08 */
.L_x_12747:
[----:B------:R-:W-:-:S13]  /*2f20*/  ISETP.GE.U32.AND P0, PT, R0, UR5, PT ;  /* 0x0000000500007c0c */ /* 0x000fda000bf06070 */
[----:B------:R-:W-:Y:S05]  /*2f30*/  @P0 BRA `(.L_x_12749) ;  /* 0x0000000000300947 */ /* 0x000fea0003800000 */
[----:B0-----:R-:W0:Y:S01]  /*2f40*/  LDC.64 R6, c[0x0][0x388] ;  /* 0x0000e200ff067b82 */ /* 0x001e220000000a00 */
[C---:B------:R-:W-:Y:S02]  /*2f50*/  VIADD R9, R0.reuse, UR4 ;  /* 0x0000000400097c36 */ /* 0x040fe40008000000 */
[----:B------:R-:W-:Y:S02]  /*2f60*/  VIADD R0, R0, 0x80 ;  /* 0x0000008000007836 */ /* 0x000fe40000000000 */
[----:B0-----:R-:W-:-:S05]  /*2f70*/  IMAD.WIDE.U32 R6, R9, 0x8, R6 ;  /* 0x0000000809067825 */ /* 0x001fca00078e0006 */
[----:B------:R1:W-:Y:S02]  /*2f80*/  STG.E.64 desc[UR8][R6.64], R14 ;  /* 0x0000000e06007986 */ /* 0x0003e4000c101b08 */
.L_x_12748:
[----:B------:R-:W-:-:S13]  /*2f90*/  ISETP.GE.U32.AND P0, PT, R0, UR5, PT ;  /* 0x0000000500007c0c */ /* 0x000fda000bf06070 */
[----:B------:R-:W-:Y:S05]  /*2fa0*/  @P0 BRA `(.L_x_12750) ;  /* 0x0000000000340947 */ /* 0x000fea0003800000 */
[----:B01----:R-:W0:Y:S01]  /*2fb0*/  LDC.64 R6, c[0x0][0x388] ;  /* 0x0000e200ff067b82 */ /* 0x003e220000000a00 */
[C---:B------:R-:W-:Y:S01]  /*2fc0*/  IADD3 R9, PT, PT, R0.reuse, UR4, RZ ;  /* 0x0000000400097c10 */ /* 0x040fe2000fffe0ff */
[----:B------:R-:W-:-:S04]  /*2fd0*/  VIADD R0, R0, 0x80 ;  /* 0x0000008000007836 */ /* 0x000fc80000000000 */
[----:B0-----:R-:W-:-:S05]  /*2fe0*/  IMAD.WIDE.U32 R6, R9, 0x8, R6 ;  /* 0x0000000809067825 */ /* 0x001fca00078e0006 */
[----:B------:R1:W-:Y:S02]  /*2ff0*/  STG.E.64 desc[UR8][R6.64], R16 ;  /* 0x0000001006007986 */ /* 0x0003e4000c101b08 */
.L_x_12749:
[----:B------:R-:W-:-:S13]  /*3000*/  ISETP.GE.U32.AND P0, PT, R0, UR5, PT ;  /* 0x0000000500007c0c */ /* 0x000fda000bf06070 */
[----:B------:R-:W-:Y:S05]  /*3010*/  @P0 BREAK.RELIABLE B1 ;  /* 0x0000000000010942 */ /* 0x000fea0003800100 */
[----:B------:R-:W-:Y:S05]  /*3020*/  @P0 BRA `(.L_x_12751) ;  /* 0x0000000000300947 */ /* 0x000fea0003800000 */
[----:B01----:R-:W0:Y:S01]  /*3030*/  LDC.64 R6, c[0x0][0x388] ;  /* 0x0000e200ff067b82 */ /* 0x003e220000000a00 */
[C---:B------:R-:W-:Y:S02]  /*3040*/  VIADD R9, R0.reuse, UR4 ;  /* 0x0000000400097c36 */ /* 0x040fe40008000000 */
[----:B------:R-:W-:Y:S02]  /*3050*/  VIADD R0, R0, 0x80 ;  /* 0x0000008000007836 */ /* 0x000fe40000000000 */
[----:B0-----:R-:W-:-:S05]  /*3060*/  IMAD.WIDE.U32 R6, R9, 0x8, R6 ;  /* 0x0000000809067825 */ /* 0x001fca00078e0006 */
[----:B------:R2:W-:Y:S02]  /*3070*/  STG.E.64 desc[UR8][R6.64], R20 ;  /* 0x0000001406007986 */ /* 0x0005e4000c101b08 */
.L_x_12750:
[----:B------:R-:W-:Y:S05]  /*3080*/  BSYNC.RELIABLE B1 ;  /* 0x0000000000017941 */ /* 0x000fea0003800100 */
.L_x_12746:
[----:B------:R-:W-:-:S13]  /*3090*/  ISETP.GE.U32.AND P0, PT, R0, UR5, PT ;  /* 0x0000000500007c0c */ /* 0x000fda000bf06070 */
[----:B012---:R-:W0:Y:S01]  /*30a0*/  @!P0 LDC.64 R6, c[0x0][0x388] ;  /* 0x0000e200ff068b82 */ /* 0x007e220000000a00 */
[C---:B------:R-:W-:Y:S01]  /*30b0*/  @!P0 IADD3 R9, PT, PT, R0.reuse, UR4, RZ ;  /* 0x0000000400098c10 */ /* 0x040fe2000fffe0ff */
[----:B------:R-:W-:-:S04]  /*30c0*/  @!P0 VIADD R0, R0, 0x80 ;  /* 0x0000008000008836 */ /* 0x000fc80000000000 */
[----:B0-----:R-:W-:-:S05]  /*30d0*/  @!P0 IMAD.WIDE.U32 R6, R9, 0x8, R6 ;  /* 0x0000000809068825 */ /* 0x001fca00078e0006 */
[----:B------:R2:W-:Y:S02]  /*30e0*/  @!P0 STG.E.64 desc[UR8][R6.64], R2 ;  /* 0x0000000206008986 */ /* 0x0005e4000c101b08 */
.L_x_12751:
[----:B------:R-:W-:Y:S05]  /*30f0*/  BSYNC.RECONVERGENT B0 ;  /* 0x0000000000007941 */ /* 0x000fea0003800200 */
.L_x_12745:
[----:B------:R-:W-:Y:S05]  /*3100*/  WARPSYNC.ALL ;  /* 0x0000000000007948 */ /* 0x000fea0003800000 */
[----:B------:R-:W-:-:S13]  /*3110*/  ISETP.GE.U32.AND P0, PT, R0, UR5, PT ;  /* 0x0000000500007c0c */ /* 0x000fda000bf06070 */
[----:B------:R-:W-:Y:S05]  /*3120*/  @P0 EXIT ;  /* 0x000000000000094d */ /* 0x000fea0003800000 */
[----:B--2---:R-:W2:Y:S01]  /*3130*/  LDC.64 R2, c[0x0][0x388] ;  /* 0x0000e200ff027b82 */ /* 0x004ea20000000a00 */
[----:B01----:R-:W-:-:S04]  /*3140*/  VIADD R7, R0, UR4 ;  /* 0x0000000400077c36 */ /* 0x003fc80008000000 */
[----:B--2---:R-:W-:-:S05]  /*3150*/  IMAD.WIDE.U32 R2, R7, 0x8, R2 ;  /* 0x0000000807027825 */ /* 0x004fca00078e0002 */
[----:B------:R-:W-:Y:S01]  /*3160*/  STG.E.64 desc[UR8][R2.64], R4 ;  /* 0x0000000402007986 */ /* 0x000fe2000c101b08 */
[----:B------:R-:W-:Y:S05]  /*3170*/  EXIT ;  /* 0x000000000000794d */ /* 0x000fea0003800000 */
.L_x_12727:
[----:B------:R-:W0:Y:S01]  /*3180*/  S2R R0, SR_TID.X ;  /* 0x0000000000007919 */ /* 0x000e220000002100 */
[----:B------:R-:W1:Y:S02]  /*3190*/  LDCU.64 UR6, c[0x0][0x390] ;  /* 0x00007200ff0677ac */ /* 0x000e640008000a00 */
[----:B-1----:R-:W-:-:S06]  /*31a0*/  UIMAD.WIDE.U32 UR6, UR4, 0x8, UR6 ;  /* 0x00000008040678a5 */ /* 0x002fcc000f8e0006 */
[----:B------:R-:W-:Y:S01]  /*31b0*/  MOV R23, UR7 ;  /* 0x0000000700177c02 */ /* 0x000fe20008000f00 */
[----:B------:R-:W-:-:S04]  /*31c0*/  IMAD.U32 R22, RZ, RZ, UR6 ;  /* 0x00000006ff167e24 */ /* 0x000fc8000f8e00ff */
[----:B0-----:R-:W-:-:S05]  /*31d0*/  IMAD.WIDE.U32 R22, R0, 0x10, R22 ;  /* 0x0000001000167825 */ /* 0x001fca00078e0016 */
[----:B------:R-:W2:Y:S04]  /*31e0*/  LDG.E.128 R12, desc[UR8][R22.64] ;  /* 0x00000008160c7981 */ /* 0x000ea8000c1e1d00 */
[----:B------:R0:W5:Y:S04]  /*31f0*/  LDG.E.128 R8, desc[UR8][R22.64+0x800] ;  /* 0x0008000816087981 */ /* 0x000168000c1e1d00 */
[----:B------:R0:W5:Y:S04]  /*3200*/  LDG.E.128 R4, desc[UR8][R22.64+0x1000] ;  /* 0x0010000816047981 */ /* 0x000168000c1e1d00 */
[----:B------:R0:W5:Y:S01]  /*3210*/  LDG.E.128 R16, desc[UR8][R22.64+0x1800] ;  /* 0x0018000816107981 */ /* 0x000162000c1e1d00 */
[----:B------:R-:W-:Y:S01]  /*3220*/  BSSY.RECONVERGENT B0, `(.L_x_12752) ;  /* 0x0000051000007945 */ /* 0x000fe20003800200 */
[----:B--2---:R-:W-:Y:S01]  /*3230*/  ISETP.GT.AND P0, PT, R13, 0xfffff, PT ;  /* 0x000fffff0d00780c */ /* 0x004fe20003f04270 */
[----:B------:R-:W-:-:S02]  /*3240*/  IMAD.MOV.U32 R20, RZ, RZ, R12 ;  /* 0x000000ffff147224 */ /* 0x000fc400078e000c */
        /* <DEDUP_REMOVED lines=8> */
[----:B0-----:R-:W-:Y:S05]  /*32d0*/  @P1 BRA `(.L_x_12753) ;  /* 0x0000000000fc1947 */ /* 0x001fea0003800000 */
[----:B------:R-:W-:Y:S01]  /*32e0*/  LOP3.LUT R3, R13, 0xfffff, RZ, 0xc0, !PT ;  /* 0x000fffff0d037812 */ /* 0x000fe200078ec0ff */
        /* <DEDUP_REMOVED lines=9> */
[----:B------:R-:W-:Y:S02]  /*3380*/  @P0 IMAD.MOV.U32 R23, RZ, RZ, R3 ;  /* 0x000000ffff170224 */ /* 0x000fe400078e0003 */
[----:B------:R-:W-:Y:S01]  /*3390*/  IMAD.MOV.U32 R3, RZ, RZ, 0x43300000 ;  /* 0x43300000ff037424 */ /* 0x000fe200078e00ff */
[----:B------:R-:W-:-:S03]  /*33a0*/  LOP3.LUT R2, R2, 0x80000000, RZ, 0x3c, !PT ;  /* 0x8000000002027812 */ /* 0x000fc600078e3cff */
[C---:B------:R-:W-:Y:S02]  /*33b0*/  DADD R26, R22.reuse, 1 ;  /* 0x3ff00000161a7429 */ /* 0x040fe40000000000 */
[----:B------:R-:W-:-:S04]  /*33c0*/  DADD R22, R22, -1 ;  /* 0xbff0000016167429 */ /* 0x000fc80000000000 */
[----:B------:R-:W0:Y:S02]  /*33d0*/  MUFU.RCP64H R21, R27 ;  /* 0x0000001b00157308 */ /* 0x000e240000001800 */
[----:B0-----:R-:W-:Y:S01]  /*33e0*/  DFMA R24, -R26, R20, 1 ;  /* 0x3ff000001a18742b */ /* 0x001fe20000000114 */
[----:B------:R-:W-:Y:S01]  /*33f0*/  MOV R26, 0x8b7a8b04 ;  /* 0x8b7a8b04001a7802 */ /* 0x000fe20000000f00 */
[----:B------:R-:W-:-:S06]  /*3400*/  IMAD.MOV.U32 R27, RZ, RZ, 0x3ed0ee25 ;  /* 0x3ed0ee25ff1b7424 */ /* 0x000fcc00078e00ff */
        /* <DEDUP_REMOVED lines=44> */
.L_x_12753:
[----:B------:R-:W-:Y:S01]  /*36d0*/  MOV R2, 0x0 ;  /* 0x0000000000027802 */ /* 0x000fe20000000f00 */
[----:B------:R-:W-:Y:S01]  /*36e0*/  IMAD.MOV.U32 R3, RZ, RZ, 0x7ff00000 ;  /* 0x7ff00000ff037424 */ /* 0x000fe200078e00ff */
[----:B------:R-:W-:-:S05]  /*36f0*/  LOP3.LUT P0, RZ, R21, 0x7fffffff, RZ, 0xc0, !PT ;  /* 0x7fffffff15ff7812 */ /* 0x000fca000780c0ff */
[----:B------:R-:W-:-:S10]  /*3700*/  DFMA R2, R20, R2, +INF ;  /* 0x7ff000001402742b */ /* 0x000fd40000000002 */
[----:B------:R-:W-:Y:S02]  /*3710*/  FSEL R12, R2, RZ, P0 ;  /* 0x000000ff020c7208 */ /* 0x000fe40000000000 */
[----:B------:R-:W-:-:S07]  /*3720*/  FSEL R13, R3, -QNAN , P0 ;  /* 0xfff00000030d7808 */ /* 0x000fce0000000000 */
.L_x_12754:
[----:B------:R-:W-:Y:S05]  /*3730*/  BSYNC.RECONVERGENT B0 ;  /* 0x0000000000007941 */ /* 0x000fea0003800200 */
.L_x_12752:
[----:B------:R-:W-:Y:S01]  /*3740*/  ISETP.GT.AND P1, PT, R15, 0xfffff, PT ;  /* 0x000fffff0f00780c */ /* 0x000fe20003f24270 */
[----:B------:R-:W-:Y:S01]  /*3750*/  IMAD.MOV.U32 R3, RZ, RZ, R15 ;  /* 0x000000ffff037224 */ /* 0x000fe200078e000f */
[----:B------:R-:W-:Y:S01]  /*3760*/  BSSY.RECONVERGENT B0, `(.L_x_12755) ;  /* 0x0000050000007945 */ /* 0x000fe20003800200 */
[----:B------:R-:W-:Y:S01]  /*3770*/  IMAD.MOV.U32 R26, RZ, RZ, R14 ;  /* 0x000000ffff1a7224 */ /* 0x000fe200078e000e */
[----:B-----5:R-:W-:-:S09]  /*3780*/  ISETP.GT.AND P0, PT, R9, 0xfffff, PT ;  /* 0x000fffff0900780c */ /* 0x020fd20003f04270 */
[----:B------:R-:W-:-:S10]  /*3790*/  @!P1 DMUL R14, R14, 1.80143985094819840000e+16 ;  /* 0x435000000e0e9828 */ /* 0x000fd40000000000 */
[----:B------:R-:W-:Y:S01]  /*37a0*/  @!P1 MOV R3, R15 ;  /* 0x0000000f00039202 */ /* 0x000fe20000000f00 */
[----:B------:R-:W-:-:S04]  /*37b0*/  @!P1 IMAD.MOV.U32 R26, RZ, RZ, R14 ;  /* 0x000000ffff1a9224 */ /* 0x000fc800078e000e */
[----:B------:R-:W-:-:S05]  /*37c0*/  VIADD R2, R3, 0xffffffff ;  /* 0xffffffff03027836 */ /* 0x000fca0000000000 */
[----:B------:R-:W-:Y:S01]  /*37d0*/  ISETP.GE.U32.AND P2, PT, R2, 0x7fefffff, PT ;  /* 0x7fefffff0200780c */ /* 0x000fe20003f46070 */
[----:B------:R-:W-:-:S12]  /*37e0*/  IMAD.MOV.U32 R2, RZ, RZ, R9 ;  /* 0x000000ffff027224 */ /* 0x000fd800078e0009 */
[----:B------:R-:W-:Y:S01]  /*37f0*/  @P2 IMAD.MOV.U32 R20, RZ, RZ, 0x0 ;  /* 0x00000000ff142424 */ /* 0x000fe200078e00ff */
[----:B------:R-:W-:Y:S01]  /*3800*/  @P2 LOP3.LUT P3, RZ, R15, 0x7fffffff, RZ, 0xc0, !PT ;  /* 0x7fffffff0fff2812 */ /* 0x000fe2000786c0ff */
[----:B------:R-:W-:-:S06]  /*3810*/  @P2 IMAD.MOV.U32 R21, RZ, RZ, 0x7ff00000 ;  /* 0x7ff00000ff152424 */ /* 0x000fcc00078e00ff */
[----:B------:R-:W-:-:S10]  /*3820*/  @P2 DFMA R20, R14, R20, +INF ;  /* 0x7ff000000e14242b */ /* 0x000fd40000000014 */
[----:B------:R-:W-:Y:S02]  /*3830*/  @P2 FSEL R22, R20, RZ, P3 ;  /* 0x000000ff14162208 */ /* 0x000fe40001800000 */
[----:B------:R-:W-:Y:S01]  /*3840*/  MOV R20, 0xfffffc01 ;  /* 0xfffffc0100147802 */ /* 0x000fe20000000f00 */
[----:B------:R-:W-:Y:S01]  /*3850*/  @!P1 IMAD.MOV.U32 R20, RZ, RZ, -0x435 ;  /* 0xfffffbcbff149424 */ /* 0x000fe200078e00ff */
[----:B------:R-:W-:Y:S02]  /*3860*/  @P2 FSEL R15, R21, -QNAN , P3 ;  /* 0xfff00000150f2808 */ /* 0x000fe40001800000 */
[----:B------:R-:W-:Y:S01]  /*3870*/  @P2 MOV R14, R22 ;  /* 0x00000016000e2202 */ /* 0x000fe20000000f00 */
        /* <DEDUP_REMOVED lines=62> */
.L_x_12756:
[----:B------:R-:W-:Y:S05]  /*3c60*/  BSYNC.RECONVERGENT B0 ;  /* 0x0000000000007941 */ /* 0x000fea0003800200 */
.L_x_12755:
[----:B------:R-:W-:Y:S01]  /*3c70*/  MOV R26, R8 ;  /* 0x00000008001a7202 */ /* 0x000fe20000000f00 */
[----:B------:R-:W-:Y:S01]  /*3c80*/  @!P0 DMUL R8, R8, 1.80143985094819840000e+16 ;  /* 0x4350000008088828 */ /* 0x000fe20000000000 */
[----:B------:R-:W-:Y:S01]  /*3c90*/  BSSY.RECONVERGENT B0, `(.L_x_12757) ;  /* 0x000004e000007945 */ /* 0x000fe20003800200 */
[----:B------:R-:W-:-:S08]  /*3ca0*/  ISETP.GT.AND P1, PT, R11, 0xfffff, PT ;  /* 0x000fffff0b00780c */ /* 0x000fd00003f24270 */
[----:B------:R-:W-:Y:S02]  /*3cb0*/  @!P0 IMAD.MOV.U32 R2, RZ, RZ, R9 ;  /* 0x000000ffff028224 */ /* 0x000fe400078e0009 */
[----:B------:R-:W-:Y:S02]  /*3cc0*/  @!P0 IMAD.MOV.U32 R26, RZ, RZ, R8 ;  /* 0x000000ffff1a8224 */ /* 0x000fe400078e0008 */
[----:B------:R-:W-:-:S05]  /*3cd0*/  VIADD R3, R2, 0xffffffff ;  /* 0xffffffff02037836 */ /* 0x000fca0000000000 */
[----:B------:R-:W-:Y:S01]  /*3ce0*/  ISETP.GE.U32.AND P2, PT, R3, 0x7fefffff, PT ;  /* 0x7fefffff0300780c */ /* 0x000fe20003f46070 */
[----:B------:R-:W-:-:S12]  /*3cf0*/  IMAD.MOV.U32 R3, RZ, RZ, R11 ;  /* 0x000000ffff037224 */ /* 0x000fd800078e000b */
[----:B------:R-:W-:Y:S01]  /*3d00*/  @P2 IMAD.MOV.U32 R20, RZ, RZ, 0x0 ;  /* 0x00000000ff142424 */ /* 0x000fe200078e00ff */
[----:B------:R-:W-:Y:S02]  /*3d10*/  @P2 MOV R21, 0x7ff00000 ;  /* 0x7ff0000000152802 */ /* 0x000fe40000000f00 */
[----:B------:R-:W-:-:S04]  /*3d20*/  @P2 LOP3.LUT P3, RZ, R9, 0x7fffffff, RZ, 0xc0, !PT ;  /* 0x7fffffff09ff2812 */ /* 0x000fc8000786c0ff */
[----:B------:R-:W-:-:S10]  /*3d30*/  @P2 DFMA R20, R8, R20, +INF ;  /* 0x7ff000000814242b */ /* 0x000fd40000000014 */
[----:B------:R-:W-:Y:S02]  /*3d40*/  @P2 FSEL R20, R20, RZ, P3 ;  /* 0x000000ff14142208 */ /* 0x000fe40001800000 */
[----:B------:R-:W-:Y:S01]  /*3d50*/  @P2 FSEL R9, R21, -QNAN , P3 ;  /* 0xfff0000015092808 */ /* 0x000fe20001800000 */
[----:B------:R-:W-:Y:S01]  /*3d60*/  IMAD.MOV.U32 R21, RZ, RZ, -0x3ff ;  /* 0xfffffc01ff157424 */ /* 0x000fe200078e00ff */
[----:B------:R-:W-:Y:S01]  /*3d70*/  @!P0 MOV R21, 0xfffffbcb ;  /* 0xfffffbcb00158802 */ /* 0x000fe20000000f00 */
[----:B------:R-:W-:Y:S01]  /*3d80*/  @P2 IMAD.MOV.U32 R8, RZ, RZ, R20 ;  /* 0x000000ffff082224 */ /* 0x000fe200078e0014 */
[----:B------:R-:W-:Y:S06]  /*3d90*/  @P2 BRA `(.L_x_12758) ;  /* 0x0000000000f42947 */ /* 0x000fec0003800000 */
[C---:B------:R-:W-:Y:S01]  /*3da0*/  LOP3.LUT R8, R2.reuse, 0xfffff, RZ, 0xc0, !PT ;  /* 0x000fffff02087812 */ /* 0x040fe200078ec0ff */
[----:B------:R-:W-:Y:S01]  /*3db0*/  UMOV UR6, 0x3ae80f1e ;  /* 0x3ae80f1e00067882 */ /* 0x000fe20000000000 */
[----:B------:R-:W-:Y:S01]  /*3dc0*/  UMOV UR7, 0x3eb1380b ;  /* 0x3eb1380b00077882 */ /* 0x000fe20000000000 */
[----:B------:R-:W-:Y:S02]  /*3dd0*/  LEA.HI R2, R2, R21, RZ, 0xc ;  /* 0x0000001502027211 */ /* 0x000fe400078f60ff */
[----:B------:R-:W-:Y:S02]  /*3de0*/  LOP3.LUT R27, R8, 0x3ff00000, RZ, 0xfc, !PT ;  /* 0x3ff00000081b7812 */ /* 0x000fe400078efcff */
        /* <DEDUP_REMOVED lines=56> */
.L_x_12758:
[----:B------:R-:W-:Y:S05]  /*4170*/  BSYNC.RECONVERGENT B0 ;  /* 0x0000000000007941 */ /* 0x000fea0003800200 */
.L_x_12757:
[----:B------:R-:W-:Y:S01]  /*4180*/  IMAD.MOV.U32 R26, RZ, RZ, R10 ;  /* 0x000000ffff1a7224 */ /* 0x000fe200078e000a */
[----:B------:R-:W-:Y:S01]  /*4190*/  @!P1 DMUL R10, R10, 1.80143985094819840000e+16 ;  /* 0x435000000a0a9828 */ /* 0x000fe20000000000 */
[----:B------:R-:W-:Y:S01]  /*41a0*/  BSSY.RECONVERGENT B0, `(.L_x_12759) ;  /* 0x000004e000007945 */ /* 0x000fe20003800200 */
[----:B------:R-:W-:-:S08]  /*41b0*/  ISETP.GT.AND P0, PT, R5, 0xfffff, PT ;  /* 0x000fffff0500780c */ /* 0x000fd00003f04270 */
[----:B------:R-:W-:Y:S02]  /*41c0*/  @!P1 IMAD.MOV.U32 R3, RZ, RZ, R11 ;  /* 0x000000ffff039224 */ /* 0x000fe400078e000b */
[----:B------:R-:W-:Y:S02]  /*41d0*/  @!P1 IMAD.MOV.U32 R26, RZ, RZ, R10 ;  /* 0x000000ffff1a9224 */ /* 0x000fe400078e000a */
[----:B------:R-:W-:-:S05]  /*41e0*/  VIADD R2, R3, 0xffffffff ;  /* 0xffffffff03027836 */ /* 0x000fca0000000000 */
[----:B------:R-:W-:Y:S02]  /*41f0*/  ISETP.GE.U32.AND P2, PT, R2, 0x7fefffff, PT ;  /* 0x7fefffff0200780c */ /* 0x000fe40003f46070 */
[----:B------:R-:W-:-:S11]  /*4200*/  MOV R2, R5 ;  /* 0x0000000500027202 */ /* 0x000fd60000000f00 */
[----:B------:R-:W-:Y:S01]  /*4210*/  @P2 MOV R20, 0x0 ;  /* 0x0000000000142802 */ /* 0x000fe20000000f00 */
[----:B------:R-:W-:Y:S01]  /*4220*/  @P2 IMAD.MOV.U32 R21, RZ, RZ, 0x7ff00000 ;  /* 0x7ff00000ff152424 */ /* 0x000fe200078e00ff */
[----:B------:R-:W-:-:S05]  /*4230*/  @P2 LOP3.LUT P3, RZ, R11, 0x7fffffff, RZ, 0xc0, !PT ;  /* 0x7fffffff0bff2812 */ /* 0x000fca000786c0ff */
[----:B------:R-:W-:-:S10]  /*4240*/  @P2 DFMA R20, R10, R20, +INF ;  /* 0x7ff000000a14242b */ /* 0x000fd40000000014 */
[----:B------:R-:W-:Y:S01]  /*4250*/  @P2 FSEL R22, R20, RZ, P3 ;  /* 0x000000ff14162208 */ /* 0x000fe20001800000 */
[----:B------:R-:W-:Y:S01]  /*4260*/  IMAD.MOV.U32 R20, RZ, RZ, -0x3ff ;  /* 0xfffffc01ff147424 */ /* 0x000fe200078e00ff */
[----:B------:R-:W-:Y:S01]  /*4270*/  @P2 FSEL R11, R21, -QNAN , P3 ;  /* 0xfff00000150b2808 */ /* 0x000fe20001800000 */
[----:B------:R-:W-:Y:S02]  /*4280*/  @!P1 IMAD.MOV.U32 R20, RZ, RZ, -0x435 ;  /* 0xfffffbcbff149424 */ /* 0x000fe400078e00ff */
[----:B------:R-:W-:Y:S01]  /*4290*/  @P2 IMAD.MOV.U32 R10, RZ, RZ, R22 ;  /* 0x000000ffff0a2224 */ /* 0x000fe200078e0016 */
        /* <DEDUP_REMOVED lines=62> */
.L_x_12760:
[----:B------:R-:W-:Y:S05]  /*4680*/  BSYNC.RECONVERGENT B0 ;  /* 0x0000000000007941 */ /* 0x000fea0003800200 */
.L_x_12759:
[----:B------:R-:W-:Y:S01]  /*4690*/  IMAD.MOV.U32 R26, RZ, RZ, R4 ;  /* 0x000000ffff1a7224 */ /* 0x000fe200078e0004 */
[----:B------:R-:W-:Y:S01]  /*46a0*/  @!P0 DMUL R4, R4, 1.80143985094819840000e+16 ;  /* 0x4350000004048828 */ /* 0x000fe20000000000 */
[----:B------:R-:W-:Y:S01]  /*46b0*/  BSSY.RECONVERGENT B0, `(.L_x_12761) ;  /* 0x000004e000007945 */ /* 0x000fe20003800200 */
[----:B------:R-:W-:-:S08]  /*46c0*/  ISETP.GT.AND P1, PT, R7, 0xfffff, PT ;  /* 0x000fffff0700780c */ /* 0x000fd00003f24270 */
[----:B------:R-:W-:Y:S01]  /*46d0*/  @!P0 IMAD.MOV.U32 R2, RZ, RZ, R5 ;  /* 0x000000ffff028224 */ /* 0x000fe200078e0005 */
[----:B------:R-:W-:-:S04]  /*46e0*/  @!P0 MOV R26, R4 ;  /* 0x00000004001a8202 */ /* 0x000fc80000000f00 */
[----:B------:R-:W-:-:S04]  /*46f0*/  IADD3 R3, PT, PT, R2, -0x1, RZ ;  /* 0xffffffff02037810 */ /* 0x000fc80007ffe0ff */
[----:B------:R-:W-:Y:S01]  /*4700*/  ISETP.GE.U32.AND P2, PT, R3, 0x7fefffff, PT ;  /* 0x7fefffff0300780c */ /* 0x000fe20003f46070 */
[----:B------:R-:W-:-:S12]  /*4710*/  IMAD.MOV.U32 R3, RZ, RZ, R7 ;  /* 0x000000ffff037224 */ /* 0x000fd800078e0007 */
[----:B------:R-:W-:Y:S01]  /*4720*/  @P2 IMAD.MOV.U32 R20, RZ, RZ, 0x0 ;  /* 0x00000000ff142424 */ /* 0x000fe200078e00ff */
[----:B------:R-:W-:Y:S01]  /*4730*/  @P2 LOP3.LUT P3, RZ, R5, 0x7fffffff, RZ, 0xc0, !PT ;  /* 0x7fffffff05ff2812 */ /* 0x000fe2000786c0ff */
[----:B------:R-:W-:-:S06]  /*4740*/  @P2 IMAD.MOV.U32 R21, RZ, RZ, 0x7ff00000 ;  /* 0x7ff00000ff152424 */ /* 0x000fcc00078e00ff */
[----:B------:R-:W-:-:S10]  /*4750*/  @P2 DFMA R20, R4, R20, +INF ;  /* 0x7ff000000414242b */ /* 0x000fd40000000014 */
[----:B------:R-:W-:Y:S02]  /*4760*/  @P2 FSEL R20, R20, RZ, P3 ;  /* 0x000000ff14142208 */ /* 0x000fe40001800000 */
[----:B------:R-:W-:Y:S01]  /*4770*/  @P2 FSEL R5, R21, -QNAN , P3 ;  /* 0xfff0000015052808 */ /* 0x000fe20001800000 */
[----:B------:R-:W-:Y:S02]  /*4780*/  IMAD.MOV.U32 R21, RZ, RZ, -0x3ff ;  /* 0xfffffc01ff157424 */ /* 0x000fe400078e00ff */
        /* <DEDUP_REMOVED lines=64> */
.L_x_12762:
[----:B------:R-:W-:Y:S05]  /*4b90*/  BSYNC.RECONVERGENT B0 ;  /* 0x0000000000007941 */ /* 0x000fea0003800200 */
.L_x_12761:
[----:B------:R-:W-:Y:S01]  /*4ba0*/  IMAD.MOV.U32 R26, RZ, RZ, R6 ;  /* 0x000000ffff1a7224 */ /* 0x000fe200078e0006 */
[----:B------:R-:W-:Y:S01]  /*4bb0*/  @!P1 DMUL R6, R6, 1.80143985094819840000e+16 ;  /* 0x4350000006069828 */ /* 0x000fe20000000000 */
[----:B------:R-:W-:Y:S01]  /*4bc0*/  BSSY.RECONVERGENT B0, `(.L_x_12763) ;  /* 0x000004e000007945 */ /* 0x000fe20003800200 */
[----:B------:R-:W-:-:S08]  /*4bd0*/  ISETP.GT.AND P0, PT, R17, 0xfffff, PT ;  /* 0x000fffff1100780c */ /* 0x000fd00003f04270 */
        /* <DEDUP_REMOVED lines=76> */
.L_x_12764:
[----:B------:R-:W-:Y:S05]  /*50a0*/  BSYNC.RECONVERGENT B0 ;  /* 0x0000000000007941 */ /* 0x000fea0003800200 */
.L_x_12763:
        /* <DEDUP_REMOVED lines=80> */
.L_x_12766:
[----:B------:R-:W-:Y:S05]  /*55b0*/  BSYNC.RECONVERGENT B0 ;  /* 0x0000000000007941 */ /* 0x000fea0003800200 */
.L_x_12765:
[----:B------:R-:W-:Y:S01]  /*55c0*/  IMAD.MOV.U32 R20, RZ, RZ, R18 ;  /* 0x000000ffff147224 */ /* 0x000fe200078e0012 */
[----:B------:R-:W-:Y:S01]  /*55d0*/  @!P3 DMUL R18, R18, 1.80143985094819840000e+16 ;  /* 0x435000001212b828 */ /* 0x000fe20000000000 */
[----:B------:R-:W-:Y:S09]  /*55e0*/  BSSY.RECONVERGENT B0, `(.L_x_12767) ;  /* 0x000004c000007945 */ /* 0x000ff20003800200 */
[----:B------:R-:W-:-:S02]  /*55f0*/  @!P3 IMAD.MOV.U32 R3, RZ, RZ, R19 ;  /* 0x000000ffff03b224 */ /* 0x000fc400078e0013 */
[----:B------:R-:W-:Y:S02]  /*5600*/  @!P3 IMAD.MOV.U32 R20, RZ, RZ, R18 ;  /* 0x000000ffff14b224 */ /* 0x000fe400078e0012 */
[----:B------:R-:W-:-:S05]  /*5610*/  VIADD R2, R3, 0xffffffff ;  /* 0xffffffff03027836 */ /* 0x000fca0000000000 */
[----:B------:R-:W-:Y:S01]  /*5620*/  ISETP.GE.U32.AND P0, PT, R2, 0x7fefffff, PT ;  /* 0x7fefffff0200780c */ /* 0x000fe20003f06070 */
[----:B------:R-:W-:Y:S01]  /*5630*/  IMAD.MOV.U32 R2, RZ, RZ, -0x3ff ;  /* 0xfffffc01ff027424 */ /* 0x000fe200078e00ff */
[----:B------:R-:W-:-:S11]  /*5640*/  @!P3 MOV R2, 0xfffffbcb ;  /* 0xfffffbcb0002b802 */ /* 0x000fd60000000f00 */
        /* <DEDUP_REMOVED lines=14> */
[----:B------:R-:W-:Y:S02]  /*5730*/  ISETP.GE.U32.AND P0, PT, R21, 0x3ff6a09f, PT ;  /* 0x3ff6a09f1500780c */ /* 0x000fe40003f06070 */
[----:B------:R-:W-:-:S11]  /*5740*/  MOV R3, 0x43300000 ;  /* 0x4330000000037802 */ /* 0x000fd60000000f00 */
[----:B------:R-:W-:Y:S02]  /*5750*/  @P0 VIADD R19, R21, 0xfff00000 ;  /* 0xfff0000015130836 */ /* 0x000fe40000000000 */
[----:B------:R-:W-:Y:S02]  /*5760*/  @P0 VIADD R2, R2, 0x1 ;  /* 0x0000000102020836 */ /* 0x000fe40000000000 */
[----:B------:R-:W-:-:S03]  /*5770*/  @P0 IMAD.MOV.U32 R21, RZ, RZ, R19 ;  /* 0x000000ffff150224 */ /* 0x000fc600078e0013 */
[----:B------:R-:W-:-:S03]  /*5780*/  LOP3.LUT R2, R2, 0x80000000, RZ, 0x3c, !PT ;  /* 0x8000000002027812 */ /* 0x000fc600078e3cff */
        /* <DEDUP_REMOVED lines=49> */
.L_x_12768:
[----:B------:R-:W-:Y:S05]  /*5aa0*/  BSYNC.RECONVERGENT B0 ;  /* 0x0000000000007941 */ /* 0x000fea0003800200 */
.L_x_12767:
[----:B------:R-:W0:Y:S02]  /*5ab0*/  LDCU.64 UR6, c[0x0][0x388] ;  /* 0x00007100ff0677ac */ /* 0x000e240008000a00 */
[----:B0-----:R-:W-:-:S06]  /*5ac0*/  UIMAD.WIDE.U32 UR6, UR4, 0x8, UR6 ;  /* 0x00000008040678a5 */ /* 0x001fcc000f8e0006 */
[----:B------:R-:W-:Y:S02]  /*5ad0*/  IMAD.U32 R2, RZ, RZ, UR6 ;  /* 0x00000006ff027e24 */ /* 0x000fe4000f8e00ff */
[----:B------:R-:W-:Y:S02]  /*5ae0*/  IMAD.U32 R3, RZ, RZ, UR7 ;  /* 0x00000007ff037e24 */ /* 0x000fe4000f8e00ff */
[----:B------:R-:W-:-:S05]  /*5af0*/  IMAD.WIDE.U32 R2, R0, 0x10, R2 ;  /* 0x0000001000027825 */ /* 0x000fca00078e0002 */
[----:B------:R-:W-:Y:S04]  /*5b00*/  STG.E.128 desc[UR8][R2.64], R12 ;  /* 0x0000000c02007986 */ /* 0x000fe8000c101d08 */
[----:B------:R-:W-:Y:S04]  /*5b10*/  STG.E.128 desc[UR8][R2.64+0x800], R8 ;  /* 0x0008000802007986 */ /* 0x000fe8000c101d08 */
[----:B------:R-:W-:Y:S04]  /*5b20*/  STG.E.128 desc[UR8][R2.64+0x1000], R4 ;  /* 0x0010000402007986 */ /* 0x000fe8000c101d08 */
[----:B------:R-:W-:Y:S01]  /*5b30*/  STG.E.128 desc[UR8][R2.64+0x1800], R16 ;  /* 0x0018001002007986 */ /* 0x000fe2000c101d08 */
[----:B------:R-:W-:Y:S05]  /*5b40*/  EXIT ;  /* 0x000000000000794d */ /* 0x000fea0003800000 */
.L_x_12769:
        /* <DEDUP_REMOVED lines=11> */
.L_x_13000:


//--------------------- .text._ZN2at6native29vectorized_elementwise_kernelILi4EZZZNS0_15log_kernel_cudaERNS_18TensorIteratorBaseEENKUlvE0_clEvENKUlvE_clEvEUldE_St5arrayIPcLm2EEEEviT0_T1_ --------------------------
	.section	.text._ZN2at6native29vectorized_elementwise_kernelILi4EZZZNS0_15log_kernel_cudaERNS_18TensorIteratorBaseEENKUlvE0_clEvENKUlvE_clEvEUldE_St5arrayIPcLm2EEEEviT0_T1_,"ax",@progbits
	.align	128
        .global         _ZN2at6native29vectorized_elementwise_kernelILi4EZZZNS0_15log_kernel_cudaERNS_18TensorIteratorBaseEENKUlvE0_clEvENKUlvE_clEvEUldE_St5arrayIPcLm2EEEEviT0_T1_
        .type           _ZN2at6native29vectorized_elementwise_kernelILi4EZZZNS0_15log_kernel_cudaERNS_18TensorIteratorBaseEENKUlvE0_clEvENKUlvE_clEvEUldE_St5arrayIPcLm2EEEEviT0_T1_,@function
        .size           _ZN2at6native29vectorized_elementwise_kernelILi4EZZZNS0_15log_kernel_cudaERNS_18TensorIteratorBaseEENKUlvE0_clEvENKUlvE_clEvEUldE_St5arrayIPcLm2EEEEviT0_T1_,(.L_x_13001 - _ZN2at6native29vectorized_elementwise_kernelILi4EZZZNS0_15log_kernel_cudaERNS_18TensorIteratorBaseEENKUlvE0_clEvENKUlvE_clEvEUldE_St5arrayIPcLm2EEEEviT0_T1_)
        .other          _ZN2at6native29vectorized_elementwise_kernelILi4EZZZNS0_15log_kernel_cudaERNS_18TensorIteratorBaseEENKUlvE0_clEvENKUlvE_clEvEUldE_St5arrayIPcLm2EEEEviT0_T1_,@"STO_CUDA_ENTRY STV_DEFAULT"
_ZN2at6native29vectorized_elementwise_kernelILi4EZZZNS0_15log_kernel_cudaERNS_18TensorIteratorBaseEENKUlvE0_clEvENKUlvE_clEvEUldE_St5arrayIPcLm2EEEEviT0_T1_:
.text._ZN2at6native29vectorized_elementwise_kernelILi4EZZZNS0_15log_kernel_cudaERNS_18TensorIteratorBaseEENKUlvE0_clEvENKUlvE_clEvEUldE_St5arrayIPcLm2EEEEviT0_T1_:
        /* <DEDUP_REMOVED lines=141> */
.L_x_12773:
[----:B------:R-:W-:Y:S01]  /*08d0*/  IMAD.MOV.U32 R8, RZ, RZ, 0x0 ;  /* 0x00000000ff087424 */ /* 0x000fe200078e00ff */
[----:B------:R-:W-:Y:S01]  /*08e0*/  LOP3.LUT P1, RZ, R3, 0x7fffffff, RZ, 0xc0, !PT ;  /* 0x7fffffff03ff7812 */ /* 0x000fe2000782c0ff */
[----:B------:R-:W-:-:S06]  /*08f0*/  IMAD.MOV.U32 R9, RZ, RZ, 0x7ff00000 ;  /* 0x7ff00000ff097424 */ /* 0x000fcc00078e00ff */
[----:B------:R-:W-:-:S10]  /*0900*/  DFMA R8, R2, R8, +INF ;  /* 0x7ff000000208742b */ /* 0x000fd40000000008 */
[----:B------:R-:W-:Y:S02]  /*0910*/  FSEL R8, R8, RZ, P1 ;  /* 0x000000ff08087208 */ /* 0x000fe40000800000 */
[----:B------:R-:W-:-:S07]  /*0920*/  FSEL R9, R9, -QNAN , P1 ;  /* 0xfff0000009097808 */ /* 0x000fce0000800000 */
.L_x_12772:
[----:B------:R-:W-:Y:S05]  /*0930*/  BSYNC.RECONVERGENT B0 ;  /* 0x0000000000007941 */ /* 0x000fea0003800200 */
.L_x_12771:
        /* <DEDUP_REMOVED lines=83> */
.L_x_12775:
[----:B------:R-:W-:Y:S05]  /*0e70*/  BSYNC.RECONVERGENT B0 ;  /* 0x0000000000007941 */ /* 0x000fea0003800200 */
.L_x_12774:
        /* <DEDUP_REMOVED lines=83> */
.L_x_12777:
[----:B------:R-:W-:Y:S05]  /*13b0*/  BSYNC.RECONVERGENT B0 ;  /* 0x0000000000007941 */ /* 0x000fea0003800200 */
.L_x_12776:
        /* <DEDUP_REMOVED lines=83> */
.L_x_12779:
[----:B------:R-:W-:Y:S05]  /*18f0*/  BSYNC.RECONVERGENT B0 ;  /* 0x0000000000007941 */ /* 0x000fea0003800200 */
.L_x_12778:
        /* <DEDUP_REMOVED lines=83> */
.L_x_12781:
[----:B------:R-:W-:Y:S05]  /*1e30*/  BSYNC.RECONVERGENT B0 ;  /* 0x0000000000007941 */ /* 0x000fea0003800200 */
.L_x_12780:
        /* <DEDUP_REMOVED lines=82> */
.L_x_12783:
[----:B------:R-:W-:Y:S05]  /*2360*/  BSYNC.RECONVERGENT B0 ;  /* 0x0000000000007941 */ /* 0x000fea0003800200 */
.L_x_12782:
        /* <DEDUP_REMOVED lines=90> */
.L_x_12785:
[----:B------:R-:W-:Y:S05]  /*2910*/  BSYNC.RECONVERGENT B0 ;  /* 0x0000000000007941 */ /* 0x000fea0003800200 */
.L_x_12784:
        /* <DEDUP_REMOVED lines=80> */
.L_x_12787:
[----:B------:R-:W-:Y:S05]  /*2e20*/  BSYNC.RECONVERGENT B0 ;  /* 0x0000000000007941 */ /* 0x000fea0003800200 */
.L_x_12786:
        /* <DEDUP_REMOVED lines=15> */
.L_x_12790:
[----:B------:R-:W-:-:S13]  /*2f20*/  ISETP.GE.U32.AND P0, PT, R0, UR5, PT ;  /* 0x0000000500007c0c */ /* 0x000fda000bf06070 */
[----:B------:R-:W-:Y:S05]  /*2f30*/  @P0 BRA `(.L_x_12792) ;  /* 0x0000000000300947 */ /* 0x000fea0003800000 */
[----:B0-----:R-:W0:Y:S01]  /*2f40*/  LDC.64 R6, c[0x0][0x388] ;  /* 0x0000e200ff067b82 */ /* 0x001e220000000a00 */
[C---:B------:R-:W-:Y:S02]  /*2f50*/  VIADD R9, R0.reuse, UR4 ;  /* 0x0000000400097c36 */ /* 0x040fe40008000000 */
[----:B------:R-:W-:Y:S02]  /*2f60*/  VIADD R0, R0, 0x80 ;  /* 0x0000008000007836 */ /* 0x000fe40000000000 */
[----:B0-----:R-:W-:-:S05]  /*2f70*/  IMAD.WIDE.U32 R6, R9, 0x8, R6 ;  /* 0x0000000809067825 */ /* 0x001fca00078e0006 */
[----:B------:R1:W-:Y:S02]  /*2f80*/  STG.E.64 desc[UR8][R6.64], R14 ;  /* 0x0000000e06007986 */ /* 0x0003e4000c101b08 */
.L_x_12791:
[----:B------:R-:W-:-:S13]  /*2f90*/  ISETP.GE.U32.AND P0, PT, R0, UR5, PT ;  /* 0x0000000500007c0c */ /* 0x000fda000bf06070 */
[----:B------:R-:W-:Y:S05]  /*2fa0*/  @P0 BRA `(.L_x_12793) ;  /* 0x0000000000340947 */ /* 0x000fea0003800000 */
[----:B01----:R-:W0:Y:S01]  /*2fb0*/  LDC.64 R6, c[0x0][0x388] ;  /* 0x0000e200ff067b82 */ /* 0x003e220000000a00 */
[C---:B------:R-:W-:Y:S01]  /*2fc0*/  IADD3 R9, PT, PT, R0.reuse, UR4, RZ ;  /* 0x0000000400097c10 */ /* 0x040fe2000fffe0ff */
[----:B------:R-:W-:-:S04]  /*2fd0*/  VIADD R0, R0, 0x80 ;  /* 0x0000008000007836 */ /* 0x000fc80000000000 */
[----:B0-----:R-:W-:-:S05]  /*2fe0*/  IMAD.WIDE.U32 R6, R9, 0x8, R6 ;  /* 0x0000000809067825 */ /* 0x001fca00078e0006 */
[----:B------:R1:W-:Y:S02]  /*2ff0*/  STG.E.64 desc[UR8][R6.64], R16 ;  /* 0x0000001006007986 */ /* 0x0003e4000c101b08 */
.L_x_12792:
        /* <DEDUP_REMOVED lines=8> */
.L_x_12793:
[----:B------:R-:W-:Y:S05]  /*3080*/  BSYNC.RELIABLE B1 ;  /* 0x0000000000017941 */ /* 0x000fea0003800100 */
.L_x_12789:
[----:B------:R-:W-:-:S13]  /*3090*/  ISETP.GE.U32.AND P0, PT, R0, UR5, PT ;  /* 0x0000000500007c0c */ /* 0x000fda000bf06070 */
[----:B012---:R-:W0:Y:S01]  /*30a0*/  @!P0 LDC.64 R6, c[0x0][0x388] ;  /* 0x0000e200ff068b82 */ /* 0x007e220000000a00 */
[C---:B------:R-:W-:Y:S01]  /*30b0*/  @!P0 IADD3 R9, PT, PT, R0.reuse, UR4, RZ ;  /* 0x0000000400098c10 */ /* 0x040fe2000fffe0ff */
[----:B------:R-:W-:-:S04]  /*30c0*/  @!P0 VIADD R0, R0, 0x80 ;  /* 0x0000008000008836 */ /* 0x000fc80000000000 */
[----:B0-----:R-:W-:-:S05]  /*30d0*/  @!P0 IMAD.WIDE.U32 R6, R9, 0x8, R6 ;  /* 0x0000000809068825 */ /* 0x001fca00078e0006 */
[----:B------:R2:W-:Y:S02]  /*30e0*/  @!P0 STG.E.64 desc[UR8][R6.64], R2 ;  /* 0x0000000206008986 */ /* 0x0005e4000c101b08 */
.L_x_12794:
[----:B------:R-:W-:Y:S05]  /*30f0*/  BSYNC.RECONVERGENT B0 ;  /* 0x0000000000007941 */ /* 0x000fea0003800200 */
.L_x_12788:
        /* <DEDUP_REMOVED lines=8> */
.L_x_12770:
[----:B------:R-:W0:Y:S01]  /*3180*/  S2R R0, SR_TID.X ;  /* 0x0000000000007919 */ /* 0x000e220000002100 */
[----:B------:R-:W1:Y:S02]  /*3190*/  LDCU.64 UR6, c[0x0][0x390] ;  /* 0x00007200ff0677ac */ /* 0x000e640008000a00 */
[----:B-1----:R-:W-:-:S06]  /*31a0*/  UIMAD.WIDE.U32 UR6, UR4, 0x8, UR6 ;  /* 0x00000008040678a5 */ /* 0x002fcc000f8e0006 */
[----:B------:R-:W-:Y:S01]  /*31b0*/  MOV R23, UR7 ;  /* 0x0000000700177c02 */ /* 0x000fe20008000f00 */
[----:B------:R-:W-:-:S04]  /*31c0*/  IMAD.U32 R22, RZ, RZ, UR6 ;  /* 0x00000006ff167e24 */ /* 0x000fc8000f8e00ff */
[----:B0-----:R-:W-:-:S05]  /*31d0*/  IMAD.WIDE.U32 R22, R0, 0x20, R22 ;  /* 0x0000002000167825 */ /* 0x001fca00078e0016 */
[----:B------:R-:W2:Y:S04]  /*31e0*/  LDG.E.ENL2.256 R8, R12, desc[UR8][R22.64] ;  /* 0xfe000008160c797e */ /* 0x000ea80008121908 */
[----:B------:R0:W5:Y:S01]  /*31f0*/  LDG.E.ENL2.256 R16, R4, desc[UR8][R22.64+0x1000] ;  /* 0xfe0080081604797e */ /* 0x0001620008121910 */
[----:B------:R-:W-:Y:S01]  /*3200*/  BSSY.RECONVERGENT B0, `(.L_x_12795) ;  /* 0x0000051000007945 */ /* 0x000fe20003800200 */
[----:B--2---:R-:W-:Y:S01]  /*3210*/  ISETP.GT.AND P0, PT, R13, 0xfffff, PT ;  /* 0x000fffff0d00780c */ /* 0x004fe20003f04270 */
        /* <DEDUP_REMOVED lines=73> */
.L_x_12796:
[----:B------:R-:W-:Y:S01]  /*36b0*/  MOV R2, 0x0 ;  /* 0x0000000000027802 */ /* 0x000fe20000000f00 */
[----:B------:R-:W-:Y:S01]  /*36c0*/  IMAD.MOV.U32 R3, RZ, RZ, 0x7ff00000 ;  /* 0x7ff00000ff037424 */ /* 0x000fe200078e00ff */
[----:B------:R-:W-:-:S05]  /*36d0*/  LOP3.LUT P0, RZ, R21, 0x7fffffff, RZ, 0xc0, !PT ;  /* 0x7fffffff15ff7812 */ /* 0x000fca000780c0ff */
[----:B------:R-:W-:-:S10]  /*36e0*/  DFMA R2, R20, R2, +INF ;  /* 0x7ff000001402742b */ /* 0x000fd40000000002 */
[----:B------:R-:W-:Y:S02]  /*36f0*/  FSEL R12, R2, RZ, P0 ;  /* 0x000000ff020c7208 */ /* 0x000fe40000000000 */
[----:B------:R-:W-:-:S07]  /*3700*/  FSEL R13, R3, -QNAN , P0 ;  /* 0xfff00000030d7808 */ /* 0x000fce0000000000 */
.L_x_12797:
[----:B------:R-:W-:Y:S05]  /*3710*/  BSYNC.RECONVERGENT B0 ;  /* 0x0000000000007941 */ /* 0x000fea0003800200 */
.L_x_12795:
[----:B------:R-:W-:Y:S01]  /*3720*/  ISETP.GT.AND P1, PT, R15, 0xfffff, PT ;  /* 0x000fffff0f00780c */ /* 0x000fe20003f24270 */
[----:B------:R-:W-:Y:S01]  /*3730*/  IMAD.MOV.U32 R3, RZ, RZ, R15 ;  /* 0x000000ffff037224 */ /* 0x000fe200078e000f */
[----:B------:R-:W-:Y:S01]  /*3740*/  BSSY.RECONVERGENT B0, `(.L_x_12798) ;  /* 0x0000050000007945 */ /* 0x000fe20003800200 */
[----:B------:R-:W-:Y:S01]  /*3750*/  IMAD.MOV.U32 R26, RZ, RZ, R14 ;  /* 0x000000ffff1a7224 */ /* 0x000fe200078e000e */
[----:B------:R-:W-:-:S09]  /*3760*/  ISETP.GT.AND P0, PT, R9, 0xfffff, PT ;  /* 0x000fffff0900780c */ /* 0x000fd20003f04270 */
        /* <DEDUP_REMOVED lines=77> */
.L_x_12799:
[----:B------:R-:W-:Y:S05]  /*3c40*/  BSYNC.RECONVERGENT B0 ;  /* 0x0000000000007941 */ /* 0x000fea0003800200 */
.L_x_12798:
        /* <DEDUP_REMOVED lines=80> */
.L_x_12801:
[----:B------:R-:W-:Y:S05]  /*4150*/  BSYNC.RECONVERGENT B0 ;  /* 0x0000000000007941 */ /* 0x000fea0003800200 */
.L_x_12800:
[----:B------:R-:W-:Y:S01]  /*4160*/  IMAD.MOV.U32 R26, RZ, RZ, R10 ;  /* 0x000000ffff1a7224 */ /* 0x000fe200078e000a */
[----:B------:R-:W-:Y:S01]  /*4170*/  @!P1 DMUL R10, R10, 1.80143985094819840000e+16 ;  /* 0x435000000a0a9828 */ /* 0x000fe20000000000 */
[----:B------:R-:W-:Y:S01]  /*4180*/  BSSY.RECONVERGENT B0, `(.L_x_12802) ;  /* 0x000004e000007945 */ /* 0x000fe20003800200 */
[----:B-----5:R-:W-:-:S08]  /*4190*/  ISETP.GT.AND P0, PT, R5, 0xfffff, PT ;  /* 0x000fffff0500780c */ /* 0x020fd00003f04270 */
        /* <DEDUP_REMOVED lines=76> */
.L_x_12803:
[----:B------:R-:W-:Y:S05]  /*4660*/  BSYNC.RECONVERGENT B0 ;  /* 0x0000000000007941 */ /* 0x000fea0003800200 */
.L_x_12802:
        /* <DEDUP_REMOVED lines=80> */
.L_x_12805:
[----:B------:R-:W-:Y:S05]  /*4b70*/  BSYNC.RECONVERGENT B0 ;  /* 0x0000000000007941 */ /* 0x000fea0003800200 */
.L_x_12804:
        /* <DEDUP_REMOVED lines=80> */
.L_x_12807:
[----:B------:R-:W-:Y:S05]  /*5080*/  BSYNC.RECONVERGENT B0 ;  /* 0x0000000000007941 */ /* 0x000fea0003800200 */
.L_x_12806:
        /* <DEDUP_REMOVED lines=80> */
.L_x_12809:
[----:B------:R-:W-:Y:S05]  /*5590*/  BSYNC.RECONVERGENT B0 ;  /* 0x0000000000007941 */ /* 0x000fea0003800200 */
.L_x_12808:
        /* <DEDUP_REMOVED lines=78> */
.L_x_12811:
[----:B------:R-:W-:Y:S05]  /*5a80*/  BSYNC.RECONVERGENT B0 ;  /* 0x0000000000007941 */ /* 0x000fea0003800200 */
.L_x_12810:
[----:B------:R-:W0:Y:S02]  /*5a90*/  LDCU.64 UR6, c[0x0][0x388] ;  /* 0x00007100ff0677ac */ /* 0x000e240008000a00 */
[----:B0-----:R-:W-:-:S06]  /*5aa0*/  UIMAD.WIDE.U32 UR6, UR4, 0x8, UR6 ;  /* 0x00000008040678a5 */ /* 0x001fcc000f8e0006 */
[----:B------:R-:W-:Y:S02]  /*5ab0*/  IMAD.U32 R2, RZ, RZ, UR6 ;  /* 0x00000006ff027e24 */ /* 0x000fe4000f8e00ff */
[----:B------:R-:W-:Y:S02]  /*5ac0*/  IMAD.U32 R3, RZ, RZ, UR7 ;  /* 0x00000007ff037e24 */ /* 0x000fe4000f8e00ff */
[----:B------:R-:W-:-:S05]  /*5ad0*/  IMAD.WIDE.U32 R2, R0, 0x20, R2 ;  /* 0x0000002000027825 */ /* 0x000fca00078e0002 */
[----:B------:R-:W-:Y:S04]  /*5ae0*/  STG.E.ENL2.256 desc[UR8][R2.64], R12, R8 ;  /* 0xf800000c0208797f */ /* 0x000fe8000f121808 */
[----:B------:R-:W-:Y:S01]  /*5af0*/  STG.E.ENL2.256 desc[UR8][R2.64+0x1000], R4, R16 ;  /* 0xf80080040210797f */ /* 0x000fe2000f121808 */
[----:B------:R-:W-:Y:S05]  /*5b00*/  EXIT ;  /* 0x000000000000794d */ /* 0x000fea0003800000 */
.L_x_12812:
        /* <DEDUP_REMOVED lines=15> */
.L_x_13001:


//--------------------- .text._ZN2at6native29vectorized_elementwise_kernelILi8EZZZNS0_15log_kernel_cudaERNS_18TensorIteratorBaseEENKUlvE0_clEvENKUlvE_clEvEUldE_St5arrayIPcLm2EEEEviT0_T1_ --------------------------
	.section	.text._ZN2at6native29vectorized_elementwise_kernelILi8EZZZNS0_15log_kernel_cudaERNS_18TensorIteratorBaseEENKUlvE0_clEvENKUlvE_clEvEUldE_St5arrayIPcLm2EEEEviT0_T1_,"ax",@progbits
	.align	128
        .global         _ZN2at6native29vectorized_elementwise_kernelILi8EZZZNS0_15log_kernel_cudaERNS_18TensorIteratorBaseEENKUlvE0_clEvENKUlvE_clEvEUldE_St5arrayIPcLm2EEEEviT0_T1_
        .type           _ZN2at6native29vectorized_elementwise_kernelILi8EZZZNS0_15log_kernel_cudaERNS_18TensorIteratorBaseEENKUlvE0_clEvENKUlvE_clEvEUldE_St5arrayIPcLm2EEEEviT0_T1_,@function
        .size           _ZN2at6native29vectorized_elementwise_kernelILi8EZZZNS0_15log_kernel_cudaERNS_18TensorIteratorBaseEENKUlvE0_clEvENKUlvE_clEvEUldE_St5arrayIPcLm2EEEEviT0_T1_,(.L_x_13002 - _ZN2at6native29vectorized_elementwise_kernelILi8EZZZNS0_15log_kernel_cudaERNS_18TensorIteratorBaseEENKUlvE0_clEvENKUlvE_clEvEUldE_St5arrayIPcLm2EEEEviT0_T1_)
        .other          _ZN2at6native29vectorized_elementwise_kernelILi8EZZZNS0_15log_kernel_cudaERNS_18TensorIteratorBaseEENKUlvE0_clEvENKUlvE_clEvEUldE_St5arrayIPcLm2EEEEviT0_T1_,@"STO_CUDA_ENTRY STV_DEFAULT"
_ZN2at6native29vectorized_elementwise_kernelILi8EZZZNS0_15log_kernel_cudaERNS_18TensorIteratorBaseEENKUlvE0_clEvENKUlvE_clEvEUldE_St5arrayIPcLm2EEEEviT0_T1_:
.text._ZN2at6native29vectorized_elementwise_kernelILi8EZZZNS0_15log_kernel_cudaERNS_18TensorIteratorBaseEENKUlvE0_clEvENKUlvE_clEvEUldE_St5arrayIPcLm2EEEEviT0_T1_:
        /* <DEDUP_REMOVED lines=141> */
.L_x_12816:
[----:B------:R-:W-:Y:S01]  /*08d0*/  IMAD.MOV.U32 R8, RZ, RZ, 0x0 ;  /* 0x00000000ff087424 */ /* 0x000fe200078e00ff */
[----:B------:R-:W-:Y:S01]  /*08e0*/  LOP3.LUT P1, RZ, R3, 0x7fffffff, RZ, 0xc0, !PT ;  /* 0x7fffffff03ff7812 */ /* 0x000fe2000782c0ff */
[----:B------:R-:W-:-:S06]  /*08f0*/  IMAD.MOV.U32 R9, RZ, RZ, 0x7ff00000 ;  /* 0x7ff00000ff097424 */ /* 0x000fcc00078e00ff */
[----:B------:R-:W-:-:S10]  /*0900*/  DFMA R8, R2, R8, +INF ;  /* 0x7ff000000208742b */ /* 0x000fd40000000008 */
[----:B------:R-:W-:Y:S02]  /*0910*/  FSEL R8, R8, RZ, P1 ;  /* 0x000000ff08087208 */ /* 0x000fe40000800000 */
[----:B------:R-:W-:-:S07]  /*0920*/  FSEL R9, R9, -QNAN , P1 ;  /* 0xfff0000009097808 */ /* 0x000fce0000800000 */
.L_x_12815:
[----:B------:R-:W-:Y:S05]  /*0930*/  BSYNC.RECONVERGENT B0 ;  /* 0x0000000000007941 */ /* 0x000fea0003800200 */
.L_x_12814:
        /* <DEDUP_REMOVED lines=83> */
.L_x_12818:
[----:B------:R-:W-:Y:S05]  /*0e70*/  BSYNC.RECONVERGENT B0 ;  /* 0x0000000000007941 */ /* 0x000fea0003800200 */
.L_x_12817:
        /* <DEDUP_REMOVED lines=83> */
.L_x_12820:
[----:B------:R-:W-:Y:S05]  /*13b0*/  BSYNC.RECONVERGENT B0 ;  /* 0x0000000000007941 */ /* 0x000fea0003800200 */
.L_x_12819:
        /* <DEDUP_REMOVED lines=83> */
.L_x_12822:
[----:B------:R-:W-:Y:S05]  /*18f0*/  BSYNC.RECONVERGENT B0 ;  /* 0x0000000000007941 */ /* 0x000fea0003800200 */
.L_x_12821:
        /* <DEDUP_REMOVED lines=83> */
.L_x_12824:
[----:B------:R-:W-:Y:S05]  /*1e30*/  BSYNC.RECONVERGENT B0 ;  /* 0x0000000000007941 */ /* 0x000fea0003800200 */
.L_x_12823:
        /* <DEDUP_REMOVED lines=82> */
.L_x_12826:
[----:B------:R-:W-:Y:S05]  /*2360*/  BSYNC.RECONVERGENT B0 ;  /* 0x0000000000007941 */ /* 0x000fea0003800200 */
.L_x_12825:
        /* <DEDUP_REMOVED lines=90> */
.L_x_12828:
[----:B------:R-:W-:Y:S05]  /*2910*/  BSYNC.RECONVERGENT B0 ;  /* 0x0000000000007941 */ /* 0x000fea0003800200 */
.L_x_12827:
        /* <DEDUP_REMOVED lines=80> */
.L_x_12830:
[----:B------:R-:W-:Y:S05]  /*2e20*/  BSYNC.RECONVERGENT B0 ;  /* 0x0000000000007941 */ /* 0x000fea0003800200 */
.L_x_12829:
        /* <DEDUP_REMOVED lines=15> */
.L_x_12833:
[----:B------:R-:W-:-:S13]  /*2f20*/  ISETP.GE.U32.AND P0, PT, R0, UR5, PT ;  /* 0x0000000500007c0c */ /* 0x000fda000bf06070 */
[----:B------:R-:W-:Y:S05]  /*2f30*/  @P0 BRA `(.L_x_12835) ;  /* 0x0000000000300947 */ /* 0x000fea0003800000 */
[----:B0-----:R-:W0:Y:S01]  /*2f40*/  LDC.64 R6, c[0x0][0x388] ;  /* 0x0000e200ff067b82 */ /* 0x001e220000000a00 */
[C---:B------:R-:W-:Y:S02]  /*2f50*/  VIADD R9, R0.reuse, UR4 ;  /* 0x0000000400097c36 */ /* 0x040fe40008000000 */
[----:B------:R-:W-:Y:S02]  /*2f60*/  VIADD R0, R0, 0x80 ;  /* 0x0000008000007836 */ /* 0x000fe40000000000 */
[----:B0-----:R-:W-:-:S05]  /*2f70*/  IMAD.WIDE.U32 R6, R9, 0x8, R6 ;  /* 0x0000000809067825 */ /* 0x001fca00078e0006 */
[----:B------:R1:W-:Y:S02]  /*2f80*/  STG.E.64 desc[UR8][R6.64], R14 ;  /* 0x0000000e06007986 */ /* 0x0003e4000c101b08 */
.L_x_12834:
[----:B------:R-:W-:-:S13]  /*2f90*/  ISETP.GE.U32.AND P0, PT, R0, UR5, PT ;  /* 0x0000000500007c0c */ /* 0x000fda000bf06070 */
[----:B------:R-:W-:Y:S05]  /*2fa0*/  @P0 BRA `(.L_x_12836) ;  /* 0x0000000000340947 */ /* 0x000fea0003800000 */
[----:B01----:R-:W0:Y:S01]  /*2fb0*/  LDC.64 R6, c[0x0][0x388] ;  /* 0x0000e200ff067b82 */ /* 0x003e220000000a00 */
[C---:B------:R-:W-:Y:S01]  /*2fc0*/  IADD3 R9, PT, PT, R0.reuse, UR4, RZ ;  /* 0x0000000400097c10 */ /* 0x040fe2000fffe0ff */
[----:B------:R-:W-:-:S04]  /*2fd0*/  VIADD R0, R0, 0x80 ;  /* 0x0000008000007836 */ /* 0x000fc80000000000 */
[----:B0-----:R-:W-:-:S05]  /*2fe0*/  IMAD.WIDE.U32 R6, R9, 0x8, R6 ;  /* 0x0000000809067825 */ /* 0x001fca00078e0006 */
[----:B------:R1:W-:Y:S02]  /*2ff0*/  STG.E.64 desc[UR8][R6.64], R16 ;  /* 0x0000001006007986 */ /* 0x0003e4000c101b08 */
.L_x_12835:
        /* <DEDUP_REMOVED lines=8> */
.L_x_12836:
[----:B------:R-:W-:Y:S05]  /*3080*/  BSYNC.RELIABLE B1 ;  /* 0x0000000000017941 */ /* 0x000fea0003800100 */
.L_x_12832:
[----:B------:R-:W-:-:S13]  /*3090*/  ISETP.GE.U32.AND P0, PT, R0, UR5, PT ;  /* 0x0000000500007c0c */ /* 0x000fda000bf06070 */
[----:B012---:R-:W0:Y:S01]  /*30a0*/  @!P0 LDC.64 R6, c[0x0][0x388] ;  /* 0x0000e200ff068b82 */ /* 0x007e220000000a00 */
[C---:B------:R-:W-:Y:S01]  /*30b0*/  @!P0 IADD3 R9, PT, PT, R0.reuse, UR4, RZ ;  /* 0x0000000400098c10 */ /* 0x040fe2000fffe0ff */
[----:B------:R-:W-:-:S04]  /*30c0*/  @!P0 VIADD R0, R0, 0x80 ;  /* 0x0000008000008836 */ /* 0x000fc80000000000 */
[----:B0-----:R-:W-:-:S05]  /*30d0*/  @!P0 IMAD.WIDE.U32 R6, R9, 0x8, R6 ;  /* 0x0000000809068825 */ /* 0x001fca00078e0006 */
[----:B------:R2:W-:Y:S02]  /*30e0*/  @!P0 STG.E.64 desc[UR8][R6.64], R2 ;  /* 0x0000000206008986 */ /* 0x0005e4000c101b08 */
.L_x_12837:
[----:B------:R-:W-:Y:S05]  /*30f0*/  BSYNC.RECONVERGENT B0 ;  /* 0x0000000000007941 */ /* 0x000fea0003800200 */
.L_x_12831:
        /* <DEDUP_REMOVED lines=8> */
.L_x_12813:
        /* <DEDUP_REMOVED lines=83> */
.L_x_12839:
[----:B------:R-:W-:Y:S01]  /*36b0*/  MOV R2, 0x0 ;  /* 0x0000000000027802 */ /* 0x000fe20000000f00 */
[----:B------:R-:W-:Y:S01]  /*36c0*/  IMAD.MOV.U32 R3, RZ, RZ, 0x7ff00000 ;  /* 0x7ff00000ff037424 */ /* 0x000fe200078e00ff */
[----:B------:R-:W-:-:S05]  /*36d0*/  LOP3.LUT P0, RZ, R21, 0x7fffffff, RZ, 0xc0, !PT ;  /* 0x7fffffff15ff7812 */ /* 0x000fca000780c0ff */
[----:B------:R-:W-:-:S10]  /*36e0*/  DFMA R2, R20, R2, +INF ;  /* 0x7ff000001402742b */ /* 0x000fd40000000002 */
[----:B------:R-:W-:Y:S02]  /*36f0*/  FSEL R12, R2, RZ, P0 ;  /* 0x000000ff020c7208 */ /* 0x000fe40000000000 */
[----:B------:R-:W-:-:S07]  /*3700*/  FSEL R13, R3, -QNAN , P0 ;  /* 0xfff00000030d7808 */ /* 0x000fce0000000000 */
.L_x_12840:
[----:B------:R-:W-:Y:S05]  /*3710*/  BSYNC.RECONVERGENT B0 ;  /* 0x0000000000007941 */ /* 0x000fea0003800200 */
.L_x_12838:
        /* <DEDUP_REMOVED lines=82> */
.L_x_12842:
[----:B------:R-:W-:Y:S05]  /*3c40*/  BSYNC.RECONVERGENT B0 ;  /* 0x0000000000007941 */ /* 0x000fea0003800200 */
.L_x_12841:
        /* <DEDUP_REMOVED lines=80> */
.L_x_12844:
[----:B------:R-:W-:Y:S05]  /*4150*/  BSYNC.RECONVERGENT B0 ;  /* 0x0000000000007941 */ /* 0x000fea0003800200 */
.L_x_12843:
        /* <DEDUP_REMOVED lines=80> */
.L_x_12846:
[----:B------:R-:W-:Y:S05]  /*4660*/  BSYNC.RECONVERGENT B0 ;  /* 0x0000000000007941 */ /* 0x000fea0003800200 */
.L_x_12845:
        /* <DEDUP_REMOVED lines=80> */
.L_x_12848:
[----:B------:R-:W-:Y:S05]  /*4b70*/  BSYNC.RECONVERGENT B0 ;  /* 0x0000000000007941 */ /* 0x000fea0003800200 */
.L_x_12847:
        /* <DEDUP_REMOVED lines=80> */
.L_x_12850:
[----:B------:R-:W-:Y:S05]  /*5080*/  BSYNC.RECONVERGENT B0 ;  /* 0x0000000000007941 */ /* 0x000fea0003800200 */
.L_x_12849:
        /* <DEDUP_REMOVED lines=80> */
.L_x_12852:
[----:B------:R-:W-:Y:S05]  /*5590*/  BSYNC.RECONVERGENT B0 ;  /* 0x0000000000007941 */ /* 0x000fea0003800200 */
.L_x_12851:
        /* <DEDUP_REMOVED lines=78> */
.L_x_12854:
[----:B------:R-:W-:Y:S05]  /*5a80*/  BSYNC.RECONVERGENT B0 ;  /* 0x0000000000007941 */ /* 0x000fea0003800200 */
.L_x_12853:
        /* <DEDUP_REMOVED lines=8> */
.L_x_12855:
        /* <DEDUP_REMOVED lines=15> */
.L_x_13002:


//--------------------- .nv.global.init           --------------------------
	.section	.nv.global.init,"aw",@progbits
.nv.global.init:
	.type		$str$8,@object
	.size		$str$8,(__unnamed_9 - $str$8)
$str$8:
        /*0000*/ 	.byte	0x66, 0x61, 0x6c, 0x73, 0x65, 0x00
	.type		__unnamed_9,@object
	.size		__unnamed_9,(__unnamed_1 - __unnamed_9)
__unnamed_9:
        /*0006*/ 	.byte	0x66, 0x65, 0x74, 0x63, 0x68, 0x5f, 0x61, 0x6e, 0x64, 0x5f, 0x63, 0x61, 0x73, 0x74, 0x00
	.type		__unnamed_1,@object
	.size		__unnamed_1,(__unnamed_5 - __unnamed_1)
__unnamed_1:
        /*0015*/ 	.byte	0x66, 0x65, 0x74, 0x63, 0x68, 0x5f, 0x61, 0x6e, 0x64, 0x5f, 0x63, 0x61, 0x73, 0x74, 0x00
	.type		__unnamed_5,@object
	.size		__unnamed_5,(__unnamed_11 - __unnamed_5)
__unnamed_5:
        /*0024*/ 	.byte	0x66, 0x65, 0x74, 0x63, 0x68, 0x5f, 0x61, 0x6e, 0x64, 0x5f, 0x63, 0x61, 0x73, 0x74, 0x00
	.type		__unnamed_11,@object
	.size		__unnamed_11,(__unnamed_3 - __unnamed_11)
__unnamed_11:
        /*0033*/ 	.byte	0x66, 0x65, 0x74, 0x63, 0x68, 0x5f, 0x61, 0x6e, 0x64, 0x5f, 0x63, 0x61, 0x73, 0x74, 0x00
	.type		__unnamed_3,@object
	.size		__unnamed_3,(__unnamed_7 - __unnamed_3)
__unnamed_3:
        /*0042*/ 	.byte	0x66, 0x65, 0x74, 0x63, 0x68, 0x5f, 0x61, 0x6e, 0x64, 0x5f, 0x63, 0x61, 0x73, 0x74, 0x00
	.type		__unnamed_7,@object
	.size		__unnamed_7,(__unnamed_10 - __unnamed_7)
__unnamed_7:
        /*0051*/ 	.byte	0x66, 0x65, 0x74, 0x63, 0x68, 0x5f, 0x61, 0x6e, 0x64, 0x5f, 0x63, 0x61, 0x73, 0x74, 0x00
	.type		__unnamed_10,@object
	.size		__unnamed_10,(__unnamed_2 - __unnamed_10)
__unnamed_10:
        /*0060*/ 	.byte	0x63, 0x61, 0x73, 0x74, 0x5f, 0x61, 0x6e, 0x64, 0x5f, 0x73, 0x74, 0x6f, 0x72, 0x65, 0x00
	.type		__unnamed_2,@object
	.size		__unnamed_2,(__unnamed_6 - __unnamed_2)
__unnamed_2:
        /*006f*/ 	.byte	0x63, 0x61, 0x73, 0x74, 0x5f, 0x61, 0x6e, 0x64, 0x5f, 0x73, 0x74, 0x6f, 0x72, 0x65, 0x00
	.type		__unnamed_6,@object
	.size		__unnamed_6,(__unnamed_12 - __unnamed_6)
__unnamed_6:
        /*007e*/ 	.byte	0x63, 0x61, 0x73, 0x74, 0x5f, 0x61, 0x6e, 0x64, 0x5f, 0x73, 0x74, 0x6f, 0x72, 0x65, 0x00
	.type		__unnamed_12,@object
	.size		__unnamed_12,(__unnamed_4 - __unnamed_12)
__unnamed_12:
        /*008d*/ 	.byte	0x63, 0x61, 0x73, 0x74, 0x5f, 0x61, 0x6e, 0x64, 0x5f, 0x73, 0x74, 0x6f, 0x72, 0x65, 0x00
	.type		__unnamed_4,@object
	.size		__unnamed_4,(__unnamed_8 - __unnamed_4)
__unnamed_4:
        /*009c*/ 	.byte	0x63, 0x61, 0x73, 0x74, 0x5f, 0x61, 0x6e, 0x64, 0x5f, 0x73, 0x74, 0x6f, 0x72, 0x65, 0x00
	.type		__unnamed_8,@object
	.size		__unnamed_8,($str$9 - __unnamed_8)
__unnamed_8:
        /*00ab*/ 	.byte	0x63, 0x61, 0x73, 0x74, 0x5f, 0x61, 0x6e, 0x64, 0x5f, 0x73, 0x74, 0x6f, 0x72, 0x65, 0x00
	.type		$str$9,@object
	.size		$str$9,(.L_41 - $str$9)
$str$9:
        /*00ba*/ 	.byte	0x2f, 0x72, 0x6f, 0x6f, 0x74, 0x2f, 0x2e, 0x70, 0x79, 0x65, 0x6e, 0x76, 0x2f, 0x76, 0x65, 0x72
        /*00ca*/ 	.byte	0x73, 0x69, 0x6f, 0x6e, 0x73, 0x2f, 0x33, 0x2e, 0x31, 0x33, 0x2e, 0x31, 0x32, 0x2f, 0x6c, 0x69
        /*00da*/ 	.byte	0x62, 0x2f, 0x70, 0x79, 0x74, 0x68, 0x6f, 0x6e, 0x33, 0x2e, 0x31, 0x33, 0x2f, 0x73, 0x69, 0x74
        /*00ea*/ 	.byte	0x65, 0x2d, 0x70, 0x61, 0x63, 0x6b, 0x61, 0x67, 0x65, 0x73, 0x2f, 0x74, 0x6f, 0x72, 0x63, 0x68
        /*00fa*/ 	.byte	0x2f, 0x69, 0x6e, 0x63, 0x6c, 0x75, 0x64, 0x65, 0x2f, 0x63, 0x31, 0x30, 0x2f, 0x63, 0x6f, 0x72
        /*010a*/ 	.byte	0x65, 0x2f, 0x44, 0x79, 0x6e, 0x61, 0x6d, 0x69, 0x63, 0x43, 0x61, 0x73, 0x74, 0x2e, 0x68, 0x00
.L_41:


//--------------------- .nv.shared.reserved.0     --------------------------
	.section	.nv.shared.reserved.0,"aw",@nobits
	.weak		__nv_reservedSMEM_offset_0_alias
	.size		__nv_reservedSMEM_offset_0_alias, 0, 64
	.other		__nv_reservedSMEM_offset_0_alias,@"STO_CUDA_RESERVED_SHARED STV_DEFAULT"
__nv_reservedSMEM_offset_0_alias:
	.zero		0
	.zero		64


//--------------------- .nv.global                --------------------------
	.section	.nv.global,"aw",@nobits
.nv.global:
	.type		_ZN49_INTERNAL_50dea9bf_18_UnaryLogKernels_cu_24870cf94cuda3std3__48in_placeE,@object
	.size		_ZN49_INTERNAL_50dea9bf_18_UnaryLogKernels_cu_24870cf94cuda3std3__48in_placeE,(_ZN49_INTERNAL_50dea9bf_18_UnaryLogKernels_cu_24870cf94cuda3std6ranges3__45__cpo8distanceE - _ZN49_INTERNAL_50dea9bf_18_UnaryLogKernels_cu_24870cf94cuda3std3__48in_placeE)
_ZN49_INTERNAL_50dea9bf_18_UnaryLogKernels_cu_24870cf94cuda3std3__48in_placeE:
	.zero		1
	.type		_ZN49_INTERNAL_50dea9bf_18_UnaryLogKernels_cu_24870cf94cuda3std6ranges3__45__cpo8distanceE,@object
	.size		_ZN49_INTERNAL_50dea9bf_18_UnaryLogKernels_cu_24870cf94cuda3std6ranges3__45__cpo8distanceE,(_ZN49_INTERNAL_50dea9bf_18_UnaryLogKernels_cu_24870cf94cuda3std3__45__cpo6cbeginE - _ZN49_INTERNAL_50dea9bf_18_UnaryLogKernels_cu_24870cf94cuda3std6ranges3__45__cpo8distanceE)
_ZN49_INTERNAL_50dea9bf_18_UnaryLogKernels_cu_24870cf94cuda3std6ranges3__45__cpo8distanceE:
	.zero		1
	.type		_ZN49_INTERNAL_50dea9bf_18_UnaryLogKernels_cu_24870cf94cuda3std3__45__cpo6cbeginE,@object
	.size		_ZN49_INTERNAL_50dea9bf_18_UnaryLogKernels_cu_24870cf94cuda3std3__45__cpo6cbeginE,(_ZN49_INTERNAL_50dea9bf_18_UnaryLogKernels_cu_24870cf94cuda3std6ranges3__45__cpo7advanceE - _ZN49_INTERNAL_50dea9bf_18_UnaryLogKernels_cu_24870cf94cuda3std3__45__cpo6cbeginE)
_ZN49_INTERNAL_50dea9bf_18_UnaryLogKernels_cu_24870cf94cuda3std3__45__cpo6cbeginE:
	.zero		1
	.type		_ZN49_INTERNAL_50dea9bf_18_UnaryLogKernels_cu_24870cf94cuda3std6ranges3__45__cpo7advanceE,@object
	.size		_ZN49_INTERNAL_50dea9bf_18_UnaryLogKernels_cu_24870cf94cuda3std6ranges3__45__cpo7advanceE,(_ZN49_INTERNAL_50dea9bf_18_UnaryLogKernels_cu_24870cf94cuda3std3__45__cpo7crbeginE - _ZN49_INTERNAL_50dea9bf_18_UnaryLogKernels_cu_24870cf94cuda3std6ranges3__45__cpo7advanceE)
_ZN49_INTERNAL_50dea9bf_18_UnaryLogKernels_cu_24870cf94cuda3std6ranges3__45__cpo7advanceE:
	.zero		1
	.type		_ZN49_INTERNAL_50dea9bf_18_UnaryLogKernels_cu_24870cf94cuda3std3__45__cpo7crbeginE,@object
	.size		_ZN49_INTERNAL_50dea9bf_18_UnaryLogKernels_cu_24870cf94cuda3std3__45__cpo7crbeginE,(_ZN49_INTERNAL_50dea9bf_18_UnaryLogKernels_cu_24870cf94cuda3std6ranges3__45__cpo4dataE - _ZN49_INTERNAL_50dea9bf_18_UnaryLogKernels_cu_24870cf94cuda3std3__45__cpo7crbeginE)
_ZN49_INTERNAL_50dea9bf_18_UnaryLogKernels_cu_24870cf94cuda3std3__45__cpo7crbeginE:
	.zero		1
	.type		_ZN49_INTERNAL_50dea9bf_18_UnaryLogKernels_cu_24870cf94cuda3std6ranges3__45__cpo4dataE,@object
	.size		_ZN49_INTERNAL_50dea9bf_18_UnaryLogKernels_cu_24870cf94cuda3std6ranges3__45__cpo4dataE,(_ZN49_INTERNAL_50dea9bf_18_UnaryLogKernels_cu_24870cf94cuda3std6ranges3__45__cpo5beginE - _ZN49_INTERNAL_50dea9bf_18_UnaryLogKernels_cu_24870cf94cuda3std6ranges3__45__cpo4dataE)
_ZN49_INTERNAL_50dea9bf_18_UnaryLogKernels_cu_24870cf94cuda3std6ranges3__45__cpo4dataE:
	.zero		1
	.type		_ZN49_INTERNAL_50dea9bf_18_UnaryLogKernels_cu_24870cf94cuda3std6ranges3__45__cpo5beginE,@object
	.size		_ZN49_INTERNAL_50dea9bf_18_UnaryLogKernels_cu_24870cf94cuda3std6ranges3__45__cpo5beginE,(_ZN49_INTERNAL_50dea9bf_18_UnaryLogKernels_cu_24870cf94cuda3std3__451_GLOBAL__N__50dea9bf_18_UnaryLogKernels_cu_24870cf96ignoreE - _ZN49_INTERNAL_50dea9bf_18_UnaryLogKernels_cu_24870cf94cuda3std6ranges3__45__cpo5beginE)
_ZN49_INTERNAL_50dea9bf_18_UnaryLogKernels_cu_24870cf94cuda3std6ranges3__45__cpo5beginE:
	.zero		1
	.type		_ZN49_INTERNAL_50dea9bf_18_UnaryLogKernels_cu_24870cf94cuda3std3__451_GLOBAL__N__50dea9bf_18_UnaryLogKernels_cu_24870cf96ignoreE,@object
	.size		_ZN49_INTERNAL_50dea9bf_18_UnaryLogKernels_cu_24870cf94cuda3std3__451_GLOBAL__N__50dea9bf_18_UnaryLogKernels_cu_24870cf96ignoreE,(_ZN49_INTERNAL_50dea9bf_18_UnaryLogKernels_cu_24870cf94cuda3std6ranges3__45__cpo4sizeE - _ZN49_INTERNAL_50dea9bf_18_UnaryLogKernels_cu_24870cf94cuda3std3__451_GLOBAL__N__50dea9bf_18_UnaryLogKernels_cu_24870cf96ignoreE)
_ZN49_INTERNAL_50dea9bf_18_UnaryLogKernels_cu_24870cf94cuda3std3__451_GLOBAL__N__50dea9bf_18_UnaryLogKernels_cu_24870cf96ignoreE:
	.zero		1
	.type		_ZN49_INTERNAL_50dea9bf_18_UnaryLogKernels_cu_24870cf94cuda3std6ranges3__45__cpo4sizeE,@object
	.size		_ZN49_INTERNAL_50dea9bf_18_UnaryLogKernels_cu_24870cf94cuda3std6ranges3__45__cpo4sizeE,(_ZN49_INTERNAL_50dea9bf_18_UnaryLogKernels_cu_24870cf94cuda3std3__45__cpo5beginE - _ZN49_INTERNAL_50dea9bf_18_UnaryLogKernels_cu_24870cf94cuda3std6ranges3__45__cpo4sizeE)
_ZN49_INTERNAL_50dea9bf_18_UnaryLogKernels_cu_24870cf94cuda3std6ranges3__45__cpo4sizeE:
	.zero		1
	.type		_ZN49_INTERNAL_50dea9bf_18_UnaryLogKernels_cu_24870cf94cuda3std3__45__cpo5beginE,@object
	.size		_ZN49_INTERNAL_50dea9bf_18_UnaryLogKernels_cu_24870cf94cuda3std3__45__cpo5beginE,(_ZN49_INTERNAL_50dea9bf_18_UnaryLogKernels_cu_24870cf94cuda3std6ranges3__45__cpo6cbeginE - _ZN49_INTERNAL_50dea9bf_18_UnaryLogKernels_cu_24870cf94cuda3std3__45__cpo5beginE)
_ZN49_INTERNAL_50dea9bf_18_UnaryLogKernels_cu_24870cf94cuda3std3__45__cpo5beginE:
	.zero		1
	.type		_ZN49_INTERNAL_50dea9bf_18_UnaryLogKernels_cu_24870cf94cuda3std6ranges3__45__cpo6cbeginE,@object
	.size		_ZN49_INTERNAL_50dea9bf_18_UnaryLogKernels_cu_24870cf94cuda3std6ranges3__45__cpo6cbeginE,(_ZN49_INTERNAL_50dea9bf_18_UnaryLogKernels_cu_24870cf94cuda3std3__45__cpo6rbeginE - _ZN49_INTERNAL_50dea9bf_18_UnaryLogKernels_cu_24870cf94cuda3std6ranges3__45__cpo6cbeginE)
_ZN49_INTERNAL_50dea9bf_18_UnaryLogKernels_cu_24870cf94cuda3std6ranges3__45__cpo6cbeginE:
	.zero		1
	.type		_ZN49_INTERNAL_50dea9bf_18_UnaryLogKernels_cu_24870cf94cuda3std3__45__cpo6rbeginE,@object
	.size		_ZN49_INTERNAL_50dea9bf_18_UnaryLogKernels_cu_24870cf94cuda3std3__45__cpo6rbeginE,(_ZN49_INTERNAL_50dea9bf_18_UnaryLogKernels_cu_24870cf94cuda3std6ranges3__45__cpo4nextE - _ZN49_INTERNAL_50dea9bf_18_UnaryLogKernels_cu_24870cf94cuda3std3__45__cpo6rbeginE)
_ZN49_INTERNAL_50dea9bf_18_UnaryLogKernels_cu_24870cf94cuda3std3__45__cpo6rbeginE:
	.zero		1
	.type		_ZN49_INTERNAL_50dea9bf_18_UnaryLogKernels_cu_24870cf94cuda3std6ranges3__45__cpo4nextE,@object
	.size		_ZN49_INTERNAL_50dea9bf_18_UnaryLogKernels_cu_24870cf94cuda3std6ranges3__45__cpo4nextE,(_ZN49_INTERNAL_50dea9bf_18_UnaryLogKernels_cu_24870cf94cuda3std6ranges3__45__cpo4swapE - _ZN49_INTERNAL_50dea9bf_18_UnaryLogKernels_cu_24870cf94cuda3std6ranges3__45__cpo4nextE)
_ZN49_INTERNAL_50dea9bf_18_UnaryLogKernels_cu_24870cf94cuda3std6ranges3__45__cpo4nextE:
	.zero		1
	.type		_ZN49_INTERNAL_50dea9bf_18_UnaryLogKernels_cu_24870cf94cuda3std6ranges3__45__cpo4swapE,@object
	.size		_ZN49_INTERNAL_50dea9bf_18_UnaryLogKernels_cu_24870cf94cuda3std6ranges3__45__cpo4swapE,(_ZN49_INTERNAL_50dea9bf_18_UnaryLogKernels_cu_24870cf94cuda3std3__420unreachable_sentinelE - _ZN49_INTERNAL_50dea9bf_18_UnaryLogKernels_cu_24870cf94cuda3std6ranges3__45__cpo4swapE)
_ZN49_INTERNAL_50dea9bf_18_UnaryLogKernels_cu_24870cf94cuda3std6ranges3__45__cpo4swapE:
	.zero		1
	.type		_ZN49_INTERNAL_50dea9bf_18_UnaryLogKernels_cu_24870cf94cuda3std3__420unreachable_sentinelE,@object
	.size		_ZN49_INTERNAL_50dea9bf_18_UnaryLogKernels_cu_24870cf94cuda3std3__420unreachable_sentinelE,(_ZN49_INTERNAL_50dea9bf_18_UnaryLogKernels_cu_24870cf96thrust24THRUST_300001_SM_1000_NS6system6detail10sequential3seqE - _ZN49_INTERNAL_50dea9bf_18_UnaryLogKernels_cu_24870cf94cuda3std3__420unreachable_sentinelE)
_ZN49_INTERNAL_50dea9bf_18_UnaryLogKernels_cu_24870cf94cuda3std3__420unreachable_sentinelE:
	.zero		1
	.type		_ZN49_INTERNAL_50dea9bf_18_UnaryLogKernels_cu_24870cf96thrust24THRUST_300001_SM_1000_NS6system6detail10sequential3seqE,@object
	.size		_ZN49_INTERNAL_50dea9bf_18_UnaryLogKernels_cu_24870cf96thrust24THRUST_300001_SM_1000_NS6system6detail10sequential3seqE,(_ZN49_INTERNAL_50dea9bf_18_UnaryLogKernels_cu_24870cf94cuda3std3__45__cpo4cendE - _ZN49_INTERNAL_50dea9bf_18_UnaryLogKernels_cu_24870cf96thrust24THRUST_300001_SM_1000_NS6system6detail10sequential3seqE)
_ZN49_INTERNAL_50dea9bf_18_UnaryLogKernels_cu_24870cf96thrust24THRUST_300001_SM_1000_NS6system6detail10sequential3seqE:
	.zero		1
	.type		_ZN49_INTERNAL_50dea9bf_18_UnaryLogKernels_cu_24870cf94cuda3std3__45__cpo4cendE,@object
	.size		_ZN49_INTERNAL_50dea9bf_18_UnaryLogKernels_cu_24870cf94cuda3std3__45__cpo4cendE,(_ZN49_INTERNAL_50dea9bf_18_UnaryLogKernels_cu_24870cf94cuda3std6ranges3__45__cpo9iter_swapE - _ZN49_INTERNAL_50dea9bf_18_UnaryLogKernels_cu_24870cf94cuda3std3__45__cpo4cendE)
_ZN49_INTERNAL_50dea9bf_18_UnaryLogKernels_cu_24870cf94cuda3std3__45__cpo4cendE:
	.zero		1
	.type		_ZN49_INTERNAL_50dea9bf_18_UnaryLogKernels_cu_24870cf94cuda3std6ranges3__45__cpo9iter_swapE,@object
	.size		_ZN49_INTERNAL_50dea9bf_18_UnaryLogKernels_cu_24870cf94cuda3std6ranges3__45__cpo9iter_swapE,(_ZN49_INTERNAL_50dea9bf_18_UnaryLogKernels_cu_24870cf94cuda3std3__45__cpo5crendE - _ZN49_INTERNAL_50dea9bf_18_UnaryLogKernels_cu_24870cf94cuda3std6ranges3__45__cpo9iter_swapE)
_ZN49_INTERNAL_50dea9bf_18_UnaryLogKernels_cu_24870cf94cuda3std6ranges3__45__cpo9iter_swapE:
	.zero		1
	.type		_ZN49_INTERNAL_50dea9bf_18_UnaryLogKernels_cu_24870cf94cuda3std3__45__cpo5crendE,@object
	.size		_ZN49_INTERNAL_50dea9bf_18_UnaryLogKernels_cu_24870cf94cuda3std3__45__cpo5crendE,(_ZN49_INTERNAL_50dea9bf_18_UnaryLogKernels_cu_24870cf94cuda3std6ranges3__45__cpo5cdataE - _ZN49_INTERNAL_50dea9bf_18_UnaryLogKernels_cu_24870cf94cuda3std3__45__cpo5crendE)
_ZN49_INTERNAL_50dea9bf_18_UnaryLogKernels_cu_24870cf94cuda3std3__45__cpo5crendE:
	.zero		1
	.type		_ZN49_INTERNAL_50dea9bf_18_UnaryLogKernels_cu_24870cf94cuda3std6ranges3__45__cpo5cdataE,@object
	.size		_ZN49_INTERNAL_50dea9bf_18_UnaryLogKernels_cu_24870cf94cuda3std6ranges3__45__cpo5cdataE,(_ZN49_INTERNAL_50dea9bf_18_UnaryLogKernels_cu_24870cf94cuda3std6ranges3__45__cpo3endE - _ZN49_INTERNAL_50dea9bf_18_UnaryLogKernels_cu_24870cf94cuda3std6ranges3__45__cpo5cdataE)
_ZN49_INTERNAL_50dea9bf_18_UnaryLogKernels_cu_24870cf94cuda3std6ranges3__45__cpo5cdataE:
	.zero		1
	.type		_ZN49_INTERNAL_50dea9bf_18_UnaryLogKernels_cu_24870cf94cuda3std6ranges3__45__cpo3endE,@object
	.size		_ZN49_INTERNAL_50dea9bf_18_UnaryLogKernels_cu_24870cf94cuda3std6ranges3__45__cpo3endE,(_ZN49_INTERNAL_50dea9bf_18_UnaryLogKernels_cu_24870cf94cuda3std3__419piecewise_constructE - _ZN49_INTERNAL_50dea9bf_18_UnaryLogKernels_cu_24870cf94cuda3std6ranges3__45__cpo3endE)
_ZN49_INTERNAL_50dea9bf_18_UnaryLogKernels_cu_24870cf94cuda3std6ranges3__45__cpo3endE:
	.zero		1
	.type		_ZN49_INTERNAL_50dea9bf_18_UnaryLogKernels_cu_24870cf94cuda3std3__419piecewise_constructE,@object
	.size		_ZN49_INTERNAL_50dea9bf_18_UnaryLogKernels_cu_24870cf94cuda3std3__419piecewise_constructE,(_ZN49_INTERNAL_50dea9bf_18_UnaryLogKernels_cu_24870cf94cuda3std6ranges3__45__cpo5ssizeE - _ZN49_INTERNAL_50dea9bf_18_UnaryLogKernels_cu_24870cf94cuda3std3__419piecewise_constructE)
_ZN49_INTERNAL_50dea9bf_18_UnaryLogKernels_cu_24870cf94cuda3std3__419piecewise_constructE:
	.zero		1
	.type		_ZN49_INTERNAL_50dea9bf_18_UnaryLogKernels_cu_24870cf94cuda3std6ranges3__45__cpo5ssizeE,@object
	.size		_ZN49_INTERNAL_50dea9bf_18_UnaryLogKernels_cu_24870cf94cuda3std6ranges3__45__cpo5ssizeE,(_ZN49_INTERNAL_50dea9bf_18_UnaryLogKernels_cu_24870cf94cuda3std3__45__cpo3endE - _ZN49_INTERNAL_50dea9bf_18_UnaryLogKernels_cu_24870cf94cuda3std6ranges3__45__cpo5ssizeE)
_ZN49_INTERNAL_50dea9bf_18_UnaryLogKernels_cu_24870cf94cuda3std6ranges3__45__cpo5ssizeE:
	.zero		1
	.type		_ZN49_INTERNAL_50dea9bf_18_UnaryLogKernels_cu_24870cf94cuda3std3__45__cpo3endE,@object
	.size		_ZN49_INTERNAL_50dea9bf_18_UnaryLogKernels_cu_24870cf94cuda3std3__45__cpo3endE,(_ZN49_INTERNAL_50dea9bf_18_UnaryLogKernels_cu_24870cf94cuda3std6ranges3__45__cpo4cendE - _ZN49_INTERNAL_50dea9bf_18_UnaryLogKernels_cu_24870cf94cuda3std3__45__cpo3endE)
_ZN49_INTERNAL_50dea9bf_18_UnaryLogKernels_cu_24870cf94cuda3std3__45__cpo3endE:
	.zero		1
	.type		_ZN49_INTERNAL_50dea9bf_18_UnaryLogKernels_cu_24870cf94cuda3std6ranges3__45__cpo4cendE,@object
	.size		_ZN49_INTERNAL_50dea9bf_18_UnaryLogKernels_cu_24870cf94cuda3std6ranges3__45__cpo4cendE,(_ZN49_INTERNAL_50dea9bf_18_UnaryLogKernels_cu_24870cf94cuda3std3__45__cpo4rendE - _ZN49_INTERNAL_50dea9bf_18_UnaryLogKernels_cu_24870cf94cuda3std6ranges3__45__cpo4cendE)
_ZN49_INTERNAL_50dea9bf_18_UnaryLogKernels_cu_24870cf94cuda3std6ranges3__45__cpo4cendE:
	.zero		1
	.type		_ZN49_INTERNAL_50dea9bf_18_UnaryLogKernels_cu_24870cf94cuda3std3__45__cpo4rendE,@object
	.size		_ZN49_INTERNAL_50dea9bf_18_UnaryLogKernels_cu_24870cf94cuda3std3__45__cpo4rendE,(_ZN49_INTERNAL_50dea9bf_18_UnaryLogKernels_cu_24870cf94cuda3std6ranges3__45__cpo4prevE - _ZN49_INTERNAL_50dea9bf_18_UnaryLogKernels_cu_24870cf94cuda3std3__45__cpo4rendE)
_ZN49_INTERNAL_50dea9bf_18_UnaryLogKernels_cu_24870cf94cuda3std3__45__cpo4rendE:
	.zero		1
	.type		_ZN49_INTERNAL_50dea9bf_18_UnaryLogKernels_cu_24870cf94cuda3std6ranges3__45__cpo4prevE,@object
	.size		_ZN49_INTERNAL_50dea9bf_18_UnaryLogKernels_cu_24870cf94cuda3std6ranges3__45__cpo4prevE,(_ZN49_INTERNAL_50dea9bf_18_UnaryLogKernels_cu_24870cf94cuda3std6ranges3__45__cpo9iter_moveE - _ZN49_INTERNAL_50dea9bf_18_UnaryLogKernels_cu_24870cf94cuda3std6ranges3__45__cpo4prevE)
_ZN49_INTERNAL_50dea9bf_18_UnaryLogKernels_cu_24870cf94cuda3std6ranges3__45__cpo4prevE:
	.zero		1
	.type		_ZN49_INTERNAL_50dea9bf_18_UnaryLogKernels_cu_24870cf94cuda3std6ranges3__45__cpo9iter_moveE,@object
	.size		_ZN49_INTERNAL_50dea9bf_18_UnaryLogKernels_cu_24870cf94cuda3std6ranges3__45__cpo9iter_moveE,(.L_25 - _ZN49_INTERNAL_50dea9bf_18_UnaryLogKernels_cu_24870cf94cuda3std6ranges3__45__cpo9iter_moveE)
_ZN49_INTERNAL_50dea9bf_18_UnaryLogKernels_cu_24870cf94cuda3std6ranges3__45__cpo9iter_moveE:
	.zero		1
.L_25:


//--------------------- .nv.constant0._ZN2at6native18elementwise_kernelILi128ELi4EZNS0_15gpu_kernel_implIZZZNS0_16log2_kernel_cudaERNS_18TensorIteratorBaseEENKUlvE0_clEvENKUlvE2_clEvEUlN3c108BFloat16EE_EEvS4_RKT_EUliE_EEviT1_ --------------------------
	.section	.nv.constant0._ZN2at6native18elementwise_kernelILi128ELi4EZNS0_15gpu_kernel_implIZZZNS0_16log2_kernel_cudaERNS_18TensorIteratorBaseEENKUlvE0_clEvENKUlvE2_clEvEUlN3c108BFloat16EE_EEvS4_RKT_EUliE_EEviT1_,"a",@progbits
	.sectionflags	@""
	.align	4
.nv.constant0._ZN2at6native18elementwise_kernelILi128ELi4EZNS0_15gpu_kernel_implIZZZNS0_16log2_kernel_cudaERNS_18TensorIteratorBaseEENKUlvE0_clEvENKUlvE2_clEvEUlN3c108BFloat16EE_EEvS4_RKT_EUliE_EEviT1_:
	.zero		1440


//--------------------- .nv.constant0._ZN2at6native27unrolled_elementwise_kernelIZZZNS0_16log2_kernel_cudaERNS_18TensorIteratorBaseEENKUlvE0_clEvENKUlvE2_clEvEUlN3c108BFloat16EE_St5arrayIPcLm2EELi4E23TrivialOffsetCalculatorILi1EjESD_NS0_6memory12LoadWithCastILi1EEENSE_13StoreWithCastILi1EEEEEviT_T0_T2_T3_T4_T5_ --------------------------
	.section	.nv.constant0._ZN2at6native27unrolled_elementwise_kernelIZZZNS0_16log2_kernel_cudaERNS_18TensorIteratorBaseEENKUlvE0_clEvENKUlvE2_clEvEUlN3c108BFloat16EE_St5arrayIPcLm2EELi4E23TrivialOffsetCalculatorILi1EjESD_NS0_6memory12LoadWithCastILi1EEENSE_13StoreWithCastILi1EEEEEviT_T0_T2_T3_T4_T5_,"a",@progbits
	.sectionflags	@""
	.align	4
.nv.constant0._ZN2at6native27unrolled_elementwise_kernelIZZZNS0_16log2_kernel_cudaERNS_18TensorIteratorBaseEENKUlvE0_clEvENKUlvE2_clEvEUlN3c108BFloat16EE_St5arrayIPcLm2EELi4E23TrivialOffsetCalculatorILi1EjESD_NS0_6memory12LoadWithCastILi1EEENSE_13StoreWithCastILi1EEEEEviT_T0_T2_T3_T4_T5_:
	.zero		940


//--------------------- .nv.constant0._ZN2at6native18elementwise_kernelILi128ELi4EZNS0_22gpu_kernel_impl_nocastIZZZNS0_16log2_kernel_cudaERNS_18TensorIteratorBaseEENKUlvE0_clEvENKUlvE2_clEvEUlN3c108BFloat16EE_EEvS4_RKT_EUliE_EEviT1_ --------------------------
	.section	.nv.constant0._ZN2at6native18elementwise_kernelILi128ELi4EZNS0_22gpu_kernel_impl_nocastIZZZNS0_16log2_kernel_cudaERNS_18TensorIteratorBaseEENKUlvE0_clEvENKUlvE2_clEvEUlN3c108BFloat16EE_EEvS4_RKT_EUliE_EEviT1_,"a",@progbits
	.sectionflags	@""
	.align	4
.nv.constant0._ZN2at6native18elementwise_kernelILi128ELi4EZNS0_22gpu_kernel_impl_nocastIZZZNS0_16log2_kernel_cudaERNS_18TensorIteratorBaseEENKUlvE0_clEvENKUlvE2_clEvEUlN3c108BFloat16EE_EEvS4_RKT_EUliE_EEviT1_:
	.zero		1440


//--------------------- .nv.constant0._ZN2at6native27unrolled_elementwise_kernelIZZZNS0_16log2_kernel_cudaERNS_18TensorIteratorBaseEENKUlvE0_clEvENKUlvE2_clEvEUlN3c108BFloat16EE_St5arrayIPcLm2EELi4E23TrivialOffsetCalculatorILi1EjESD_NS0_6memory15LoadWithoutCastENSE_16StoreWithoutCastEEEviT_T0_T2_T3_T4_T5_ --------------------------
	.section	.nv.constant0._ZN2at6native27unrolled_elementwise_kernelIZZZNS0_16log2_kernel_cudaERNS_18TensorIteratorBaseEENKUlvE0_clEvENKUlvE2_clEvEUlN3c108BFloat16EE_St5arrayIPcLm2EELi4E23TrivialOffsetCalculatorILi1EjESD_NS0_6memory15LoadWithoutCastENSE_16StoreWithoutCastEEEviT_T0_T2_T3_T4_T5_,"a",@progbits
	.sectionflags	@""
	.align	4
.nv.constant0._ZN2at6native27unrolled_elementwise_kernelIZZZNS0_16log2_kernel_cudaERNS_18TensorIteratorBaseEENKUlvE0_clEvENKUlvE2_clEvEUlN3c108BFloat16EE_St5arrayIPcLm2EELi4E23TrivialOffsetCalculatorILi1EjESD_NS0_6memory15LoadWithoutCastENSE_16StoreWithoutCastEEEviT_T0_T2_T3_T4_T5_:
	.zero		924


//--------------------- .nv.constant0._ZN2at6native29vectorized_elementwise_kernelILi2EZZZNS0_16log2_kernel_cudaERNS_18TensorIteratorBaseEENKUlvE0_clEvENKUlvE2_clEvEUlN3c108BFloat16EE_St5arrayIPcLm2EEEEviT0_T1_ --------------------------
	.section	.nv.constant0._ZN2at6native29vectorized_elementwise_kernelILi2EZZZNS0_16log2_kernel_cudaERNS_18TensorIteratorBaseEENKUlvE0_clEvENKUlvE2_clEvEUlN3c108BFloat16EE_St5arrayIPcLm2EEEEviT0_T1_,"a",@progbits
	.sectionflags	@""
	.align	4
.nv.constant0._ZN2at6native29vectorized_elementwise_kernelILi2EZZZNS0_16log2_kernel_cudaERNS_18TensorIteratorBaseEENKUlvE0_clEvENKUlvE2_clEvEUlN3c108BFloat16EE_St5arrayIPcLm2EEEEviT0_T1_:
	.zero		920


//--------------------- .nv.constant0._ZN2at6native29vectorized_elementwise_kernelILi4EZZZNS0_16log2_kernel_cudaERNS_18TensorIteratorBaseEENKUlvE0_clEvENKUlvE2_clEvEUlN3c108BFloat16EE_St5arrayIPcLm2EEEEviT0_T1_ --------------------------
	.section	.nv.constant0._ZN2at6native29vectorized_elementwise_kernelILi4EZZZNS0_16log2_kernel_cudaERNS_18TensorIteratorBaseEENKUlvE0_clEvENKUlvE2_clEvEUlN3c108BFloat16EE_St5arrayIPcLm2EEEEviT0_T1_,"a",@progbits
	.sectionflags	@""
	.align	4
.nv.constant0._ZN2at6native29vectorized_elementwise_kernelILi4EZZZNS0_16log2_kernel_cudaERNS_18TensorIteratorBaseEENKUlvE0_clEvENKUlvE2_clEvEUlN3c108BFloat16EE_St5arrayIPcLm2EEEEviT0_T1_:
	.zero		920


//--------------------- .nv.constant0._ZN2at6native29vectorized_elementwise_kernelILi8EZZZNS0_16log2_kernel_cudaERNS_18TensorIteratorBaseEENKUlvE0_clEvENKUlvE2_clEvEUlN3c108BFloat16EE_St5arrayIPcLm2EEEEviT0_T1_ --------------------------
	.section	.nv.constant0._ZN2at6native29vectorized_elementwise_kernelILi8EZZZNS0_16log2_kernel_cudaERNS_18TensorIteratorBaseEENKUlvE0_clEvENKUlvE2_clEvEUlN3c108BFloat16EE_St5arrayIPcLm2EEEEviT0_T1_,"a",@progbits
	.sectionflags	@""
	.align	4
.nv.constant0._ZN2at6native29vectorized_elementwise_kernelILi8EZZZNS0_16log2_kernel_cudaERNS_18TensorIteratorBaseEENKUlvE0_clEvENKUlvE2_clEvEUlN3c108BFloat16EE_St5arrayIPcLm2EEEEviT0_T1_:
	.zero		920


//--------------------- .nv.constant0._ZN2at6native18elementwise_kernelILi128ELi4EZNS0_15gpu_kernel_implIZZZNS0_16log2_kernel_cudaERNS_18TensorIteratorBaseEENKUlvE0_clEvENKUlvE1_clEvEUlN3c104HalfEE_EEvS4_RKT_EUliE_EEviT1_ --------------------------
	.section	.nv.constant0._ZN2at6native18elementwise_kernelILi128ELi4EZNS0_15gpu_kernel_implIZZZNS0_16log2_kernel_cudaERNS_18TensorIteratorBaseEENKUlvE0_clEvENKUlvE1_clEvEUlN3c104HalfEE_EEvS4_RKT_EUliE_EEviT1_,"a",@progbits
	.sectionflags	@""
	.align	4
.nv.constant0._ZN2at6native18elementwise_kernelILi128ELi4EZNS0_15gpu_kernel_implIZZZNS0_16log2_kernel_cudaERNS_18TensorIteratorBaseEENKUlvE0_clEvENKUlvE1_clEvEUlN3c104HalfEE_EEvS4_RKT_EUliE_EEviT1_:
	.zero		1440


//--------------------- .nv.constant0._ZN2at6native27unrolled_elementwise_kernelIZZZNS0_16log2_kernel_cudaERNS_18TensorIteratorBaseEENKUlvE0_clEvENKUlvE1_clEvEUlN3c104HalfEE_St5arrayIPcLm2EELi4E23TrivialOffsetCalculatorILi1EjESD_NS0_6memory12LoadWithCastILi1EEENSE_13StoreWithCastILi1EEEEEviT_T0_T2_T3_T4_T5_ --------------------------
	.section	.nv.constant0._ZN2at6native27unrolled_elementwise_kernelIZZZNS0_16log2_kernel_cudaERNS_18TensorIteratorBaseEENKUlvE0_clEvENKUlvE1_clEvEUlN3c104HalfEE_St5arrayIPcLm2EELi4E23TrivialOffsetCalculatorILi1EjESD_NS0_6memory12LoadWithCastILi1EEENSE_13StoreWithCastILi1EEEEEviT_T0_T2_T3_T4_T5_,"a",@progbits
	.sectionflags	@""
	.align	4
.nv.constant0._ZN2at6native27unrolled_elementwise_kernelIZZZNS0_16log2_kernel_cudaERNS_18TensorIteratorBaseEENKUlvE0_clEvENKUlvE1_clEvEUlN3c104HalfEE_St5arrayIPcLm2EELi4E23TrivialOffsetCalculatorILi1EjESD_NS0_6memory12LoadWithCastILi1EEENSE_13StoreWithCastILi1EEEEEviT_T0_T2_T3_T4_T5_:
	.zero		940


//--------------------- .nv.constant0._ZN2at6native18elementwise_kernelILi128ELi4EZNS0_22gpu_kernel_impl_nocastIZZZNS0_16log2_kernel_cudaERNS_18TensorIteratorBaseEENKUlvE0_clEvENKUlvE1_clEvEUlN3c104HalfEE_EEvS4_RKT_EUliE_EEviT1_ --------------------------
	.section	.nv.constant0._ZN2at6native18elementwise_kernelILi128ELi4EZNS0_22gpu_kernel_impl_nocastIZZZNS0_16log2_kernel_cudaERNS_18TensorIteratorBaseEENKUlvE0_clEvENKUlvE1_clEvEUlN3c104HalfEE_EEvS4_RKT_EUliE_EEviT1_,"a",@progbits
	.sectionflags	@""
	.align	4
.nv.constant0._ZN2at6native18elementwise_kernelILi128ELi4EZNS0_22gpu_kernel_impl_nocastIZZZNS0_16log2_kernel_cudaERNS_18TensorIteratorBaseEENKUlvE0_clEvENKUlvE1_clEvEUlN3c104HalfEE_EEvS4_RKT_EUliE_EEviT1_:
	.zero		1440


//--------------------- .nv.constant0._ZN2at6native27unrolled_elementwise_kernelIZZZNS0_16log2_kernel_cudaERNS_18TensorIteratorBaseEENKUlvE0_clEvENKUlvE1_clEvEUlN3c104HalfEE_St5arrayIPcLm2EELi4E23TrivialOffsetCalculatorILi1EjESD_NS0_6memory15LoadWithoutCastENSE_16StoreWithoutCastEEEviT_T0_T2_T3_T4_T5_ --------------------------
	.section	.nv.constant0._ZN2at6native27unrolled_elementwise_kernelIZZZNS0_16log2_kernel_cudaERNS_18TensorIteratorBaseEENKUlvE0_clEvENKUlvE1_clEvEUlN3c104HalfEE_St5arrayIPcLm2EELi4E23TrivialOffsetCalculatorILi1EjESD_NS0_6memory15LoadWithoutCastENSE_16StoreWithoutCastEEEviT_T0_T2_T3_T4_T5_,"a",@progbits
	.sectionflags	@""
	.align	4
.nv.constant0._ZN2at6native27unrolled_elementwise_kernelIZZZNS0_16log2_kernel_cudaERNS_18TensorIteratorBaseEENKUlvE0_clEvENKUlvE1_clEvEUlN3c104HalfEE_St5arrayIPcLm2EELi4E23TrivialOffsetCalculatorILi1EjESD_NS0_6memory15LoadWithoutCastENSE_16StoreWithoutCastEEEviT_T0_T2_T3_T4_T5_:
	.zero		924


//--------------------- .nv.constant0._ZN2at6native29vectorized_elementwise_kernelILi2EZZZNS0_16log2_kernel_cudaERNS_18TensorIteratorBaseEENKUlvE0_clEvENKUlvE1_clEvEUlN3c104HalfEE_St5arrayIPcLm2EEEEviT0_T1_ --------------------------
	.section	.nv.constant0._ZN2at6native29vectorized_elementwise_kernelILi2EZZZNS0_16log2_kernel_cudaERNS_18TensorIteratorBaseEENKUlvE0_clEvENKUlvE1_clEvEUlN3c104HalfEE_St5arrayIPcLm2EEEEviT0_T1_,"a",@progbits
	.sectionflags	@""
	.align	4
.nv.constant0._ZN2at6native29vectorized_elementwise_kernelILi2EZZZNS0_16log2_kernel_cudaERNS_18TensorIteratorBaseEENKUlvE0_clEvENKUlvE1_clEvEUlN3c104HalfEE_St5arrayIPcLm2EEEEviT0_T1_:
	.zero		920


//--------------------- .nv.constant0._ZN2at6native29vectorized_elementwise_kernelILi4EZZZNS0_16log2_kernel_cudaERNS_18TensorIteratorBaseEENKUlvE0_clEvENKUlvE1_clEvEUlN3c104HalfEE_St5arrayIPcLm2EEEEviT0_T1_ --------------------------
	.section	.nv.constant0._ZN2at6native29vectorized_elementwise_kernelILi4EZZZNS0_16log2_kernel_cudaERNS_18TensorIteratorBaseEENKUlvE0_clEvENKUlvE1_clEvEUlN3c104HalfEE_St5arrayIPcLm2EEEEviT0_T1_,"a",@progbits
	.sectionflags	@""
	.align	4
.nv.constant0._ZN2at6native29vectorized_elementwise_kernelILi4EZZZNS0_16log2_kernel_cudaERNS_18TensorIteratorBaseEENKUlvE0_clEvENKUlvE1_clEvEUlN3c104HalfEE_St5arrayIPcLm2EEEEviT0_T1_:
	.zero		920


//--------------------- .nv.constant0._ZN2at6native29vectorized_elementwise_kernelILi8EZZZNS0_16log2_kernel_cudaERNS_18TensorIteratorBaseEENKUlvE0_clEvENKUlvE1_clEvEUlN3c104HalfEE_St5arrayIPcLm2EEEEviT0_T1_ --------------------------
	.section	.nv.constant0._ZN2at6native29vectorized_elementwise_kernelILi8EZZZNS0_16log2_kernel_cudaERNS_18TensorIteratorBaseEENKUlvE0_clEvENKUlvE1_clEvEUlN3c104HalfEE_St5arrayIPcLm2EEEEviT0_T1_,"a",@progbits
	.sectionflags	@""
	.align	4
.nv.constant0._ZN2at6native29vectorized_elementwise_kernelILi8EZZZNS0_16log2_kernel_cudaERNS_18TensorIteratorBaseEENKUlvE0_clEvENKUlvE1_clEvEUlN3c104HalfEE_St5arrayIPcLm2EEEEviT0_T1_:
	.zero		920


//--------------------- .nv.constant0._ZN2at6native18elementwise_kernelILi128ELi4EZNS0_15gpu_kernel_implIZZZNS0_16log2_kernel_cudaERNS_18TensorIteratorBaseEENKUlvE0_clEvENKUlvE0_clEvEUlfE_EEvS4_RKT_EUliE_EEviT1_ --------------------------
	.section	.nv.constant0._ZN2at6native18elementwise_kernelILi128ELi4EZNS0_15gpu_kernel_implIZZZNS0_16log2_kernel_cudaERNS_18TensorIteratorBaseEENKUlvE0_clEvENKUlvE0_clEvEUlfE_EEvS4_RKT_EUliE_EEviT1_,"a",@progbits
	.sectionflags	@""
	.align	4
.nv.constant0._ZN2at6native18elementwise_kernelILi128ELi4EZNS0_15gpu_kernel_implIZZZNS0_16log2_kernel_cudaERNS_18TensorIteratorBaseEENKUlvE0_clEvENKUlvE0_clEvEUlfE_EEvS4_RKT_EUliE_EEviT1_:
	.zero		1440


//--------------------- .nv.constant0._ZN2at6native27unrolled_elementwise_kernelIZZZNS0_16log2_kernel_cudaERNS_18TensorIteratorBaseEENKUlvE0_clEvENKUlvE0_clEvEUlfE_St5arrayIPcLm2EELi4E23TrivialOffsetCalculatorILi1EjESB_NS0_6memory12LoadWithCastILi1EEENSC_13StoreWithCastILi1EEEEEviT_T0_T2_T3_T4_T5_ --------------------------
	.section	.nv.constant0._ZN2at6native27unrolled_elementwise_kernelIZZZNS0_16log2_kernel_cudaERNS_18TensorIteratorBaseEENKUlvE0_clEvENKUlvE0_clEvEUlfE_St5arrayIPcLm2EELi4E23TrivialOffsetCalculatorILi1EjESB_NS0_6memory12LoadWithCastILi1EEENSC_13StoreWithCastILi1EEEEEviT_T0_T2_T3_T4_T5_,"a",@progbits
	.sectionflags	@""
	.align	4
.nv.constant0._ZN2at6native27unrolled_elementwise_kernelIZZZNS0_16log2_kernel_cudaERNS_18TensorIteratorBaseEENKUlvE0_clEvENKUlvE0_clEvEUlfE_St5arrayIPcLm2EELi4E23TrivialOffsetCalculatorILi1EjESB_NS0_6memory12LoadWithCastILi1EEENSC_13StoreWithCastILi1EEEEEviT_T0_T2_T3_T4_T5_:
	.zero		940


//--------------------- .nv.constant0._ZN2at6native18elementwise_kernelILi128ELi2EZNS0_22gpu_kernel_impl_nocastIZZZNS0_16log2_kernel_cudaERNS_18TensorIteratorBaseEENKUlvE0_clEvENKUlvE0_clEvEUlfE_EEvS4_RKT_EUliE_EEviT1_ --------------------------
	.section	.nv.constant0._ZN2at6native18elementwise_kernelILi128ELi2EZNS0_22gpu_kernel_impl_nocastIZZZNS0_16log2_kernel_cudaERNS_18TensorIteratorBaseEENKUlvE0_clEvENKUlvE0_clEvEUlfE_EEvS4_RKT_EUliE_EEviT1_,"a",@progbits
	.sectionflags	@""
	.align	4
.nv.constant0._ZN2at6native18elementwise_kernelILi128ELi2EZNS0_22gpu_kernel_impl_nocastIZZZNS0_16log2_kernel_cudaERNS_18TensorIteratorBaseEENKUlvE0_clEvENKUlvE0_clEvEUlfE_EEvS4_RKT_EUliE_EEviT1_:
	.zero		1440


//--------------------- .nv.constant0._ZN2at6native27unrolled_elementwise_kernelIZZZNS0_16log2_kernel_cudaERNS_18TensorIteratorBaseEENKUlvE0_clEvENKUlvE0_clEvEUlfE_St5arrayIPcLm2EELi4E23TrivialOffsetCalculatorILi1EjESB_NS0_6memory15LoadWithoutCastENSC_16StoreWithoutCastEEEviT_T0_T2_T3_T4_T5_ --------------------------
	.section	.nv.constant0._ZN2at6native27unrolled_elementwise_kernelIZZZNS0_16log2_kernel_cudaERNS_18TensorIteratorBaseEENKUlvE0_clEvENKUlvE0_clEvEUlfE_St5arrayIPcLm2EELi4E23TrivialOffsetCalculatorILi1EjESB_NS0_6memory15LoadWithoutCastENSC_16StoreWithoutCastEEEviT_T0_T2_T3_T4_T5_,"a",@progbits
	.sectionflags	@""
	.align	4
.nv.constant0._ZN2at6native27unrolled_elementwise_kernelIZZZNS0_16log2_kernel_cudaERNS_18TensorIteratorBaseEENKUlvE0_clEvENKUlvE0_clEvEUlfE_St5arrayIPcLm2EELi4E23TrivialOffsetCalculatorILi1EjESB_NS0_6memory15LoadWithoutCastENSC_16StoreWithoutCastEEEviT_T0_T2_T3_T4_T5_:
	.zero		924


//--------------------- .nv.constant0._ZN2at6native29vectorized_elementwise_kernelILi2EZZZNS0_16log2_kernel_cudaERNS_18TensorIteratorBaseEENKUlvE0_clEvENKUlvE0_clEvEUlfE_St5arrayIPcLm2EEEEviT0_T1_ --------------------------
	.section	.nv.constant0._ZN2at6native29vectorized_elementwise_kernelILi2EZZZNS0_16log2_kernel_cudaERNS_18TensorIteratorBaseEENKUlvE0_clEvENKUlvE0_clEvEUlfE_St5arrayIPcLm2EEEEviT0_T1_,"a",@progbits
	.sectionflags	@""
	.align	4
.nv.constant0._ZN2at6native29vectorized_elementwise_kernelILi2EZZZNS0_16log2_kernel_cudaERNS_18TensorIteratorBaseEENKUlvE0_clEvENKUlvE0_clEvEUlfE_St5arrayIPcLm2EEEEviT0_T1_:
	.zero		920


//--------------------- .nv.constant0._ZN2at6native29vectorized_elementwise_kernelILi4EZZZNS0_16log2_kernel_cudaERNS_18TensorIteratorBaseEENKUlvE0_clEvENKUlvE0_clEvEUlfE_St5arrayIPcLm2EEEEviT0_T1_ --------------------------
	.section	.nv.constant0._ZN2at6native29vectorized_elementwise_kernelILi4EZZZNS0_16log2_kernel_cudaERNS_18TensorIteratorBaseEENKUlvE0_clEvENKUlvE0_clEvEUlfE_St5arrayIPcLm2EEEEviT0_T1_,"a",@progbits
	.sectionflags	@""
	.align	4
.nv.constant0._ZN2at6native29vectorized_elementwise_kernelILi4EZZZNS0_16log2_kernel_cudaERNS_18TensorIteratorBaseEENKUlvE0_clEvENKUlvE0_clEvEUlfE_St5arrayIPcLm2EEEEviT0_T1_:
	.zero		920


//--------------------- .nv.constant0._ZN2at6native29vectorized_elementwise_kernelILi8EZZZNS0_16log2_kernel_cudaERNS_18TensorIteratorBaseEENKUlvE0_clEvENKUlvE0_clEvEUlfE_St5arrayIPcLm2EEEEviT0_T1_ --------------------------
	.section	.nv.constant0._ZN2at6native29vectorized_elementwise_kernelILi8EZZZNS0_16log2_kernel_cudaERNS_18TensorIteratorBaseEENKUlvE0_clEvENKUlvE0_clEvEUlfE_St5arrayIPcLm2EEEEviT0_T1_,"a",@progbits
	.sectionflags	@""
	.align	4
.nv.constant0._ZN2at6native29vectorized_elementwise_kernelILi8EZZZNS0_16log2_kernel_cudaERNS_18TensorIteratorBaseEENKUlvE0_clEvENKUlvE0_clEvEUlfE_St5arrayIPcLm2EEEEviT0_T1_:
	.zero		920


//--------------------- .nv.constant0._ZN2at6native18elementwise_kernelILi128ELi4EZNS0_15gpu_kernel_implIZZZNS0_16log2_kernel_cudaERNS_18TensorIteratorBaseEENKUlvE0_clEvENKUlvE_clEvEUldE_EEvS4_RKT_EUliE_EEviT1_ --------------------------
	.section	.nv.constant0._ZN2at6native18elementwise_kernelILi128ELi4EZNS0_15gpu_kernel_implIZZZNS0_16log2_kernel_cudaERNS_18TensorIteratorBaseEENKUlvE0_clEvENKUlvE_clEvEUldE_EEvS4_RKT_EUliE_EEviT1_,"a",@progbits
	.sectionflags	@""
	.align	4
.nv.constant0._ZN2at6native18elementwise_kernelILi128ELi4EZNS0_15gpu_kernel_implIZZZNS0_16log2_kernel_cudaERNS_18TensorIteratorBaseEENKUlvE0_clEvENKUlvE_clEvEUldE_EEvS4_RKT_EUliE_EEviT1_:
	.zero		1440


//--------------------- .nv.constant0._ZN2at6native27unrolled_elementwise_kernelIZZZNS0_16log2_kernel_cudaERNS_18TensorIteratorBaseEENKUlvE0_clEvENKUlvE_clEvEUldE_St5arrayIPcLm2EELi4E23TrivialOffsetCalculatorILi1EjESB_NS0_6memory12LoadWithCastILi1EEENSC_13StoreWithCastILi1EEEEEviT_T0_T2_T3_T4_T5_ --------------------------
	.section	.nv.constant0._ZN2at6native27unrolled_elementwise_kernelIZZZNS0_16log2_kernel_cudaERNS_18TensorIteratorBaseEENKUlvE0_clEvENKUlvE_clEvEUldE_St5arrayIPcLm2EELi4E23TrivialOffsetCalculatorILi1EjESB_NS0_6memory12LoadWithCastILi1EEENSC_13StoreWithCastILi1EEEEEviT_T0_T2_T3_T4_T5_,"a",@progbits
	.sectionflags	@""
	.align	4
.nv.constant0._ZN2at6native27unrolled_elementwise_kernelIZZZNS0_16log2_kernel_cudaERNS_18TensorIteratorBaseEENKUlvE0_clEvENKUlvE_clEvEUldE_St5arrayIPcLm2EELi4E23TrivialOffsetCalculatorILi1EjESB_NS0_6memory12LoadWithCastILi1EEENSC_13StoreWithCastILi1EEEEEviT_T0_T2_T3_T4_T5_:
	.zero		940


//--------------------- .nv.constant0._ZN2at6native18elementwise_kernelILi128ELi2EZNS0_22gpu_kernel_impl_nocastIZZZNS0_16log2_kernel_cudaERNS_18TensorIteratorBaseEENKUlvE0_clEvENKUlvE_clEvEUldE_EEvS4_RKT_EUliE_EEviT1_ --------------------------
	.section	.nv.constant0._ZN2at6native18elementwise_kernelILi128ELi2EZNS0_22gpu_kernel_impl_nocastIZZZNS0_16log2_kernel_cudaERNS_18TensorIteratorBaseEENKUlvE0_clEvENKUlvE_clEvEUldE_EEvS4_RKT_EUliE_EEviT1_,"a",@progbits
	.sectionflags	@""
	.align	4
.nv.constant0._ZN2at6native18elementwise_kernelILi128ELi2EZNS0_22gpu_kernel_impl_nocastIZZZNS0_16log2_kernel_cudaERNS_18TensorIteratorBaseEENKUlvE0_clEvENKUlvE_clEvEUldE_EEvS4_RKT_EUliE_EEviT1_:
	.zero		1440


//--------------------- .nv.constant0._ZN2at6native27unrolled_elementwise_kernelIZZZNS0_16log2_kernel_cudaERNS_18TensorIteratorBaseEENKUlvE0_clEvENKUlvE_clEvEUldE_St5arrayIPcLm2EELi4E23TrivialOffsetCalculatorILi1EjESB_NS0_6memory15LoadWithoutCastENSC_16StoreWithoutCastEEEviT_T0_T2_T3_T4_T5_ --------------------------
	.section	.nv.constant0._ZN2at6native27unrolled_elementwise_kernelIZZZNS0_16log2_kernel_cudaERNS_18TensorIteratorBaseEENKUlvE0_clEvENKUlvE_clEvEUldE_St5arrayIPcLm2EELi4E23TrivialOffsetCalculatorILi1EjESB_NS0_6memory15LoadWithoutCastENSC_16StoreWithoutCastEEEviT_T0_T2_T3_T4_T5_,"a",@progbits
	.sectionflags	@""
	.align	4
.nv.constant0._ZN2at6native27unrolled_elementwise_kernelIZZZNS0_16log2_kernel_cudaERNS_18TensorIteratorBaseEENKUlvE0_clEvENKUlvE_clEvEUldE_St5arrayIPcLm2EELi4E23TrivialOffsetCalculatorILi1EjESB_NS0_6memory15LoadWithoutCastENSC_16StoreWithoutCastEEEviT_T0_T2_T3_T4_T5_:
	.zero		924


//--------------------- .nv.constant0._ZN2at6native29vectorized_elementwise_kernelILi2EZZZNS0_16log2_kernel_cudaERNS_18TensorIteratorBaseEENKUlvE0_clEvENKUlvE_clEvEUldE_St5arrayIPcLm2EEEEviT0_T1_ --------------------------
	.section	.nv.constant0._ZN2at6native29vectorized_elementwise_kernelILi2EZZZNS0_16log2_kernel_cudaERNS_18TensorIteratorBaseEENKUlvE0_clEvENKUlvE_clEvEUldE_St5arrayIPcLm2EEEEviT0_T1_,"a",@progbits
	.sectionflags	@""
	.align	4
.nv.constant0._ZN2at6native29vectorized_elementwise_kernelILi2EZZZNS0_16log2_kernel_cudaERNS_18TensorIteratorBaseEENKUlvE0_clEvENKUlvE_clEvEUldE_St5arrayIPcLm2EEEEviT0_T1_:
	.zero		920


//--------------------- .nv.constant0._ZN2at6native29vectorized_elementwise_kernelILi4EZZZNS0_16log2_kernel_cudaERNS_18TensorIteratorBaseEENKUlvE0_clEvENKUlvE_clEvEUldE_St5arrayIPcLm2EEEEviT0_T1_ --------------------------
	.section	.nv.constant0._ZN2at6native29vectorized_elementwise_kernelILi4EZZZNS0_16log2_kernel_cudaERNS_18TensorIteratorBaseEENKUlvE0_clEvENKUlvE_clEvEUldE_St5arrayIPcLm2EEEEviT0_T1_,"a",@progbits
	.sectionflags	@""
	.align	4
.nv.constant0._ZN2at6native29vectorized_elementwise_kernelILi4EZZZNS0_16log2_kernel_cudaERNS_18TensorIteratorBaseEENKUlvE0_clEvENKUlvE_clEvEUldE_St5arrayIPcLm2EEEEviT0_T1_:
	.zero		920


//--------------------- .nv.constant0._ZN2at6native29vectorized_elementwise_kernelILi8EZZZNS0_16log2_kernel_cudaERNS_18TensorIteratorBaseEENKUlvE0_clEvENKUlvE_clEvEUldE_St5arrayIPcLm2EEEEviT0_T1_ --------------------------
	.section	.nv.constant0._ZN2at6native29vectorized_elementwise_kernelILi8EZZZNS0_16log2_kernel_cudaERNS_18TensorIteratorBaseEENKUlvE0_clEvENKUlvE_clEvEUldE_St5arrayIPcLm2EEEEviT0_T1_,"a",@progbits
	.sectionflags	@""
	.align	4
.nv.constant0._ZN2at6native29vectorized_elementwise_kernelILi8EZZZNS0_16log2_kernel_cudaERNS_18TensorIteratorBaseEENKUlvE0_clEvENKUlvE_clEvEUldE_St5arrayIPcLm2EEEEviT0_T1_:
	.zero		920


//--------------------- .nv.constant0._ZN2at6native18elementwise_kernelILi128ELi4EZNS0_15gpu_kernel_implIZZZNS0_17log1p_kernel_cudaERNS_18TensorIteratorBaseEENKUlvE_clEvENKUlvE4_clEvEUlN3c108BFloat16EE_EEvS4_RKT_EUliE_EEviT1_ --------------------------
	.section	.nv.constant0._ZN2at6native18elementwise_kernelILi128ELi4EZNS0_15gpu_kernel_implIZZZNS0_17log1p_kernel_cudaERNS_18TensorIteratorBaseEENKUlvE_clEvENKUlvE4_clEvEUlN3c108BFloat16EE_EEvS4_RKT_EUliE_EEviT1_,"a",@progbits
	.sectionflags	@""
	.align	4
.nv.constant0._ZN2at6native18elementwise_kernelILi128ELi4EZNS0_15gpu_kernel_implIZZZNS0_17log1p_kernel_cudaERNS_18TensorIteratorBaseEENKUlvE_clEvENKUlvE4_clEvEUlN3c108BFloat16EE_EEvS4_RKT_EUliE_EEviT1_:
	.zero		1440


//--------------------- .nv.constant0._ZN2at6native27unrolled_elementwise_kernelIZZZNS0_17log1p_kernel_cudaERNS_18TensorIteratorBaseEENKUlvE_clEvENKUlvE4_clEvEUlN3c108BFloat16EE_St5arrayIPcLm2EELi4E23TrivialOffsetCalculatorILi1EjESD_NS0_6memory12LoadWithCastILi1EEENSE_13StoreWithCastILi1EEEEEviT_T0_T2_T3_T4_T5_ --------------------------
	.section	.nv.constant0._ZN2at6native27unrolled_elementwise_kernelIZZZNS0_17log1p_kernel_cudaERNS_18TensorIteratorBaseEENKUlvE_clEvENKUlvE4_clEvEUlN3c108BFloat16EE_St5arrayIPcLm2EELi4E23TrivialOffsetCalculatorILi1EjESD_NS0_6memory12LoadWithCastILi1EEENSE_13StoreWithCastILi1EEEEEviT_T0_T2_T3_T4_T5_,"a",@progbits
	.sectionflags	@""
	.align	4
.nv.constant0._ZN2at6native27unrolled_elementwise_kernelIZZZNS0_17log1p_kernel_cudaERNS_18TensorIteratorBaseEENKUlvE_clEvENKUlvE4_clEvEUlN3c108BFloat16EE_St5arrayIPcLm2EELi4E23TrivialOffsetCalculatorILi1EjESD_NS0_6memory12LoadWithCastILi1EEENSE_13StoreWithCastILi1EEEEEviT_T0_T2_T3_T4_T5_:
	.zero		940


//--------------------- .nv.constant0._ZN2at6native18elementwise_kernelILi128ELi4EZNS0_22gpu_kernel_impl_nocastIZZZNS0_17log1p_kernel_cudaERNS_18TensorIteratorBaseEENKUlvE_clEvENKUlvE4_clEvEUlN3c108BFloat16EE_EEvS4_RKT_EUliE_EEviT1_ --------------------------
	.section	.nv.constant0._ZN2at6native18elementwise_kernelILi128ELi4EZNS0_22gpu_kernel_impl_nocastIZZZNS0_17log1p_kernel_cudaERNS_18TensorIteratorBaseEENKUlvE_clEvENKUlvE4_clEvEUlN3c108BFloat16EE_EEvS4_RKT_EUliE_EEviT1_,"a",@progbits
	.sectionflags	@""
	.align	4
.nv.constant0._ZN2at6native18elementwise_kernelILi128ELi4EZNS0_22gpu_kernel_impl_nocastIZZZNS0_17log1p_kernel_cudaERNS_18TensorIteratorBaseEENKUlvE_clEvENKUlvE4_clEvEUlN3c108BFloat16EE_EEvS4_RKT_EUliE_EEviT1_:
	.zero		1440


//--------------------- .nv.constant0._ZN2at6native27unrolled_elementwise_kernelIZZZNS0_17log1p_kernel_cudaERNS_18TensorIteratorBaseEENKUlvE_clEvENKUlvE4_clEvEUlN3c108BFloat16EE_St5arrayIPcLm2EELi4E23TrivialOffsetCalculatorILi1EjESD_NS0_6memory15LoadWithoutCastENSE_16StoreWithoutCastEEEviT_T0_T2_T3_T4_T5_ --------------------------
	.section	.nv.constant0._ZN2at6native27unrolled_elementwise_kernelIZZZNS0_17log1p_kernel_cudaERNS_18TensorIteratorBaseEENKUlvE_clEvENKUlvE4_clEvEUlN3c108BFloat16EE_St5arrayIPcLm2EELi4E23TrivialOffsetCalculatorILi1EjESD_NS0_6memory15LoadWithoutCastENSE_16StoreWithoutCastEEEviT_T0_T2_T3_T4_T5_,"a",@progbits
	.sectionflags	@""
	.align	4
.nv.constant0._ZN2at6native27unrolled_elementwise_kernelIZZZNS0_17log1p_kernel_cudaERNS_18TensorIteratorBaseEENKUlvE_clEvENKUlvE4_clEvEUlN3c108BFloat16EE_St5arrayIPcLm2EELi4E23TrivialOffsetCalculatorILi1EjESD_NS0_6memory15LoadWithoutCastENSE_16StoreWithoutCastEEEviT_T0_T2_T3_T4_T5_:
	.zero		924


//--------------------- .nv.constant0._ZN2at6native29vectorized_elementwise_kernelILi2EZZZNS0_17log1p_kernel_cudaERNS_18TensorIteratorBaseEENKUlvE_clEvENKUlvE4_clEvEUlN3c108BFloat16EE_St5arrayIPcLm2EEEEviT0_T1_ --------------------------
	.section	.nv.constant0._ZN2at6native29vectorized_elementwise_kernelILi2EZZZNS0_17log1p_kernel_cudaERNS_18TensorIteratorBaseEENKUlvE_clEvENKUlvE4_clEvEUlN3c108BFloat16EE_St5arrayIPcLm2EEEEviT0_T1_,"a",@progbits
	.sectionflags	@""
	.align	4
.nv.constant0._ZN2at6native29vectorized_elementwise_kernelILi2EZZZNS0_17log1p_kernel_cudaERNS_18TensorIteratorBaseEENKUlvE_clEvENKUlvE4_clEvEUlN3c108BFloat16EE_St5arrayIPcLm2EEEEviT0_T1_:
	.zero		920


//--------------------- .nv.constant0._ZN2at6native29vectorized_elementwise_kernelILi4EZZZNS0_17log1p_kernel_cudaERNS_18TensorIteratorBaseEENKUlvE_clEvENKUlvE4_clEvEUlN3c108BFloat16EE_St5arrayIPcLm2EEEEviT0_T1_ --------------------------
	.section	.nv.constant0._ZN2at6native29vectorized_elementwise_kernelILi4EZZZNS0_17log1p_kernel_cudaERNS_18TensorIteratorBaseEENKUlvE_clEvENKUlvE4_clEvEUlN3c108BFloat16EE_St5arrayIPcLm2EEEEviT0_T1_,"a",@progbits
	.sectionflags	@""
	.align	4
.nv.constant0._ZN2at6native29vectorized_elementwise_kernelILi4EZZZNS0_17log1p_kernel_cudaERNS_18TensorIteratorBaseEENKUlvE_clEvENKUlvE4_clEvEUlN3c108BFloat16EE_St5arrayIPcLm2EEEEviT0_T1_:
	.zero		920


//--------------------- .nv.constant0._ZN2at6native29vectorized_elementwise_kernelILi8EZZZNS0_17log1p_kernel_cudaERNS_18TensorIteratorBaseEENKUlvE_clEvENKUlvE4_clEvEUlN3c108BFloat16EE_St5arrayIPcLm2EEEEviT0_T1_ --------------------------
	.section	.nv.constant0._ZN2at6native29vectorized_elementwise_kernelILi8EZZZNS0_17log1p_kernel_cudaERNS_18TensorIteratorBaseEENKUlvE_clEvENKUlvE4_clEvEUlN3c108BFloat16EE_St5arrayIPcLm2EEEEviT0_T1_,"a",@progbits
	.sectionflags	@""
	.align	4
.nv.constant0._ZN2at6native29vectorized_elementwise_kernelILi8EZZZNS0_17log1p_kernel_cudaERNS_18TensorIteratorBaseEENKUlvE_clEvENKUlvE4_clEvEUlN3c108BFloat16EE_St5arrayIPcLm2EEEEviT0_T1_:
	.zero		920


//--------------------- .nv.constant0._ZN2at6native18elementwise_kernelILi128ELi4EZNS0_15gpu_kernel_implIZZZNS0_17log1p_kernel_cudaERNS_18TensorIteratorBaseEENKUlvE_clEvENKUlvE3_clEvEUlN3c104HalfEE_EEvS4_RKT_EUliE_EEviT1_ --------------------------
	.section	.nv.constant0._ZN2at6native18elementwise_kernelILi128ELi4EZNS0_15gpu_kernel_implIZZZNS0_17log1p_kernel_cudaERNS_18TensorIteratorBaseEENKUlvE_clEvENKUlvE3_clEvEUlN3c104HalfEE_EEvS4_RKT_EUliE_EEviT1_,"a",@progbits
	.sectionflags	@""
	.align	4
.nv.constant0._ZN2at6native18elementwise_kernelILi128ELi4EZNS0_15gpu_kernel_implIZZZNS0_17log1p_kernel_cudaERNS_18TensorIteratorBaseEENKUlvE_clEvENKUlvE3_clEvEUlN3c104HalfEE_EEvS4_RKT_EUliE_EEviT1_:
	.zero		1440


//--------------------- .nv.constant0._ZN2at6native27unrolled_elementwise_kernelIZZZNS0_17log1p_kernel_cudaERNS_18TensorIteratorBaseEENKUlvE_clEvENKUlvE3_clEvEUlN3c104HalfEE_St5arrayIPcLm2EELi4E23TrivialOffsetCalculatorILi1EjESD_NS0_6memory12LoadWithCastILi1EEENSE_13StoreWithCastILi1EEEEEviT_T0_T2_T3_T4_T5_ --------------------------
	.section	.nv.constant0._ZN2at6native27unrolled_elementwise_kernelIZZZNS0_17log1p_kernel_cudaERNS_18TensorIteratorBaseEENKUlvE_clEvENKUlvE3_clEvEUlN3c104HalfEE_St5arrayIPcLm2EELi4E23TrivialOffsetCalculatorILi1EjESD_NS0_6memory12LoadWithCastILi1EEENSE_13StoreWithCastILi1EEEEEviT_T0_T2_T3_T4_T5_,"a",@progbits
	.sectionflags	@""
	.align	4
.nv.constant0._ZN2at6native27unrolled_elementwise_kernelIZZZNS0_17log1p_kernel_cudaERNS_18TensorIteratorBaseEENKUlvE_clEvENKUlvE3_clEvEUlN3c104HalfEE_St5arrayIPcLm2EELi4E23TrivialOffsetCalculatorILi1EjESD_NS0_6memory12LoadWithCastILi1EEENSE_13StoreWithCastILi1EEEEEviT_T0_T2_T3_T4_T5_:
	.zero		940


//--------------------- .nv.constant0._ZN2at6native18elementwise_kernelILi128ELi4EZNS0_22gpu_kernel_impl_nocastIZZZNS0_17log1p_kernel_cudaERNS_18TensorIteratorBaseEENKUlvE_clEvENKUlvE3_clEvEUlN3c104HalfEE_EEvS4_RKT_EUliE_EEviT1_ --------------------------
	.section	.nv.constant0._ZN2at6native18elementwise_kernelILi128ELi4EZNS0_22gpu_kernel_impl_nocastIZZZNS0_17log1p_kernel_cudaERNS_18TensorIteratorBaseEENKUlvE_clEvENKUlvE3_clEvEUlN3c104HalfEE_EEvS4_RKT_EUliE_EEviT1_,"a",@progbits
	.sectionflags	@""
	.align	4
.nv.constant0._ZN2at6native18elementwise_kernelILi128ELi4EZNS0_22gpu_kernel_impl_nocastIZZZNS0_17log1p_kernel_cudaERNS_18TensorIteratorBaseEENKUlvE_clEvENKUlvE3_clEvEUlN3c104HalfEE_EEvS4_RKT_EUliE_EEviT1_:
	.zero		1440


//--------------------- .nv.constant0._ZN2at6native27unrolled_elementwise_kernelIZZZNS0_17log1p_kernel_cudaERNS_18TensorIteratorBaseEENKUlvE_clEvENKUlvE3_clEvEUlN3c104HalfEE_St5arrayIPcLm2EELi4E23TrivialOffsetCalculatorILi1EjESD_NS0_6memory15LoadWithoutCastENSE_16StoreWithoutCastEEEviT_T0_T2_T3_T4_T5_ --------------------------
	.section	.nv.constant0._ZN2at6native27unrolled_elementwise_kernelIZZZNS0_17log1p_kernel_cudaERNS_18TensorIteratorBaseEENKUlvE_clEvENKUlvE3_clEvEUlN3c104HalfEE_St5arrayIPcLm2EELi4E23TrivialOffsetCalculatorILi1EjESD_NS0_6memory15LoadWithoutCastENSE_16StoreWithoutCastEEEviT_T0_T2_T3_T4_T5_,"a",@progbits
	.sectionflags	@""
	.align	4
.nv.constant0._ZN2at6native27unrolled_elementwise_kernelIZZZNS0_17log1p_kernel_cudaERNS_18TensorIteratorBaseEENKUlvE_clEvENKUlvE3_clEvEUlN3c104HalfEE_St5arrayIPcLm2EELi4E23TrivialOffsetCalculatorILi1EjESD_NS0_6memory15LoadWithoutCastENSE_16StoreWithoutCastEEEviT_T0_T2_T3_T4_T5_:
	.zero		924


//--------------------- .nv.constant0._ZN2at6native29vectorized_elementwise_kernelILi2EZZZNS0_17log1p_kernel_cudaERNS_18TensorIteratorBaseEENKUlvE_clEvENKUlvE3_clEvEUlN3c104HalfEE_St5arrayIPcLm2EEEEviT0_T1_ --------------------------
	.section	.nv.constant0._ZN2at6native29vectorized_elementwise_kernelILi2EZZZNS0_17log1p_kernel_cudaERNS_18TensorIteratorBaseEENKUlvE_clEvENKUlvE3_clEvEUlN3c104HalfEE_St5arrayIPcLm2EEEEviT0_T1_,"a",@progbits
	.sectionflags	@""
	.align	4
.nv.constant0._ZN2at6native29vectorized_elementwise_kernelILi2EZZZNS0_17log1p_kernel_cudaERNS_18TensorIteratorBaseEENKUlvE_clEvENKUlvE3_clEvEUlN3c104HalfEE_St5arrayIPcLm2EEEEviT0_T1_:
	.zero		920


//--------------------- .nv.constant0._ZN2at6native29vectorized_elementwise_kernelILi4EZZZNS0_17log1p_kernel_cudaERNS_18TensorIteratorBaseEENKUlvE_clEvENKUlvE3_clEvEUlN3c104HalfEE_St5arrayIPcLm2EEEEviT0_T1_ --------------------------
	.section	.nv.constant0._ZN2at6native29vectorized_elementwise_kernelILi4EZZZNS0_17log1p_kernel_cudaERNS_18TensorIteratorBaseEENKUlvE_clEvENKUlvE3_clEvEUlN3c104HalfEE_St5arrayIPcLm2EEEEviT0_T1_,"a",@progbits
	.sectionflags	@""
	.align	4
.nv.constant0._ZN2at6native29vectorized_elementwise_kernelILi4EZZZNS0_17log1p_kernel_cudaERNS_18TensorIteratorBaseEENKUlvE_clEvENKUlvE3_clEvEUlN3c104HalfEE_St5arrayIPcLm2EEEEviT0_T1_:
	.zero		920


//--------------------- .nv.constant0._ZN2at6native29vectorized_elementwise_kernelILi8EZZZNS0_17log1p_kernel_cudaERNS_18TensorIteratorBaseEENKUlvE_clEvENKUlvE3_clEvEUlN3c104HalfEE_St5arrayIPcLm2EEEEviT0_T1_ --------------------------
	.section	.nv.constant0._ZN2at6native29vectorized_elementwise_kernelILi8EZZZNS0_17log1p_kernel_cudaERNS_18TensorIteratorBaseEENKUlvE_clEvENKUlvE3_clEvEUlN3c104HalfEE_St5arrayIPcLm2EEEEviT0_T1_,"a",@progbits
	.sectionflags	@""
	.align	4
.nv.constant0._ZN2at6native29vectorized_elementwise_kernelILi8EZZZNS0_17log1p_kernel_cudaERNS_18TensorIteratorBaseEENKUlvE_clEvENKUlvE3_clEvEUlN3c104HalfEE_St5arrayIPcLm2EEEEviT0_T1_:
	.zero		920


//--------------------- .nv.constant0._ZN2at6native18elementwise_kernelILi128ELi4EZNS0_15gpu_kernel_implIZZZNS0_17log1p_kernel_cudaERNS_18TensorIteratorBaseEENKUlvE_clEvENKUlvE2_clEvEUlN3c107complexIfEEE_EEvS4_RKT_EUliE_EEviT1_ --------------------------
	.section	.nv.constant0._ZN2at6native18elementwise_kernelILi128ELi4EZNS0_15gpu_kernel_implIZZZNS0_17log1p_kernel_cudaERNS_18TensorIteratorBaseEENKUlvE_clEvENKUlvE2_clEvEUlN3c107complexIfEEE_EEvS4_RKT_EUliE_EEviT1_,"a",@progbits
	.sectionflags	@""
	.align	4
.nv.constant0._ZN2at6native18elementwise_kernelILi128ELi4EZNS0_15gpu_kernel_implIZZZNS0_17log1p_kernel_cudaERNS_18TensorIteratorBaseEENKUlvE_clEvENKUlvE2_clEvEUlN3c107complexIfEEE_EEvS4_RKT_EUliE_EEviT1_:
	.zero		1440


//--------------------- .nv.constant0._ZN2at6native27unrolled_elementwise_kernelIZZZNS0_17log1p_kernel_cudaERNS_18TensorIteratorBaseEENKUlvE_clEvENKUlvE2_clEvEUlN3c107complexIfEEE_St5arrayIPcLm2EELi4E23TrivialOffsetCalculatorILi1EjESE_NS0_6memory12LoadWithCastILi1EEENSF_13StoreWithCastILi1EEEEEviT_T0_T2_T3_T4_T5_ --------------------------
	.section	.nv.constant0._ZN2at6native27unrolled_elementwise_kernelIZZZNS0_17log1p_kernel_cudaERNS_18TensorIteratorBaseEENKUlvE_clEvENKUlvE2_clEvEUlN3c107complexIfEEE_St5arrayIPcLm2EELi4E23TrivialOffsetCalculatorILi1EjESE_NS0_6memory12LoadWithCastILi1EEENSF_13StoreWithCastILi1EEEEEviT_T0_T2_T3_T4_T5_,"a",@progbits
	.sectionflags	@""
	.align	4
.nv.constant0._ZN2at6native27unrolled_elementwise_kernelIZZZNS0_17log1p_kernel_cudaERNS_18TensorIteratorBaseEENKUlvE_clEvENKUlvE2_clEvEUlN3c107complexIfEEE_St5arrayIPcLm2EELi4E23TrivialOffsetCalculatorILi1EjESE_NS0_6memory12LoadWithCastILi1EEENSF_13StoreWithCastILi1EEEEEviT_T0_T2_T3_T4_T5_:
	.zero		940


//--------------------- .nv.constant0._ZN2at6native18elementwise_kernelILi128ELi2EZNS0_22gpu_kernel_impl_nocastIZZZNS0_17log1p_kernel_cudaERNS_18TensorIteratorBaseEENKUlvE_clEvENKUlvE2_clEvEUlN3c107complexIfEEE_EEvS4_RKT_EUliE_EEviT1_ --------------------------
	.section	.nv.constant0._ZN2at6native18elementwise_kernelILi128ELi2EZNS0_22gpu_kernel_impl_nocastIZZZNS0_17log1p_kernel_cudaERNS_18TensorIteratorBaseEENKUlvE_clEvENKUlvE2_clEvEUlN3c107complexIfEEE_EEvS4_RKT_EUliE_EEviT1_,"a",@progbits
	.sectionflags	@""
	.align	4
.nv.constant0._ZN2at6native18elementwise_kernelILi128ELi2EZNS0_22gpu_kernel_impl_nocastIZZZNS0_17log1p_kernel_cudaERNS_18TensorIteratorBaseEENKUlvE_clEvENKUlvE2_clEvEUlN3c107complexIfEEE_EEvS4_RKT_EUliE_EEviT1_:
	.zero		1440


//--------------------- .nv.constant0._ZN2at6native27unrolled_elementwise_kernelIZZZNS0_17log1p_kernel_cudaERNS_18TensorIteratorBaseEENKUlvE_clEvENKUlvE2_clEvEUlN3c107complexIfEEE_St5arrayIPcLm2EELi4E23TrivialOffsetCalculatorILi1EjESE_NS0_6memory15LoadWithoutCastENSF_16StoreWithoutCastEEEviT_T0_T2_T3_T4_T5_ --------------------------
	.section	.nv.constant0._ZN2at6native27unrolled_elementwise_kernelIZZZNS0_17log1p_kernel_cudaERNS_18TensorIteratorBaseEENKUlvE_clEvENKUlvE2_clEvEUlN3c107complexIfEEE_St5arrayIPcLm2EELi4E23TrivialOffsetCalculatorILi1EjESE_NS0_6memory15LoadWithoutCastENSF_16StoreWithoutCastEEEviT_T0_T2_T3_T4_T5_,"a",@progbits
	.sectionflags	@""
	.align	4
.nv.constant0._ZN2at6native27unrolled_elementwise_kernelIZZZNS0_17log1p_kernel_cudaERNS_18TensorIteratorBaseEENKUlvE_clEvENKUlvE2_clEvEUlN3c107complexIfEEE_St5arrayIPcLm2EELi4E23TrivialOffsetCalculatorILi1EjESE_NS0_6memory15LoadWithoutCastENSF_16StoreWithoutCastEEEviT_T0_T2_T3_T4_T5_:
	.zero		924


//--------------------- .nv.constant0._ZN2at6native29vectorized_elementwise_kernelILi2EZZZNS0_17log1p_kernel_cudaERNS_18TensorIteratorBaseEENKUlvE_clEvENKUlvE2_clEvEUlN3c107complexIfEEE_St5arrayIPcLm2EEEEviT0_T1_ --------------------------
	.section	.nv.constant0._ZN2at6native29vectorized_elementwise_kernelILi2EZZZNS0_17log1p_kernel_cudaERNS_18TensorIteratorBaseEENKUlvE_clEvENKUlvE2_clEvEUlN3c107complexIfEEE_St5arrayIPcLm2EEEEviT0_T1_,"a",@progbits
	.sectionflags	@""
	.align	4
.nv.constant0._ZN2at6native29vectorized_elementwise_kernelILi2EZZZNS0_17log1p_kernel_cudaERNS_18TensorIteratorBaseEENKUlvE_clEvENKUlvE2_clEvEUlN3c107complexIfEEE_St5arrayIPcLm2EEEEviT0_T1_:
	.zero		920


//--------------------- .nv.constant0._ZN2at6native29vectorized_elementwise_kernelILi4EZZZNS0_17log1p_kernel_cudaERNS_18TensorIteratorBaseEENKUlvE_clEvENKUlvE2_clEvEUlN3c107complexIfEEE_St5arrayIPcLm2EEEEviT0_T1_ --------------------------
	.section	.nv.constant0._ZN2at6native29vectorized_elementwise_kernelILi4EZZZNS0_17log1p_kernel_cudaERNS_18TensorIteratorBaseEENKUlvE_clEvENKUlvE2_clEvEUlN3c107complexIfEEE_St5arrayIPcLm2EEEEviT0_T1_,"a",@progbits
	.sectionflags	@""
	.align	4
.nv.constant0._ZN2at6native29vectorized_elementwise_kernelILi4EZZZNS0_17log1p_kernel_cudaERNS_18TensorIteratorBaseEENKUlvE_clEvENKUlvE2_clEvEUlN3c107complexIfEEE_St5arrayIPcLm2EEEEviT0_T1_:
	.zero		920


//--------------------- .nv.constant0._ZN2at6native29vectorized_elementwise_kernelILi8EZZZNS0_17log1p_kernel_cudaERNS_18TensorIteratorBaseEENKUlvE_clEvENKUlvE2_clEvEUlN3c107complexIfEEE_St5arrayIPcLm2EEEEviT0_T1_ --------------------------
	.section	.nv.constant0._ZN2at6native29vectorized_elementwise_kernelILi8EZZZNS0_17log1p_kernel_cudaERNS_18TensorIteratorBaseEENKUlvE_clEvENKUlvE2_clEvEUlN3c107complexIfEEE_St5arrayIPcLm2EEEEviT0_T1_,"a",@progbits
	.sectionflags	@""
	.align	4
.nv.constant0._ZN2at6native29vectorized_elementwise_kernelILi8EZZZNS0_17log1p_kernel_cudaERNS_18TensorIteratorBaseEENKUlvE_clEvENKUlvE2_clEvEUlN3c107complexIfEEE_St5arrayIPcLm2EEEEviT0_T1_:
	.zero		920


//--------------------- .nv.constant0._ZN2at6native18elementwise_kernelILi128ELi4EZNS0_15gpu_kernel_implIZZZNS0_17log1p_kernel_cudaERNS_18TensorIteratorBaseEENKUlvE_clEvENKUlvE1_clEvEUlN3c107complexIdEEE_EEvS4_RKT_EUliE_EEviT1_ --------------------------
	.section	.nv.constant0._ZN2at6native18elementwise_kernelILi128ELi4EZNS0_15gpu_kernel_implIZZZNS0_17log1p_kernel_cudaERNS_18TensorIteratorBaseEENKUlvE_clEvENKUlvE1_clEvEUlN3c107complexIdEEE_EEvS4_RKT_EUliE_EEviT1_,"a",@progbits
	.sectionflags	@""
	.align	4
.nv.constant0._ZN2at6native18elementwise_kernelILi128ELi4EZNS0_15gpu_kernel_implIZZZNS0_17log1p_kernel_cudaERNS_18TensorIteratorBaseEENKUlvE_clEvENKUlvE1_clEvEUlN3c107complexIdEEE_EEvS4_RKT_EUliE_EEviT1_:
	.zero		1440


//--------------------- .nv.constant0._ZN2at6native27unrolled_elementwise_kernelIZZZNS0_17log1p_kernel_cudaERNS_18TensorIteratorBaseEENKUlvE_clEvENKUlvE1_clEvEUlN3c107complexIdEEE_St5arrayIPcLm2EELi4E23TrivialOffsetCalculatorILi1EjESE_NS0_6memory12LoadWithCastILi1EEENSF_13StoreWithCastILi1EEEEEviT_T0_T2_T3_T4_T5_ --------------------------
	.section	.nv.constant0._ZN2at6native27unrolled_elementwise_kernelIZZZNS0_17log1p_kernel_cudaERNS_18TensorIteratorBaseEENKUlvE_clEvENKUlvE1_clEvEUlN3c107complexIdEEE_St5arrayIPcLm2EELi4E23TrivialOffsetCalculatorILi1EjESE_NS0_6memory12LoadWithCastILi1EEENSF_13StoreWithCastILi1EEEEEviT_T0_T2_T3_T4_T5_,"a",@progbits
	.sectionflags	@""
	.align	4
.nv.constant0._ZN2at6native27unrolled_elementwise_kernelIZZZNS0_17log1p_kernel_cudaERNS_18TensorIteratorBaseEENKUlvE_clEvENKUlvE1_clEvEUlN3c107complexIdEEE_St5arrayIPcLm2EELi4E23TrivialOffsetCalculatorILi1EjESE_NS0_6memory12LoadWithCastILi1EEENSF_13StoreWithCastILi1EEEEEviT_T0_T2_T3_T4_T5_:
	.zero		940


//--------------------- .nv.constant0._ZN2at6native18elementwise_kernelILi128ELi2EZNS0_22gpu_kernel_impl_nocastIZZZNS0_17log1p_kernel_cudaERNS_18TensorIteratorBaseEENKUlvE_clEvENKUlvE1_clEvEUlN3c107complexIdEEE_EEvS4_RKT_EUliE_EEviT1_ --------------------------
	.section	.nv.constant0._ZN2at6native18elementwise_kernelILi128ELi2EZNS0_22gpu_kernel_impl_nocastIZZZNS0_17log1p_kernel_cudaERNS_18TensorIteratorBaseEENKUlvE_clEvENKUlvE1_clEvEUlN3c107complexIdEEE_EEvS4_RKT_EUliE_EEviT1_,"a",@progbits
	.sectionflags	@""
	.align	4
.nv.constant0._ZN2at6native18elementwise_kernelILi128ELi2EZNS0_22gpu_kernel_impl_nocastIZZZNS0_17log1p_kernel_cudaERNS_18TensorIteratorBaseEENKUlvE_clEvENKUlvE1_clEvEUlN3c107complexIdEEE_EEvS4_RKT_EUliE_EEviT1_:
	.zero		1440


//--------------------- .nv.constant0._ZN2at6native27unrolled_elementwise_kernelIZZZNS0_17log1p_kernel_cudaERNS_18TensorIteratorBaseEENKUlvE_clEvENKUlvE1_clEvEUlN3c107complexIdEEE_St5arrayIPcLm2EELi4E23TrivialOffsetCalculatorILi1EjESE_NS0_6memory15LoadWithoutCastENSF_16StoreWithoutCastEEEviT_T0_T2_T3_T4_T5_ --------------------------
	.section	.nv.constant0._ZN2at6native27unrolled_elementwise_kernelIZZZNS0_17log1p_kernel_cudaERNS_18TensorIteratorBaseEENKUlvE_clEvENKUlvE1_clEvEUlN3c107complexIdEEE_St5arrayIPcLm2EELi4E23TrivialOffsetCalculatorILi1EjESE_NS0_6memory15LoadWithoutCastENSF_16StoreWithoutCastEEEviT_T0_T2_T3_T4_T5_,"a",@progbits
	.sectionflags	@""
	.align	4
.nv.constant0._ZN2at6native27unrolled_elementwise_kernelIZZZNS0_17log1p_kernel_cudaERNS_18TensorIteratorBaseEENKUlvE_clEvENKUlvE1_clEvEUlN3c107complexIdEEE_St5arrayIPcLm2EELi4E23TrivialOffsetCalculatorILi1EjESE_NS0_6memory15LoadWithoutCastENSF_16StoreWithoutCastEEEviT_T0_T2_T3_T4_T5_:
	.zero		924


//--------------------- .nv.constant0._ZN2at6native29vectorized_elementwise_kernelILi2EZZZNS0_17log1p_kernel_cudaERNS_18TensorIteratorBaseEENKUlvE_clEvENKUlvE1_clEvEUlN3c107complexIdEEE_St5arrayIPcLm2EEEEviT0_T1_ --------------------------
	.section	.nv.constant0._ZN2at6native29vectorized_elementwise_kernelILi2EZZZNS0_17log1p_kernel_cudaERNS_18TensorIteratorBaseEENKUlvE_clEvENKUlvE1_clEvEUlN3c107complexIdEEE_St5arrayIPcLm2EEEEviT0_T1_,"a",@progbits
	.sectionflags	@""
	.align	4
.nv.constant0._ZN2at6native29vectorized_elementwise_kernelILi2EZZZNS0_17log1p_kernel_cudaERNS_18TensorIteratorBaseEENKUlvE_clEvENKUlvE1_clEvEUlN3c107complexIdEEE_St5arrayIPcLm2EEEEviT0_T1_:
	.zero		920


//--------------------- .nv.constant0._ZN2at6native29vectorized_elementwise_kernelILi4EZZZNS0_17log1p_kernel_cudaERNS_18TensorIteratorBaseEENKUlvE_clEvENKUlvE1_clEvEUlN3c107complexIdEEE_St5arrayIPcLm2EEEEviT0_T1_ --------------------------
	.section	.nv.constant0._ZN2at6native29vectorized_elementwise_kernelILi4EZZZNS0_17log1p_kernel_cudaERNS_18TensorIteratorBaseEENKUlvE_clEvENKUlvE1_clEvEUlN3c107complexIdEEE_St5arrayIPcLm2EEEEviT0_T1_,"a",@progbits
	.sectionflags	@""
	.align	4
.nv.constant0._ZN2at6native29vectorized_elementwise_kernelILi4EZZZNS0_17log1p_kernel_cudaERNS_18TensorIteratorBaseEENKUlvE_clEvENKUlvE1_clEvEUlN3c107complexIdEEE_St5arrayIPcLm2EEEEviT0_T1_:
	.zero		920


//--------------------- .nv.constant0._ZN2at6native29vectorized_elementwise_kernelILi8EZZZNS0_17log1p_kernel_cudaERNS_18TensorIteratorBaseEENKUlvE_clEvENKUlvE1_clEvEUlN3c107complexIdEEE_St5arrayIPcLm2EEEEviT0_T1_ --------------------------
	.section	.nv.constant0._ZN2at6native29vectorized_elementwise_kernelILi8EZZZNS0_17log1p_kernel_cudaERNS_18TensorIteratorBaseEENKUlvE_clEvENKUlvE1_clEvEUlN3c107complexIdEEE_St5arrayIPcLm2EEEEviT0_T1_,"a",@progbits
	.sectionflags	@""
	.align	4
.nv.constant0._ZN2at6native29vectorized_elementwise_kernelILi8EZZZNS0_17log1p_kernel_cudaERNS_18TensorIteratorBaseEENKUlvE_clEvENKUlvE1_clEvEUlN3c107complexIdEEE_St5arrayIPcLm2EEEEviT0_T1_:
	.zero		920


//--------------------- .nv.constant0._ZN2at6native18elementwise_kernelILi128ELi4EZNS0_15gpu_kernel_implIZZZNS0_17log1p_kernel_cudaERNS_18TensorIteratorBaseEENKUlvE_clEvENKUlvE0_clEvEUlfE_EEvS4_RKT_EUliE_EEviT1_ --------------------------
	.section	.nv.constant0._ZN2at6native18elementwise_kernelILi128ELi4EZNS0_15gpu_kernel_implIZZZNS0_17log1p_kernel_cudaERNS_18TensorIteratorBaseEENKUlvE_clEvENKUlvE0_clEvEUlfE_EEvS4_RKT_EUliE_EEviT1_,"a",@progbits
	.sectionflags	@""
	.align	4
.nv.constant0._ZN2at6native18elementwise_kernelILi128ELi4EZNS0_15gpu_kernel_implIZZZNS0_17log1p_kernel_cudaERNS_18TensorIteratorBaseEENKUlvE_clEvENKUlvE0_clEvEUlfE_EEvS4_RKT_EUliE_EEviT1_:
	.zero		1440


//--------------------- .nv.constant0._ZN2at6native27unrolled_elementwise_kernelIZZZNS0_17log1p_kernel_cudaERNS_18TensorIteratorBaseEENKUlvE_clEvENKUlvE0_clEvEUlfE_St5arrayIPcLm2EELi4E23TrivialOffsetCalculatorILi1EjESB_NS0_6memory12LoadWithCastILi1EEENSC_13StoreWithCastILi1EEEEEviT_T0_T2_T3_T4_T5_ --------------------------
	.section	.nv.constant0._ZN2at6native27unrolled_elementwise_kernelIZZZNS0_17log1p_kernel_cudaERNS_18TensorIteratorBaseEENKUlvE_clEvENKUlvE0_clEvEUlfE_St5arrayIPcLm2EELi4E23TrivialOffsetCalculatorILi1EjESB_NS0_6memory12LoadWithCastILi1EEENSC_13StoreWithCastILi1EEEEEviT_T0_T2_T3_T4_T5_,"a",@progbits
	.sectionflags	@""
	.align	4
.nv.constant0._ZN2at6native27unrolled_elementwise_kernelIZZZNS0_17log1p_kernel_cudaERNS_18TensorIteratorBaseEENKUlvE_clEvENKUlvE0_clEvEUlfE_St5arrayIPcLm2EELi4E23TrivialOffsetCalculatorILi1EjESB_NS0_6memory12LoadWithCastILi1EEENSC_13StoreWithCastILi1EEEEEviT_T0_T2_T3_T4_T5_:
	.zero		940


//--------------------- .nv.constant0._ZN2at6native18elementwise_kernelILi128ELi2EZNS0_22gpu_kernel_impl_nocastIZZZNS0_17log1p_kernel_cudaERNS_18TensorIteratorBaseEENKUlvE_clEvENKUlvE0_clEvEUlfE_EEvS4_RKT_EUliE_EEviT1_ --------------------------
	.section	.nv.constant0._ZN2at6native18elementwise_kernelILi128ELi2EZNS0_22gpu_kernel_impl_nocastIZZZNS0_17log1p_kernel_cudaERNS_18TensorIteratorBaseEENKUlvE_clEvENKUlvE0_clEvEUlfE_EEvS4_RKT_EUliE_EEviT1_,"a",@progbits
	.sectionflags	@""
	.align	4
.nv.constant0._ZN2at6native18elementwise_kernelILi128ELi2EZNS0_22gpu_kernel_impl_nocastIZZZNS0_17log1p_kernel_cudaERNS_18TensorIteratorBaseEENKUlvE_clEvENKUlvE0_clEvEUlfE_EEvS4_RKT_EUliE_EEviT1_:
	.zero		1440


//--------------------- .nv.constant0._ZN2at6native27unrolled_elementwise_kernelIZZZNS0_17log1p_kernel_cudaERNS_18TensorIteratorBaseEENKUlvE_clEvENKUlvE0_clEvEUlfE_St5arrayIPcLm2EELi4E23TrivialOffsetCalculatorILi1EjESB_NS0_6memory15LoadWithoutCastENSC_16StoreWithoutCastEEEviT_T0_T2_T3_T4_T5_ --------------------------
	.section	.nv.constant0._ZN2at6native27unrolled_elementwise_kernelIZZZNS0_17log1p_kernel_cudaERNS_18TensorIteratorBaseEENKUlvE_clEvENKUlvE0_clEvEUlfE_St5arrayIPcLm2EELi4E23TrivialOffsetCalculatorILi1EjESB_NS0_6memory15LoadWithoutCastENSC_16StoreWithoutCastEEEviT_T0_T2_T3_T4_T5_,"a",@progbits
	.sectionflags	@""
	.align	4
.nv.constant0._ZN2at6native27unrolled_elementwise_kernelIZZZNS0_17log1p_kernel_cudaERNS_18TensorIteratorBaseEENKUlvE_clEvENKUlvE0_clEvEUlfE_St5arrayIPcLm2EELi4E23TrivialOffsetCalculatorILi1EjESB_NS0_6memory15LoadWithoutCastENSC_16StoreWithoutCastEEEviT_T0_T2_T3_T4_T5_:
	.zero		924


//--------------------- .nv.constant0._ZN2at6native29vectorized_elementwise_kernelILi2EZZZNS0_17log1p_kernel_cudaERNS_18TensorIteratorBaseEENKUlvE_clEvENKUlvE0_clEvEUlfE_St5arrayIPcLm2EEEEviT0_T1_ --------------------------
	.section	.nv.constant0._ZN2at6native29vectorized_elementwise_kernelILi2EZZZNS0_17log1p_kernel_cudaERNS_18TensorIteratorBaseEENKUlvE_clEvENKUlvE0_clEvEUlfE_St5arrayIPcLm2EEEEviT0_T1_,"a",@progbits
	.sectionflags	@""
	.align	4
.nv.constant0._ZN2at6native29vectorized_elementwise_kernelILi2EZZZNS0_17log1p_kernel_cudaERNS_18TensorIteratorBaseEENKUlvE_clEvENKUlvE0_clEvEUlfE_St5arrayIPcLm2EEEEviT0_T1_:
	.zero		920


//--------------------- .nv.constant0._ZN2at6native29vectorized_elementwise_kernelILi4EZZZNS0_17log1p_kernel_cudaERNS_18TensorIteratorBaseEENKUlvE_clEvENKUlvE0_clEvEUlfE_St5arrayIPcLm2EEEEviT0_T1_ --------------------------
	.section	.nv.constant0._ZN2at6native29vectorized_elementwise_kernelILi4EZZZNS0_17log1p_kernel_cudaERNS_18TensorIteratorBaseEENKUlvE_clEvENKUlvE0_clEvEUlfE_St5arrayIPcLm2EEEEviT0_T1_,"a",@progbits
	.sectionflags	@""
	.align	4
.nv.constant0._ZN2at6native29vectorized_elementwise_kernelILi4EZZZNS0_17log1p_kernel_cudaERNS_18TensorIteratorBaseEENKUlvE_clEvENKUlvE0_clEvEUlfE_St5arrayIPcLm2EEEEviT0_T1_:
	.zero		920


//--------------------- .nv.constant0._ZN2at6native29vectorized_elementwise_kernelILi8EZZZNS0_17log1p_kernel_cudaERNS_18TensorIteratorBaseEENKUlvE_clEvENKUlvE0_clEvEUlfE_St5arrayIPcLm2EEEEviT0_T1_ --------------------------
	.section	.nv.constant0._ZN2at6native29vectorized_elementwise_kernelILi8EZZZNS0_17log1p_kernel_cudaERNS_18TensorIteratorBaseEENKUlvE_clEvENKUlvE0_clEvEUlfE_St5arrayIPcLm2EEEEviT0_T1_,"a",@progbits
	.sectionflags	@""
	.align	4
.nv.constant0._ZN2at6native29vectorized_elementwise_kernelILi8EZZZNS0_17log1p_kernel_cudaERNS_18TensorIteratorBaseEENKUlvE_clEvENKUlvE0_clEvEUlfE_St5arrayIPcLm2EEEEviT0_T1_:
	.zero		920


//--------------------- .nv.constant0._ZN2at6native18elementwise_kernelILi128ELi4EZNS0_15gpu_kernel_implIZZZNS0_17log1p_kernel_cudaERNS_18TensorIteratorBaseEENKUlvE_clEvENKUlvE_clEvEUldE_EEvS4_RKT_EUliE_EEviT1_ --------------------------
	.section	.nv.constant0._ZN2at6native18elementwise_kernelILi128ELi4EZNS0_15gpu_kernel_implIZZZNS0_17log1p_kernel_cudaERNS_18TensorIteratorBaseEENKUlvE_clEvENKUlvE_clEvEUldE_EEvS4_RKT_EUliE_EEviT1_,"a",@progbits
	.sectionflags	@""
	.align	4
.nv.constant0._ZN2at6native18elementwise_kernelILi128ELi4EZNS0_15gpu_kernel_implIZZZNS0_17log1p_kernel_cudaERNS_18TensorIteratorBaseEENKUlvE_clEvENKUlvE_clEvEUldE_EEvS4_RKT_EUliE_EEviT1_:
	.zero		1440


//--------------------- .nv.constant0._ZN2at6native27unrolled_elementwise_kernelIZZZNS0_17log1p_kernel_cudaERNS_18TensorIteratorBaseEENKUlvE_clEvENKUlvE_clEvEUldE_St5arrayIPcLm2EELi4E23TrivialOffsetCalculatorILi1EjESB_NS0_6memory12LoadWithCastILi1EEENSC_13StoreWithCastILi1EEEEEviT_T0_T2_T3_T4_T5_ --------------------------
	.section	.nv.constant0._ZN2at6native27unrolled_elementwise_kernelIZZZNS0_17log1p_kernel_cudaERNS_18TensorIteratorBaseEENKUlvE_clEvENKUlvE_clEvEUldE_St5arrayIPcLm2EELi4E23TrivialOffsetCalculatorILi1EjESB_NS0_6memory12LoadWithCastILi1EEENSC_13StoreWithCastILi1EEEEEviT_T0_T2_T3_T4_T5_,"a",@progbits
	.sectionflags	@""
	.align	4
.nv.constant0._ZN2at6native27unrolled_elementwise_kernelIZZZNS0_17log1p_kernel_cudaERNS_18TensorIteratorBaseEENKUlvE_clEvENKUlvE_clEvEUldE_St5arrayIPcLm2EELi4E23TrivialOffsetCalculatorILi1EjESB_NS0_6memory12LoadWithCastILi1EEENSC_13StoreWithCastILi1EEEEEviT_T0_T2_T3_T4_T5_:
	.zero		940


//--------------------- .nv.constant0._ZN2at6native18elementwise_kernelILi128ELi2EZNS0_22gpu_kernel_impl_nocastIZZZNS0_17log1p_kernel_cudaERNS_18TensorIteratorBaseEENKUlvE_clEvENKUlvE_clEvEUldE_EEvS4_RKT_EUliE_EEviT1_ --------------------------
	.section	.nv.constant0._ZN2at6native18elementwise_kernelILi128ELi2EZNS0_22gpu_kernel_impl_nocastIZZZNS0_17log1p_kernel_cudaERNS_18TensorIteratorBaseEENKUlvE_clEvENKUlvE_clEvEUldE_EEvS4_RKT_EUliE_EEviT1_,"a",@progbits
	.sectionflags	@""
	.align	4
.nv.constant0._ZN2at6native18elementwise_kernelILi128ELi2EZNS0_22gpu_kernel_impl_nocastIZZZNS0_17log1p_kernel_cudaERNS_18TensorIteratorBaseEENKUlvE_clEvENKUlvE_clEvEUldE_EEvS4_RKT_EUliE_EEviT1_:
	.zero		1440


//--------------------- .nv.constant0._ZN2at6native27unrolled_elementwise_kernelIZZZNS0_17log1p_kernel_cudaERNS_18TensorIteratorBaseEENKUlvE_clEvENKUlvE_clEvEUldE_St5arrayIPcLm2EELi4E23TrivialOffsetCalculatorILi1EjESB_NS0_6memory15LoadWithoutCastENSC_16StoreWithoutCastEEEviT_T0_T2_T3_T4_T5_ --------------------------
	.section	.nv.constant0._ZN2at6native27unrolled_elementwise_kernelIZZZNS0_17log1p_kernel_cudaERNS_18TensorIteratorBaseEENKUlvE_clEvENKUlvE_clEvEUldE_St5arrayIPcLm2EELi4E23TrivialOffsetCalculatorILi1EjESB_NS0_6memory15LoadWithoutCastENSC_16StoreWithoutCastEEEviT_T0_T2_T3_T4_T5_,"a",@progbits
	.sectionflags	@""
	.align	4
.nv.constant0._ZN2at6native27unrolled_elementwise_kernelIZZZNS0_17log1p_kernel_cudaERNS_18TensorIteratorBaseEENKUlvE_clEvENKUlvE_clEvEUldE_St5arrayIPcLm2EELi4E23TrivialOffsetCalculatorILi1EjESB_NS0_6memory15LoadWithoutCastENSC_16StoreWithoutCastEEEviT_T0_T2_T3_T4_T5_:
	.zero		924


//--------------------- .nv.constant0._ZN2at6native29vectorized_elementwise_kernelILi2EZZZNS0_17log1p_kernel_cudaERNS_18TensorIteratorBaseEENKUlvE_clEvENKUlvE_clEvEUldE_St5arrayIPcLm2EEEEviT0_T1_ --------------------------
	.section	.nv.constant0._ZN2at6native29vectorized_elementwise_kernelILi2EZZZNS0_17log1p_kernel_cudaERNS_18TensorIteratorBaseEENKUlvE_clEvENKUlvE_clEvEUldE_St5arrayIPcLm2EEEEviT0_T1_,"a",@progbits
	.sectionflags	@""
	.align	4
.nv.constant0._ZN2at6native29vectorized_elementwise_kernelILi2EZZZNS0_17log1p_kernel_cudaERNS_18TensorIteratorBaseEENKUlvE_clEvENKUlvE_clEvEUldE_St5arrayIPcLm2EEEEviT0_T1_:
	.zero		920


//--------------------- .nv.constant0._ZN2at6native29vectorized_elementwise_kernelILi4EZZZNS0_17log1p_kernel_cudaERNS_18TensorIteratorBaseEENKUlvE_clEvENKUlvE_clEvEUldE_St5arrayIPcLm2EEEEviT0_T1_ --------------------------
	.section	.nv.constant0._ZN2at6native29vectorized_elementwise_kernelILi4EZZZNS0_17log1p_kernel_cudaERNS_18TensorIteratorBaseEENKUlvE_clEvENKUlvE_clEvEUldE_St5arrayIPcLm2EEEEviT0_T1_,"a",@progbits
	.sectionflags	@""
	.align	4
.nv.constant0._ZN2at6native29vectorized_elementwise_kernelILi4EZZZNS0_17log1p_kernel_cudaERNS_18TensorIteratorBaseEENKUlvE_clEvENKUlvE_clEvEUldE_St5arrayIPcLm2EEEEviT0_T1_:
	.zero		920


//--------------------- .nv.constant0._ZN2at6native29vectorized_elementwise_kernelILi8EZZZNS0_17log1p_kernel_cudaERNS_18TensorIteratorBaseEENKUlvE_clEvENKUlvE_clEvEUldE_St5arrayIPcLm2EEEEviT0_T1_ --------------------------
	.section	.nv.constant0._ZN2at6native29vectorized_elementwise_kernelILi8EZZZNS0_17log1p_kernel_cudaERNS_18TensorIteratorBaseEENKUlvE_clEvENKUlvE_clEvEUldE_St5arrayIPcLm2EEEEviT0_T1_,"a",@progbits
	.sectionflags	@""
	.align	4
.nv.constant0._ZN2at6native29vectorized_elementwise_kernelILi8EZZZNS0_17log1p_kernel_cudaERNS_18TensorIteratorBaseEENKUlvE_clEvENKUlvE_clEvEUldE_St5arrayIPcLm2EEEEviT0_T1_:
	.zero		920


//--------------------- .nv.constant0._ZN2at6native18elementwise_kernelILi128ELi4EZNS0_15gpu_kernel_implIZZZNS0_17log10_kernel_cudaERNS_18TensorIteratorBaseEENKUlvE0_clEvENKUlvE2_clEvEUlN3c108BFloat16EE_EEvS4_RKT_EUliE_EEviT1_ --------------------------
	.section	.nv.constant0._ZN2at6native18elementwise_kernelILi128ELi4EZNS0_15gpu_kernel_implIZZZNS0_17log10_kernel_cudaERNS_18TensorIteratorBaseEENKUlvE0_clEvENKUlvE2_clEvEUlN3c108BFloat16EE_EEvS4_RKT_EUliE_EEviT1_,"a",@progbits
	.sectionflags	@""
	.align	4
.nv.constant0._ZN2at6native18elementwise_kernelILi128ELi4EZNS0_15gpu_kernel_implIZZZNS0_17log10_kernel_cudaERNS_18TensorIteratorBaseEENKUlvE0_clEvENKUlvE2_clEvEUlN3c108BFloat16EE_EEvS4_RKT_EUliE_EEviT1_:
	.zero		1440


//--------------------- .nv.constant0._ZN2at6native27unrolled_elementwise_kernelIZZZNS0_17log10_kernel_cudaERNS_18TensorIteratorBaseEENKUlvE0_clEvENKUlvE2_clEvEUlN3c108BFloat16EE_St5arrayIPcLm2EELi4E23TrivialOffsetCalculatorILi1EjESD_NS0_6memory12LoadWithCastILi1EEENSE_13StoreWithCastILi1EEEEEviT_T0_T2_T3_T4_T5_ --------------------------
	.section	.nv.constant0._ZN2at6native27unrolled_elementwise_kernelIZZZNS0_17log10_kernel_cudaERNS_18TensorIteratorBaseEENKUlvE0_clEvENKUlvE2_clEvEUlN3c108BFloat16EE_St5arrayIPcLm2EELi4E23TrivialOffsetCalculatorILi1EjESD_NS0_6memory12LoadWithCastILi1EEENSE_13StoreWithCastILi1EEEEEviT_T0_T2_T3_T4_T5_,"a",@progbits
	.sectionflags	@""
	.align	4
.nv.constant0._ZN2at6native27unrolled_elementwise_kernelIZZZNS0_17log10_kernel_cudaERNS_18TensorIteratorBaseEENKUlvE0_clEvENKUlvE2_clEvEUlN3c108BFloat16EE_St5arrayIPcLm2EELi4E23TrivialOffsetCalculatorILi1EjESD_NS0_6memory12LoadWithCastILi1EEENSE_13StoreWithCastILi1EEEEEviT_T0_T2_T3_T4_T5_:
	.zero		940


//--------------------- .nv.constant0._ZN2at6native18elementwise_kernelILi128ELi4EZNS0_22gpu_kernel_impl_nocastIZZZNS0_17log10_kernel_cudaERNS_18TensorIteratorBaseEENKUlvE0_clEvENKUlvE2_clEvEUlN3c108BFloat16EE_EEvS4_RKT_EUliE_EEviT1_ --------------------------
	.section	.nv.constant0._ZN2at6native18elementwise_kernelILi128ELi4EZNS0_22gpu_kernel_impl_nocastIZZZNS0_17log10_kernel_cudaERNS_18TensorIteratorBaseEENKUlvE0_clEvENKUlvE2_clEvEUlN3c108BFloat16EE_EEvS4_RKT_EUliE_EEviT1_,"a",@progbits
	.sectionflags	@""
	.align	4
.nv.constant0._ZN2at6native18elementwise_kernelILi128ELi4EZNS0_22gpu_kernel_impl_nocastIZZZNS0_17log10_kernel_cudaERNS_18TensorIteratorBaseEENKUlvE0_clEvENKUlvE2_clEvEUlN3c108BFloat16EE_EEvS4_RKT_EUliE_EEviT1_:
	.zero		1440


//--------------------- .nv.constant0._ZN2at6native27unrolled_elementwise_kernelIZZZNS0_17log10_kernel_cudaERNS_18TensorIteratorBaseEENKUlvE0_clEvENKUlvE2_clEvEUlN3c108BFloat16EE_St5arrayIPcLm2EELi4E23TrivialOffsetCalculatorILi1EjESD_NS0_6memory15LoadWithoutCastENSE_16StoreWithoutCastEEEviT_T0_T2_T3_T4_T5_ --------------------------
	.section	.nv.constant0._ZN2at6native27unrolled_elementwise_kernelIZZZNS0_17log10_kernel_cudaERNS_18TensorIteratorBaseEENKUlvE0_clEvENKUlvE2_clEvEUlN3c108BFloat16EE_St5arrayIPcLm2EELi4E23TrivialOffsetCalculatorILi1EjESD_NS0_6memory15LoadWithoutCastENSE_16StoreWithoutCastEEEviT_T0_T2_T3_T4_T5_,"a",@progbits
	.sectionflags	@""
	.align	4
.nv.constant0._ZN2at6native27unrolled_elementwise_kernelIZZZNS0_17log10_kernel_cudaERNS_18TensorIteratorBaseEENKUlvE0_clEvENKUlvE2_clEvEUlN3c108BFloat16EE_St5arrayIPcLm2EELi4E23TrivialOffsetCalculatorILi1EjESD_NS0_6memory15LoadWithoutCastENSE_16StoreWithoutCastEEEviT_T0_T2_T3_T4_T5_:
	.zero		924


//--------------------- .nv.constant0._ZN2at6native29vectorized_elementwise_kernelILi2EZZZNS0_17log10_kernel_cudaERNS_18TensorIteratorBaseEENKUlvE0_clEvENKUlvE2_clEvEUlN3c108BFloat16EE_St5arrayIPcLm2EEEEviT0_T1_ --------------------------
	.section	.nv.constant0._ZN2at6native29vectorized_elementwise_kernelILi2EZZZNS0_17log10_kernel_cudaERNS_18TensorIteratorBaseEENKUlvE0_clEvENKUlvE2_clEvEUlN3c108BFloat16EE_St5arrayIPcLm2EEEEviT0_T1_,"a",@progbits
	.sectionflags	@""
	.align	4
.nv.constant0._ZN2at6native29vectorized_elementwise_kernelILi2EZZZNS0_17log10_kernel_cudaERNS_18TensorIteratorBaseEENKUlvE0_clEvENKUlvE2_clEvEUlN3c108BFloat16EE_St5arrayIPcLm2EEEEviT0_T1_:
	.zero		920


//--------------------- .nv.constant0._ZN2at6native29vectorized_elementwise_kernelILi4EZZZNS0_17log10_kernel_cudaERNS_18TensorIteratorBaseEENKUlvE0_clEvENKUlvE2_clEvEUlN3c108BFloat16EE_St5arrayIPcLm2EEEEviT0_T1_ --------------------------
	.section	.nv.constant0._ZN2at6native29vectorized_elementwise_kernelILi4EZZZNS0_17log10_kernel_cudaERNS_18TensorIteratorBaseEENKUlvE0_clEvENKUlvE2_clEvEUlN3c108BFloat16EE_St5arrayIPcLm2EEEEviT0_T1_,"a",@progbits
	.sectionflags	@""
	.align	4
.nv.constant0._ZN2at6native29vectorized_elementwise_kernelILi4EZZZNS0_17log10_kernel_cudaERNS_18TensorIteratorBaseEENKUlvE0_clEvENKUlvE2_clEvEUlN3c108BFloat16EE_St5arrayIPcLm2EEEEviT0_T1_:
	.zero		920


//--------------------- .nv.constant0._ZN2at6native29vectorized_elementwise_kernelILi8EZZZNS0_17log10_kernel_cudaERNS_18TensorIteratorBaseEENKUlvE0_clEvENKUlvE2_clEvEUlN3c108BFloat16EE_St5arrayIPcLm2EEEEviT0_T1_ --------------------------
	.section	.nv.constant0._ZN2at6native29vectorized_elementwise_kernelILi8EZZZNS0_17log10_kernel_cudaERNS_18TensorIteratorBaseEENKUlvE0_clEvENKUlvE2_clEvEUlN3c108BFloat16EE_St5arrayIPcLm2EEEEviT0_T1_,"a",@progbits
	.sectionflags	@""
	.align	4
.nv.constant0._ZN2at6native29vectorized_elementwise_kernelILi8EZZZNS0_17log10_kernel_cudaERNS_18TensorIteratorBaseEENKUlvE0_clEvENKUlvE2_clEvEUlN3c108BFloat16EE_St5arrayIPcLm2EEEEviT0_T1_:
	.zero		920


//--------------------- .nv.constant0._ZN2at6native18elementwise_kernelILi128ELi4EZNS0_15gpu_kernel_implIZZZNS0_17log10_kernel_cudaERNS_18TensorIteratorBaseEENKUlvE0_clEvENKUlvE1_clEvEUlN3c104HalfEE_EEvS4_RKT_EUliE_EEviT1_ --------------------------
	.section	.nv.constant0._ZN2at6native18elementwise_kernelILi128ELi4EZNS0_15gpu_kernel_implIZZZNS0_17log10_kernel_cudaERNS_18TensorIteratorBaseEENKUlvE0_clEvENKUlvE1_clEvEUlN3c104HalfEE_EEvS4_RKT_EUliE_EEviT1_,"a",@progbits
	.sectionflags	@""
	.align	4
.nv.constant0._ZN2at6native18elementwise_kernelILi128ELi4EZNS0_15gpu_kernel_implIZZZNS0_17log10_kernel_cudaERNS_18TensorIteratorBaseEENKUlvE0_clEvENKUlvE1_clEvEUlN3c104HalfEE_EEvS4_RKT_EUliE_EEviT1_:
	.zero		1440


//--------------------- .nv.constant0._ZN2at6native27unrolled_elementwise_kernelIZZZNS0_17log10_kernel_cudaERNS_18TensorIteratorBaseEENKUlvE0_clEvENKUlvE1_clEvEUlN3c104HalfEE_St5arrayIPcLm2EELi4E23TrivialOffsetCalculatorILi1EjESD_NS0_6memory12LoadWithCastILi1EEENSE_13StoreWithCastILi1EEEEEviT_T0_T2_T3_T4_T5_ --------------------------
	.section	.nv.constant0._ZN2at6native27unrolled_elementwise_kernelIZZZNS0_17log10_kernel_cudaERNS_18TensorIteratorBaseEENKUlvE0_clEvENKUlvE1_clEvEUlN3c104HalfEE_St5arrayIPcLm2EELi4E23TrivialOffsetCalculatorILi1EjESD_NS0_6memory12LoadWithCastILi1EEENSE_13StoreWithCastILi1EEEEEviT_T0_T2_T3_T4_T5_,"a",@progbits
	.sectionflags	@""
	.align	4
.nv.constant0._ZN2at6native27unrolled_elementwise_kernelIZZZNS0_17log10_kernel_cudaERNS_18TensorIteratorBaseEENKUlvE0_clEvENKUlvE1_clEvEUlN3c104HalfEE_St5arrayIPcLm2EELi4E23TrivialOffsetCalculatorILi1EjESD_NS0_6memory12LoadWithCastILi1EEENSE_13StoreWithCastILi1EEEEEviT_T0_T2_T3_T4_T5_:
	.zero		940


//--------------------- .nv.constant0._ZN2at6native18elementwise_kernelILi128ELi4EZNS0_22gpu_kernel_impl_nocastIZZZNS0_17log10_kernel_cudaERNS_18TensorIteratorBaseEENKUlvE0_clEvENKUlvE1_clEvEUlN3c104HalfEE_EEvS4_RKT_EUliE_EEviT1_ --------------------------
	.section	.nv.constant0._ZN2at6native18elementwise_kernelILi128ELi4EZNS0_22gpu_kernel_impl_nocastIZZZNS0_17log10_kernel_cudaERNS_18TensorIteratorBaseEENKUlvE0_clEvENKUlvE1_clEvEUlN3c104HalfEE_EEvS4_RKT_EUliE_EEviT1_,"a",@progbits
	.sectionflags	@""
	.align	4
.nv.constant0._ZN2at6native18elementwise_kernelILi128ELi4EZNS0_22gpu_kernel_impl_nocastIZZZNS0_17log10_kernel_cudaERNS_18TensorIteratorBaseEENKUlvE0_clEvENKUlvE1_clEvEUlN3c104HalfEE_EEvS4_RKT_EUliE_EEviT1_:
	.zero		1440


//--------------------- .nv.constant0._ZN2at6native27unrolled_elementwise_kernelIZZZNS0_17log10_kernel_cudaERNS_18TensorIteratorBaseEENKUlvE0_clEvENKUlvE1_clEvEUlN3c104HalfEE_St5arrayIPcLm2EELi4E23TrivialOffsetCalculatorILi1EjESD_NS0_6memory15LoadWithoutCastENSE_16StoreWithoutCastEEEviT_T0_T2_T3_T4_T5_ --------------------------
	.section	.nv.constant0._ZN2at6native27unrolled_elementwise_kernelIZZZNS0_17log10_kernel_cudaERNS_18TensorIteratorBaseEENKUlvE0_clEvENKUlvE1_clEvEUlN3c104HalfEE_St5arrayIPcLm2EELi4E23TrivialOffsetCalculatorILi1EjESD_NS0_6memory15LoadWithoutCastENSE_16StoreWithoutCastEEEviT_T0_T2_T3_T4_T5_,"a",@progbits
	.sectionflags	@""
	.align	4
.nv.constant0._ZN2at6native27unrolled_elementwise_kernelIZZZNS0_17log10_kernel_cudaERNS_18TensorIteratorBaseEENKUlvE0_clEvENKUlvE1_clEvEUlN3c104HalfEE_St5arrayIPcLm2EELi4E23TrivialOffsetCalculatorILi1EjESD_NS0_6memory15LoadWithoutCastENSE_16StoreWithoutCastEEEviT_T0_T2_T3_T4_T5_:
	.zero		924


//--------------------- .nv.constant0._ZN2at6native29vectorized_elementwise_kernelILi2EZZZNS0_17log10_kernel_cudaERNS_18TensorIteratorBaseEENKUlvE0_clEvENKUlvE1_clEvEUlN3c104HalfEE_St5arrayIPcLm2EEEEviT0_T1_ --------------------------
	.section	.nv.constant0._ZN2at6native29vectorized_elementwise_kernelILi2EZZZNS0_17log10_kernel_cudaERNS_18TensorIteratorBaseEENKUlvE0_clEvENKUlvE1_clEvEUlN3c104HalfEE_St5arrayIPcLm2EEEEviT0_T1_,"a",@progbits
	.sectionflags	@""
	.align	4
.nv.constant0._ZN2at6native29vectorized_elementwise_kernelILi2EZZZNS0_17log10_kernel_cudaERNS_18TensorIteratorBaseEENKUlvE0_clEvENKUlvE1_clEvEUlN3c104HalfEE_St5arrayIPcLm2EEEEviT0_T1_:
	.zero		920


//--------------------- .nv.constant0._ZN2at6native29vectorized_elementwise_kernelILi4EZZZNS0_17log10_kernel_cudaERNS_18TensorIteratorBaseEENKUlvE0_clEvENKUlvE1_clEvEUlN3c104HalfEE_St5arrayIPcLm2EEEEviT0_T1_ --------------------------
	.section	.nv.constant0._ZN2at6native29vectorized_elementwise_kernelILi4EZZZNS0_17log10_kernel_cudaERNS_18TensorIteratorBaseEENKUlvE0_clEvENKUlvE1_clEvEUlN3c104HalfEE_St5arrayIPcLm2EEEEviT0_T1_,"a",@progbits
	.sectionflags	@""
	.align	4
.nv.constant0._ZN2at6native29vectorized_elementwise_kernelILi4EZZZNS0_17log10_kernel_cudaERNS_18TensorIteratorBaseEENKUlvE0_clEvENKUlvE1_clEvEUlN3c104HalfEE_St5arrayIPcLm2EEEEviT0_T1_:
	.zero		920


//--------------------- .nv.constant0._ZN2at6native29vectorized_elementwise_kernelILi8EZZZNS0_17log10_kernel_cudaERNS_18TensorIteratorBaseEENKUlvE0_clEvENKUlvE1_clEvEUlN3c104HalfEE_St5arrayIPcLm2EEEEviT0_T1_ --------------------------
	.section	.nv.constant0._ZN2at6native29vectorized_elementwise_kernelILi8EZZZNS0_17log10_kernel_cudaERNS_18TensorIteratorBaseEENKUlvE0_clEvENKUlvE1_clEvEUlN3c104HalfEE_St5arrayIPcLm2EEEEviT0_T1_,"a",@progbits
	.sectionflags	@""
	.align	4
.nv.constant0._ZN2at6native29vectorized_elementwise_kernelILi8EZZZNS0_17log10_kernel_cudaERNS_18TensorIteratorBaseEENKUlvE0_clEvENKUlvE1_clEvEUlN3c104HalfEE_St5arrayIPcLm2EEEEviT0_T1_:
	.zero		920


//--------------------- .nv.constant0._ZN2at6native18elementwise_kernelILi128ELi4EZNS0_15gpu_kernel_implIZZZNS0_17log10_kernel_cudaERNS_18TensorIteratorBaseEENKUlvE0_clEvENKUlvE0_clEvEUlfE_EEvS4_RKT_EUliE_EEviT1_ --------------------------
	.section	.nv.constant0._ZN2at6native18elementwise_kernelILi128ELi4EZNS0_15gpu_kernel_implIZZZNS0_17log10_kernel_cudaERNS_18TensorIteratorBaseEENKUlvE0_clEvENKUlvE0_clEvEUlfE_EEvS4_RKT_EUliE_EEviT1_,"a",@progbits
	.sectionflags	@""
	.align	4
.nv.constant0._ZN2at6native18elementwise_kernelILi128ELi4EZNS0_15gpu_kernel_implIZZZNS0_17log10_kernel_cudaERNS_18TensorIteratorBaseEENKUlvE0_clEvENKUlvE0_clEvEUlfE_EEvS4_RKT_EUliE_EEviT1_:
	.zero		1440


//--------------------- .nv.constant0._ZN2at6native27unrolled_elementwise_kernelIZZZNS0_17log10_kernel_cudaERNS_18TensorIteratorBaseEENKUlvE0_clEvENKUlvE0_clEvEUlfE_St5arrayIPcLm2EELi4E23TrivialOffsetCalculatorILi1EjESB_NS0_6memory12LoadWithCastILi1EEENSC_13StoreWithCastILi1EEEEEviT_T0_T2_T3_T4_T5_ --------------------------
	.section	.nv.constant0._ZN2at6native27unrolled_elementwise_kernelIZZZNS0_17log10_kernel_cudaERNS_18TensorIteratorBaseEENKUlvE0_clEvENKUlvE0_clEvEUlfE_St5arrayIPcLm2EELi4E23TrivialOffsetCalculatorILi1EjESB_NS0_6memory12LoadWithCastILi1EEENSC_13StoreWithCastILi1EEEEEviT_T0_T2_T3_T4_T5_,"a",@progbits
	.sectionflags	@""
	.align	4
.nv.constant0._ZN2at6native27unrolled_elementwise_kernelIZZZNS0_17log10_kernel_cudaERNS_18TensorIteratorBaseEENKUlvE0_clEvENKUlvE0_clEvEUlfE_St5arrayIPcLm2EELi4E23TrivialOffsetCalculatorILi1EjESB_NS0_6memory12LoadWithCastILi1EEENSC_13StoreWithCastILi1EEEEEviT_T0_T2_T3_T4_T5_:
	.zero		940


//--------------------- .nv.constant0._ZN2at6native18elementwise_kernelILi128ELi2EZNS0_22gpu_kernel_impl_nocastIZZZNS0_17log10_kernel_cudaERNS_18TensorIteratorBaseEENKUlvE0_clEvENKUlvE0_clEvEUlfE_EEvS4_RKT_EUliE_EEviT1_ --------------------------
	.section	.nv.constant0._ZN2at6native18elementwise_kernelILi128ELi2EZNS0_22gpu_kernel_impl_nocastIZZZNS0_17log10_kernel_cudaERNS_18TensorIteratorBaseEENKUlvE0_clEvENKUlvE0_clEvEUlfE_EEvS4_RKT_EUliE_EEviT1_,"a",@progbits
	.sectionflags	@""
	.align	4
.nv.constant0._ZN2at6native18elementwise_kernelILi128ELi2EZNS0_22gpu_kernel_impl_nocastIZZZNS0_17log10_kernel_cudaERNS_18TensorIteratorBaseEENKUlvE0_clEvENKUlvE0_clEvEUlfE_EEvS4_RKT_EUliE_EEviT1_:
	.zero		1440


//--------------------- .nv.constant0._ZN2at6native27unrolled_elementwise_kernelIZZZNS0_17log10_kernel_cudaERNS_18TensorIteratorBaseEENKUlvE0_clEvENKUlvE0_clEvEUlfE_St5arrayIPcLm2EELi4E23TrivialOffsetCalculatorILi1EjESB_NS0_6memory15LoadWithoutCastENSC_16StoreWithoutCastEEEviT_T0_T2_T3_T4_T5_ --------------------------
	.section	.nv.constant0._ZN2at6native27unrolled_elementwise_kernelIZZZNS0_17log10_kernel_cudaERNS_18TensorIteratorBaseEENKUlvE0_clEvENKUlvE0_clEvEUlfE_St5arrayIPcLm2EELi4E23TrivialOffsetCalculatorILi1EjESB_NS0_6memory15LoadWithoutCastENSC_16StoreWithoutCastEEEviT_T0_T2_T3_T4_T5_,"a",@progbits
	.sectionflags	@""
	.align	4
.nv.constant0._ZN2at6native27unrolled_elementwise_kernelIZZZNS0_17log10_kernel_cudaERNS_18TensorIteratorBaseEENKUlvE0_clEvENKUlvE0_clEvEUlfE_St5arrayIPcLm2EELi4E23TrivialOffsetCalculatorILi1EjESB_NS0_6memory15LoadWithoutCastENSC_16StoreWithoutCastEEEviT_T0_T2_T3_T4_T5_:
	.zero		924


//--------------------- .nv.constant0._ZN2at6native29vectorized_elementwise_kernelILi2EZZZNS0_17log10_kernel_cudaERNS_18TensorIteratorBaseEENKUlvE0_clEvENKUlvE0_clEvEUlfE_St5arrayIPcLm2EEEEviT0_T1_ --------------------------
	.section	.nv.constant0._ZN2at6native29vectorized_elementwise_kernelILi2EZZZNS0_17log10_kernel_cudaERNS_18TensorIteratorBaseEENKUlvE0_clEvENKUlvE0_clEvEUlfE_St5arrayIPcLm2EEEEviT0_T1_,"a",@progbits
	.sectionflags	@""
	.align	4
.nv.constant0._ZN2at6native29vectorized_elementwise_kernelILi2EZZZNS0_17log10_kernel_cudaERNS_18TensorIteratorBaseEENKUlvE0_clEvENKUlvE0_clEvEUlfE_St5arrayIPcLm2EEEEviT0_T1_:
	.zero		920


//--------------------- .nv.constant0._ZN2at6native29vectorized_elementwise_kernelILi4EZZZNS0_17log10_kernel_cudaERNS_18TensorIteratorBaseEENKUlvE0_clEvENKUlvE0_clEvEUlfE_St5arrayIPcLm2EEEEviT0_T1_ --------------------------
	.section	.nv.constant0._ZN2at6native29vectorized_elementwise_kernelILi4EZZZNS0_17log10_kernel_cudaERNS_18TensorIteratorBaseEENKUlvE0_clEvENKUlvE0_clEvEUlfE_St5arrayIPcLm2EEEEviT0_T1_,"a",@progbits
	.sectionflags	@""
	.align	4
.nv.constant0._ZN2at6native29vectorized_elementwise_kernelILi4EZZZNS0_17log10_kernel_cudaERNS_18TensorIteratorBaseEENKUlvE0_clEvENKUlvE0_clEvEUlfE_St5arrayIPcLm2EEEEviT0_T1_:
	.zero		920


//--------------------- .nv.constant0._ZN2at6native29vectorized_elementwise_kernelILi8EZZZNS0_17log10_kernel_cudaERNS_18TensorIteratorBaseEENKUlvE0_clEvENKUlvE0_clEvEUlfE_St5arrayIPcLm2EEEEviT0_T1_ --------------------------
	.section	.nv.constant0._ZN2at6native29vectorized_elementwise_kernelILi8EZZZNS0_17log10_kernel_cudaERNS_18TensorIteratorBaseEENKUlvE0_clEvENKUlvE0_clEvEUlfE_St5arrayIPcLm2EEEEviT0_T1_,"a",@progbits
	.sectionflags	@""
	.align	4
.nv.constant0._ZN2at6native29vectorized_elementwise_kernelILi8EZZZNS0_17log10_kernel_cudaERNS_18TensorIteratorBaseEENKUlvE0_clEvENKUlvE0_clEvEUlfE_St5arrayIPcLm2EEEEviT0_T1_:
	.zero		920


//--------------------- .nv.constant0._ZN2at6native18elementwise_kernelILi128ELi4EZNS0_15gpu_kernel_implIZZZNS0_17log10_kernel_cudaERNS_18TensorIteratorBaseEENKUlvE0_clEvENKUlvE_clEvEUldE_EEvS4_RKT_EUliE_EEviT1_ --------------------------
	.section	.nv.constant0._ZN2at6native18elementwise_kernelILi128ELi4EZNS0_15gpu_kernel_implIZZZNS0_17log10_kernel_cudaERNS_18TensorIteratorBaseEENKUlvE0_clEvENKUlvE_clEvEUldE_EEvS4_RKT_EUliE_EEviT1_,"a",@progbits
	.sectionflags	@""
	.align	4
.nv.constant0._ZN2at6native18elementwise_kernelILi128ELi4EZNS0_15gpu_kernel_implIZZZNS0_17log10_kernel_cudaERNS_18TensorIteratorBaseEENKUlvE0_clEvENKUlvE_clEvEUldE_EEvS4_RKT_EUliE_EEviT1_:
	.zero		1440


//--------------------- .nv.constant0._ZN2at6native27unrolled_elementwise_kernelIZZZNS0_17log10_kernel_cudaERNS_18TensorIteratorBaseEENKUlvE0_clEvENKUlvE_clEvEUldE_St5arrayIPcLm2EELi4E23TrivialOffsetCalculatorILi1EjESB_NS0_6memory12LoadWithCastILi1EEENSC_13StoreWithCastILi1EEEEEviT_T0_T2_T3_T4_T5_ --------------------------
	.section	.nv.constant0._ZN2at6native27unrolled_elementwise_kernelIZZZNS0_17log10_kernel_cudaERNS_18TensorIteratorBaseEENKUlvE0_clEvENKUlvE_clEvEUldE_St5arrayIPcLm2EELi4E23TrivialOffsetCalculatorILi1EjESB_NS0_6memory12LoadWithCastILi1EEENSC_13StoreWithCastILi1EEEEEviT_T0_T2_T3_T4_T5_,"a",@progbits
	.sectionflags	@""
	.align	4
.nv.constant0._ZN2at6native27unrolled_elementwise_kernelIZZZNS0_17log10_kernel_cudaERNS_18TensorIteratorBaseEENKUlvE0_clEvENKUlvE_clEvEUldE_St5arrayIPcLm2EELi4E23TrivialOffsetCalculatorILi1EjESB_NS0_6memory12LoadWithCastILi1EEENSC_13StoreWithCastILi1EEEEEviT_T0_T2_T3_T4_T5_:
	.zero		940


//--------------------- .nv.constant0._ZN2at6native18elementwise_kernelILi128ELi2EZNS0_22gpu_kernel_impl_nocastIZZZNS0_17log10_kernel_cudaERNS_18TensorIteratorBaseEENKUlvE0_clEvENKUlvE_clEvEUldE_EEvS4_RKT_EUliE_EEviT1_ --------------------------
	.section	.nv.constant0._ZN2at6native18elementwise_kernelILi128ELi2EZNS0_22gpu_kernel_impl_nocastIZZZNS0_17log10_kernel_cudaERNS_18TensorIteratorBaseEENKUlvE0_clEvENKUlvE_clEvEUldE_EEvS4_RKT_EUliE_EEviT1_,"a",@progbits
	.sectionflags	@""
	.align	4
.nv.constant0._ZN2at6native18elementwise_kernelILi128ELi2EZNS0_22gpu_kernel_impl_nocastIZZZNS0_17log10_kernel_cudaERNS_18TensorIteratorBaseEENKUlvE0_clEvENKUlvE_clEvEUldE_EEvS4_RKT_EUliE_EEviT1_:
	.zero		1440


//--------------------- .nv.constant0._ZN2at6native27unrolled_elementwise_kernelIZZZNS0_17log10_kernel_cudaERNS_18TensorIteratorBaseEENKUlvE0_clEvENKUlvE_clEvEUldE_St5arrayIPcLm2EELi4E23TrivialOffsetCalculatorILi1EjESB_NS0_6memory15LoadWithoutCastENSC_16StoreWithoutCastEEEviT_T0_T2_T3_T4_T5_ --------------------------
	.section	.nv.constant0._ZN2at6native27unrolled_elementwise_kernelIZZZNS0_17log10_kernel_cudaERNS_18TensorIteratorBaseEENKUlvE0_clEvENKUlvE_clEvEUldE_St5arrayIPcLm2EELi4E23TrivialOffsetCalculatorILi1EjESB_NS0_6memory15LoadWithoutCastENSC_16StoreWithoutCastEEEviT_T0_T2_T3_T4_T5_,"a",@progbits
	.sectionflags	@""
	.align	4
.nv.constant0._ZN2at6native27unrolled_elementwise_kernelIZZZNS0_17log10_kernel_cudaERNS_18TensorIteratorBaseEENKUlvE0_clEvENKUlvE_clEvEUldE_St5arrayIPcLm2EELi4E23TrivialOffsetCalculatorILi1EjESB_NS0_6memory15LoadWithoutCastENSC_16StoreWithoutCastEEEviT_T0_T2_T3_T4_T5_:
	.zero		924


//--------------------- .nv.constant0._ZN2at6native29vectorized_elementwise_kernelILi2EZZZNS0_17log10_kernel_cudaERNS_18TensorIteratorBaseEENKUlvE0_clEvENKUlvE_clEvEUldE_St5arrayIPcLm2EEEEviT0_T1_ --------------------------
	.section	.nv.constant0._ZN2at6native29vectorized_elementwise_kernelILi2EZZZNS0_17log10_kernel_cudaERNS_18TensorIteratorBaseEENKUlvE0_clEvENKUlvE_clEvEUldE_St5arrayIPcLm2EEEEviT0_T1_,"a",@progbits
	.sectionflags	@""
	.align	4
.nv.constant0._ZN2at6native29vectorized_elementwise_kernelILi2EZZZNS0_17log10_kernel_cudaERNS_18TensorIteratorBaseEENKUlvE0_clEvENKUlvE_clEvEUldE_St5arrayIPcLm2EEEEviT0_T1_:
	.zero		920


//--------------------- .nv.constant0._ZN2at6native29vectorized_elementwise_kernelILi4EZZZNS0_17log10_kernel_cudaERNS_18TensorIteratorBaseEENKUlvE0_clEvENKUlvE_clEvEUldE_St5arrayIPcLm2EEEEviT0_T1_ --------------------------
	.section	.nv.constant0._ZN2at6native29vectorized_elementwise_kernelILi4EZZZNS0_17log10_kernel_cudaERNS_18TensorIteratorBaseEENKUlvE0_clEvENKUlvE_clEvEUldE_St5arrayIPcLm2EEEEviT0_T1_,"a",@progbits
	.sectionflags	@""
	.align	4
.nv.constant0._ZN2at6native29vectorized_elementwise_kernelILi4EZZZNS0_17log10_kernel_cudaERNS_18TensorIteratorBaseEENKUlvE0_clEvENKUlvE_clEvEUldE_St5arrayIPcLm2EEEEviT0_T1_:
	.zero		920


//--------------------- .nv.constant0._ZN2at6native29vectorized_elementwise_kernelILi8EZZZNS0_17log10_kernel_cudaERNS_18TensorIteratorBaseEENKUlvE0_clEvENKUlvE_clEvEUldE_St5arrayIPcLm2EEEEviT0_T1_ --------------------------
	.section	.nv.constant0._ZN2at6native29vectorized_elementwise_kernelILi8EZZZNS0_17log10_kernel_cudaERNS_18TensorIteratorBaseEENKUlvE0_clEvENKUlvE_clEvEUldE_St5arrayIPcLm2EEEEviT0_T1_,"a",@progbits
	.sectionflags	@""
	.align	4
.nv.constant0._ZN2at6native29vectorized_elementwise_kernelILi8EZZZNS0_17log10_kernel_cudaERNS_18TensorIteratorBaseEENKUlvE0_clEvENKUlvE_clEvEUldE_St5arrayIPcLm2EEEEviT0_T1_:
	.zero		920


//--------------------- .nv.constant0._ZN2at6native18elementwise_kernelILi128ELi4EZNS0_15gpu_kernel_implIZZZNS0_15log_kernel_cudaERNS_18TensorIteratorBaseEENKUlvE0_clEvENKUlvE2_clEvEUlN3c108BFloat16EE_EEvS4_RKT_EUliE_EEviT1_ --------------------------
	.section	.nv.constant0._ZN2at6native18elementwise_kernelILi128ELi4EZNS0_15gpu_kernel_implIZZZNS0_15log_kernel_cudaERNS_18TensorIteratorBaseEENKUlvE0_clEvENKUlvE2_clEvEUlN3c108BFloat16EE_EEvS4_RKT_EUliE_EEviT1_,"a",@progbits
	.sectionflags	@""
	.align	4
.nv.constant0._ZN2at6native18elementwise_kernelILi128ELi4EZNS0_15gpu_kernel_implIZZZNS0_15log_kernel_cudaERNS_18TensorIteratorBaseEENKUlvE0_clEvENKUlvE2_clEvEUlN3c108BFloat16EE_EEvS4_RKT_EUliE_EEviT1_:
	.zero		1440


//--------------------- .nv.constant0._ZN2at6native27unrolled_elementwise_kernelIZZZNS0_15log_kernel_cudaERNS_18TensorIteratorBaseEENKUlvE0_clEvENKUlvE2_clEvEUlN3c108BFloat16EE_St5arrayIPcLm2EELi4E23TrivialOffsetCalculatorILi1EjESD_NS0_6memory12LoadWithCastILi1EEENSE_13StoreWithCastILi1EEEEEviT_T0_T2_T3_T4_T5_ --------------------------
	.section	.nv.constant0._ZN2at6native27unrolled_elementwise_kernelIZZZNS0_15log_kernel_cudaERNS_18TensorIteratorBaseEENKUlvE0_clEvENKUlvE2_clEvEUlN3c108BFloat16EE_St5arrayIPcLm2EELi4E23TrivialOffsetCalculatorILi1EjESD_NS0_6memory12LoadWithCastILi1EEENSE_13StoreWithCastILi1EEEEEviT_T0_T2_T3_T4_T5_,"a",@progbits
	.sectionflags	@""
	.align	4
.nv.constant0._ZN2at6native27unrolled_elementwise_kernelIZZZNS0_15log_kernel_cudaERNS_18TensorIteratorBaseEENKUlvE0_clEvENKUlvE2_clEvEUlN3c108BFloat16EE_St5arrayIPcLm2EELi4E23TrivialOffsetCalculatorILi1EjESD_NS0_6memory12LoadWithCastILi1EEENSE_13StoreWithCastILi1EEEEEviT_T0_T2_T3_T4_T5_:
	.zero		940


//--------------------- .nv.constant0._ZN2at6native18elementwise_kernelILi128ELi4EZNS0_22gpu_kernel_impl_nocastIZZZNS0_15log_kernel_cudaERNS_18TensorIteratorBaseEENKUlvE0_clEvENKUlvE2_clEvEUlN3c108BFloat16EE_EEvS4_RKT_EUliE_EEviT1_ --------------------------
	.section	.nv.constant0._ZN2at6native18elementwise_kernelILi128ELi4EZNS0_22gpu_kernel_impl_nocastIZZZNS0_15log_kernel_cudaERNS_18TensorIteratorBaseEENKUlvE0_clEvENKUlvE2_clEvEUlN3c108BFloat16EE_EEvS4_RKT_EUliE_EEviT1_,"a",@progbits
	.sectionflags	@""
	.align	4
.nv.constant0._ZN2at6native18elementwise_kernelILi128ELi4EZNS0_22gpu_kernel_impl_nocastIZZZNS0_15log_kernel_cudaERNS_18TensorIteratorBaseEENKUlvE0_clEvENKUlvE2_clEvEUlN3c108BFloat16EE_EEvS4_RKT_EUliE_EEviT1_:
	.zero		1440


//--------------------- .nv.constant0._ZN2at6native27unrolled_elementwise_kernelIZZZNS0_15log_kernel_cudaERNS_18TensorIteratorBaseEENKUlvE0_clEvENKUlvE2_clEvEUlN3c108BFloat16EE_St5arrayIPcLm2EELi4E23TrivialOffsetCalculatorILi1EjESD_NS0_6memory15LoadWithoutCastENSE_16StoreWithoutCastEEEviT_T0_T2_T3_T4_T5_ --------------------------
	.section	.nv.constant0._ZN2at6native27unrolled_elementwise_kernelIZZZNS0_15log_kernel_cudaERNS_18TensorIteratorBaseEENKUlvE0_clEvENKUlvE2_clEvEUlN3c108BFloat16EE_St5arrayIPcLm2EELi4E23TrivialOffsetCalculatorILi1EjESD_NS0_6memory15LoadWithoutCastENSE_16StoreWithoutCastEEEviT_T0_T2_T3_T4_T5_,"a",@progbits
	.sectionflags	@""
	.align	4
.nv.constant0._ZN2at6native27unrolled_elementwise_kernelIZZZNS0_15log_kernel_cudaERNS_18TensorIteratorBaseEENKUlvE0_clEvENKUlvE2_clEvEUlN3c108BFloat16EE_St5arrayIPcLm2EELi4E23TrivialOffsetCalculatorILi1EjESD_NS0_6memory15LoadWithoutCastENSE_16StoreWithoutCastEEEviT_T0_T2_T3_T4_T5_:
	.zero		924


//--------------------- .nv.constant0._ZN2at6native29vectorized_elementwise_kernelILi2EZZZNS0_15log_kernel_cudaERNS_18TensorIteratorBaseEENKUlvE0_clEvENKUlvE2_clEvEUlN3c108BFloat16EE_St5arrayIPcLm2EEEEviT0_T1_ --------------------------
	.section	.nv.constant0._ZN2at6native29vectorized_elementwise_kernelILi2EZZZNS0_15log_kernel_cudaERNS_18TensorIteratorBaseEENKUlvE0_clEvENKUlvE2_clEvEUlN3c108BFloat16EE_St5arrayIPcLm2EEEEviT0_T1_,"a",@progbits
	.sectionflags	@""
	.align	4
.nv.constant0._ZN2at6native29vectorized_elementwise_kernelILi2EZZZNS0_15log_kernel_cudaERNS_18TensorIteratorBaseEENKUlvE0_clEvENKUlvE2_clEvEUlN3c108BFloat16EE_St5arrayIPcLm2EEEEviT0_T1_:
	.zero		920


//--------------------- .nv.constant0._ZN2at6native29vectorized_elementwise_kernelILi4EZZZNS0_15log_kernel_cudaERNS_18TensorIteratorBaseEENKUlvE0_clEvENKUlvE2_clEvEUlN3c108BFloat16EE_St5arrayIPcLm2EEEEviT0_T1_ --------------------------
	.section	.nv.constant0._ZN2at6native29vectorized_elementwise_kernelILi4EZZZNS0_15log_kernel_cudaERNS_18TensorIteratorBaseEENKUlvE0_clEvENKUlvE2_clEvEUlN3c108BFloat16EE_St5arrayIPcLm2EEEEviT0_T1_,"a",@progbits
	.sectionflags	@""
	.align	4
.nv.constant0._ZN2at6native29vectorized_elementwise_kernelILi4EZZZNS0_15log_kernel_cudaERNS_18TensorIteratorBaseEENKUlvE0_clEvENKUlvE2_clEvEUlN3c108BFloat16EE_St5arrayIPcLm2EEEEviT0_T1_:
	.zero		920


//--------------------- .nv.constant0._ZN2at6native29vectorized_elementwise_kernelILi8EZZZNS0_15log_kernel_cudaERNS_18TensorIteratorBaseEENKUlvE0_clEvENKUlvE2_clEvEUlN3c108BFloat16EE_St5arrayIPcLm2EEEEviT0_T1_ --------------------------
	.section	.nv.constant0._ZN2at6native29vectorized_elementwise_kernelILi8EZZZNS0_15log_kernel_cudaERNS_18TensorIteratorBaseEENKUlvE0_clEvENKUlvE2_clEvEUlN3c108BFloat16EE_St5arrayIPcLm2EEEEviT0_T1_,"a",@progbits
	.sectionflags	@""
	.align	4
.nv.constant0._ZN2at6native29vectorized_elementwise_kernelILi8EZZZNS0_15log_kernel_cudaERNS_18TensorIteratorBaseEENKUlvE0_clEvENKUlvE2_clEvEUlN3c108BFloat16EE_St5arrayIPcLm2EEEEviT0_T1_:
	.zero		920


//--------------------- .nv.constant0._ZN2at6native18elementwise_kernelILi128ELi4EZNS0_15gpu_kernel_implIZZZNS0_15log_kernel_cudaERNS_18TensorIteratorBaseEENKUlvE0_clEvENKUlvE1_clEvEUlN3c104HalfEE_EEvS4_RKT_EUliE_EEviT1_ --------------------------
	.section	.nv.constant0._ZN2at6native18elementwise_kernelILi128ELi4EZNS0_15gpu_kernel_implIZZZNS0_15log_kernel_cudaERNS_18TensorIteratorBaseEENKUlvE0_clEvENKUlvE1_clEvEUlN3c104HalfEE_EEvS4_RKT_EUliE_EEviT1_,"a",@progbits
	.sectionflags	@""
	.align	4
.nv.constant0._ZN2at6native18elementwise_kernelILi128ELi4EZNS0_15gpu_kernel_implIZZZNS0_15log_kernel_cudaERNS_18TensorIteratorBaseEENKUlvE0_clEvENKUlvE1_clEvEUlN3c104HalfEE_EEvS4_RKT_EUliE_EEviT1_:
	.zero		1440


//--------------------- .nv.constant0._ZN2at6native27unrolled_elementwise_kernelIZZZNS0_15log_kernel_cudaERNS_18TensorIteratorBaseEENKUlvE0_clEvENKUlvE1_clEvEUlN3c104HalfEE_St5arrayIPcLm2EELi4E23TrivialOffsetCalculatorILi1EjESD_NS0_6memory12LoadWithCastILi1EEENSE_13StoreWithCastILi1EEEEEviT_T0_T2_T3_T4_T5_ --------------------------
	.section	.nv.constant0._ZN2at6native27unrolled_elementwise_kernelIZZZNS0_15log_kernel_cudaERNS_18TensorIteratorBaseEENKUlvE0_clEvENKUlvE1_clEvEUlN3c104HalfEE_St5arrayIPcLm2EELi4E23TrivialOffsetCalculatorILi1EjESD_NS0_6memory12LoadWithCastILi1EEENSE_13StoreWithCastILi1EEEEEviT_T0_T2_T3_T4_T5_,"a",@progbits
	.sectionflags	@""
	.align	4
.nv.constant0._ZN2at6native27unrolled_elementwise_kernelIZZZNS0_15log_kernel_cudaERNS_18TensorIteratorBaseEENKUlvE0_clEvENKUlvE1_clEvEUlN3c104HalfEE_St5arrayIPcLm2EELi4E23TrivialOffsetCalculatorILi1EjESD_NS0_6memory12LoadWithCastILi1EEENSE_13StoreWithCastILi1EEEEEviT_T0_T2_T3_T4_T5_:
	.zero		940


//--------------------- .nv.constant0._ZN2at6native18elementwise_kernelILi128ELi4EZNS0_22gpu_kernel_impl_nocastIZZZNS0_15log_kernel_cudaERNS_18TensorIteratorBaseEENKUlvE0_clEvENKUlvE1_clEvEUlN3c104HalfEE_EEvS4_RKT_EUliE_EEviT1_ --------------------------
	.section	.nv.constant0._ZN2at6native18elementwise_kernelILi128ELi4EZNS0_22gpu_kernel_impl_nocastIZZZNS0_15log_kernel_cudaERNS_18TensorIteratorBaseEENKUlvE0_clEvENKUlvE1_clEvEUlN3c104HalfEE_EEvS4_RKT_EUliE_EEviT1_,"a",@progbits
	.sectionflags	@""
	.align	4
.nv.constant0._ZN2at6native18elementwise_kernelILi128ELi4EZNS0_22gpu_kernel_impl_nocastIZZZNS0_15log_kernel_cudaERNS_18TensorIteratorBaseEENKUlvE0_clEvENKUlvE1_clEvEUlN3c104HalfEE_EEvS4_RKT_EUliE_EEviT1_:
	.zero		1440


//--------------------- .nv.constant0._ZN2at6native27unrolled_elementwise_kernelIZZZNS0_15log_kernel_cudaERNS_18TensorIteratorBaseEENKUlvE0_clEvENKUlvE1_clEvEUlN3c104HalfEE_St5arrayIPcLm2EELi4E23TrivialOffsetCalculatorILi1EjESD_NS0_6memory15LoadWithoutCastENSE_16StoreWithoutCastEEEviT_T0_T2_T3_T4_T5_ --------------------------
	.section	.nv.constant0._ZN2at6native27unrolled_elementwise_kernelIZZZNS0_15log_kernel_cudaERNS_18TensorIteratorBaseEENKUlvE0_clEvENKUlvE1_clEvEUlN3c104HalfEE_St5arrayIPcLm2EELi4E23TrivialOffsetCalculatorILi1EjESD_NS0_6memory15LoadWithoutCastENSE_16StoreWithoutCastEEEviT_T0_T2_T3_T4_T5_,"a",@progbits
	.sectionflags	@""
	.align	4
.nv.constant0._ZN2at6native27unrolled_elementwise_kernelIZZZNS0_15log_kernel_cudaERNS_18TensorIteratorBaseEENKUlvE0_clEvENKUlvE1_clEvEUlN3c104HalfEE_St5arrayIPcLm2EELi4E23TrivialOffsetCalculatorILi1EjESD_NS0_6memory15LoadWithoutCastENSE_16StoreWithoutCastEEEviT_T0_T2_T3_T4_T5_:
	.zero		924


//--------------------- .nv.constant0._ZN2at6native29vectorized_elementwise_kernelILi2EZZZNS0_15log_kernel_cudaERNS_18TensorIteratorBaseEENKUlvE0_clEvENKUlvE1_clEvEUlN3c104HalfEE_St5arrayIPcLm2EEEEviT0_T1_ --------------------------
	.section	.nv.constant0._ZN2at6native29vectorized_elementwise_kernelILi2EZZZNS0_15log_kernel_cudaERNS_18TensorIteratorBaseEENKUlvE0_clEvENKUlvE1_clEvEUlN3c104HalfEE_St5arrayIPcLm2EEEEviT0_T1_,"a",@progbits
	.sectionflags	@""
	.align	4
.nv.constant0._ZN2at6native29vectorized_elementwise_kernelILi2EZZZNS0_15log_kernel_cudaERNS_18TensorIteratorBaseEENKUlvE0_clEvENKUlvE1_clEvEUlN3c104HalfEE_St5arrayIPcLm2EEEEviT0_T1_:
	.zero		920


//--------------------- .nv.constant0._ZN2at6native29vectorized_elementwise_kernelILi4EZZZNS0_15log_kernel_cudaERNS_18TensorIteratorBaseEENKUlvE0_clEvENKUlvE1_clEvEUlN3c104HalfEE_St5arrayIPcLm2EEEEviT0_T1_ --------------------------
	.section	.nv.constant0._ZN2at6native29vectorized_elementwise_kernelILi4EZZZNS0_15log_kernel_cudaERNS_18TensorIteratorBaseEENKUlvE0_clEvENKUlvE1_clEvEUlN3c104HalfEE_St5arrayIPcLm2EEEEviT0_T1_,"a",@progbits
	.sectionflags	@""
	.align	4
.nv.constant0._ZN2at6native29vectorized_elementwise_kernelILi4EZZZNS0_15log_kernel_cudaERNS_18TensorIteratorBaseEENKUlvE0_clEvENKUlvE1_clEvEUlN3c104HalfEE_St5arrayIPcLm2EEEEviT0_T1_:
	.zero		920


//--------------------- .nv.constant0._ZN2at6native29vectorized_elementwise_kernelILi8EZZZNS0_15log_kernel_cudaERNS_18TensorIteratorBaseEENKUlvE0_clEvENKUlvE1_clEvEUlN3c104HalfEE_St5arrayIPcLm2EEEEviT0_T1_ --------------------------
	.section	.nv.constant0._ZN2at6native29vectorized_elementwise_kernelILi8EZZZNS0_15log_kernel_cudaERNS_18TensorIteratorBaseEENKUlvE0_clEvENKUlvE1_clEvEUlN3c104HalfEE_St5arrayIPcLm2EEEEviT0_T1_,"a",@progbits
	.sectionflags	@""
	.align	4
.nv.constant0._ZN2at6native29vectorized_elementwise_kernelILi8EZZZNS0_15log_kernel_cudaERNS_18TensorIteratorBaseEENKUlvE0_clEvENKUlvE1_clEvEUlN3c104HalfEE_St5arrayIPcLm2EEEEviT0_T1_:
	.zero		920


//--------------------- .nv.constant0._ZN2at6native18elementwise_kernelILi128ELi4EZNS0_15gpu_kernel_implIZZZNS0_15log_kernel_cudaERNS_18TensorIteratorBaseEENKUlvE0_clEvENKUlvE0_clEvEUlfE_EEvS4_RKT_EUliE_EEviT1_ --------------------------
	.section	.nv.constant0._ZN2at6native18elementwise_kernelILi128ELi4EZNS0_15gpu_kernel_implIZZZNS0_15log_kernel_cudaERNS_18TensorIteratorBaseEENKUlvE0_clEvENKUlvE0_clEvEUlfE_EEvS4_RKT_EUliE_EEviT1_,"a",@progbits
	.sectionflags	@""
	.align	4
.nv.constant0._ZN2at6native18elementwise_kernelILi128ELi4EZNS0_15gpu_kernel_implIZZZNS0_15log_kernel_cudaERNS_18TensorIteratorBaseEENKUlvE0_clEvENKUlvE0_clEvEUlfE_EEvS4_RKT_EUliE_EEviT1_:
	.zero		1440


//--------------------- .nv.constant0._ZN2at6native27unrolled_elementwise_kernelIZZZNS0_15log_kernel_cudaERNS_18TensorIteratorBaseEENKUlvE0_clEvENKUlvE0_clEvEUlfE_St5arrayIPcLm2EELi4E23TrivialOffsetCalculatorILi1EjESB_NS0_6memory12LoadWithCastILi1EEENSC_13StoreWithCastILi1EEEEEviT_T0_T2_T3_T4_T5_ --------------------------
	.section	.nv.constant0._ZN2at6native27unrolled_elementwise_kernelIZZZNS0_15log_kernel_cudaERNS_18TensorIteratorBaseEENKUlvE0_clEvENKUlvE0_clEvEUlfE_St5arrayIPcLm2EELi4E23TrivialOffsetCalculatorILi1EjESB_NS0_6memory12LoadWithCastILi1EEENSC_13StoreWithCastILi1EEEEEviT_T0_T2_T3_T4_T5_,"a",@progbits
	.sectionflags	@""
	.align	4
.nv.constant0._ZN2at6native27unrolled_elementwise_kernelIZZZNS0_15log_kernel_cudaERNS_18TensorIteratorBaseEENKUlvE0_clEvENKUlvE0_clEvEUlfE_St5arrayIPcLm2EELi4E23TrivialOffsetCalculatorILi1EjESB_NS0_6memory12LoadWithCastILi1EEENSC_13StoreWithCastILi1EEEEEviT_T0_T2_T3_T4_T5_:
	.zero		940


//--------------------- .nv.constant0._ZN2at6native18elementwise_kernelILi128ELi2EZNS0_22gpu_kernel_impl_nocastIZZZNS0_15log_kernel_cudaERNS_18TensorIteratorBaseEENKUlvE0_clEvENKUlvE0_clEvEUlfE_EEvS4_RKT_EUliE_EEviT1_ --------------------------
	.section	.nv.constant0._ZN2at6native18elementwise_kernelILi128ELi2EZNS0_22gpu_kernel_impl_nocastIZZZNS0_15log_kernel_cudaERNS_18TensorIteratorBaseEENKUlvE0_clEvENKUlvE0_clEvEUlfE_EEvS4_RKT_EUliE_EEviT1_,"a",@progbits
	.sectionflags	@""
	.align	4
.nv.constant0._ZN2at6native18elementwise_kernelILi128ELi2EZNS0_22gpu_kernel_impl_nocastIZZZNS0_15log_kernel_cudaERNS_18TensorIteratorBaseEENKUlvE0_clEvENKUlvE0_clEvEUlfE_EEvS4_RKT_EUliE_EEviT1_:
	.zero		1440


//--------------------- .nv.constant0._ZN2at6native27unrolled_elementwise_kernelIZZZNS0_15log_kernel_cudaERNS_18TensorIteratorBaseEENKUlvE0_clEvENKUlvE0_clEvEUlfE_St5arrayIPcLm2EELi4E23TrivialOffsetCalculatorILi1EjESB_NS0_6memory15LoadWithoutCastENSC_16StoreWithoutCastEEEviT_T0_T2_T3_T4_T5_ --------------------------
	.section	.nv.constant0._ZN2at6native27unrolled_elementwise_kernelIZZZNS0_15log_kernel_cudaERNS_18TensorIteratorBaseEENKUlvE0_clEvENKUlvE0_clEvEUlfE_St5arrayIPcLm2EELi4E23TrivialOffsetCalculatorILi1EjESB_NS0_6memory15LoadWithoutCastENSC_16StoreWithoutCastEEEviT_T0_T2_T3_T4_T5_,"a",@progbits
	.sectionflags	@""
	.align	4
.nv.constant0._ZN2at6native27unrolled_elementwise_kernelIZZZNS0_15log_kernel_cudaERNS_18TensorIteratorBaseEENKUlvE0_clEvENKUlvE0_clEvEUlfE_St5arrayIPcLm2EELi4E23TrivialOffsetCalculatorILi1EjESB_NS0_6memory15LoadWithoutCastENSC_16StoreWithoutCastEEEviT_T0_T2_T3_T4_T5_:
	.zero		924


//--------------------- .nv.constant0._ZN2at6native29vectorized_elementwise_kernelILi2EZZZNS0_15log_kernel_cudaERNS_18TensorIteratorBaseEENKUlvE0_clEvENKUlvE0_clEvEUlfE_St5arrayIPcLm2EEEEviT0_T1_ --------------------------
	.section	.nv.constant0._ZN2at6native29vectorized_elementwise_kernelILi2EZZZNS0_15log_kernel_cudaERNS_18TensorIteratorBaseEENKUlvE0_clEvENKUlvE0_clEvEUlfE_St5arrayIPcLm2EEEEviT0_T1_,"a",@progbits
	.sectionflags	@""
	.align	4
.nv.constant0._ZN2at6native29vectorized_elementwise_kernelILi2EZZZNS0_15log_kernel_cudaERNS_18TensorIteratorBaseEENKUlvE0_clEvENKUlvE0_clEvEUlfE_St5arrayIPcLm2EEEEviT0_T1_:
	.zero		920


//--------------------- .nv.constant0._ZN2at6native29vectorized_elementwise_kernelILi4EZZZNS0_15log_kernel_cudaERNS_18TensorIteratorBaseEENKUlvE0_clEvENKUlvE0_clEvEUlfE_St5arrayIPcLm2EEEEviT0_T1_ --------------------------
	.section	.nv.constant0._ZN2at6native29vectorized_elementwise_kernelILi4EZZZNS0_15log_kernel_cudaERNS_18TensorIteratorBaseEENKUlvE0_clEvENKUlvE0_clEvEUlfE_St5arrayIPcLm2EEEEviT0_T1_,"a",@progbits
	.sectionflags	@""
	.align	4
.nv.constant0._ZN2at6native29vectorized_elementwise_kernelILi4EZZZNS0_15log_kernel_cudaERNS_18TensorIteratorBaseEENKUlvE0_clEvENKUlvE0_clEvEUlfE_St5arrayIPcLm2EEEEviT0_T1_:
	.zero		920


//--------------------- .nv.constant0._ZN2at6native29vectorized_elementwise_kernelILi8EZZZNS0_15log_kernel_cudaERNS_18TensorIteratorBaseEENKUlvE0_clEvENKUlvE0_clEvEUlfE_St5arrayIPcLm2EEEEviT0_T1_ --------------------------
	.section	.nv.constant0._ZN2at6native29vectorized_elementwise_kernelILi8EZZZNS0_15log_kernel_cudaERNS_18TensorIteratorBaseEENKUlvE0_clEvENKUlvE0_clEvEUlfE_St5arrayIPcLm2EEEEviT0_T1_,"a",@progbits
	.sectionflags	@""
	.align	4
.nv.constant0._ZN2at6native29vectorized_elementwise_kernelILi8EZZZNS0_15log_kernel_cudaERNS_18TensorIteratorBaseEENKUlvE0_clEvENKUlvE0_clEvEUlfE_St5arrayIPcLm2EEEEviT0_T1_:
	.zero		920


//--------------------- .nv.constant0._ZN2at6native18elementwise_kernelILi128ELi4EZNS0_15gpu_kernel_implIZZZNS0_15log_kernel_cudaERNS_18TensorIteratorBaseEENKUlvE0_clEvENKUlvE_clEvEUldE_EEvS4_RKT_EUliE_EEviT1_ --------------------------
	.section	.nv.constant0._ZN2at6native18elementwise_kernelILi128ELi4EZNS0_15gpu_kernel_implIZZZNS0_15log_kernel_cudaERNS_18TensorIteratorBaseEENKUlvE0_clEvENKUlvE_clEvEUldE_EEvS4_RKT_EUliE_EEviT1_,"a",@progbits
	.sectionflags	@""
	.align	4
.nv.constant0._ZN2at6native18elementwise_kernelILi128ELi4EZNS0_15gpu_kernel_implIZZZNS0_15log_kernel_cudaERNS_18TensorIteratorBaseEENKUlvE0_clEvENKUlvE_clEvEUldE_EEvS4_RKT_EUliE_EEviT1_:
	.zero		1440


//--------------------- .nv.constant0._ZN2at6native27unrolled_elementwise_kernelIZZZNS0_15log_kernel_cudaERNS_18TensorIteratorBaseEENKUlvE0_clEvENKUlvE_clEvEUldE_St5arrayIPcLm2EELi4E23TrivialOffsetCalculatorILi1EjESB_NS0_6memory12LoadWithCastILi1EEENSC_13StoreWithCastILi1EEEEEviT_T0_T2_T3_T4_T5_ --------------------------
	.section	.nv.constant0._ZN2at6native27unrolled_elementwise_kernelIZZZNS0_15log_kernel_cudaERNS_18TensorIteratorBaseEENKUlvE0_clEvENKUlvE_clEvEUldE_St5arrayIPcLm2EELi4E23TrivialOffsetCalculatorILi1EjESB_NS0_6memory12LoadWithCastILi1EEENSC_13StoreWithCastILi1EEEEEviT_T0_T2_T3_T4_T5_,"a",@progbits
	.sectionflags	@""
	.align	4
.nv.constant0._ZN2at6native27unrolled_elementwise_kernelIZZZNS0_15log_kernel_cudaERNS_18TensorIteratorBaseEENKUlvE0_clEvENKUlvE_clEvEUldE_St5arrayIPcLm2EELi4E23TrivialOffsetCalculatorILi1EjESB_NS0_6memory12LoadWithCastILi1EEENSC_13StoreWithCastILi1EEEEEviT_T0_T2_T3_T4_T5_:
	.zero		940


//--------------------- .nv.constant0._ZN2at6native18elementwise_kernelILi128ELi2EZNS0_22gpu_kernel_impl_nocastIZZZNS0_15log_kernel_cudaERNS_18TensorIteratorBaseEENKUlvE0_clEvENKUlvE_clEvEUldE_EEvS4_RKT_EUliE_EEviT1_ --------------------------
	.section	.nv.constant0._ZN2at6native18elementwise_kernelILi128ELi2EZNS0_22gpu_kernel_impl_nocastIZZZNS0_15log_kernel_cudaERNS_18TensorIteratorBaseEENKUlvE0_clEvENKUlvE_clEvEUldE_EEvS4_RKT_EUliE_EEviT1_,"a",@progbits
	.sectionflags	@""
	.align	4
.nv.constant0._ZN2at6native18elementwise_kernelILi128ELi2EZNS0_22gpu_kernel_impl_nocastIZZZNS0_15log_kernel_cudaERNS_18TensorIteratorBaseEENKUlvE0_clEvENKUlvE_clEvEUldE_EEvS4_RKT_EUliE_EEviT1_:
	.zero		1440


//--------------------- .nv.constant0._ZN2at6native27unrolled_elementwise_kernelIZZZNS0_15log_kernel_cudaERNS_18TensorIteratorBaseEENKUlvE0_clEvENKUlvE_clEvEUldE_St5arrayIPcLm2EELi4E23TrivialOffsetCalculatorILi1EjESB_NS0_6memory15LoadWithoutCastENSC_16StoreWithoutCastEEEviT_T0_T2_T3_T4_T5_ --------------------------
	.section	.nv.constant0._ZN2at6native27unrolled_elementwise_kernelIZZZNS0_15log_kernel_cudaERNS_18TensorIteratorBaseEENKUlvE0_clEvENKUlvE_clEvEUldE_St5arrayIPcLm2EELi4E23TrivialOffsetCalculatorILi1EjESB_NS0_6memory15LoadWithoutCastENSC_16StoreWithoutCastEEEviT_T0_T2_T3_T4_T5_,"a",@progbits
	.sectionflags	@""
	.align	4
.nv.constant0._ZN2at6native27unrolled_elementwise_kernelIZZZNS0_15log_kernel_cudaERNS_18TensorIteratorBaseEENKUlvE0_clEvENKUlvE_clEvEUldE_St5arrayIPcLm2EELi4E23TrivialOffsetCalculatorILi1EjESB_NS0_6memory15LoadWithoutCastENSC_16StoreWithoutCastEEEviT_T0_T2_T3_T4_T5_:
	.zero		924


//--------------------- .nv.constant0._ZN2at6native29vectorized_elementwise_kernelILi2EZZZNS0_15log_kernel_cudaERNS_18TensorIteratorBaseEENKUlvE0_clEvENKUlvE_clEvEUldE_St5arrayIPcLm2EEEEviT0_T1_ --------------------------
	.section	.nv.constant0._ZN2at6native29vectorized_elementwise_kernelILi2EZZZNS0_15log_kernel_cudaERNS_18TensorIteratorBaseEENKUlvE0_clEvENKUlvE_clEvEUldE_St5arrayIPcLm2EEEEviT0_T1_,"a",@progbits
	.sectionflags	@""
	.align	4
.nv.constant0._ZN2at6native29vectorized_elementwise_kernelILi2EZZZNS0_15log_kernel_cudaERNS_18TensorIteratorBaseEENKUlvE0_clEvENKUlvE_clEvEUldE_St5arrayIPcLm2EEEEviT0_T1_:
	.zero		920


//--------------------- .nv.constant0._ZN2at6native29vectorized_elementwise_kernelILi4EZZZNS0_15log_kernel_cudaERNS_18TensorIteratorBaseEENKUlvE0_clEvENKUlvE_clEvEUldE_St5arrayIPcLm2EEEEviT0_T1_ --------------------------
	.section	.nv.constant0._ZN2at6native29vectorized_elementwise_kernelILi4EZZZNS0_15log_kernel_cudaERNS_18TensorIteratorBaseEENKUlvE0_clEvENKUlvE_clEvEUldE_St5arrayIPcLm2EEEEviT0_T1_,"a",@progbits
	.sectionflags	@""
	.align	4
.nv.constant0._ZN2at6native29vectorized_elementwise_kernelILi4EZZZNS0_15log_kernel_cudaERNS_18TensorIteratorBaseEENKUlvE0_clEvENKUlvE_clEvEUldE_St5arrayIPcLm2EEEEviT0_T1_:
	.zero		920


//--------------------- .nv.constant0._ZN2at6native29vectorized_elementwise_kernelILi8EZZZNS0_15log_kernel_cudaERNS_18TensorIteratorBaseEENKUlvE0_clEvENKUlvE_clEvEUldE_St5arrayIPcLm2EEEEviT0_T1_ --------------------------
	.section	.nv.constant0._ZN2at6native29vectorized_elementwise_kernelILi8EZZZNS0_15log_kernel_cudaERNS_18TensorIteratorBaseEENKUlvE0_clEvENKUlvE_clEvEUldE_St5arrayIPcLm2EEEEviT0_T1_,"a",@progbits
	.sectionflags	@""
	.align	4
.nv.constant0._ZN2at6native29vectorized_elementwise_kernelILi8EZZZNS0_15log_kernel_cudaERNS_18TensorIteratorBaseEENKUlvE0_clEvENKUlvE_clEvEUldE_St5arrayIPcLm2EEEEviT0_T1_:
	.zero		920


//--------------------- SYMBOLS --------------------------

	.type		.nv.reservedSmem.offset0,@object
	.size		.nv.reservedSmem.offset0,0x4
	.type		__assertfail,@function
